	.target	sm_90a

	.elftype	@"ET_EXEC"


//--------------------- .note.nv.tkinfo           --------------------------
	.section	.note.nv.tkinfo,"",@"SHT_NOTE"
	.sectionflags	@"SHF_NOTE_NV_TKINFO"
	.tkinfo
        /*0018*/ 	.word	0x00000002
        /*0030*/ 	.string	""
        /*0030*/ 	.string	"ptxas"
        /*0030*/ 	.string	"Cuda compilation tools, release 13.0, V13.0.88"
        /*0030*/ 	.string	"Build cuda_13.0.r13.0/compiler.36424714_0"
        /*0030*/ 	.string	"-arch sm_90a -m 64 "



//--------------------- .note.nv.cuinfo           --------------------------
	.section	.note.nv.cuinfo,"",@"SHT_NOTE"
	.sectionflags	@"SHF_NOTE_NV_CUINFO"
        /*0018*/ 	.short	0x0002
        /*001a*/ 	.short	0x005a
        /*001c*/ 	.short	0x0082
	.zero		2


//--------------------- .nv.info                  --------------------------
	.section	.nv.info,"",@"SHT_CUDA_INFO"
	.align	4


	//----- nvinfo : EIATTR_REGCOUNT
	.align		4
        /*0000*/ 	.byte	0x04, 0x2f
        /*0002*/ 	.short	(.L_25 - .L_24)
	.align		4
.L_24:
        /*0004*/ 	.word	index@(_ZN7cutlass13device_kernelIN5flash11enable_sm90INS1_16FlashAttnFwdSm90INS1_25CollectiveMainloopFwdSm90ILi2EN4cute5tupleIJNS5_1CILi1EEES8_S8_EEENS6_IJNS7_ILi128EEESA_NS7_ILi192EEEEEELi128ENS_6half_tEfNS_4arch4Sm90ELb1ELb0ELb0ELb1ELb0ELb1ELb0ELb1ELb1ELb1ELb1ELb0EEENS1_21CollectiveEpilogueFwdINS6_IJSA_SA_SA_EEES9_SD_SF_Li256ELb1ELb1ELb1ELb0EEENS1_36VarlenDynamicPersistentTileSchedulerILi128ELi128ELi256ELi128ELb1ELb1ELb1ELb1ELb1ELb1EEEEEEEEEvNT_6ParamsE)
        /*0008*/ 	.word	0x000000a8


	//----- nvinfo : EIATTR_FRAME_SIZE
	.align		4
.L_25:
        /*000c*/ 	.byte	0x04, 0x11
        /*000e*/ 	.short	(.L_27 - .L_26)
	.align		4
.L_26:
        /*0010*/ 	.word	index@(_ZN7cutlass13device_kernelIN5flash11enable_sm90INS1_16FlashAttnFwdSm90INS1_25CollectiveMainloopFwdSm90ILi2EN4cute5tupleIJNS5_1CILi1EEES8_S8_EEENS6_IJNS7_ILi128EEESA_NS7_ILi192EEEEEELi128ENS_6half_tEfNS_4arch4Sm90ELb1ELb0ELb0ELb1ELb0ELb1ELb0ELb1ELb1ELb1ELb1ELb0EEENS1_21CollectiveEpilogueFwdINS6_IJSA_SA_SA_EEES9_SD_SF_Li256ELb1ELb1ELb1ELb0EEENS1_36VarlenDynamicPersistentTileSchedulerILi128ELi128ELi256ELi128ELb1ELb1ELb1ELb1ELb1ELb1EEEEEEEEEvNT_6ParamsE)
        /*0014*/ 	.word	0x000000b8


	//----- nvinfo : EIATTR_REGCOUNT
	.align		4
.L_27:
        /*0018*/ 	.byte	0x04, 0x2f
        /*001a*/ 	.short	(.L_29 - .L_28)
	.align		4
.L_28:
        /*001c*/ 	.word	index@(_ZN7cutlass13device_kernelIN5flash11enable_sm90INS1_16FlashAttnFwdSm90INS1_25CollectiveMainloopFwdSm90ILi2EN4cute5tupleIJNS5_1CILi1EEES8_S8_EEENS6_IJNS7_ILi128EEESA_NS7_ILi192EEEEEELi128ENS_6half_tEfNS_4arch4Sm90ELb1ELb0ELb0ELb1ELb0ELb0ELb0ELb1ELb1ELb1ELb1ELb0EEENS1_21CollectiveEpilogueFwdINS6_IJSA_SA_SA_EEES9_SD_SF_Li256ELb1ELb1ELb1ELb0EEENS1_36VarlenDynamicPersistentTileSchedulerILi128ELi128ELi256ELi128ELb1ELb1ELb1ELb1ELb1ELb1EEEEEEEEEvNT_6ParamsE)
        /*0020*/ 	.word	0x000000a8


	//----- nvinfo : EIATTR_FRAME_SIZE
	.align		4
.L_29:
        /*0024*/ 	.byte	0x04, 0x11
        /*0026*/ 	.short	(.L_31 - .L_30)
	.align		4
.L_30:
        /*0028*/ 	.word	index@(_ZN7cutlass13device_kernelIN5flash11enable_sm90INS1_16FlashAttnFwdSm90INS1_25CollectiveMainloopFwdSm90ILi2EN4cute5tupleIJNS5_1CILi1EEES8_S8_EEENS6_IJNS7_ILi128EEESA_NS7_ILi192EEEEEELi128ENS_6half_tEfNS_4arch4Sm90ELb1ELb0ELb0ELb1ELb0ELb0ELb0ELb1ELb1ELb1ELb1ELb0EEENS1_21CollectiveEpilogueFwdINS6_IJSA_SA_SA_EEES9_SD_SF_Li256ELb1ELb1ELb1ELb0EEENS1_36VarlenDynamicPersistentTileSchedulerILi128ELi128ELi256ELi128ELb1ELb1ELb1ELb1ELb1ELb1EEEEEEEEEvNT_6ParamsE)
        /*002c*/ 	.word	0x00000068


	//----- nvinfo : EIATTR_REGCOUNT
	.align		4
.L_31:
        /*0030*/ 	.byte	0x04, 0x2f
        /*0032*/ 	.short	(.L_33 - .L_32)
	.align		4
.L_32:
        /*0034*/ 	.word	index@(_ZN7cutlass13device_kernelIN5flash11enable_sm90INS1_16FlashAttnFwdSm90INS1_25CollectiveMainloopFwdSm90ILi2EN4cute5tupleIJNS5_1CILi1EEES8_S8_EEENS6_IJNS7_ILi128EEESA_NS7_ILi192EEEEEELi128ENS_6half_tEfNS_4arch4Sm90ELb1ELb0ELb0ELb0ELb0ELb0ELb0ELb1ELb1ELb1ELb1ELb0EEENS1_21CollectiveEpilogueFwdINS6_IJSA_SA_SA_EEES9_SD_SF_Li256ELb0ELb1ELb1ELb0EEENS1_19SingleTileSchedulerILb0ELb1ELb1ELi128EEEEEEEEEvNT_6ParamsE)
        /*0038*/ 	.word	0x000000a8


	//----- nvinfo : EIATTR_FRAME_SIZE
	.align		4
.L_33:
        /*003c*/ 	.byte	0x04, 0x11
        /*003e*/ 	.short	(.L_35 - .L_34)
	.align		4
.L_34:
        /*0040*/ 	.word	index@(_ZN7cutlass13device_kernelIN5flash11enable_sm90INS1_16FlashAttnFwdSm90INS1_25CollectiveMainloopFwdSm90ILi2EN4cute5tupleIJNS5_1CILi1EEES8_S8_EEENS6_IJNS7_ILi128EEESA_NS7_ILi192EEEEEELi128ENS_6half_tEfNS_4arch4Sm90ELb1ELb0ELb0ELb0ELb0ELb0ELb0ELb1ELb1ELb1ELb1ELb0EEENS1_21CollectiveEpilogueFwdINS6_IJSA_SA_SA_EEES9_SD_SF_Li256ELb0ELb1ELb1ELb0EEENS1_19SingleTileSchedulerILb0ELb1ELb1ELi128EEEEEEEEEvNT_6ParamsE)
        /*0044*/ 	.word	0x00000018


	//----- nvinfo : EIATTR_REGCOUNT
	.align		4
.L_35:
        /*0048*/ 	.byte	0x04, 0x2f
        /*004a*/ 	.short	(.L_37 - .L_36)
	.align		4
.L_36:
        /*004c*/ 	.word	index@(_ZN7cutlass13device_kernelIN5flash11enable_sm90INS1_16FlashAttnFwdSm90INS1_25CollectiveMainloopFwdSm90ILi2EN4cute5tupleIJNS5_1CILi1EEES8_S8_EEENS6_IJNS7_ILi128EEENS7_ILi96EEENS7_ILi192EEEEEELi128ENS_6half_tEfNS_4arch4Sm90ELb0ELb1ELb0ELb1ELb0ELb1ELb0ELb1ELb1ELb1ELb1ELb0EEENS1_21CollectiveEpilogueFwdINS6_IJSA_SA_SB_EEES9_SE_SG_Li256ELb1ELb1ELb1ELb0EEENS1_36VarlenDynamicPersistentTileSchedulerILi128ELi96ELi256ELi128ELb1ELb1ELb1ELb1ELb0ELb1EEEEEEEEEvNT_6ParamsE)
        /*0050*/ 	.word	0x000000a8


	//----- nvinfo : EIATTR_FRAME_SIZE
	.align		4
.L_37:
        /*0054*/ 	.byte	0x04, 0x11
        /*0056*/ 	.short	(.L_39 - .L_38)
	.align		4
.L_38:
        /*0058*/ 	.word	index@(_ZN7cutlass13device_kernelIN5flash11enable_sm90INS1_16FlashAttnFwdSm90INS1_25CollectiveMainloopFwdSm90ILi2EN4cute5tupleIJNS5_1CILi1EEES8_S8_EEENS6_IJNS7_ILi128EEENS7_ILi96EEENS7_ILi192EEEEEELi128ENS_6half_tEfNS_4arch4Sm90ELb0ELb1ELb0ELb1ELb0ELb1ELb0ELb1ELb1ELb1ELb1ELb0EEENS1_21CollectiveEpilogueFwdINS6_IJSA_SA_SB_EEES9_SE_SG_Li256ELb1ELb1ELb1ELb0EEENS1_36VarlenDynamicPersistentTileSchedulerILi128ELi96ELi256ELi128ELb1ELb1ELb1ELb1ELb0ELb1EEEEEEEEEvNT_6ParamsE)
        /*005c*/ 	.word	0x000000a8


	//----- nvinfo : EIATTR_REGCOUNT
	.align		4
.L_39:
        /*0060*/ 	.byte	0x04, 0x2f
        /*0062*/ 	.short	(.L_41 - .L_40)
	.align		4
.L_40:
        /*0064*/ 	.word	index@(_ZN7cutlass13device_kernelIN5flash11enable_sm90INS1_16FlashAttnFwdSm90INS1_25CollectiveMainloopFwdSm90ILi2EN4cute5tupleIJNS5_1CILi1EEES8_S8_EEENS6_IJNS7_ILi128EEENS7_ILi96EEENS7_ILi192EEEEEELi128ENS_6half_tEfNS_4arch4Sm90ELb0ELb1ELb0ELb1ELb0ELb0ELb0ELb1ELb1ELb1ELb1ELb0EEENS1_21CollectiveEpilogueFwdINS6_IJSA_SA_SB_EEES9_SE_SG_Li256ELb1ELb1ELb1ELb0EEENS1_36VarlenDynamicPersistentTileSchedulerILi128ELi96ELi256ELi128ELb1ELb1ELb1ELb1ELb0ELb1EEEEEEEEEvNT_6ParamsE)
        /*0068*/ 	.word	0x000000a8


	//----- nvinfo : EIATTR_FRAME_SIZE
	.align		4
.L_41:
        /*006c*/ 	.byte	0x04, 0x11
        /*006e*/ 	.short	(.L_43 - .L_42)
	.align		4
.L_42:
        /*0070*/ 	.word	index@(_ZN7cutlass13device_kernelIN5flash11enable_sm90INS1_16FlashAttnFwdSm90INS1_25CollectiveMainloopFwdSm90ILi2EN4cute5tupleIJNS5_1CILi1EEES8_S8_EEENS6_IJNS7_ILi128EEENS7_ILi96EEENS7_ILi192EEEEEELi128ENS_6half_tEfNS_4arch4Sm90ELb0ELb1ELb0ELb1ELb0ELb0ELb0ELb1ELb1ELb1ELb1ELb0EEENS1_21CollectiveEpilogueFwdINS6_IJSA_SA_SB_EEES9_SE_SG_Li256ELb1ELb1ELb1ELb0EEENS1_36VarlenDynamicPersistentTileSchedulerILi128ELi96ELi256ELi128ELb1ELb1ELb1ELb1ELb0ELb1EEEEEEEEEvNT_6ParamsE)
        /*0074*/ 	.word	0x00000060


	//----- nvinfo : EIATTR_REGCOUNT
	.align		4
.L_43:
        /*0078*/ 	.byte	0x04, 0x2f
        /*007a*/ 	.short	(.L_45 - .L_44)
	.align		4
.L_44:
        /*007c*/ 	.word	index@(_ZN7cutlass13device_kernelIN5flash11enable_sm90INS1_16FlashAttnFwdSm90INS1_25CollectiveMainloopFwdSm90ILi2EN4cute5tupleIJNS5_1CILi1EEES8_S8_EEENS6_IJNS7_ILi128EEENS7_ILi96EEENS7_ILi192EEEEEELi128ENS_6half_tEfNS_4arch4Sm90ELb0ELb1ELb0ELb0ELb0ELb0ELb0ELb1ELb1ELb1ELb1ELb0EEENS1_21CollectiveEpilogueFwdINS6_IJSA_SA_SB_EEES9_SE_SG_Li256ELb0ELb1ELb1ELb0EEENS1_19SingleTileSchedulerILb0ELb1ELb1ELi128EEEEEEEEEvNT_6ParamsE)
        /*0080*/ 	.word	0x000000a8


	//----- nvinfo : EIATTR_FRAME_SIZE
	.align		4
.L_45:
        /*0084*/ 	.byte	0x04, 0x11
        /*0086*/ 	.short	(.L_47 - .L_46)
	.align		4
.L_46:
        /*0088*/ 	.word	index@(_ZN7cutlass13device_kernelIN5flash11enable_sm90INS1_16FlashAttnFwdSm90INS1_25CollectiveMainloopFwdSm90ILi2EN4cute5tupleIJNS5_1CILi1EEES8_S8_EEENS6_IJNS7_ILi128EEENS7_ILi96EEENS7_ILi192EEEEEELi128ENS_6half_tEfNS_4arch4Sm90ELb0ELb1ELb0ELb0ELb0ELb0ELb0ELb1ELb1ELb1ELb1ELb0EEENS1_21CollectiveEpilogueFwdINS6_IJSA_SA_SB_EEES9_SE_SG_Li256ELb0ELb1ELb1ELb0EEENS1_19SingleTileSchedulerILb0ELb1ELb1ELi128EEEEEEEEEvNT_6ParamsE)
        /*008c*/ 	.word	0x00000018


	//----- nvinfo : EIATTR_REGCOUNT
	.align		4
.L_47:
        /*0090*/ 	.byte	0x04, 0x2f
        /*0092*/ 	.short	(.L_49 - .L_48)
	.align		4
.L_48:
        /*0094*/ 	.word	index@(_ZN7cutlass13device_kernelIN5flash11enable_sm90INS1_16FlashAttnFwdSm90INS1_25CollectiveMainloopFwdSm90ILi2EN4cute5tupleIJNS5_1CILi1EEES8_S8_EEENS6_IJNS7_ILi128EEESA_NS7_ILi192EEEEEELi128ENS_6half_tEfNS_4arch4Sm90ELb0ELb0ELb0ELb1ELb0ELb1ELb0ELb1ELb1ELb1ELb1ELb0EEENS1_21CollectiveEpilogueFwdINS6_IJSA_SA_SA_EEES9_SD_SF_Li256ELb1ELb1ELb1ELb0EEENS1_36VarlenDynamicPersistentTileSchedulerILi128ELi128ELi256ELi128ELb1ELb1ELb1ELb0ELb1ELb1EEEEEEEEEvNT_6ParamsE)
        /*0098*/ 	.word	0x000000a8


	//----- nvinfo : EIATTR_FRAME_SIZE
	.align		4
.L_49:
        /*009c*/ 	.byte	0x04, 0x11
        /*009e*/ 	.short	(.L_51 - .L_50)
	.align		4
.L_50:
        /*00a0*/ 	.word	index@(_ZN7cutlass13device_kernelIN5flash11enable_sm90INS1_16FlashAttnFwdSm90INS1_25CollectiveMainloopFwdSm90ILi2EN4cute5tupleIJNS5_1CILi1EEES8_S8_EEENS6_IJNS7_ILi128EEESA_NS7_ILi192EEEEEELi128ENS_6half_tEfNS_4arch4Sm90ELb0ELb0ELb0ELb1ELb0ELb1ELb0ELb1ELb1ELb1ELb1ELb0EEENS1_21CollectiveEpilogueFwdINS6_IJSA_SA_SA_EEES9_SD_SF_Li256ELb1ELb1ELb1ELb0EEENS1_36VarlenDynamicPersistentTileSchedulerILi128ELi128ELi256ELi128ELb1ELb1ELb1ELb0ELb1ELb1EEEEEEEEEvNT_6ParamsE)
        /*00a4*/ 	.word	0x000000b0


	//----- nvinfo : EIATTR_REGCOUNT
	.align		4
.L_51:
        /*00a8*/ 	.byte	0x04, 0x2f
        /*00aa*/ 	.short	(.L_53 - .L_52)
	.align		4
.L_52:
        /*00ac*/ 	.word	index@(_ZN7cutlass13device_kernelIN5flash11enable_sm90INS1_16FlashAttnFwdSm90INS1_25CollectiveMainloopFwdSm90ILi2EN4cute5tupleIJNS5_1CILi1EEES8_S8_EEENS6_IJNS7_ILi128EEESA_NS7_ILi192EEEEEELi128ENS_6half_tEfNS_4arch4Sm90ELb0ELb0ELb0ELb1ELb0ELb0ELb0ELb1ELb1ELb1ELb1ELb0EEENS1_21CollectiveEpilogueFwdINS6_IJSA_SA_SA_EEES9_SD_SF_Li256ELb1ELb1ELb1ELb0EEENS1_36VarlenDynamicPersistentTileSchedulerILi128ELi128ELi256ELi128ELb1ELb1ELb1ELb0ELb1ELb1EEEEEEEEEvNT_6ParamsE)
        /*00b0*/ 	.word	0x000000a8


	//----- nvinfo : EIATTR_FRAME_SIZE
	.align		4
.L_53:
        /*00b4*/ 	.byte	0x04, 0x11
        /*00b6*/ 	.short	(.L_55 - .L_54)
	.align		4
.L_54:
        /*00b8*/ 	.word	index@(_ZN7cutlass13device_kernelIN5flash11enable_sm90INS1_16FlashAttnFwdSm90INS1_25CollectiveMainloopFwdSm90ILi2EN4cute5tupleIJNS5_1CILi1EEES8_S8_EEENS6_IJNS7_ILi128EEESA_NS7_ILi192EEEEEELi128ENS_6half_tEfNS_4arch4Sm90ELb0ELb0ELb0ELb1ELb0ELb0ELb0ELb1ELb1ELb1ELb1ELb0EEENS1_21CollectiveEpilogueFwdINS6_IJSA_SA_SA_EEES9_SD_SF_Li256ELb1ELb1ELb1ELb0EEENS1_36VarlenDynamicPersistentTileSchedulerILi128ELi128ELi256ELi128ELb1ELb1ELb1ELb0ELb1ELb1EEEEEEEEEvNT_6ParamsE)
        /*00bc*/ 	.word	0x00000060


	//----- nvinfo : EIATTR_REGCOUNT
	.align		4
.L_55:
        /*00c0*/ 	.byte	0x04, 0x2f
        /*00c2*/ 	.short	(.L_57 - .L_56)
	.align		4
.L_56:
        /*00c4*/ 	.word	index@(_ZN7cutlass13device_kernelIN5flash11enable_sm90INS1_16FlashAttnFwdSm90INS1_25CollectiveMainloopFwdSm90ILi2EN4cute5tupleIJNS5_1CILi1EEES8_S8_EEENS6_IJNS7_ILi128EEESA_NS7_ILi192EEEEEELi128ENS_6half_tEfNS_4arch4Sm90ELb0ELb0ELb0ELb0ELb0ELb0ELb0ELb1ELb1ELb1ELb1ELb0EEENS1_21CollectiveEpilogueFwdINS6_IJSA_SA_SA_EEES9_SD_SF_Li256ELb0ELb1ELb1ELb0EEENS1_19SingleTileSchedulerILb0ELb1ELb1ELi128EEEEEEEEEvNT_6ParamsE)
        /*00c8*/ 	.word	0x000000a8


	//----- nvinfo : EIATTR_FRAME_SIZE
	.align		4
.L_57:
        /*00cc*/ 	.byte	0x04, 0x11
        /*00ce*/ 	.short	(.L_59 - .L_58)
	.align		4
.L_58:
        /*00d0*/ 	.word	index@(_ZN7cutlass13device_kernelIN5flash11enable_sm90INS1_16FlashAttnFwdSm90INS1_25CollectiveMainloopFwdSm90ILi2EN4cute5tupleIJNS5_1CILi1EEES8_S8_EEENS6_IJNS7_ILi128EEESA_NS7_ILi192EEEEEELi128ENS_6half_tEfNS_4arch4Sm90ELb0ELb0ELb0ELb0ELb0ELb0ELb0ELb1ELb1ELb1ELb1ELb0EEENS1_21CollectiveEpilogueFwdINS6_IJSA_SA_SA_EEES9_SD_SF_Li256ELb0ELb1ELb1ELb0EEENS1_19SingleTileSchedulerILb0ELb1ELb1ELi128EEEEEEEEEvNT_6ParamsE)
        /*00d4*/ 	.word	0x00000018


	//----- nvinfo : EIATTR_MIN_STACK_SIZE
	.align		4
.L_59:
        /*00d8*/ 	.byte	0x04, 0x12
        /*00da*/ 	.short	(.L_61 - .L_60)
	.align		4
.L_60:
        /*00dc*/ 	.word	index@(_ZN7cutlass13device_kernelIN5flash11enable_sm90INS1_16FlashAttnFwdSm90INS1_25CollectiveMainloopFwdSm90ILi2EN4cute5tupleIJNS5_1CILi1EEES8_S8_EEENS6_IJNS7_ILi128EEESA_NS7_ILi192EEEEEELi128ENS_6half_tEfNS_4arch4Sm90ELb0ELb0ELb0ELb0ELb0ELb0ELb0ELb1ELb1ELb1ELb1ELb0EEENS1_21CollectiveEpilogueFwdINS6_IJSA_SA_SA_EEES9_SD_SF_Li256ELb0ELb1ELb1ELb0EEENS1_19SingleTileSchedulerILb0ELb1ELb1ELi128EEEEEEEEEvNT_6ParamsE)
        /*00e0*/ 	.word	0x00000018


	//----- nvinfo : EIATTR_MIN_STACK_SIZE
	.align		4
.L_61:
        /*00e4*/ 	.byte	0x04, 0x12
        /*00e6*/ 	.short	(.L_63 - .L_62)
	.align		4
.L_62:
        /*00e8*/ 	.word	index@(_ZN7cutlass13device_kernelIN5flash11enable_sm90INS1_16FlashAttnFwdSm90INS1_25CollectiveMainloopFwdSm90ILi2EN4cute5tupleIJNS5_1CILi1EEES8_S8_EEENS6_IJNS7_ILi128EEESA_NS7_ILi192EEEEEELi128ENS_6half_tEfNS_4arch4Sm90ELb0ELb0ELb0ELb1ELb0ELb0ELb0ELb1ELb1ELb1ELb1ELb0EEENS1_21CollectiveEpilogueFwdINS6_IJSA_SA_SA_EEES9_SD_SF_Li256ELb1ELb1ELb1ELb0EEENS1_36VarlenDynamicPersistentTileSchedulerILi128ELi128ELi256ELi128ELb1ELb1ELb1ELb0ELb1ELb1EEEEEEEEEvNT_6ParamsE)
        /*00ec*/ 	.word	0x00000060


	//----- nvinfo : EIATTR_MIN_STACK_SIZE
	.align		4
.L_63:
        /*00f0*/ 	.byte	0x04, 0x12
        /*00f2*/ 	.short	(.L_65 - .L_64)
	.align		4
.L_64:
        /*00f4*/ 	.word	index@(_ZN7cutlass13device_kernelIN5flash11enable_sm90INS1_16FlashAttnFwdSm90INS1_25CollectiveMainloopFwdSm90ILi2EN4cute5tupleIJNS5_1CILi1EEES8_S8_EEENS6_IJNS7_ILi128EEESA_NS7_ILi192EEEEEELi128ENS_6half_tEfNS_4arch4Sm90ELb0ELb0ELb0ELb1ELb0ELb1ELb0ELb1ELb1ELb1ELb1ELb0EEENS1_21CollectiveEpilogueFwdINS6_IJSA_SA_SA_EEES9_SD_SF_Li256ELb1ELb1ELb1ELb0EEENS1_36VarlenDynamicPersistentTileSchedulerILi128ELi128ELi256ELi128ELb1ELb1ELb1ELb0ELb1ELb1EEEEEEEEEvNT_6ParamsE)
        /*00f8*/ 	.word	0x000000b0


	//----- nvinfo : EIATTR_MIN_STACK_SIZE
	.align		4
.L_65:
        /*00fc*/ 	.byte	0x04, 0x12
        /*00fe*/ 	.short	(.L_67 - .L_66)
	.align		4
.L_66:
        /*0100*/ 	.word	index@(_ZN7cutlass13device_kernelIN5flash11enable_sm90INS1_16FlashAttnFwdSm90INS1_25CollectiveMainloopFwdSm90ILi2EN4cute5tupleIJNS5_1CILi1EEES8_S8_EEENS6_IJNS7_ILi128EEENS7_ILi96EEENS7_ILi192EEEEEELi128ENS_6half_tEfNS_4arch4Sm90ELb0ELb1ELb0ELb0ELb0ELb0ELb0ELb1ELb1ELb1ELb1ELb0EEENS1_21CollectiveEpilogueFwdINS6_IJSA_SA_SB_EEES9_SE_SG_Li256ELb0ELb1ELb1ELb0EEENS1_19SingleTileSchedulerILb0ELb1ELb1ELi128EEEEEEEEEvNT_6ParamsE)
        /*0104*/ 	.word	0x00000018


	//----- nvinfo : EIATTR_MIN_STACK_SIZE
	.align		4
.L_67:
        /*0108*/ 	.byte	0x04, 0x12
        /*010a*/ 	.short	(.L_69 - .L_68)
	.align		4
.L_68:
        /*010c*/ 	.word	index@(_ZN7cutlass13device_kernelIN5flash11enable_sm90INS1_16FlashAttnFwdSm90INS1_25CollectiveMainloopFwdSm90ILi2EN4cute5tupleIJNS5_1CILi1EEES8_S8_EEENS6_IJNS7_ILi128EEENS7_ILi96EEENS7_ILi192EEEEEELi128ENS_6half_tEfNS_4arch4Sm90ELb0ELb1ELb0ELb1ELb0ELb0ELb0ELb1ELb1ELb1ELb1ELb0EEENS1_21CollectiveEpilogueFwdINS6_IJSA_SA_SB_EEES9_SE_SG_Li256ELb1ELb1ELb1ELb0EEENS1_36VarlenDynamicPersistentTileSchedulerILi128ELi96ELi256ELi128ELb1ELb1ELb1ELb1ELb0ELb1EEEEEEEEEvNT_6ParamsE)
        /*0110*/ 	.word	0x00000060


	//----- nvinfo : EIATTR_MIN_STACK_SIZE
	.align		4
.L_69:
        /*0114*/ 	.byte	0x04, 0x12
        /*0116*/ 	.short	(.L_71 - .L_70)
	.align		4
.L_70:
        /*0118*/ 	.word	index@(_ZN7cutlass13device_kernelIN5flash11enable_sm90INS1_16FlashAttnFwdSm90INS1_25CollectiveMainloopFwdSm90ILi2EN4cute5tupleIJNS5_1CILi1EEES8_S8_EEENS6_IJNS7_ILi128EEENS7_ILi96EEENS7_ILi192EEEEEELi128ENS_6half_tEfNS_4arch4Sm90ELb0ELb1ELb0ELb1ELb0ELb1ELb0ELb1ELb1ELb1ELb1ELb0EEENS1_21CollectiveEpilogueFwdINS6_IJSA_SA_SB_EEES9_SE_SG_Li256ELb1ELb1ELb1ELb0EEENS1_36VarlenDynamicPersistentTileSchedulerILi128ELi96ELi256ELi128ELb1ELb1ELb1ELb1ELb0ELb1EEEEEEEEEvNT_6ParamsE)
        /*011c*/ 	.word	0x000000a8


	//----- nvinfo : EIATTR_MIN_STACK_SIZE
	.align		4
.L_71:
        /*0120*/ 	.byte	0x04, 0x12
        /*0122*/ 	.short	(.L_73 - .L_72)
	.align		4
.L_72:
        /*0124*/ 	.word	index@(_ZN7cutlass13device_kernelIN5flash11enable_sm90INS1_16FlashAttnFwdSm90INS1_25CollectiveMainloopFwdSm90ILi2EN4cute5tupleIJNS5_1CILi1EEES8_S8_EEENS6_IJNS7_ILi128EEESA_NS7_ILi192EEEEEELi128ENS_6half_tEfNS_4arch4Sm90ELb1ELb0ELb0ELb0ELb0ELb0ELb0ELb1ELb1ELb1ELb1ELb0EEENS1_21CollectiveEpilogueFwdINS6_IJSA_SA_SA_EEES9_SD_SF_Li256ELb0ELb1ELb1ELb0EEENS1_19SingleTileSchedulerILb0ELb1ELb1ELi128EEEEEEEEEvNT_6ParamsE)
        /*0128*/ 	.word	0x00000018


	//----- nvinfo : EIATTR_MIN_STACK_SIZE
	.align		4
.L_73:
        /*012c*/ 	.byte	0x04, 0x12
        /*012e*/ 	.short	(.L_75 - .L_74)
	.align		4
.L_74:
        /*0130*/ 	.word	index@(_ZN7cutlass13device_kernelIN5flash11enable_sm90INS1_16FlashAttnFwdSm90INS1_25CollectiveMainloopFwdSm90ILi2EN4cute5tupleIJNS5_1CILi1EEES8_S8_EEENS6_IJNS7_ILi128EEESA_NS7_ILi192EEEEEELi128ENS_6half_tEfNS_4arch4Sm90ELb1ELb0ELb0ELb1ELb0ELb0ELb0ELb1ELb1ELb1ELb1ELb0EEENS1_21CollectiveEpilogueFwdINS6_IJSA_SA_SA_EEES9_SD_SF_Li256ELb1ELb1ELb1ELb0EEENS1_36VarlenDynamicPersistentTileSchedulerILi128ELi128ELi256ELi128ELb1ELb1ELb1ELb1ELb1ELb1EEEEEEEEEvNT_6ParamsE)
        /*0134*/ 	.word	0x00000068


	//----- nvinfo : EIATTR_MIN_STACK_SIZE
	.align		4
.L_75:
        /*0138*/ 	.byte	0x04, 0x12
        /*013a*/ 	.short	(.L_77 - .L_76)
	.align		4
.L_76:
        /*013c*/ 	.word	index@(_ZN7cutlass13device_kernelIN5flash11enable_sm90INS1_16FlashAttnFwdSm90INS1_25CollectiveMainloopFwdSm90ILi2EN4cute5tupleIJNS5_1CILi1EEES8_S8_EEENS6_IJNS7_ILi128EEESA_NS7_ILi192EEEEEELi128ENS_6half_tEfNS_4arch4Sm90ELb1ELb0ELb0ELb1ELb0ELb1ELb0ELb1ELb1ELb1ELb1ELb0EEENS1_21CollectiveEpilogueFwdINS6_IJSA_SA_SA_EEES9_SD_SF_Li256ELb1ELb1ELb1ELb0EEENS1_36VarlenDynamicPersistentTileSchedulerILi128ELi128ELi256ELi128ELb1ELb1ELb1ELb1ELb1ELb1EEEEEEEEEvNT_6ParamsE)
        /*0140*/ 	.word	0x000000b8
.L_77:


//--------------------- .nv.compat                --------------------------
	.section	.nv.compat,"",@"SHT_CUDA_COMPAT_INFO"
	.align	4
        /*0000*/ 	.byte	0x02, 0x09, 0x01, 0x00, 0x02, 0x02, 0x04, 0x00, 0x02, 0x05, 0x05, 0x00, 0x03, 0x07, 0x01, 0x01
        /*0010*/ 	.byte	0x02, 0x03, 0x01, 0x00, 0x02, 0x06, 0x01, 0x00, 0x04, 0x0b, 0x08, 0x00, 0x00, 0x00, 0x00, 0x00
        /*0020*/ 	.byte	0x00, 0x00, 0x00, 0x00


//--------------------- .nv.info._ZN7cutlass13device_kernelIN5flash11enable_sm90INS1_16FlashAttnFwdSm90INS1_25CollectiveMainloopFwdSm90ILi2EN4cute5tupleIJNS5_1CILi1EEES8_S8_EEENS6_IJNS7_ILi128EEESA_NS7_ILi192EEEEEELi128ENS_6half_tEfNS_4arch4Sm90ELb0ELb0ELb0ELb0ELb0ELb0ELb0ELb1ELb1ELb1ELb1ELb0EEENS1_21CollectiveEpilogueFwdINS6_IJSA_SA_SA_EEES9_SD_SF_Li256ELb0ELb1ELb1ELb0EEENS1_19SingleTileSchedulerILb0ELb1ELb1ELi128EEEEEEEEEvNT_6ParamsE --------------------------
	.section	.nv.info._ZN7cutlass13device_kernelIN5flash11enable_sm90INS1_16FlashAttnFwdSm90INS1_25CollectiveMainloopFwdSm90ILi2EN4cute5tupleIJNS5_1CILi1EEES8_S8_EEENS6_IJNS7_ILi128EEESA_NS7_ILi192EEEEEELi128ENS_6half_tEfNS_4arch4Sm90ELb0ELb0ELb0ELb0ELb0ELb0ELb0ELb1ELb1ELb1ELb1ELb0EEENS1_21CollectiveEpilogueFwdINS6_IJSA_SA_SA_EEES9_SD_SF_Li256ELb0ELb1ELb1ELb0EEENS1_19SingleTileSchedulerILb0ELb1ELb1ELi128EEEEEEEEEvNT_6ParamsE,"",@"SHT_CUDA_INFO"
	.sectionflags	@""
	.align	4


	//----- nvinfo : EIATTR_CUDA_API_VERSION
	.align		4
        /*0000*/ 	.byte	0x04, 0x37
        /*0002*/ 	.short	(.L_79 - .L_78)
.L_78:
        /*0004*/ 	.word	0x00000082


	//----- nvinfo : EIATTR_KPARAM_INFO
	.align		4
.L_79:
        /*0008*/ 	.byte	0x04, 0x17
        /*000a*/ 	.short	(.L_81 - .L_80)
.L_80:
        /*000c*/ 	.word	0x00000000
        /*0010*/ 	.short	0x0000
        /*0012*/ 	.short	0x0070
        /*0014*/ 	.byte	0x00, 0xf0, 0x01, 0x28


	//----- nvinfo : EIATTR_SPARSE_MMA_MASK
	.align		4
.L_81:
        /*0018*/ 	.byte	0x03, 0x50
        /*001a*/ 	.short	0x0000


	//----- nvinfo : EIATTR_MAXREG_COUNT
	.align		4
        /*001c*/ 	.byte	0x03, 0x1b
        /*001e*/ 	.short	0x00a8


	//----- nvinfo : EIATTR_NUM_BARRIERS
	.align		4
        /*0020*/ 	.byte	0x02, 0x4c
        /*0022*/ 	.byte	0x09
	.zero		1


	//----- nvinfo : EIATTR_EXTERNS
	.align		4
        /*0024*/ 	.byte	0x04, 0x0f
        /*0026*/ 	.short	(.L_83 - .L_82)


	//   ....[0]....
	.align		4
.L_82:
        /*0028*/ 	.word	index@(__assertfail)


	//----- nvinfo : EIATTR_ANNOTATIONS
	.align		4
.L_83:
        /*002c*/ 	.byte	0x04, 0x55
        /*002e*/ 	.short	(.L_85 - .L_84)


	//   ....[0]....
.L_84:
        /*0030*/ 	.word	0x00000001
        /*0034*/ 	.byte	0x40, 0x09, 0x00, 0x00, 0x01, 0x00, 0x00, 0x00, 0x10, 0x12, 0x00, 0x00, 0x01, 0x00, 0x00, 0x00
        /*0044*/ 	.byte	0xa0, 0x82, 0x00, 0x00, 0x01, 0x00, 0x00, 0x00, 0x50, 0x85, 0x00, 0x00, 0x01, 0x00, 0x00, 0x00
        /*0054*/ 	.byte	0x60, 0x85, 0x00, 0x00, 0x01, 0x00, 0x00, 0x00, 0xa0, 0x85, 0x00, 0x00, 0x01, 0x00, 0x00, 0x00
        /*0064*/ 	.byte	0xc0, 0x85, 0x00, 0x00, 0x01, 0x00, 0x00, 0x00, 0xb0, 0x8a, 0x00, 0x00, 0x01, 0x00, 0x00, 0x00
        /*0074*/ 	.byte	0xe0, 0x9a, 0x00, 0x00, 0x01, 0x00, 0x00, 0x00, 0x00, 0x9b, 0x00, 0x00, 0x01, 0x00, 0x00, 0x00
        /*0084*/ 	.byte	0x80, 0x9b, 0x00, 0x00, 0x01, 0x00, 0x00, 0x00, 0x90, 0x9b, 0x00, 0x00, 0x01, 0x00, 0x00, 0x00
        /*0094*/ 	.byte	0x60, 0x9d, 0x00, 0x00, 0x01, 0x00, 0x00, 0x00, 0xf0, 0xa5, 0x00, 0x00, 0x01, 0x00, 0x00, 0x00
        /*00a4*/ 	.byte	0xd0, 0xae, 0x00, 0x00, 0x01, 0x00, 0x00, 0x00, 0xf0, 0xbb, 0x00, 0x00


	//----- nvinfo : EIATTR_MERCURY_ISA_VERSION
	.align		4
.L_85:
        /*00b0*/ 	.byte	0x03, 0x5f
        /*00b2*/ 	.short	0x0101


	//----- nvinfo : EIATTR_INT_WARP_WIDE_INSTR_OFFSETS
	.align		4
        /*00b4*/ 	.byte	0x04, 0x31
        /*00b6*/ 	.short	(.L_87 - .L_86)


	//   ....[0]....
.L_86:
        /*00b8*/ 	.word	0x00000120


	//   ....[1]....
        /*00bc*/ 	.word	0x00000160


	//   ....[2]....
        /*00c0*/ 	.word	0x00000220


	//----- nvinfo : EIATTR_COOP_GROUP_MASK_REGIDS
	.align		4
.L_87:
        /*00c4*/ 	.byte	0x04, 0x29
        /*00c6*/ 	.short	(.L_89 - .L_88)


	//   ....[0]....
.L_88:
        /*00c8*/ 	.word	0xffffffff


	//   ....[1]....
        /*00cc*/ 	.word	0xffffffff


	//   ....[2]....
        /*00d0*/ 	.word	0xffffffff


	//   ....[3]....
        /*00d4*/ 	.word	0xffffffff


	//   ....[4]....
        /*00d8*/ 	.word	0xffffffff


	//   ....[5]....
        /*00dc*/ 	.word	0xffffffff


	//   ....[6]....
        /*00e0*/ 	.word	0xffffffff


	//   ....[7]....
        /*00e4*/ 	.word	0xffffffff


	//   ....[8]....
        /*00e8*/ 	.word	0xffffffff


	//   ....[9]....
        /*00ec*/ 	.word	0xffffffff


	//   ....[10]....
        /*00f0*/ 	.word	0xffffffff


	//   ....[11]....
        /*00f4*/ 	.word	0xffffffff


	//   ....[12]....
        /*00f8*/ 	.word	0xffffffff


	//   ....[13]....
        /*00fc*/ 	.word	0xffffffff


	//   ....[14]....
        /*0100*/ 	.word	0xffffffff


	//   ....[15]....
        /*0104*/ 	.word	0xffffffff


	//   ....[16]....
        /*0108*/ 	.word	0xffffffff


	//   ....[17]....
        /*010c*/ 	.word	0xffffffff


	//   ....[18]....
        /*0110*/ 	.word	0xffffffff


	//   ....[19]....
        /*0114*/ 	.word	0xffffffff


	//   ....[20]....
        /*0118*/ 	.word	0xffffffff


	//   ....[21]....
        /*011c*/ 	.word	0xffffffff


	//   ....[22]....
        /*0120*/ 	.word	0xffffffff


	//   ....[23]....
        /*0124*/ 	.word	0xffffffff


	//   ....[24]....
        /*0128*/ 	.word	0xffffffff


	//   ....[25]....
        /*012c*/ 	.word	0xffffffff


	//   ....[26]....
        /*0130*/ 	.word	0xffffffff


	//   ....[27]....
        /*0134*/ 	.word	0xffffffff


	//   ....[28]....
        /*0138*/ 	.word	0xffffffff


	//   ....[29]....
        /*013c*/ 	.word	0xffffffff


	//   ....[30]....
        /*0140*/ 	.word	0xffffffff


	//   ....[31]....
        /*0144*/ 	.word	0xffffffff


	//   ....[32]....
        /*0148*/ 	.word	0xffffffff


	//   ....[33]....
        /*014c*/ 	.word	0xffffffff


	//   ....[34]....
        /*0150*/ 	.word	0xffffffff


	//   ....[35]....
        /*0154*/ 	.word	0xffffffff


	//   ....[36]....
        /*0158*/ 	.word	0xffffffff


	//   ....[37]....
        /*015c*/ 	.word	0xffffffff


	//   ....[38]....
        /*0160*/ 	.word	0xffffffff


	//   ....[39]....
        /*0164*/ 	.word	0xffffffff


	//   ....[40]....
        /*0168*/ 	.word	0xffffffff


	//   ....[41]....
        /*016c*/ 	.word	0xffffffff


	//   ....[42]....
        /*0170*/ 	.word	0xffffffff


	//   ....[43]....
        /*0174*/ 	.word	0xffffffff


	//   ....[44]....
        /*0178*/ 	.word	0xffffffff


	//   ....[45]....
        /*017c*/ 	.word	0xffffffff


	//   ....[46]....
        /*0180*/ 	.word	0xffffffff


	//   ....[47]....
        /*0184*/ 	.word	0x0500000f


	//   ....[48]....
        /*0188*/ 	.word	0x0500000f


	//   ....[49]....
        /*018c*/ 	.word	0x0500000f


	//   ....[50]....
        /*0190*/ 	.word	0x0500000f


	//   ....[51]....
        /*0194*/ 	.word	0x0500000f


	//   ....[52]....
        /*0198*/ 	.word	0x0500000f


	//   ....[53]....
        /*019c*/ 	.word	0x0500000f


	//   ....[54]....
        /*01a0*/ 	.word	0x0500000f


	//   ....[55]....
        /*01a4*/ 	.word	0x0500000f


	//   ....[56]....
        /*01a8*/ 	.word	0x0500000f


	//   ....[57]....
        /*01ac*/ 	.word	0x0500000f


	//   ....[58]....
        /*01b0*/ 	.word	0x0500000f


	//   ....[59]....
        /*01b4*/ 	.word	0x0500000f


	//   ....[60]....
        /*01b8*/ 	.word	0x0500000f


	//   ....[61]....
        /*01bc*/ 	.word	0x0500000f


	//   ....[62]....
        /*01c0*/ 	.word	0x0500000f


	//   ....[63]....
        /*01c4*/ 	.word	0x0500000f


	//   ....[64]....
        /*01c8*/ 	.word	0x0500000f


	//----- nvinfo : EIATTR_COOP_GROUP_INSTR_OFFSETS
	.align		4
.L_89:
        /*01cc*/ 	.byte	0x04, 0x28
        /*01ce*/ 	.short	(.L_91 - .L_90)


	//   ....[0]....
.L_90:
        /*01d0*/ 	.word	0x00000060


	//   ....[1]....
        /*01d4*/ 	.word	0x00000130


	//   ....[2]....
        /*01d8*/ 	.word	0x00000230


	//   ....[3]....
        /*01dc*/ 	.word	0x000003a0


	//   ....[4]....
        /*01e0*/ 	.word	0x00000500


	//   ....[5]....
        /*01e4*/ 	.word	0x00000620


	//   ....[6]....
        /*01e8*/ 	.word	0x00000780


	//   ....[7]....
        /*01ec*/ 	.word	0x00001040


	//   ....[8]....
        /*01f0*/ 	.word	0x000023b0


	//   ....[9]....
        /*01f4*/ 	.word	0x000024b0


	//   ....[10]....
        /*01f8*/ 	.word	0x00002a70


	//   ....[11]....
        /*01fc*/ 	.word	0x00002ad0


	//   ....[12]....
        /*0200*/ 	.word	0x000046a0


	//   ....[13]....
        /*0204*/ 	.word	0x000046e0


	//   ....[14]....
        /*0208*/ 	.word	0x00004b90


	//   ....[15]....
        /*020c*/ 	.word	0x00004c70


	//   ....[16]....
        /*0210*/ 	.word	0x00005fa0


	//   ....[17]....
        /*0214*/ 	.word	0x00005fd0


	//   ....[18]....
        /*0218*/ 	.word	0x000060a0


	//   ....[19]....
        /*021c*/ 	.word	0x000060b0


	//   ....[20]....
        /*0220*/ 	.word	0x00006f80


	//   ....[21]....
        /*0224*/ 	.word	0x00006fc0


	//   ....[22]....
        /*0228*/ 	.word	0x00007000


	//   ....[23]....
        /*022c*/ 	.word	0x00007040


	//   ....[24]....
        /*0230*/ 	.word	0x00007050


	//   ....[25]....
        /*0234*/ 	.word	0x00007070


	//   ....[26]....
        /*0238*/ 	.word	0x000076b0


	//   ....[27]....
        /*023c*/ 	.word	0x000076c0


	//   ....[28]....
        /*0240*/ 	.word	0x000080c0


	//   ....[29]....
        /*0244*/ 	.word	0x00008ad0


	//   ....[30]....
        /*0248*/ 	.word	0x000094a0


	//   ....[31]....
        /*024c*/ 	.word	0x000094b0


	//   ....[32]....
        /*0250*/ 	.word	0x000094d0


	//   ....[33]....
        /*0254*/ 	.word	0x00009530


	//   ....[34]....
        /*0258*/ 	.word	0x000095b0


	//   ....[35]....
        /*025c*/ 	.word	0x000095e0


	//   ....[36]....
        /*0260*/ 	.word	0x00009660


	//   ....[37]....
        /*0264*/ 	.word	0x00009690


	//   ....[38]....
        /*0268*/ 	.word	0x00009710


	//   ....[39]....
        /*026c*/ 	.word	0x00009740


	//   ....[40]....
        /*0270*/ 	.word	0x000097c0


	//   ....[41]....
        /*0274*/ 	.word	0x00009800


	//   ....[42]....
        /*0278*/ 	.word	0x00009870


	//   ....[43]....
        /*027c*/ 	.word	0x000098a0


	//   ....[44]....
        /*0280*/ 	.word	0x00009920


	//   ....[45]....
        /*0284*/ 	.word	0x00009950


	//   ....[46]....
        /*0288*/ 	.word	0x0000bb80


	//   ....[47]....
        /*028c*/ 	.word	0x0000c010


	//   ....[48]....
        /*0290*/ 	.word	0x0000c190


	//   ....[49]....
        /*0294*/ 	.word	0x0000c1e0


	//   ....[50]....
        /*0298*/ 	.word	0x0000c290


	//   ....[51]....
        /*029c*/ 	.word	0x0000c360


	//   ....[52]....
        /*02a0*/ 	.word	0x0000c3f0


	//   ....[53]....
        /*02a4*/ 	.word	0x0000c4c0


	//   ....[54]....
        /*02a8*/ 	.word	0x0000c550


	//   ....[55]....
        /*02ac*/ 	.word	0x0000c620


	//   ....[56]....
        /*02b0*/ 	.word	0x0000c6b0


	//   ....[57]....
        /*02b4*/ 	.word	0x0000c780


	//   ....[58]....
        /*02b8*/ 	.word	0x0000c810


	//   ....[59]....
        /*02bc*/ 	.word	0x0000c8e0


	//   ....[60]....
        /*02c0*/ 	.word	0x0000c970


	//   ....[61]....
        /*02c4*/ 	.word	0x0000ca40


	//   ....[62]....
        /*02c8*/ 	.word	0x0000cac0


	//   ....[63]....
        /*02cc*/ 	.word	0x0000cb80


	//   ....[64]....
        /*02d0*/ 	.word	0x0000cf80


	//----- nvinfo : EIATTR_REG_RECONFIG
	.align		4
.L_91:
        /*02d4*/ 	.byte	0x01, 0x54
	.zero		2


	//----- nvinfo : EIATTR_SYSCALL_OFFSETS
	.align		4
        /*02d8*/ 	.byte	0x04, 0x46
        /*02da*/ 	.short	(.L_93 - .L_92)


	//   ....[0]....
.L_92:
        /*02dc*/ 	.word	0x00001200


	//   ....[1]....
        /*02e0*/ 	.word	0x00008750


	//   ....[2]....
        /*02e4*/ 	.word	0x00008890


	//   ....[3]....
        /*02e8*/ 	.word	0x00008980


	//   ....[4]....
        /*02ec*/ 	.word	0x000090b0


	//----- nvinfo : EIATTR_MBARRIER_INSTR_OFFSETS
	.align		4
.L_93:
        /*02f0*/ 	.byte	0x04, 0x39
        /*02f2*/ 	.short	(.L_95 - .L_94)


	//   ....[0]....
.L_94:
        /*02f4*/ 	.word	0x00000250
        /*02f8*/ 	.word	0x000000ff
        /*02fc*/ 	.word	0x00034800
        /*0300*/ 	.short	0x0100
        /*0302*/ 	.byte	0x08
	.zero		1


	//   ....[1]....
        /*0304*/ 	.word	0x00000260
        /*0308*/ 	.word	0x000000ff
        /*030c*/ 	.word	0x00034820
        /*0310*/ 	.short	0x0100
        /*0312*/ 	.byte	0x08
	.zero		1


	//   ....[2]....
        /*0314*/ 	.word	0x00000350
        /*0318*/ 	.word	0x000000ff
        /*031c*/ 	.word	0x00034830
        /*0320*/ 	.short	0x0100
        /*0322*/ 	.byte	0x08
	.zero		1


	//   ....[3]....
        /*0324*/ 	.word	0x00000360
        /*0328*/ 	.word	0x000000ff
        /*032c*/ 	.word	0x00034840
        /*0330*/ 	.short	0x0100
        /*0332*/ 	.byte	0x08
	.zero		1


	//   ....[4]....
        /*0334*/ 	.word	0x00000370
        /*0338*/ 	.word	0x000000ff
        /*033c*/ 	.word	0x00034838
        /*0340*/ 	.short	0x0100
        /*0342*/ 	.byte	0x08
	.zero		1


	//   ....[5]....
        /*0344*/ 	.word	0x00000380
        /*0348*/ 	.word	0x000000ff
        /*034c*/ 	.word	0x00034848
        /*0350*/ 	.short	0x0100
        /*0352*/ 	.byte	0x08
	.zero		1


	//   ....[6]....
        /*0354*/ 	.word	0x000004b0
        /*0358*/ 	.word	0x000000ff
        /*035c*/ 	.word	0x00034850
        /*0360*/ 	.short	0x0100
        /*0362*/ 	.byte	0x08
	.zero		1


	//   ....[7]....
        /*0364*/ 	.word	0x000004c0
        /*0368*/ 	.word	0x000000ff
        /*036c*/ 	.word	0x00034860
        /*0370*/ 	.short	0x0100
        /*0372*/ 	.byte	0x08
	.zero		1


	//   ....[8]....
        /*0374*/ 	.word	0x000004d0
        /*0378*/ 	.word	0x000000ff
        /*037c*/ 	.word	0x00034858
        /*0380*/ 	.short	0x0100
        /*0382*/ 	.byte	0x08
	.zero		1


	//   ....[9]....
        /*0384*/ 	.word	0x000004e0
        /*0388*/ 	.word	0x000000ff
        /*038c*/ 	.word	0x00034868
        /*0390*/ 	.short	0x0100
        /*0392*/ 	.byte	0x08
	.zero		1


	//   ....[10]....
        /*0394*/ 	.word	0x000005d0
        /*0398*/ 	.word	0x000000ff
        /*039c*/ 	.word	0x00034870
        /*03a0*/ 	.short	0x0100
        /*03a2*/ 	.byte	0x06
	.zero		1


	//   ....[11]....
        /*03a4*/ 	.word	0x000005e0
        /*03a8*/ 	.word	0x000000ff
        /*03ac*/ 	.word	0x00034880
        /*03b0*/ 	.short	0x0100
        /*03b2*/ 	.byte	0x06
	.zero		1


	//   ....[12]....
        /*03b4*/ 	.word	0x000005f0
        /*03b8*/ 	.word	0x000000ff
        /*03bc*/ 	.word	0x00034878
        /*03c0*/ 	.short	0x0100
        /*03c2*/ 	.byte	0x06
	.zero		1


	//   ....[13]....
        /*03c4*/ 	.word	0x00000600
        /*03c8*/ 	.word	0x000000ff
        /*03cc*/ 	.word	0x00034888
        /*03d0*/ 	.short	0x0100
        /*03d2*/ 	.byte	0x06
	.zero		1


	//   ....[14]....
        /*03d4*/ 	.word	0x00000730
        /*03d8*/ 	.word	0x000000ff
        /*03dc*/ 	.word	0x00034890
        /*03e0*/ 	.short	0x0100
        /*03e2*/ 	.byte	0x08
	.zero		1


	//   ....[15]....
        /*03e4*/ 	.word	0x00000740
        /*03e8*/ 	.word	0x000000ff
        /*03ec*/ 	.word	0x000348a0
        /*03f0*/ 	.short	0x0100
        /*03f2*/ 	.byte	0x08
	.zero		1


	//   ....[16]....
        /*03f4*/ 	.word	0x00000750
        /*03f8*/ 	.word	0x000000ff
        /*03fc*/ 	.word	0x00034898
        /*0400*/ 	.short	0x0100
        /*0402*/ 	.byte	0x08
	.zero		1


	//   ....[17]....
        /*0404*/ 	.word	0x00000760
        /*0408*/ 	.word	0x000000ff
        /*040c*/ 	.word	0x000348a8
        /*0410*/ 	.short	0x0100
        /*0412*/ 	.byte	0x08
	.zero		1


	//   ....[18]....
        /*0414*/ 	.word	0x00000890
        /*0418*/ 	.word	0x000000ff
        /*041c*/ 	.word	0x000348b0
        /*0420*/ 	.short	0x0100
        /*0422*/ 	.byte	0x08
	.zero		1


	//   ....[19]....
        /*0424*/ 	.word	0x000008a0
        /*0428*/ 	.word	0x000000ff
        /*042c*/ 	.word	0x000348c0
        /*0430*/ 	.short	0x0100
        /*0432*/ 	.byte	0x08
	.zero		1


	//   ....[20]....
        /*0434*/ 	.word	0x000008b0
        /*0438*/ 	.word	0x000000ff
        /*043c*/ 	.word	0x000348b8
        /*0440*/ 	.short	0x0100
        /*0442*/ 	.byte	0x08
	.zero		1


	//   ....[21]....
        /*0444*/ 	.word	0x000008c0
        /*0448*/ 	.word	0x000000ff
        /*044c*/ 	.word	0x000348c8
        /*0450*/ 	.short	0x0100
        /*0452*/ 	.byte	0x08
	.zero		1


	//   ....[22]....
        /*0454*/ 	.word	0x00001230
        /*0458*/ 	.word	0x000000ff
        /*045c*/ 	.word	0x00034800
        /*0460*/ 	.short	0x010a
        /*0462*/ 	.byte	0x24
	.zero		1


	//   ....[23]....
        /*0464*/ 	.word	0x00001290
        /*0468*/ 	.word	0x000000ff
        /*046c*/ 	.word	0x00034830
        /*0470*/ 	.short	0x010a
        /*0472*/ 	.byte	0x24
	.zero		1


	//   ....[24]....
        /*0474*/ 	.word	0x00001310
        /*0478*/ 	.word	0x000000ff
        /*047c*/ 	.word	0x00034830
        /*0480*/ 	.short	0x010a
        /*0482*/ 	.byte	0x24
	.zero		1


	//   ....[25]....
        /*0484*/ 	.word	0x00003040
        /*0488*/ 	.word	0x00000007
        /*048c*/ 	.word	0x00000000
        /*0490*/ 	.short	0x0101
        /*0492*/ 	.byte	0x3f
	.zero		1


	//   ....[26]....
        /*0494*/ 	.word	0x00003ad0
        /*0498*/ 	.word	0x000000ff
        /*049c*/ 	.word	0x00034830
        /*04a0*/ 	.short	0x010a
        /*04a2*/ 	.byte	0x27
	.zero		1


	//   ....[27]....
        /*04a4*/ 	.word	0x00003b10
        /*04a8*/ 	.word	0x000000ff
        /*04ac*/ 	.word	0x00034830
        /*04b0*/ 	.short	0x010a
        /*04b2*/ 	.byte	0x27
	.zero		1


	//   ....[28]....
        /*04b4*/ 	.word	0x00004360
        /*04b8*/ 	.word	0x000000ff
        /*04bc*/ 	.word	0x00034850
        /*04c0*/ 	.short	0x010a
        /*04c2*/ 	.byte	0x07
	.zero		1


	//   ....[29]....
        /*04c4*/ 	.word	0x000043a0
        /*04c8*/ 	.word	0x000000ff
        /*04cc*/ 	.word	0x00034850
        /*04d0*/ 	.short	0x010a
        /*04d2*/ 	.byte	0x07
	.zero		1


	//   ....[30]....
        /*04d4*/ 	.word	0x00005550
        /*04d8*/ 	.word	0x0000001b
        /*04dc*/ 	.word	0x00000000
        /*04e0*/ 	.short	0x0101
        /*04e2*/ 	.byte	0x3f
	.zero		1


	//   ....[31]....
        /*04e4*/ 	.word	0x000055b0
        /*04e8*/ 	.word	0x0000001e
        /*04ec*/ 	.word	0x00000000
        /*04f0*/ 	.short	0x0101
        /*04f2*/ 	.byte	0x3f
	.zero		1


	//   ....[32]....
        /*04f4*/ 	.word	0x00005ef0
        /*04f8*/ 	.word	0x0000000c
        /*04fc*/ 	.word	0x00034850
        /*0500*/ 	.short	0x010a
        /*0502*/ 	.byte	0x3f
	.zero		1


	//   ....[33]....
        /*0504*/ 	.word	0x00005f30
        /*0508*/ 	.word	0x0000000c
        /*050c*/ 	.word	0x00034850
        /*0510*/ 	.short	0x010a
        /*0512*/ 	.byte	0x3f
	.zero		1


	//   ....[34]....
        /*0514*/ 	.word	0x000063f0
        /*0518*/ 	.word	0x0000000c
        /*051c*/ 	.word	0x00000000
        /*0520*/ 	.short	0x0101
        /*0522*/ 	.byte	0x3f
	.zero		1


	//   ....[35]....
        /*0524*/ 	.word	0x00007060
        /*0528*/ 	.word	0x000000ff
        /*052c*/ 	.word	0x00000000
        /*0530*/ 	.short	0x0101
        /*0532*/ 	.byte	0x04
	.zero		1


	//   ....[36]....
        /*0534*/ 	.word	0x00008cd0
        /*0538*/ 	.word	0x000000ff
        /*053c*/ 	.word	0x00034840
        /*0540*/ 	.short	0x010a
        /*0542*/ 	.byte	0x26
	.zero		1


	//   ....[37]....
        /*0544*/ 	.word	0x00009a80
        /*0548*/ 	.word	0x000000ff
        /*054c*/ 	.word	0x00034800
        /*0550*/ 	.short	0x0107
        /*0552*/ 	.byte	0x26
	.zero		1


	//   ....[38]....
        /*0554*/ 	.word	0x00009af0
        /*0558*/ 	.word	0x000000ff
        /*055c*/ 	.word	0x00034800
        /*0560*/ 	.short	0x0101
        /*0562*/ 	.byte	0x26
	.zero		1


	//   ....[39]....
        /*0564*/ 	.word	0x00009b10
        /*0568*/ 	.word	0x000000ff
        /*056c*/ 	.word	0x00034820
        /*0570*/ 	.short	0x010a
        /*0572*/ 	.byte	0x26
	.zero		1


	//   ....[40]....
        /*0574*/ 	.word	0x00009ee0
        /*0578*/ 	.word	0x000000ff
        /*057c*/ 	.word	0x00034848
        /*0580*/ 	.short	0x010a
        /*0582*/ 	.byte	0x26
	.zero		1


	//   ....[41]....
        /*0584*/ 	.word	0x0000a280
        /*0588*/ 	.word	0x000000ff
        /*058c*/ 	.word	0x00034860
        /*0590*/ 	.short	0x010a
        /*0592*/ 	.byte	0x26
	.zero		1


	//   ....[42]....
        /*0594*/ 	.word	0x0000a770
        /*0598*/ 	.word	0x000000ff
        /*059c*/ 	.word	0x00034840
        /*05a0*/ 	.short	0x010a
        /*05a2*/ 	.byte	0x26
	.zero		1


	//   ....[43]....
        /*05a4*/ 	.word	0x0000ab20
        /*05a8*/ 	.word	0x000000ff
        /*05ac*/ 	.word	0x00034868
        /*05b0*/ 	.short	0x010a
        /*05b2*/ 	.byte	0x26
	.zero		1


	//   ....[44]....
        /*05b4*/ 	.word	0x0000b060
        /*05b8*/ 	.word	0x000000ff
        /*05bc*/ 	.word	0x00034848
        /*05c0*/ 	.short	0x010a
        /*05c2*/ 	.byte	0x26
	.zero		1


	//   ....[45]....
        /*05c4*/ 	.word	0x0000b3f0
        /*05c8*/ 	.word	0x000000ff
        /*05cc*/ 	.word	0x00034860
        /*05d0*/ 	.short	0x010a
        /*05d2*/ 	.byte	0x26
	.zero		1


	//   ....[46]....
        /*05d4*/ 	.word	0x0000b780
        /*05d8*/ 	.word	0x00000003
        /*05dc*/ 	.word	0x00034860
        /*05e0*/ 	.short	0x010a
        /*05e2*/ 	.byte	0x3f
	.zero		1


	//   ....[47]....
        /*05e4*/ 	.word	0x0000bb10
        /*05e8*/ 	.word	0x00000002
        /*05ec*/ 	.word	0x00034820
        /*05f0*/ 	.short	0x010a
        /*05f2*/ 	.byte	0x3f
	.zero		1


	//   ....[48]....
        /*05f4*/ 	.word	0x0000bc90
        /*05f8*/ 	.word	0x00000007
        /*05fc*/ 	.word	0x00000000
        /*0600*/ 	.short	0x010a
        /*0602*/ 	.byte	0x3f
	.zero		1


	//   ....[49]....
        /*0604*/ 	.word	0x0000bd00
        /*0608*/ 	.word	0x00000008
        /*060c*/ 	.word	0x00000000
        /*0610*/ 	.short	0x010a
        /*0612*/ 	.byte	0x3f
	.zero		1


	//   ....[50]....
        /*0614*/ 	.word	0x0000bd60
        /*0618*/ 	.word	0x00000007
        /*061c*/ 	.word	0x00000000
        /*0620*/ 	.short	0x010a
        /*0622*/ 	.byte	0x3f
	.zero		1


	//   ....[51]....
        /*0624*/ 	.word	0x0000bd90
        /*0628*/ 	.word	0x00000006
        /*062c*/ 	.word	0x00000000
        /*0630*/ 	.short	0x010a
        /*0632*/ 	.byte	0x3f
	.zero		1


	//   ....[52]....
        /*0634*/ 	.word	0x0000be00
        /*0638*/ 	.word	0x00000000
        /*063c*/ 	.word	0x00034800
        /*0640*/ 	.short	0x010a
        /*0642*/ 	.byte	0x3f
	.zero		1


	//   ....[53]....
        /*0644*/ 	.word	0x0000be60
        /*0648*/ 	.word	0x00000000
        /*064c*/ 	.word	0x00034830
        /*0650*/ 	.short	0x010a
        /*0652*/ 	.byte	0x3f
	.zero		1


	//   ....[54]....
        /*0654*/ 	.word	0x0000bec0
        /*0658*/ 	.word	0x00000006
        /*065c*/ 	.word	0x00034830
        /*0660*/ 	.short	0x010a
        /*0662*/ 	.byte	0x3f
	.zero		1


	//   ....[55]....
        /*0664*/ 	.word	0x0000bf20
        /*0668*/ 	.word	0x00000006
        /*066c*/ 	.word	0x00034850
        /*0670*/ 	.short	0x010a
        /*0672*/ 	.byte	0x3f
	.zero		1


	//   ....[56]....
        /*0674*/ 	.word	0x0000bf70
        /*0678*/ 	.word	0x0000000c
        /*067c*/ 	.word	0x00034850
        /*0680*/ 	.short	0x010a
        /*0682*/ 	.byte	0x3f
	.zero		1


	//   ....[57]....
        /*0684*/ 	.word	0x0000c0d0
        /*0688*/ 	.word	0x00000003
        /*068c*/ 	.word	0x00034840
        /*0690*/ 	.short	0x010a
        /*0692*/ 	.byte	0x3f
	.zero		1


	//   ....[58]....
        /*0694*/ 	.word	0x0000cbc0
        /*0698*/ 	.word	0x00000003
        /*069c*/ 	.word	0x00034820
        /*06a0*/ 	.short	0x010a
        /*06a2*/ 	.byte	0x3f
	.zero		1


	//   ....[59]....
        /*06a4*/ 	.word	0x0000cc20
        /*06a8*/ 	.word	0x00000003
        /*06ac*/ 	.word	0x00034848
        /*06b0*/ 	.short	0x010a
        /*06b2*/ 	.byte	0x3f
	.zero		1


	//   ....[60]....
        /*06b4*/ 	.word	0x0000cc80
        /*06b8*/ 	.word	0x00000003
        /*06bc*/ 	.word	0x00034860
        /*06c0*/ 	.short	0x010a
        /*06c2*/ 	.byte	0x3f
	.zero		1


	//   ....[61]....
        /*06c4*/ 	.word	0x0000cce0
        /*06c8*/ 	.word	0x00000003
        /*06cc*/ 	.word	0x00034840
        /*06d0*/ 	.short	0x010a
        /*06d2*/ 	.byte	0x3f
	.zero		1


	//   ....[62]....
        /*06d4*/ 	.word	0x0000cd40
        /*06d8*/ 	.word	0x00000003
        /*06dc*/ 	.word	0x00034868
        /*06e0*/ 	.short	0x010a
        /*06e2*/ 	.byte	0x3f
	.zero		1


	//   ....[63]....
        /*06e4*/ 	.word	0x0000cda0
        /*06e8*/ 	.word	0x00000003
        /*06ec*/ 	.word	0x00034848
        /*06f0*/ 	.short	0x010a
        /*06f2*/ 	.byte	0x3f
	.zero		1


	//   ....[64]....
        /*06f4*/ 	.word	0x0000ce00
        /*06f8*/ 	.word	0x00000003
        /*06fc*/ 	.word	0x00034860
        /*0700*/ 	.short	0x010a
        /*0702*/ 	.byte	0x3f
	.zero		1


	//   ....[65]....
        /*0704*/ 	.word	0x0000ce50
        /*0708*/ 	.word	0x00000003
        /*070c*/ 	.word	0x00034860
        /*0710*/ 	.short	0x010a
        /*0712*/ 	.byte	0x3f
	.zero		1


	//   ....[66]....
        /*0714*/ 	.word	0x0000cea0
        /*0718*/ 	.word	0x00000002
        /*071c*/ 	.word	0x00034820
        /*0720*/ 	.short	0x010a
        /*0722*/ 	.byte	0x3f
	.zero		1


	//   ....[67]....
        /*0724*/ 	.word	0x0000d040
        /*0728*/ 	.word	0x00000007
        /*072c*/ 	.word	0x00000000
        /*0730*/ 	.short	0x010a
        /*0732*/ 	.byte	0x3f
	.zero		1


	//   ....[68]....
        /*0734*/ 	.word	0x0000d090
        /*0738*/ 	.word	0x00000008
        /*073c*/ 	.word	0x00000000
        /*0740*/ 	.short	0x010a
        /*0742*/ 	.byte	0x3f
	.zero		1


	//   ....[69]....
        /*0744*/ 	.word	0x0000d0e0
        /*0748*/ 	.word	0x00000007
        /*074c*/ 	.word	0x00000000
        /*0750*/ 	.short	0x010a
        /*0752*/ 	.byte	0x3f
	.zero		1


	//----- nvinfo : EIATTR_NUM_MBARRIERS
	.align		4
.L_95:
        /*0754*/ 	.byte	0x03, 0x38
        /*0756*/ 	.short	0x0016


	//----- nvinfo : EIATTR_EXIT_INSTR_OFFSETS
	.align		4
        /*0758*/ 	.byte	0x04, 0x1c
        /*075a*/ 	.short	(.L_97 - .L_96)


	//   ....[0]....
.L_96:
        /*075c*/ 	.word	0x0000bde0


	//----- nvinfo : EIATTR_MAX_THREADS
	.align		4
.L_97:
        /*0760*/ 	.byte	0x04, 0x05
        /*0762*/ 	.short	(.L_99 - .L_98)
.L_98:
        /*0764*/ 	.word	0x00000180
        /*0768*/ 	.word	0x00000001
        /*076c*/ 	.word	0x00000001


	//----- nvinfo : EIATTR_CRS_STACK_SIZE
	.align		4
.L_99:
        /*0770*/ 	.byte	0x04, 0x1e
        /*0772*/ 	.short	(.L_101 - .L_100)
.L_100:
        /*0774*/ 	.word	0x00000000


	//----- nvinfo : EIATTR_CBANK_PARAM_SIZE
	.align		4
.L_101:
        /*0778*/ 	.byte	0x03, 0x19
        /*077a*/ 	.short	0x0a70


	//----- nvinfo : EIATTR_PARAM_CBANK
	.align		4
        /*077c*/ 	.byte	0x04, 0x0a
        /*077e*/ 	.short	(.L_103 - .L_102)
	.align		4
.L_102:
        /*0780*/ 	.word	index@(.nv.constant0._ZN7cutlass13device_kernelIN5flash11enable_sm90INS1_16FlashAttnFwdSm90INS1_25CollectiveMainloopFwdSm90ILi2EN4cute5tupleIJNS5_1CILi1EEES8_S8_EEENS6_IJNS7_ILi128EEESA_NS7_ILi192EEEEEELi128ENS_6half_tEfNS_4arch4Sm90ELb0ELb0ELb0ELb0ELb0ELb0ELb0ELb1ELb1ELb1ELb1ELb0EEENS1_21CollectiveEpilogueFwdINS6_IJSA_SA_SA_EEES9_SD_SF_Li256ELb0ELb1ELb1ELb0EEENS1_19SingleTileSchedulerILb0ELb1ELb1ELi128EEEEEEEEEvNT_6ParamsE)
        /*0784*/ 	.short	0x0210
        /*0786*/ 	.short	0x0a70


	//----- nvinfo : EIATTR_SW_WAR
	.align		4
.L_103:
        /*0788*/ 	.byte	0x04, 0x36
        /*078a*/ 	.short	(.L_105 - .L_104)
.L_104:
        /*078c*/ 	.word	0x00000008
.L_105:


//--------------------- .nv.info._ZN7cutlass13device_kernelIN5flash11enable_sm90INS1_16FlashAttnFwdSm90INS1_25CollectiveMainloopFwdSm90ILi2EN4cute5tupleIJNS5_1CILi1EEES8_S8_EEENS6_IJNS7_ILi128EEESA_NS7_ILi192EEEEEELi128ENS_6half_tEfNS_4arch4Sm90ELb0ELb0ELb0ELb1ELb0ELb0ELb0ELb1ELb1ELb1ELb1ELb0EEENS1_21CollectiveEpilogueFwdINS6_IJSA_SA_SA_EEES9_SD_SF_Li256ELb1ELb1ELb1ELb0EEENS1_36VarlenDynamicPersistentTileSchedulerILi128ELi128ELi256ELi128ELb1ELb1ELb1ELb0ELb1ELb1EEEEEEEEEvNT_6ParamsE --------------------------
	.section	.nv.info._ZN7cutlass13device_kernelIN5flash11enable_sm90INS1_16FlashAttnFwdSm90INS1_25CollectiveMainloopFwdSm90ILi2EN4cute5tupleIJNS5_1CILi1EEES8_S8_EEENS6_IJNS7_ILi128EEESA_NS7_ILi192EEEEEELi128ENS_6half_tEfNS_4arch4Sm90ELb0ELb0ELb0ELb1ELb0ELb0ELb0ELb1ELb1ELb1ELb1ELb0EEENS1_21CollectiveEpilogueFwdINS6_IJSA_SA_SA_EEES9_SD_SF_Li256ELb1ELb1ELb1ELb0EEENS1_36VarlenDynamicPersistentTileSchedulerILi128ELi128ELi256ELi128ELb1ELb1ELb1ELb0ELb1ELb1EEEEEEEEEvNT_6ParamsE,"",@"SHT_CUDA_INFO"
	.sectionflags	@""
	.align	4


	//----- nvinfo : EIATTR_CUDA_API_VERSION
	.align		4
        /*0000*/ 	.byte	0x04, 0x37
        /*0002*/ 	.short	(.L_107 - .L_106)
.L_106:
        /*0004*/ 	.word	0x00000082


	//----- nvinfo : EIATTR_KPARAM_INFO
	.align		4
.L_107:
        /*0008*/ 	.byte	0x04, 0x17
        /*000a*/ 	.short	(.L_109 - .L_108)
.L_108:
        /*000c*/ 	.word	0x00000000
        /*0010*/ 	.short	0x0000
        /*0012*/ 	.short	0x0070
        /*0014*/ 	.byte	0x00, 0xf0, 0x01, 0x2a


	//----- nvinfo : EIATTR_SPARSE_MMA_MASK
	.align		4
.L_109:
        /*0018*/ 	.byte	0x03, 0x50
        /*001a*/ 	.short	0x0000


	//----- nvinfo : EIATTR_MAXREG_COUNT
	.align		4
        /*001c*/ 	.byte	0x03, 0x1b
        /*001e*/ 	.short	0x00a8


	//----- nvinfo : EIATTR_NUM_BARRIERS
	.align		4
        /*0020*/ 	.byte	0x02, 0x4c
        /*0022*/ 	.byte	0x09
	.zero		1


	//----- nvinfo : EIATTR_EXTERNS
	.align		4
        /*0024*/ 	.byte	0x04, 0x0f
        /*0026*/ 	.short	(.L_111 - .L_110)


	//   ....[0]....
	.align		4
.L_110:
        /*0028*/ 	.word	index@(__assertfail)


	//----- nvinfo : EIATTR_ANNOTATIONS
	.align		4
.L_111:
        /*002c*/ 	.byte	0x04, 0x55
        /*002e*/ 	.short	(.L_113 - .L_112)


	//   ....[0]....
.L_112:
        /* <DEDUP_REMOVED lines=70> */
        /*0484*/ 	.byte	0x80, 0x17, 0x01, 0x00


	//----- nvinfo : EIATTR_MERCURY_ISA_VERSION
	.align		4
.L_113:
        /*0488*/ 	.byte	0x03, 0x5f
        /*048a*/ 	.short	0x0101


	//----- nvinfo : EIATTR_UNUSED_LOAD_BYTE_OFFSET
	.align		4
        /*048c*/ 	.byte	0x04, 0x44
        /*048e*/ 	.short	(.L_115 - .L_114)


	//   ....[0]....
.L_114:
        /*0490*/ 	.word	0x000009f0
        /*0494*/ 	.word	0x0000fff0


	//   ....[1]....
        /*0498*/ 	.word	0x000070c0
        /*049c*/ 	.word	0x0000fff0


	//----- nvinfo : EIATTR_INT_WARP_WIDE_INSTR_OFFSETS
	.align		4
.L_115:
        /*04a0*/ 	.byte	0x04, 0x31
        /*04a2*/ 	.short	(.L_117 - .L_116)


	//   ....[0]....
.L_116:
        /*04a4*/ 	.word	0x00000120


	//   ....[1]....
        /*04a8*/ 	.word	0x00000160


	//   ....[2]....
        /*04ac*/ 	.word	0x00000220


	//   ....[3]....
        /*04b0*/ 	.word	0x0000b3b0


	//   ....[4]....
        /*04b4*/ 	.word	0x0000b440


	//   ....[5]....
        /*04b8*/ 	.word	0x0000eec0


	//   ....[6]....
        /*04bc*/ 	.word	0x0000ef20


	//----- nvinfo : EIATTR_COOP_GROUP_MASK_REGIDS
	.align		4
.L_117:
        /*04c0*/ 	.byte	0x04, 0x29
        /*04c2*/ 	.short	(.L_119 - .L_118)


	//   ....[0]....
.L_118:
        /*04c4*/ 	.word	0xffffffff


	//   ....[1]....
        /*04c8*/ 	.word	0xffffffff


	//   ....[2]....
        /*04cc*/ 	.word	0xffffffff


	//   ....[3]....
        /*04d0*/ 	.word	0xffffffff


	//   ....[4]....
        /*04d4*/ 	.word	0xffffffff


	//   ....[5]....
        /*04d8*/ 	.word	0xffffffff


	//   ....[6]....
        /*04dc*/ 	.word	0xffffffff


	//   ....[7]....
        /*04e0*/ 	.word	0xffffffff


	//   ....[8]....
        /*04e4*/ 	.word	0xffffffff


	//   ....[9]....
        /*04e8*/ 	.word	0xffffffff


	//   ....[10]....
        /*04ec*/ 	.word	0xffffffff


	//   ....[11]....
        /*04f0*/ 	.word	0xffffffff


	//   ....[12]....
        /*04f4*/ 	.word	0xffffffff


	//   ....[13]....
        /*04f8*/ 	.word	0xffffffff


	//   ....[14]....
        /*04fc*/ 	.word	0xffffffff


	//   ....[15]....
        /*0500*/ 	.word	0xffffffff


	//   ....[16]....
        /*0504*/ 	.word	0xffffffff


	//   ....[17]....
        /*0508*/ 	.word	0xffffffff


	//   ....[18]....
        /*050c*/ 	.word	0xffffffff


	//   ....[19]....
        /*0510*/ 	.word	0xffffffff


	//   ....[20]....
        /*0514*/ 	.word	0xffffffff


	//   ....[21]....
        /*0518*/ 	.word	0xffffffff


	//   ....[22]....
        /*051c*/ 	.word	0xffffffff


	//   ....[23]....
        /*0520*/ 	.word	0xffffffff


	//   ....[24]....
        /*0524*/ 	.word	0xffffffff


	//   ....[25]....
        /*0528*/ 	.word	0xffffffff


	//   ....[26]....
        /*052c*/ 	.word	0xffffffff


	//   ....[27]....
        /*0530*/ 	.word	0xffffffff


	//   ....[28]....
        /*0534*/ 	.word	0xffffffff


	//   ....[29]....
        /*0538*/ 	.word	0xffffffff


	//   ....[30]....
        /*053c*/ 	.word	0xffffffff


	//   ....[31]....
        /*0540*/ 	.word	0xffffffff


	//   ....[32]....
        /*0544*/ 	.word	0xffffffff


	//   ....[33]....
        /*0548*/ 	.word	0xffffffff


	//   ....[34]....
        /*054c*/ 	.word	0xffffffff


	//   ....[35]....
        /*0550*/ 	.word	0xffffffff


	//   ....[36]....
        /*0554*/ 	.word	0xffffffff


	//   ....[37]....
        /*0558*/ 	.word	0xffffffff


	//   ....[38]....
        /*055c*/ 	.word	0xffffffff


	//   ....[39]....
        /*0560*/ 	.word	0xffffffff


	//   ....[40]....
        /*0564*/ 	.word	0xffffffff


	//   ....[41]....
        /*0568*/ 	.word	0xffffffff


	//   ....[42]....
        /*056c*/ 	.word	0xffffffff


	//   ....[43]....
        /*0570*/ 	.word	0xffffffff


	//   ....[44]....
        /*0574*/ 	.word	0xffffffff


	//   ....[45]....
        /*0578*/ 	.word	0xffffffff


	//   ....[46]....
        /*057c*/ 	.word	0xffffffff


	//   ....[47]....
        /*0580*/ 	.word	0xffffffff


	//   ....[48]....
        /*0584*/ 	.word	0xffffffff


	//   ....[49]....
        /*0588*/ 	.word	0xffffffff


	//   ....[50]....
        /*058c*/ 	.word	0xffffffff


	//   ....[51]....
        /*0590*/ 	.word	0xffffffff


	//   ....[52]....
        /*0594*/ 	.word	0xffffffff


	//   ....[53]....
        /*0598*/ 	.word	0xffffffff


	//   ....[54]....
        /*059c*/ 	.word	0xffffffff


	//   ....[55]....
        /*05a0*/ 	.word	0xffffffff


	//   ....[56]....
        /*05a4*/ 	.word	0xffffffff


	//   ....[57]....
        /*05a8*/ 	.word	0xffffffff


	//   ....[58]....
        /*05ac*/ 	.word	0xffffffff


	//   ....[59]....
        /*05b0*/ 	.word	0xffffffff


	//   ....[60]....
        /*05b4*/ 	.word	0xffffffff


	//   ....[61]....
        /*05b8*/ 	.word	0xffffffff


	//   ....[62]....
        /*05bc*/ 	.word	0xffffffff


	//   ....[63]....
        /*05c0*/ 	.word	0xffffffff


	//   ....[64]....
        /*05c4*/ 	.word	0xffffffff


	//   ....[65]....
        /*05c8*/ 	.word	0xffffffff


	//   ....[66]....
        /*05cc*/ 	.word	0xffffffff


	//   ....[67]....
        /*05d0*/ 	.word	0xffffffff


	//   ....[68]....
        /*05d4*/ 	.word	0xffffffff


	//   ....[69]....
        /*05d8*/ 	.word	0xffffffff


	//   ....[70]....
        /*05dc*/ 	.word	0xffffffff


	//   ....[71]....
        /*05e0*/ 	.word	0xffffffff


	//   ....[72]....
        /*05e4*/ 	.word	0xffffffff


	//   ....[73]....
        /*05e8*/ 	.word	0xffffffff


	//   ....[74]....
        /*05ec*/ 	.word	0xffffffff


	//   ....[75]....
        /*05f0*/ 	.word	0xffffffff


	//   ....[76]....
        /*05f4*/ 	.word	0xffffffff


	//   ....[77]....
        /*05f8*/ 	.word	0xffffffff


	//   ....[78]....
        /*05fc*/ 	.word	0xffffffff


	//   ....[79]....
        /*0600*/ 	.word	0xffffffff


	//   ....[80]....
        /*0604*/ 	.word	0xffffffff


	//   ....[81]....
        /*0608*/ 	.word	0xffffffff


	//   ....[82]....
        /*060c*/ 	.word	0xffffffff


	//   ....[83]....
        /*0610*/ 	.word	0xffffffff


	//   ....[84]....
        /*0614*/ 	.word	0xffffffff


	//   ....[85]....
        /*0618*/ 	.word	0xffffffff


	//   ....[86]....
        /*061c*/ 	.word	0xffffffff


	//   ....[87]....
        /*0620*/ 	.word	0xffffffff


	//   ....[88]....
        /*0624*/ 	.word	0xffffffff


	//   ....[89]....
        /*0628*/ 	.word	0xffffffff


	//   ....[90]....
        /*062c*/ 	.word	0xffffffff


	//   ....[91]....
        /*0630*/ 	.word	0xffffffff


	//   ....[92]....
        /*0634*/ 	.word	0xffffffff


	//   ....[93]....
        /*0638*/ 	.word	0xffffffff


	//   ....[94]....
        /*063c*/ 	.word	0xffffffff


	//   ....[95]....
        /*0640*/ 	.word	0xffffffff


	//   ....[96]....
        /*0644*/ 	.word	0xffffffff


	//   ....[97]....
        /*0648*/ 	.word	0x0500000f


	//   ....[98]....
        /*064c*/ 	.word	0x0500000f


	//   ....[99]....
        /*0650*/ 	.word	0x0500000f


	//   ....[100]....
        /*0654*/ 	.word	0x0500000f


	//   ....[101]....
        /*0658*/ 	.word	0x0500000f


	//   ....[102]....
        /*065c*/ 	.word	0x0500000f


	//   ....[103]....
        /*0660*/ 	.word	0x0500000f


	//   ....[104]....
        /*0664*/ 	.word	0x0500000f


	//   ....[105]....
        /*0668*/ 	.word	0x0500000f


	//   ....[106]....
        /*066c*/ 	.word	0x0500000f


	//   ....[107]....
        /*0670*/ 	.word	0x0500000f


	//   ....[108]....
        /*0674*/ 	.word	0x0500000f


	//   ....[109]....
        /*0678*/ 	.word	0x0500000f


	//   ....[110]....
        /*067c*/ 	.word	0x0500000f


	//   ....[111]....
        /*0680*/ 	.word	0x0500000f


	//   ....[112]....
        /*0684*/ 	.word	0x0500000f


	//   ....[113]....
        /*0688*/ 	.word	0x0500000f


	//   ....[114]....
        /*068c*/ 	.word	0x0500000f


	//   ....[115]....
        /*0690*/ 	.word	0x0500000f


	//   ....[116]....
        /*0694*/ 	.word	0x0500000f


	//   ....[117]....
        /*0698*/ 	.word	0x0500000f


	//   ....[118]....
        /*069c*/ 	.word	0x0500000f


	//   ....[119]....
        /*06a0*/ 	.word	0x0500000f


	//   ....[120]....
        /*06a4*/ 	.word	0x0500000f


	//   ....[121]....
        /*06a8*/ 	.word	0x0500000f


	//   ....[122]....
        /*06ac*/ 	.word	0x0500000f


	//   ....[123]....
        /*06b0*/ 	.word	0x0500000f


	//   ....[124]....
        /*06b4*/ 	.word	0x0500000f


	//   ....[125]....
        /*06b8*/ 	.word	0x0500000f


	//   ....[126]....
        /*06bc*/ 	.word	0x0500000f


	//   ....[127]....
        /*06c0*/ 	.word	0x0500000f


	//   ....[128]....
        /*06c4*/ 	.word	0x0500000f


	//   ....[129]....
        /*06c8*/ 	.word	0x0500000f


	//   ....[130]....
        /*06cc*/ 	.word	0x0500000f


	//   ....[131]....
        /*06d0*/ 	.word	0x0500000f


	//   ....[132]....
        /*06d4*/ 	.word	0x0500000f


	//----- nvinfo : EIATTR_COOP_GROUP_INSTR_OFFSETS
	.align		4
.L_119:
        /*06d8*/ 	.byte	0x04, 0x28
        /*06da*/ 	.short	(.L_121 - .L_120)


	//   ....[0]....
.L_120:
        /*06dc*/ 	.word	0x00000060


	//   ....[1]....
        /*06e0*/ 	.word	0x00000130


	//   ....[2]....
        /*06e4*/ 	.word	0x00000230


	//   ....[3]....
        /*06e8*/ 	.word	0x000003a0


	//   ....[4]....
        /*06ec*/ 	.word	0x00000500


	//   ....[5]....
        /*06f0*/ 	.word	0x00000620


	//   ....[6]....
        /*06f4*/ 	.word	0x00000780


	//   ....[7]....
        /*06f8*/ 	.word	0x00001730


	//   ....[8]....
        /*06fc*/ 	.word	0x00002a60


	//   ....[9]....
        /*0700*/ 	.word	0x00002b60


	//   ....[10]....
        /*0704*/ 	.word	0x00003140


	//   ....[11]....
        /*0708*/ 	.word	0x000031e0


	//   ....[12]....
        /*070c*/ 	.word	0x00004e00


	//   ....[13]....
        /*0710*/ 	.word	0x00004e30


	//   ....[14]....
        /*0714*/ 	.word	0x00005240


	//   ....[15]....
        /*0718*/ 	.word	0x000052f0


	//   ....[16]....
        /*071c*/ 	.word	0x000066c0


	//   ....[17]....
        /*0720*/ 	.word	0x00006720


	//   ....[18]....
        /*0724*/ 	.word	0x00006800


	//   ....[19]....
        /*0728*/ 	.word	0x00006b40


	//   ....[20]....
        /*072c*/ 	.word	0x00007b40


	//   ....[21]....
        /*0730*/ 	.word	0x00007b80


	//   ....[22]....
        /*0734*/ 	.word	0x00007ba0


	//   ....[23]....
        /*0738*/ 	.word	0x00007bd0


	//   ....[24]....
        /*073c*/ 	.word	0x00008250


	//   ....[25]....
        /*0740*/ 	.word	0x00008280


	//   ....[26]....
        /*0744*/ 	.word	0x00008340


	//   ....[27]....
        /*0748*/ 	.word	0x00008360


	//   ....[28]....
        /*074c*/ 	.word	0x00008420


	//   ....[29]....
        /*0750*/ 	.word	0x00008440


	//   ....[30]....
        /*0754*/ 	.word	0x00008510


	//   ....[31]....
        /*0758*/ 	.word	0x00008530


	//   ....[32]....
        /*075c*/ 	.word	0x000088c0


	//   ....[33]....
        /*0760*/ 	.word	0x000088d0


	//   ....[34]....
        /*0764*/ 	.word	0x00008d10


	//   ....[35]....
        /*0768*/ 	.word	0x00008d20


	//   ....[36]....
        /*076c*/ 	.word	0x00009930


	//   ....[37]....
        /*0770*/ 	.word	0x00009960


	//   ....[38]....
        /*0774*/ 	.word	0x00009a30


	//   ....[39]....
        /*0778*/ 	.word	0x00009a50


	//   ....[40]....
        /*077c*/ 	.word	0x00009b10


	//   ....[41]....
        /*0780*/ 	.word	0x00009b30


	//   ....[42]....
        /*0784*/ 	.word	0x00009c00


	//   ....[43]....
        /*0788*/ 	.word	0x00009c20


	//   ....[44]....
        /*078c*/ 	.word	0x00009d70


	//   ....[45]....
        /*0790*/ 	.word	0x00009fb0


	//   ....[46]....
        /*0794*/ 	.word	0x00009fe0


	//   ....[47]....
        /*0798*/ 	.word	0x0000a010


	//   ....[48]....
        /*079c*/ 	.word	0x0000a040


	//   ....[49]....
        /*07a0*/ 	.word	0x0000a070


	//   ....[50]....
        /*07a4*/ 	.word	0x0000a0a0


	//   ....[51]....
        /*07a8*/ 	.word	0x0000a240


	//   ....[52]....
        /*07ac*/ 	.word	0x0000a270


	//   ....[53]....
        /*07b0*/ 	.word	0x0000a2a0


	//   ....[54]....
        /*07b4*/ 	.word	0x0000a2d0


	//   ....[55]....
        /*07b8*/ 	.word	0x0000a300


	//   ....[56]....
        /*07bc*/ 	.word	0x0000a330


	//   ....[57]....
        /*07c0*/ 	.word	0x0000a3c0


	//   ....[58]....
        /*07c4*/ 	.word	0x0000a3f0


	//   ....[59]....
        /*07c8*/ 	.word	0x0000a400


	//   ....[60]....
        /*07cc*/ 	.word	0x0000a4b0


	//   ....[61]....
        /*07d0*/ 	.word	0x0000b990


	//   ....[62]....
        /*07d4*/ 	.word	0x0000c590


	//   ....[63]....
        /*07d8*/ 	.word	0x0000c5b0


	//   ....[64]....
        /*07dc*/ 	.word	0x0000c5e0


	//   ....[65]....
        /*07e0*/ 	.word	0x0000c610


	//   ....[66]....
        /*07e4*/ 	.word	0x0000c730


	//   ....[67]....
        /*07e8*/ 	.word	0x0000c740


	//   ....[68]....
        /*07ec*/ 	.word	0x0000c7e0


	//   ....[69]....
        /*07f0*/ 	.word	0x0000c7f0


	//   ....[70]....
        /*07f4*/ 	.word	0x0000c890


	//   ....[71]....
        /*07f8*/ 	.word	0x0000c8a0


	//   ....[72]....
        /*07fc*/ 	.word	0x0000c940


	//   ....[73]....
        /*0800*/ 	.word	0x0000c950


	//   ....[74]....
        /*0804*/ 	.word	0x0000c9d0


	//   ....[75]....
        /*0808*/ 	.word	0x0000ca00


	//   ....[76]....
        /*080c*/ 	.word	0x0000ca50


	//   ....[77]....
        /*0810*/ 	.word	0x0000ca90


	//   ....[78]....
        /*0814*/ 	.word	0x0000f5f0


	//   ....[79]....
        /*0818*/ 	.word	0x0000f620


	//   ....[80]....
        /*081c*/ 	.word	0x0000f680


	//   ....[81]....
        /*0820*/ 	.word	0x0000f6b0


	//   ....[82]....
        /*0824*/ 	.word	0x0000f6e0


	//   ....[83]....
        /*0828*/ 	.word	0x0000f710


	//   ....[84]....
        /*082c*/ 	.word	0x0000f740


	//   ....[85]....
        /*0830*/ 	.word	0x0000f770


	//   ....[86]....
        /*0834*/ 	.word	0x0000f930


	//   ....[87]....
        /*0838*/ 	.word	0x0000f960


	//   ....[88]....
        /*083c*/ 	.word	0x0000f990


	//   ....[89]....
        /*0840*/ 	.word	0x0000f9c0


	//   ....[90]....
        /*0844*/ 	.word	0x0000f9f0


	//   ....[91]....
        /*0848*/ 	.word	0x0000fa20


	//   ....[92]....
        /*084c*/ 	.word	0x0000fae0


	//   ....[93]....
        /*0850*/ 	.word	0x0000fb00


	//   ....[94]....
        /*0854*/ 	.word	0x0000fb10


	//   ....[95]....
        /*0858*/ 	.word	0x0000fb70


	//   ....[96]....
        /*085c*/ 	.word	0x00010290


	//   ....[97]....
        /*0860*/ 	.word	0x00010740


	//   ....[98]....
        /*0864*/ 	.word	0x000108c0


	//   ....[99]....
        /*0868*/ 	.word	0x00010910


	//   ....[100]....
        /*086c*/ 	.word	0x000109a0


	//   ....[101]....
        /*0870*/ 	.word	0x00010a30


	//   ....[102]....
        /*0874*/ 	.word	0x00010b70


	//   ....[103]....
        /*0878*/ 	.word	0x00010c60


	//   ....[104]....
        /*087c*/ 	.word	0x00010d40


	//   ....[105]....
        /*0880*/ 	.word	0x00010e50


	//   ....[106]....
        /*0884*/ 	.word	0x00010eb0


	//   ....[107]....
        /*0888*/ 	.word	0x00010fc0


	//   ....[108]....
        /*088c*/ 	.word	0x00011020


	//   ....[109]....
        /*0890*/ 	.word	0x00011130


	//   ....[110]....
        /*0894*/ 	.word	0x00011190


	//   ....[111]....
        /*0898*/ 	.word	0x00011280


	//   ....[112]....
        /*089c*/ 	.word	0x00011300


	//   ....[113]....
        /*08a0*/ 	.word	0x000113e0


	//   ....[114]....
        /*08a4*/ 	.word	0x00011750


	//   ....[115]....
        /*08a8*/ 	.word	0x000117f0


	//   ....[116]....
        /*08ac*/ 	.word	0x00011980


	//   ....[117]....
        /*08b0*/ 	.word	0x00011a00


	//   ....[118]....
        /*08b4*/ 	.word	0x00011a80


	//   ....[119]....
        /*08b8*/ 	.word	0x00011b00


	//   ....[120]....
        /*08bc*/ 	.word	0x00011b80


	//   ....[121]....
        /*08c0*/ 	.word	0x00011c10


	//   ....[122]....
        /*08c4*/ 	.word	0x00011cb0


	//   ....[123]....
        /*08c8*/ 	.word	0x00011d60


	//   ....[124]....
        /*08cc*/ 	.word	0x00011de0


	//   ....[125]....
        /*08d0*/ 	.word	0x00011e60


	//   ....[126]....
        /*08d4*/ 	.word	0x00011ee0


	//   ....[127]....
        /*08d8*/ 	.word	0x00011f70


	//   ....[128]....
        /*08dc*/ 	.word	0x00011ff0


	//   ....[129]....
        /*08e0*/ 	.word	0x00012090


	//   ....[130]....
        /*08e4*/ 	.word	0x000120e0


	//   ....[131]....
        /*08e8*/ 	.word	0x00012170


	//   ....[132]....
        /*08ec*/ 	.word	0x000122a0


	//----- nvinfo : EIATTR_REG_RECONFIG
	.align		4
.L_121:
        /*08f0*/ 	.byte	0x01, 0x54
	.zero		2


	//----- nvinfo : EIATTR_SYSCALL_OFFSETS
	.align		4
        /*08f4*/ 	.byte	0x04, 0x46
        /*08f6*/ 	.short	(.L_123 - .L_122)


	//   ....[0]....
.L_122:
        /*08f8*/ 	.word	0x00001910


	//   ....[1]....
        /*08fc*/ 	.word	0x0000b5b0


	//   ....[2]....
        /*0900*/ 	.word	0x0000b700


	//   ....[3]....
        /*0904*/ 	.word	0x0000b800


	//   ....[4]....
        /*0908*/ 	.word	0x0000c170


	//----- nvinfo : EIATTR_MBARRIER_INSTR_OFFSETS
	.align		4
.L_123:
        /*090c*/ 	.byte	0x04, 0x39
        /*090e*/ 	.short	(.L_125 - .L_124)


	//   ....[0]....
.L_124:
        /*0910*/ 	.word	0x00000250
        /*0914*/ 	.word	0x000000ff
        /*0918*/ 	.word	0x00034800
        /*091c*/ 	.short	0x0100
        /*091e*/ 	.byte	0x08
	.zero		1


	//   ....[1]....
        /*0920*/ 	.word	0x00000260
        /*0924*/ 	.word	0x000000ff
        /*0928*/ 	.word	0x00034820
        /*092c*/ 	.short	0x0100
        /*092e*/ 	.byte	0x08
	.zero		1


	//   ....[2]....
        /*0930*/ 	.word	0x00000350
        /*0934*/ 	.word	0x000000ff
        /*0938*/ 	.word	0x00034830
        /*093c*/ 	.short	0x0100
        /*093e*/ 	.byte	0x08
	.zero		1


	//   ....[3]....
        /*0940*/ 	.word	0x00000360
        /*0944*/ 	.word	0x000000ff
        /*0948*/ 	.word	0x00034840
        /*094c*/ 	.short	0x0100
        /*094e*/ 	.byte	0x08
	.zero		1


	//   ....[4]....
        /*0950*/ 	.word	0x00000370
        /*0954*/ 	.word	0x000000ff
        /*0958*/ 	.word	0x00034838
        /*095c*/ 	.short	0x0100
        /*095e*/ 	.byte	0x08
	.zero		1


	//   ....[5]....
        /*0960*/ 	.word	0x00000380
        /*0964*/ 	.word	0x000000ff
        /*0968*/ 	.word	0x00034848
        /*096c*/ 	.short	0x0100
        /*096e*/ 	.byte	0x08
	.zero		1


	//   ....[6]....
        /*0970*/ 	.word	0x000004b0
        /*0974*/ 	.word	0x000000ff
        /*0978*/ 	.word	0x00034850
        /*097c*/ 	.short	0x0100
        /*097e*/ 	.byte	0x08
	.zero		1


	//   ....[7]....
        /*0980*/ 	.word	0x000004c0
        /*0984*/ 	.word	0x000000ff
        /*0988*/ 	.word	0x00034860
        /*098c*/ 	.short	0x0100
        /*098e*/ 	.byte	0x08
	.zero		1


	//   ....[8]....
        /*0990*/ 	.word	0x000004d0
        /*0994*/ 	.word	0x000000ff
        /*0998*/ 	.word	0x00034858
        /*099c*/ 	.short	0x0100
        /*099e*/ 	.byte	0x08
	.zero		1


	//   ....[9]....
        /*09a0*/ 	.word	0x000004e0
        /*09a4*/ 	.word	0x000000ff
        /*09a8*/ 	.word	0x00034868
        /*09ac*/ 	.short	0x0100
        /*09ae*/ 	.byte	0x08
	.zero		1


	//   ....[10]....
        /*09b0*/ 	.word	0x000005d0
        /*09b4*/ 	.word	0x000000ff
        /*09b8*/ 	.word	0x00034870
        /*09bc*/ 	.short	0x0100
        /*09be*/ 	.byte	0x06
	.zero		1


	//   ....[11]....
        /*09c0*/ 	.word	0x000005e0
        /*09c4*/ 	.word	0x000000ff
        /*09c8*/ 	.word	0x00034880
        /*09cc*/ 	.short	0x0100
        /*09ce*/ 	.byte	0x06
	.zero		1


	//   ....[12]....
        /*09d0*/ 	.word	0x000005f0
        /*09d4*/ 	.word	0x000000ff
        /*09d8*/ 	.word	0x00034878
        /*09dc*/ 	.short	0x0100
        /*09de*/ 	.byte	0x06
	.zero		1


	//   ....[13]....
        /*09e0*/ 	.word	0x00000600
        /*09e4*/ 	.word	0x000000ff
        /*09e8*/ 	.word	0x00034888
        /*09ec*/ 	.short	0x0100
        /*09ee*/ 	.byte	0x06
	.zero		1


	//   ....[14]....
        /*09f0*/ 	.word	0x00000730
        /*09f4*/ 	.word	0x000000ff
        /*09f8*/ 	.word	0x00034890
        /*09fc*/ 	.short	0x0100
        /*09fe*/ 	.byte	0x08
	.zero		1


	//   ....[15]....
        /*0a00*/ 	.word	0x00000740
        /*0a04*/ 	.word	0x000000ff
        /*0a08*/ 	.word	0x000348a0
        /*0a0c*/ 	.short	0x0100
        /*0a0e*/ 	.byte	0x08
	.zero		1


	//   ....[16]....
        /*0a10*/ 	.word	0x00000750
        /*0a14*/ 	.word	0x000000ff
        /*0a18*/ 	.word	0x00034898
        /*0a1c*/ 	.short	0x0100
        /*0a1e*/ 	.byte	0x08
	.zero		1


	//   ....[17]....
        /*0a20*/ 	.word	0x00000760
        /*0a24*/ 	.word	0x000000ff
        /*0a28*/ 	.word	0x000348a8
        /*0a2c*/ 	.short	0x0100
        /*0a2e*/ 	.byte	0x08
	.zero		1


	//   ....[18]....
        /*0a30*/ 	.word	0x00000890
        /*0a34*/ 	.word	0x000000ff
        /*0a38*/ 	.word	0x000348b0
        /*0a3c*/ 	.short	0x0100
        /*0a3e*/ 	.byte	0x08
	.zero		1


	//   ....[19]....
        /*0a40*/ 	.word	0x000008a0
        /*0a44*/ 	.word	0x000000ff
        /*0a48*/ 	.word	0x000348c0
        /*0a4c*/ 	.short	0x0100
        /*0a4e*/ 	.byte	0x08
	.zero		1


	//   ....[20]....
        /*0a50*/ 	.word	0x000008b0
        /*0a54*/ 	.word	0x000000ff
        /*0a58*/ 	.word	0x000348b8
        /*0a5c*/ 	.short	0x0100
        /*0a5e*/ 	.byte	0x08
	.zero		1


	//   ....[21]....
        /*0a60*/ 	.word	0x000008c0
        /*0a64*/ 	.word	0x000000ff
        /*0a68*/ 	.word	0x000348c8
        /*0a6c*/ 	.short	0x0100
        /*0a6e*/ 	.byte	0x08
	.zero		1


	//   ....[22]....
        /*0a70*/ 	.word	0x000019c0
        /*0a74*/ 	.word	0x00000000
        /*0a78*/ 	.word	0x00034800
        /*0a7c*/ 	.short	0x010a
        /*0a7e*/ 	.byte	0x3f
	.zero		1


	//   ....[23]....
        /*0a80*/ 	.word	0x00001a30
        /*0a84*/ 	.word	0x00000005
        /*0a88*/ 	.word	0x00034830
        /*0a8c*/ 	.short	0x010a
        /*0a8e*/ 	.byte	0x3f
	.zero		1


	//   ....[24]....
        /*0a90*/ 	.word	0x00001aa0
        /*0a94*/ 	.word	0x00000005
        /*0a98*/ 	.word	0x00034830
        /*0a9c*/ 	.short	0x010a
        /*0a9e*/ 	.byte	0x3f
	.zero		1


	//   ....[25]....
        /*0aa0*/ 	.word	0x00002bc0
        /*0aa4*/ 	.word	0x00000005
        /*0aa8*/ 	.word	0x00000000
        /*0aac*/ 	.short	0x0101
        /*0aae*/ 	.byte	0x3f
	.zero		1


	//   ....[26]....
        /*0ab0*/ 	.word	0x000041b0
        /*0ab4*/ 	.word	0x0000000e
        /*0ab8*/ 	.word	0x00034830
        /*0abc*/ 	.short	0x010a
        /*0abe*/ 	.byte	0x3f
	.zero		1


	//   ....[27]....
        /*0ac0*/ 	.word	0x00004200
        /*0ac4*/ 	.word	0x0000000e
        /*0ac8*/ 	.word	0x00034830
        /*0acc*/ 	.short	0x010a
        /*0ace*/ 	.byte	0x3f
	.zero		1


	//   ....[28]....
        /*0ad0*/ 	.word	0x00004aa0
        /*0ad4*/ 	.word	0x0000000d
        /*0ad8*/ 	.word	0x00034850
        /*0adc*/ 	.short	0x010a
        /*0ade*/ 	.byte	0x3f
	.zero		1


	//   ....[29]....
        /*0ae0*/ 	.word	0x00004ae0
        /*0ae4*/ 	.word	0x0000000d
        /*0ae8*/ 	.word	0x00034850
        /*0aec*/ 	.short	0x010a
        /*0aee*/ 	.byte	0x3f
	.zero		1


	//   ....[30]....
        /*0af0*/ 	.word	0x00005bd0
        /*0af4*/ 	.word	0x0000001f
        /*0af8*/ 	.word	0x00000000
        /*0afc*/ 	.short	0x0101
        /*0afe*/ 	.byte	0x3f
	.zero		1


	//   ....[31]....
        /*0b00*/ 	.word	0x00005c50
        /*0b04*/ 	.word	0x0000001f
        /*0b08*/ 	.word	0x00000000
        /*0b0c*/ 	.short	0x0101
        /*0b0e*/ 	.byte	0x3f
	.zero		1


	//   ....[32]....
        /*0b10*/ 	.word	0x00006620
        /*0b14*/ 	.word	0x0000000e
        /*0b18*/ 	.word	0x00034850
        /*0b1c*/ 	.short	0x010a
        /*0b1e*/ 	.byte	0x3f
	.zero		1


	//   ....[33]....
        /*0b20*/ 	.word	0x00006660
        /*0b24*/ 	.word	0x0000000e
        /*0b28*/ 	.word	0x00034850
        /*0b2c*/ 	.short	0x010a
        /*0b2e*/ 	.byte	0x3f
	.zero		1


	//   ....[34]....
        /*0b30*/ 	.word	0x00006c50
        /*0b34*/ 	.word	0x00000008
        /*0b38*/ 	.word	0x00000000
        /*0b3c*/ 	.short	0x0101
        /*0b3e*/ 	.byte	0x3f
	.zero		1


	//   ....[35]....
        /*0b40*/ 	.word	0x00008240
        /*0b44*/ 	.word	0x00000003
        /*0b48*/ 	.word	0x00000000
        /*0b4c*/ 	.short	0x0101
        /*0b4e*/ 	.byte	0x3f
	.zero		1


	//   ....[36]....
        /*0b50*/ 	.word	0x000088b0
        /*0b54*/ 	.word	0x0000000a
        /*0b58*/ 	.word	0x00000000
        /*0b5c*/ 	.short	0x0101
        /*0b5e*/ 	.byte	0x3f
	.zero		1


	//   ....[37]....
        /*0b60*/ 	.word	0x0000bc00
        /*0b64*/ 	.word	0x00000000
        /*0b68*/ 	.word	0x00034840
        /*0b6c*/ 	.short	0x010a
        /*0b6e*/ 	.byte	0x3f
	.zero		1


	//   ....[38]....
        /*0b70*/ 	.word	0x0000cba0
        /*0b74*/ 	.word	0x00000012
        /*0b78*/ 	.word	0x00034800
        /*0b7c*/ 	.short	0x0107
        /*0b7e*/ 	.byte	0x3f
	.zero		1


	//   ....[39]....
        /*0b80*/ 	.word	0x0000ccb0
        /*0b84*/ 	.word	0x00000012
        /*0b88*/ 	.word	0x00034800
        /*0b8c*/ 	.short	0x0101
        /*0b8e*/ 	.byte	0x3f
	.zero		1


	//   ....[40]....
        /*0b90*/ 	.word	0x0000ccd0
        /*0b94*/ 	.word	0x00000012
        /*0b98*/ 	.word	0x00034820
        /*0b9c*/ 	.short	0x010a
        /*0b9e*/ 	.byte	0x3f
	.zero		1


	//   ....[41]....
        /*0ba0*/ 	.word	0x0000d090
        /*0ba4*/ 	.word	0x00000003
        /*0ba8*/ 	.word	0x00034840
        /*0bac*/ 	.short	0x010a
        /*0bae*/ 	.byte	0x3f
	.zero		1


	//   ....[42]....
        /*0bb0*/ 	.word	0x0000d520
        /*0bb4*/ 	.word	0x00000003
        /*0bb8*/ 	.word	0x00000060
        /*0bbc*/ 	.short	0x010a
        /*0bbe*/ 	.byte	0x3f
	.zero		1


	//   ....[43]....
        /*0bc0*/ 	.word	0x0000dbb0
        /*0bc4*/ 	.word	0x00000003
        /*0bc8*/ 	.word	0x00034840
        /*0bcc*/ 	.short	0x010a
        /*0bce*/ 	.byte	0x3f
	.zero		1


	//   ....[44]....
        /*0bd0*/ 	.word	0x0000e040
        /*0bd4*/ 	.word	0x00000002
        /*0bd8*/ 	.word	0x00000060
        /*0bdc*/ 	.short	0x010a
        /*0bde*/ 	.byte	0x3f
	.zero		1


	//   ....[45]....
        /*0be0*/ 	.word	0x0000e610
        /*0be4*/ 	.word	0x00000002
        /*0be8*/ 	.word	0x00034840
        /*0bec*/ 	.short	0x010a
        /*0bee*/ 	.byte	0x3f
	.zero		1


	//   ....[46]....
        /*0bf0*/ 	.word	0x0000eaa0
        /*0bf4*/ 	.word	0x00000002
        /*0bf8*/ 	.word	0x00000060
        /*0bfc*/ 	.short	0x010a
        /*0bfe*/ 	.byte	0x3f
	.zero		1


	//   ....[47]....
        /*0c00*/ 	.word	0x0000f020
        /*0c04*/ 	.word	0x00000000
        /*0c08*/ 	.word	0x00034860
        /*0c0c*/ 	.short	0x010a
        /*0c0e*/ 	.byte	0x3f
	.zero		1


	//   ....[48]....
        /*0c10*/ 	.word	0x00010210
        /*0c14*/ 	.word	0x00000000
        /*0c18*/ 	.word	0x00034820
        /*0c1c*/ 	.short	0x010a
        /*0c1e*/ 	.byte	0x3f
	.zero		1


	//   ....[49]....
        /*0c20*/ 	.word	0x00010400
        /*0c24*/ 	.word	0x00000006
        /*0c28*/ 	.word	0x00000000
        /*0c2c*/ 	.short	0x010a
        /*0c2e*/ 	.byte	0x3f
	.zero		1


	//   ....[50]....
        /*0c30*/ 	.word	0x00010430
        /*0c34*/ 	.word	0x00000007
        /*0c38*/ 	.word	0x00000000
        /*0c3c*/ 	.short	0x010a
        /*0c3e*/ 	.byte	0x3f
	.zero		1


	//   ....[51]....
        /*0c40*/ 	.word	0x00010490
        /*0c44*/ 	.word	0x00000004
        /*0c48*/ 	.word	0x00000000
        /*0c4c*/ 	.short	0x010a
        /*0c4e*/ 	.byte	0x3f
	.zero		1


	//   ....[52]....
        /*0c50*/ 	.word	0x000104c0
        /*0c54*/ 	.word	0x00000003
        /*0c58*/ 	.word	0x00000000
        /*0c5c*/ 	.short	0x010a
        /*0c5e*/ 	.byte	0x3f
	.zero		1


	//   ....[53]....
        /*0c60*/ 	.word	0x00010520
        /*0c64*/ 	.word	0x00000000
        /*0c68*/ 	.word	0x00034800
        /*0c6c*/ 	.short	0x010a
        /*0c6e*/ 	.byte	0x3f
	.zero		1


	//   ....[54]....
        /*0c70*/ 	.word	0x00010570
        /*0c74*/ 	.word	0x00000005
        /*0c78*/ 	.word	0x00034830
        /*0c7c*/ 	.short	0x010a
        /*0c7e*/ 	.byte	0x3f
	.zero		1


	//   ....[55]....
        /*0c80*/ 	.word	0x000105c0
        /*0c84*/ 	.word	0x0000000e
        /*0c88*/ 	.word	0x00034830
        /*0c8c*/ 	.short	0x010a
        /*0c8e*/ 	.byte	0x3f
	.zero		1


	//   ....[56]....
        /*0c90*/ 	.word	0x00010610
        /*0c94*/ 	.word	0x0000000d
        /*0c98*/ 	.word	0x00034850
        /*0c9c*/ 	.short	0x010a
        /*0c9e*/ 	.byte	0x3f
	.zero		1


	//   ....[57]....
        /*0ca0*/ 	.word	0x00010660
        /*0ca4*/ 	.word	0x0000000e
        /*0ca8*/ 	.word	0x00034850
        /*0cac*/ 	.short	0x010a
        /*0cae*/ 	.byte	0x3f
	.zero		1


	//   ....[58]....
        /*0cb0*/ 	.word	0x00010800
        /*0cb4*/ 	.word	0x00000000
        /*0cb8*/ 	.word	0x00034840
        /*0cbc*/ 	.short	0x010a
        /*0cbe*/ 	.byte	0x3f
	.zero		1


	//   ....[59]....
        /*0cc0*/ 	.word	0x00011460
        /*0cc4*/ 	.word	0x00000012
        /*0cc8*/ 	.word	0x00034820
        /*0ccc*/ 	.short	0x010a
        /*0cce*/ 	.byte	0x3f
	.zero		1


	//   ....[60]....
        /*0cd0*/ 	.word	0x000114b0
        /*0cd4*/ 	.word	0x00000003
        /*0cd8*/ 	.word	0x00034840
        /*0cdc*/ 	.short	0x010a
        /*0cde*/ 	.byte	0x3f
	.zero		1


	//   ....[61]....
        /*0ce0*/ 	.word	0x00011500
        /*0ce4*/ 	.word	0x00000003
        /*0ce8*/ 	.word	0x00000060
        /*0cec*/ 	.short	0x010a
        /*0cee*/ 	.byte	0x3f
	.zero		1


	//   ....[62]....
        /*0cf0*/ 	.word	0x00011550
        /*0cf4*/ 	.word	0x00000003
        /*0cf8*/ 	.word	0x00034840
        /*0cfc*/ 	.short	0x010a
        /*0cfe*/ 	.byte	0x3f
	.zero		1


	//   ....[63]....
        /*0d00*/ 	.word	0x000115a0
        /*0d04*/ 	.word	0x00000002
        /*0d08*/ 	.word	0x00000060
        /*0d0c*/ 	.short	0x010a
        /*0d0e*/ 	.byte	0x3f
	.zero		1


	//   ....[64]....
        /*0d10*/ 	.word	0x000115f0
        /*0d14*/ 	.word	0x00000002
        /*0d18*/ 	.word	0x00034840
        /*0d1c*/ 	.short	0x010a
        /*0d1e*/ 	.byte	0x3f
	.zero		1


	//   ....[65]....
        /*0d20*/ 	.word	0x00011640
        /*0d24*/ 	.word	0x00000002
        /*0d28*/ 	.word	0x00000060
        /*0d2c*/ 	.short	0x010a
        /*0d2e*/ 	.byte	0x3f
	.zero		1


	//   ....[66]....
        /*0d30*/ 	.word	0x00011690
        /*0d34*/ 	.word	0x00000000
        /*0d38*/ 	.word	0x00034860
        /*0d3c*/ 	.short	0x010a
        /*0d3e*/ 	.byte	0x3f
	.zero		1


	//   ....[67]....
        /*0d40*/ 	.word	0x000121c0
        /*0d44*/ 	.word	0x00000000
        /*0d48*/ 	.word	0x00034820
        /*0d4c*/ 	.short	0x010a
        /*0d4e*/ 	.byte	0x3f
	.zero		1


	//   ....[68]....
        /*0d50*/ 	.word	0x00012360
        /*0d54*/ 	.word	0x00000006
        /*0d58*/ 	.word	0x00000000
        /*0d5c*/ 	.short	0x010a
        /*0d5e*/ 	.byte	0x3f
	.zero		1


	//   ....[69]....
        /*0d60*/ 	.word	0x000123b0
        /*0d64*/ 	.word	0x00000007
        /*0d68*/ 	.word	0x00000000
        /*0d6c*/ 	.short	0x010a
        /*0d6e*/ 	.byte	0x3f
	.zero		1


	//   ....[70]....
        /*0d70*/ 	.word	0x00012400
        /*0d74*/ 	.word	0x00000004
        /*0d78*/ 	.word	0x00000000
        /*0d7c*/ 	.short	0x010a
        /*0d7e*/ 	.byte	0x3f
	.zero		1


	//----- nvinfo : EIATTR_NUM_MBARRIERS
	.align		4
.L_125:
        /*0d80*/ 	.byte	0x03, 0x38
        /*0d82*/ 	.short	0x0016


	//----- nvinfo : EIATTR_EXIT_INSTR_OFFSETS
	.align		4
        /*0d84*/ 	.byte	0x04, 0x1c
        /*0d86*/ 	.short	(.L_127 - .L_126)


	//   ....[0]....
.L_126:
        /*0d88*/ 	.word	0x00000a30


	//   ....[1]....
        /*0d8c*/ 	.word	0x00009d10


	//   ....[2]....
        /*0d90*/ 	.word	0x00010510


	//----- nvinfo : EIATTR_MAX_THREADS
	.align		4
.L_127:
        /*0d94*/ 	.byte	0x04, 0x05
        /*0d96*/ 	.short	(.L_129 - .L_128)
.L_128:
        /*0d98*/ 	.word	0x00000180
        /*0d9c*/ 	.word	0x00000001
        /*0da0*/ 	.word	0x00000001


	//----- nvinfo : EIATTR_CRS_STACK_SIZE
	.align		4
.L_129:
        /*0da4*/ 	.byte	0x04, 0x1e
        /*0da6*/ 	.short	(.L_131 - .L_130)
.L_130:
        /*0da8*/ 	.word	0x00000000


	//----- nvinfo : EIATTR_CBANK_PARAM_SIZE
	.align		4
.L_131:
        /*0dac*/ 	.byte	0x03, 0x19
        /*0dae*/ 	.short	0x0af0


	//----- nvinfo : EIATTR_PARAM_CBANK
	.align		4
        /*0db0*/ 	.byte	0x04, 0x0a
        /*0db2*/ 	.short	(.L_133 - .L_132)
	.align		4
.L_132:
        /*0db4*/ 	.word	index@(.nv.constant0._ZN7cutlass13device_kernelIN5flash11enable_sm90INS1_16FlashAttnFwdSm90INS1_25CollectiveMainloopFwdSm90ILi2EN4cute5tupleIJNS5_1CILi1EEES8_S8_EEENS6_IJNS7_ILi128EEESA_NS7_ILi192EEEEEELi128ENS_6half_tEfNS_4arch4Sm90ELb0ELb0ELb0ELb1ELb0ELb0ELb0ELb1ELb1ELb1ELb1ELb0EEENS1_21CollectiveEpilogueFwdINS6_IJSA_SA_SA_EEES9_SD_SF_Li256ELb1ELb1ELb1ELb0EEENS1_36VarlenDynamicPersistentTileSchedulerILi128ELi128ELi256ELi128ELb1ELb1ELb1ELb0ELb1ELb1EEEEEEEEEvNT_6ParamsE)
        /*0db8*/ 	.short	0x0210
        /*0dba*/ 	.short	0x0af0


	//----- nvinfo : EIATTR_SW_WAR
	.align		4
.L_133:
        /*0dbc*/ 	.byte	0x04, 0x36
        /*0dbe*/ 	.short	(.L_135 - .L_134)
.L_134:
        /*0dc0*/ 	.word	0x00000008
.L_135:


//--------------------- .nv.info._ZN7cutlass13device_kernelIN5flash11enable_sm90INS1_16FlashAttnFwdSm90INS1_25CollectiveMainloopFwdSm90ILi2EN4cute5tupleIJNS5_1CILi1EEES8_S8_EEENS6_IJNS7_ILi128EEESA_NS7_ILi192EEEEEELi128ENS_6half_tEfNS_4arch4Sm90ELb0ELb0ELb0ELb1ELb0ELb1ELb0ELb1ELb1ELb1ELb1ELb0EEENS1_21CollectiveEpilogueFwdINS6_IJSA_SA_SA_EEES9_SD_SF_Li256ELb1ELb1ELb1ELb0EEENS1_36VarlenDynamicPersistentTileSchedulerILi128ELi128ELi256ELi128ELb1ELb1ELb1ELb0ELb1ELb1EEEEEEEEEvNT_6ParamsE --------------------------
	.section	.nv.info._ZN7cutlass13device_kernelIN5flash11enable_sm90INS1_16FlashAttnFwdSm90INS1_25CollectiveMainloopFwdSm90ILi2EN4cute5tupleIJNS5_1CILi1EEES8_S8_EEENS6_IJNS7_ILi128EEESA_NS7_ILi192EEEEEELi128ENS_6half_tEfNS_4arch4Sm90ELb0ELb0ELb0ELb1ELb0ELb1ELb0ELb1ELb1ELb1ELb1ELb0EEENS1_21CollectiveEpilogueFwdINS6_IJSA_SA_SA_EEES9_SD_SF_Li256ELb1ELb1ELb1ELb0EEENS1_36VarlenDynamicPersistentTileSchedulerILi128ELi128ELi256ELi128ELb1ELb1ELb1ELb0ELb1ELb1EEEEEEEEEvNT_6ParamsE,"",@"SHT_CUDA_INFO"
	.sectionflags	@""
	.align	4


	//----- nvinfo : EIATTR_CUDA_API_VERSION
	.align		4
        /*0000*/ 	.byte	0x04, 0x37
        /*0002*/ 	.short	(.L_137 - .L_136)
.L_136:
        /*0004*/ 	.word	0x00000082


	//----- nvinfo : EIATTR_KPARAM_INFO
	.align		4
.L_137:
        /*0008*/ 	.byte	0x04, 0x17
        /*000a*/ 	.short	(.L_139 - .L_138)
.L_138:
        /*000c*/ 	.word	0x00000000
        /*0010*/ 	.short	0x0000
        /*0012*/ 	.short	0x0070
        /*0014*/ 	.byte	0x00, 0xf0, 0x01, 0x2a


	//----- nvinfo : EIATTR_SPARSE_MMA_MASK
	.align		4
.L_139:
        /*0018*/ 	.byte	0x03, 0x50
        /*001a*/ 	.short	0x0000


	//----- nvinfo : EIATTR_MAXREG_COUNT
	.align		4
        /*001c*/ 	.byte	0x03, 0x1b
        /*001e*/ 	.short	0x00a8


	//----- nvinfo : EIATTR_NUM_BARRIERS
	.align		4
        /*0020*/ 	.byte	0x02, 0x4c
        /*0022*/ 	.byte	0x10
	.zero		1


	//----- nvinfo : EIATTR_EXTERNS
	.align		4
        /*0024*/ 	.byte	0x04, 0x0f
        /*0026*/ 	.short	(.L_141 - .L_140)


	//   ....[0]....
	.align		4
.L_140:
        /*0028*/ 	.word	index@(__assertfail)


	//----- nvinfo : EIATTR_ANNOTATIONS
	.align		4
.L_141:
        /*002c*/ 	.byte	0x04, 0x55
        /*002e*/ 	.short	(.L_143 - .L_142)


	//   ....[0]....
.L_142:
        /* <DEDUP_REMOVED lines=111> */


	//----- nvinfo : EIATTR_MERCURY_ISA_VERSION
	.align		4
.L_143:
        /*0708*/ 	.byte	0x03, 0x5f
        /*070a*/ 	.short	0x0101


	//----- nvinfo : EIATTR_UNUSED_LOAD_BYTE_OFFSET
	.align		4
        /*070c*/ 	.byte	0x04, 0x44
        /*070e*/ 	.short	(.L_145 - .L_144)


	//   ....[0]....
.L_144:
        /*0710*/ 	.word	0x00000ab0
        /*0714*/ 	.word	0x0000fff0


	//   ....[1]....
        /*0718*/ 	.word	0x00016920
        /*071c*/ 	.word	0x0000fff0


	//----- nvinfo : EIATTR_INT_WARP_WIDE_INSTR_OFFSETS
	.align		4
.L_145:
        /*0720*/ 	.byte	0x04, 0x31
        /*0722*/ 	.short	(.L_147 - .L_146)


	//   ....[0]....
.L_146:
        /*0724*/ 	.word	0x00000190


	//   ....[1]....
        /*0728*/ 	.word	0x000001d0


	//   ....[2]....
        /*072c*/ 	.word	0x00000240


	//   ....[3]....
        /*0730*/ 	.word	0x0001c510


	//   ....[4]....
        /*0734*/ 	.word	0x0001c5a0


	//   ....[5]....
        /*0738*/ 	.word	0x00020030


	//   ....[6]....
        /*073c*/ 	.word	0x00020090


	//----- nvinfo : EIATTR_COOP_GROUP_MASK_REGIDS
	.align		4
.L_147:
        /*0740*/ 	.byte	0x04, 0x29
        /*0742*/ 	.short	(.L_149 - .L_148)


	//   ....[0]....
.L_148:
        /*0744*/ 	.word	0xffffffff


	//   ....[1]....
        /*0748*/ 	.word	0xffffffff


	//   ....[2]....
        /*074c*/ 	.word	0xffffffff


	//   ....[3]....
        /*0750*/ 	.word	0xffffffff


	//   ....[4]....
        /*0754*/ 	.word	0xffffffff


	//   ....[5]....
        /*0758*/ 	.word	0xffffffff


	//   ....[6]....
        /*075c*/ 	.word	0xffffffff


	//   ....[7]....
        /*0760*/ 	.word	0xffffffff


	//   ....[8]....
        /*0764*/ 	.word	0xffffffff


	//   ....[9]....
        /*0768*/ 	.word	0xffffffff


	//   ....[10]....
        /*076c*/ 	.word	0xffffffff


	//   ....[11]....
        /*0770*/ 	.word	0xffffffff


	//   ....[12]....
        /*0774*/ 	.word	0xffffffff


	//   ....[13]....
        /*0778*/ 	.word	0xffffffff


	//   ....[14]....
        /*077c*/ 	.word	0xffffffff


	//   ....[15]....
        /*0780*/ 	.word	0xffffffff


	//   ....[16]....
        /*0784*/ 	.word	0xffffffff


	//   ....[17]....
        /*0788*/ 	.word	0xffffffff


	//   ....[18]....
        /*078c*/ 	.word	0xffffffff


	//   ....[19]....
        /*0790*/ 	.word	0xffffffff


	//   ....[20]....
        /*0794*/ 	.word	0xffffffff


	//   ....[21]....
        /*0798*/ 	.word	0xffffffff


	//   ....[22]....
        /*079c*/ 	.word	0xffffffff


	//   ....[23]....
        /*07a0*/ 	.word	0xffffffff


	//   ....[24]....
        /*07a4*/ 	.word	0xffffffff


	//   ....[25]....
        /*07a8*/ 	.word	0xffffffff


	//   ....[26]....
        /*07ac*/ 	.word	0xffffffff


	//   ....[27]....
        /*07b0*/ 	.word	0xffffffff


	//   ....[28]....
        /*07b4*/ 	.word	0xffffffff


	//   ....[29]....
        /*07b8*/ 	.word	0xffffffff


	//   ....[30]....
        /*07bc*/ 	.word	0xffffffff


	//   ....[31]....
        /*07c0*/ 	.word	0xffffffff


	//   ....[32]....
        /*07c4*/ 	.word	0xffffffff


	//   ....[33]....
        /*07c8*/ 	.word	0xffffffff


	//   ....[34]....
        /*07cc*/ 	.word	0xffffffff


	//   ....[35]....
        /*07d0*/ 	.word	0xffffffff


	//   ....[36]....
        /*07d4*/ 	.word	0xffffffff


	//   ....[37]....
        /*07d8*/ 	.word	0xffffffff


	//   ....[38]....
        /*07dc*/ 	.word	0xffffffff


	//   ....[39]....
        /*07e0*/ 	.word	0xffffffff


	//   ....[40]....
        /*07e4*/ 	.word	0xffffffff


	//   ....[41]....
        /*07e8*/ 	.word	0xffffffff


	//   ....[42]....
        /*07ec*/ 	.word	0xffffffff


	//   ....[43]....
        /*07f0*/ 	.word	0xffffffff


	//   ....[44]....
        /*07f4*/ 	.word	0xffffffff


	//   ....[45]....
        /*07f8*/ 	.word	0xffffffff


	//   ....[46]....
        /*07fc*/ 	.word	0xffffffff


	//   ....[47]....
        /*0800*/ 	.word	0xffffffff


	//   ....[48]....
        /*0804*/ 	.word	0xffffffff


	//   ....[49]....
        /*0808*/ 	.word	0xffffffff


	//   ....[50]....
        /*080c*/ 	.word	0xffffffff


	//   ....[51]....
        /*0810*/ 	.word	0xffffffff


	//   ....[52]....
        /*0814*/ 	.word	0xffffffff


	//   ....[53]....
        /*0818*/ 	.word	0xffffffff


	//   ....[54]....
        /*081c*/ 	.word	0xffffffff


	//   ....[55]....
        /*0820*/ 	.word	0xffffffff


	//   ....[56]....
        /*0824*/ 	.word	0xffffffff


	//   ....[57]....
        /*0828*/ 	.word	0xffffffff


	//   ....[58]....
        /*082c*/ 	.word	0xffffffff


	//   ....[59]....
        /*0830*/ 	.word	0xffffffff


	//   ....[60]....
        /*0834*/ 	.word	0xffffffff


	//   ....[61]....
        /*0838*/ 	.word	0xffffffff


	//   ....[62]....
        /*083c*/ 	.word	0xffffffff


	//   ....[63]....
        /*0840*/ 	.word	0xffffffff


	//   ....[64]....
        /*0844*/ 	.word	0xffffffff


	//   ....[65]....
        /*0848*/ 	.word	0xffffffff


	//   ....[66]....
        /*084c*/ 	.word	0xffffffff


	//   ....[67]....
        /*0850*/ 	.word	0xffffffff


	//   ....[68]....
        /*0854*/ 	.word	0xffffffff


	//   ....[69]....
        /*0858*/ 	.word	0xffffffff


	//   ....[70]....
        /*085c*/ 	.word	0xffffffff


	//   ....[71]....
        /*0860*/ 	.word	0xffffffff


	//   ....[72]....
        /*0864*/ 	.word	0xffffffff


	//   ....[73]....
        /*0868*/ 	.word	0xffffffff


	//   ....[74]....
        /*086c*/ 	.word	0xffffffff


	//   ....[75]....
        /*0870*/ 	.word	0xffffffff


	//   ....[76]....
        /*0874*/ 	.word	0xffffffff


	//   ....[77]....
        /*0878*/ 	.word	0xffffffff


	//   ....[78]....
        /*087c*/ 	.word	0xffffffff


	//   ....[79]....
        /*0880*/ 	.word	0xffffffff


	//   ....[80]....
        /*0884*/ 	.word	0xffffffff


	//   ....[81]....
        /*0888*/ 	.word	0xffffffff


	//   ....[82]....
        /*088c*/ 	.word	0xffffffff


	//   ....[83]....
        /*0890*/ 	.word	0xffffffff


	//   ....[84]....
        /*0894*/ 	.word	0xffffffff


	//   ....[85]....
        /*0898*/ 	.word	0xffffffff


	//   ....[86]....
        /*089c*/ 	.word	0xffffffff


	//   ....[87]....
        /*08a0*/ 	.word	0xffffffff


	//   ....[88]....
        /*08a4*/ 	.word	0xffffffff


	//   ....[89]....
        /*08a8*/ 	.word	0xffffffff


	//   ....[90]....
        /*08ac*/ 	.word	0xffffffff


	//   ....[91]....
        /*08b0*/ 	.word	0xffffffff


	//   ....[92]....
        /*08b4*/ 	.word	0xffffffff


	//   ....[93]....
        /*08b8*/ 	.word	0xffffffff


	//   ....[94]....
        /*08bc*/ 	.word	0xffffffff


	//   ....[95]....
        /*08c0*/ 	.word	0xffffffff


	//   ....[96]....
        /*08c4*/ 	.word	0xffffffff


	//   ....[97]....
        /*08c8*/ 	.word	0xffffffff


	//   ....[98]....
        /*08cc*/ 	.word	0xffffffff


	//   ....[99]....
        /*08d0*/ 	.word	0xffffffff


	//   ....[100]....
        /*08d4*/ 	.word	0xffffffff


	//   ....[101]....
        /*08d8*/ 	.word	0xffffffff


	//   ....[102]....
        /*08dc*/ 	.word	0xffffffff


	//   ....[103]....
        /*08e0*/ 	.word	0xffffffff


	//   ....[104]....
        /*08e4*/ 	.word	0xffffffff


	//   ....[105]....
        /*08e8*/ 	.word	0xffffffff


	//   ....[106]....
        /*08ec*/ 	.word	0x0500000f


	//   ....[107]....
        /*08f0*/ 	.word	0x0500000f


	//   ....[108]....
        /*08f4*/ 	.word	0x0500000f


	//   ....[109]....
        /*08f8*/ 	.word	0x0500000f


	//   ....[110]....
        /*08fc*/ 	.word	0x0500000f


	//   ....[111]....
        /*0900*/ 	.word	0x0500000f


	//   ....[112]....
        /*0904*/ 	.word	0x0500000f


	//   ....[113]....
        /*0908*/ 	.word	0x0500000f


	//   ....[114]....
        /*090c*/ 	.word	0x0500000f


	//   ....[115]....
        /*0910*/ 	.word	0x0500000f


	//   ....[116]....
        /*0914*/ 	.word	0x0500000f


	//   ....[117]....
        /*0918*/ 	.word	0x0500000f


	//   ....[118]....
        /*091c*/ 	.word	0x0500000f


	//   ....[119]....
        /*0920*/ 	.word	0x0500000f


	//   ....[120]....
        /*0924*/ 	.word	0x0500000f


	//   ....[121]....
        /*0928*/ 	.word	0x0500000f


	//   ....[122]....
        /*092c*/ 	.word	0x0500000f


	//   ....[123]....
        /*0930*/ 	.word	0x0500000f


	//   ....[124]....
        /*0934*/ 	.word	0x0500000f


	//   ....[125]....
        /*0938*/ 	.word	0x0500000f


	//   ....[126]....
        /*093c*/ 	.word	0x0500000f


	//   ....[127]....
        /*0940*/ 	.word	0x0500000f


	//   ....[128]....
        /*0944*/ 	.word	0x0500000f


	//   ....[129]....
        /*0948*/ 	.word	0x0500000f


	//   ....[130]....
        /*094c*/ 	.word	0x0500000f


	//   ....[131]....
        /*0950*/ 	.word	0x0500000f


	//   ....[132]....
        /*0954*/ 	.word	0x0500000f


	//   ....[133]....
        /*0958*/ 	.word	0x0500000f


	//   ....[134]....
        /*095c*/ 	.word	0x0500000f


	//   ....[135]....
        /*0960*/ 	.word	0x0500000f


	//   ....[136]....
        /*0964*/ 	.word	0x0500000f


	//   ....[137]....
        /*0968*/ 	.word	0x0500000f


	//   ....[138]....
        /*096c*/ 	.word	0x0500000f


	//   ....[139]....
        /*0970*/ 	.word	0x0500000f


	//   ....[140]....
        /*0974*/ 	.word	0x0500000f


	//   ....[141]....
        /*0978*/ 	.word	0x0500000f


	//   ....[142]....
        /*097c*/ 	.word	0x0500000f


	//   ....[143]....
        /*0980*/ 	.word	0x0500000f


	//   ....[144]....
        /*0984*/ 	.word	0x0500000f


	//   ....[145]....
        /*0988*/ 	.word	0x0500000f


	//   ....[146]....
        /*098c*/ 	.word	0x0500000f


	//   ....[147]....
        /*0990*/ 	.word	0x0500000f


	//   ....[148]....
        /*0994*/ 	.word	0x0500000f


	//   ....[149]....
        /*0998*/ 	.word	0x0500000f


	//   ....[150]....
        /*099c*/ 	.word	0x0500000f


	//----- nvinfo : EIATTR_COOP_GROUP_INSTR_OFFSETS
	.align		4
.L_149:
        /*09a0*/ 	.byte	0x04, 0x28
        /*09a2*/ 	.short	(.L_151 - .L_150)


	//   ....[0]....
.L_150:
        /*09a4*/ 	.word	0x00000060


	//   ....[1]....
        /*09a8*/ 	.word	0x000001a0


	//   ....[2]....
        /*09ac*/ 	.word	0x000001f0


	//   ....[3]....
        /*09b0*/ 	.word	0x00000420


	//   ....[4]....
        /*09b4*/ 	.word	0x00000580


	//   ....[5]....
        /*09b8*/ 	.word	0x000006a0


	//   ....[6]....
        /*09bc*/ 	.word	0x00000800


	//   ....[7]....
        /*09c0*/ 	.word	0x0000ae90


	//   ....[8]....
        /*09c4*/ 	.word	0x0000b400


	//   ....[9]....
        /*09c8*/ 	.word	0x0000b410


	//   ....[10]....
        /*09cc*/ 	.word	0x0000b420


	//   ....[11]....
        /*09d0*/ 	.word	0x0000b430


	//   ....[12]....
        /*09d4*/ 	.word	0x0000deb0


	//   ....[13]....
        /*09d8*/ 	.word	0x0000dec0


	//   ....[14]....
        /*09dc*/ 	.word	0x0000ded0


	//   ....[15]....
        /*09e0*/ 	.word	0x0000dee0


	//   ....[16]....
        /*09e4*/ 	.word	0x00011f80


	//   ....[17]....
        /*09e8*/ 	.word	0x00012060


	//   ....[18]....
        /*09ec*/ 	.word	0x00012650


	//   ....[19]....
        /*09f0*/ 	.word	0x000126b0


	//   ....[20]....
        /*09f4*/ 	.word	0x000145b0


	//   ....[21]....
        /*09f8*/ 	.word	0x00014630


	//   ....[22]....
        /*09fc*/ 	.word	0x00014d70


	//   ....[23]....
        /*0a00*/ 	.word	0x00014e20


	//   ....[24]....
        /*0a04*/ 	.word	0x00016270


	//   ....[25]....
        /*0a08*/ 	.word	0x000162e0


	//   ....[26]....
        /*0a0c*/ 	.word	0x00016310


	//   ....[27]....
        /*0a10*/ 	.word	0x00016320


	//   ....[28]....
        /*0a14*/ 	.word	0x000173d0


	//   ....[29]....
        /*0a18*/ 	.word	0x000173e0


	//   ....[30]....
        /*0a1c*/ 	.word	0x000173f0


	//   ....[31]....
        /*0a20*/ 	.word	0x00017400


	//   ....[32]....
        /*0a24*/ 	.word	0x00017ae0


	//   ....[33]....
        /*0a28*/ 	.word	0x00017b00


	//   ....[34]....
        /*0a2c*/ 	.word	0x00017bd0


	//   ....[35]....
        /*0a30*/ 	.word	0x00017bf0


	//   ....[36]....
        /*0a34*/ 	.word	0x00017cb0


	//   ....[37]....
        /*0a38*/ 	.word	0x00017cd0


	//   ....[38]....
        /*0a3c*/ 	.word	0x00017da0


	//   ....[39]....
        /*0a40*/ 	.word	0x00017dc0


	//   ....[40]....
        /*0a44*/ 	.word	0x00018250


	//   ....[41]....
        /*0a48*/ 	.word	0x00018270


	//   ....[42]....
        /*0a4c*/ 	.word	0x000186b0


	//   ....[43]....
        /*0a50*/ 	.word	0x000186c0


	//   ....[44]....
        /*0a54*/ 	.word	0x00019330


	//   ....[45]....
        /*0a58*/ 	.word	0x00019350


	//   ....[46]....
        /*0a5c*/ 	.word	0x00019410


	//   ....[47]....
        /*0a60*/ 	.word	0x00019430


	//   ....[48]....
        /*0a64*/ 	.word	0x000194f0


	//   ....[49]....
        /*0a68*/ 	.word	0x00019510


	//   ....[50]....
        /*0a6c*/ 	.word	0x000195e0


	//   ....[51]....
        /*0a70*/ 	.word	0x00019600


	//   ....[52]....
        /*0a74*/ 	.word	0x00019750


	//   ....[53]....
        /*0a78*/ 	.word	0x00019980


	//   ....[54]....
        /*0a7c*/ 	.word	0x000199b0


	//   ....[55]....
        /*0a80*/ 	.word	0x000199e0


	//   ....[56]....
        /*0a84*/ 	.word	0x00019a10


	//   ....[57]....
        /*0a88*/ 	.word	0x00019a40


	//   ....[58]....
        /*0a8c*/ 	.word	0x00019a70


	//   ....[59]....
        /*0a90*/ 	.word	0x00019c10


	//   ....[60]....
        /*0a94*/ 	.word	0x00019c40


	//   ....[61]....
        /*0a98*/ 	.word	0x00019c70


	//   ....[62]....
        /*0a9c*/ 	.word	0x00019ca0


	//   ....[63]....
        /*0aa0*/ 	.word	0x00019cd0


	//   ....[64]....
        /*0aa4*/ 	.word	0x00019d00


	//   ....[65]....
        /*0aa8*/ 	.word	0x00019d90


	//   ....[66]....
        /*0aac*/ 	.word	0x00019dc0


	//   ....[67]....
        /*0ab0*/ 	.word	0x00019dd0


	//   ....[68]....
        /*0ab4*/ 	.word	0x00019e80


	//   ....[69]....
        /*0ab8*/ 	.word	0x0001aee0


	//   ....[70]....
        /*0abc*/ 	.word	0x0001caf0


	//   ....[71]....
        /*0ac0*/ 	.word	0x0001d6f0


	//   ....[72]....
        /*0ac4*/ 	.word	0x0001d710


	//   ....[73]....
        /*0ac8*/ 	.word	0x0001d750


	//   ....[74]....
        /*0acc*/ 	.word	0x0001d780


	//   ....[75]....
        /*0ad0*/ 	.word	0x0001d860


	//   ....[76]....
        /*0ad4*/ 	.word	0x0001d8b0


	//   ....[77]....
        /*0ad8*/ 	.word	0x0001d950


	//   ....[78]....
        /*0adc*/ 	.word	0x0001d960


	//   ....[79]....
        /*0ae0*/ 	.word	0x0001da00


	//   ....[80]....
        /*0ae4*/ 	.word	0x0001da10


	//   ....[81]....
        /*0ae8*/ 	.word	0x0001dab0


	//   ....[82]....
        /*0aec*/ 	.word	0x0001dac0


	//   ....[83]....
        /*0af0*/ 	.word	0x0001db40


	//   ....[84]....
        /*0af4*/ 	.word	0x0001db70


	//   ....[85]....
        /*0af8*/ 	.word	0x0001dbc0


	//   ....[86]....
        /*0afc*/ 	.word	0x0001dc00


	//   ....[87]....
        /*0b00*/ 	.word	0x00020770


	//   ....[88]....
        /*0b04*/ 	.word	0x000207a0


	//   ....[89]....
        /*0b08*/ 	.word	0x00020800


	//   ....[90]....
        /*0b0c*/ 	.word	0x00020830


	//   ....[91]....
        /*0b10*/ 	.word	0x00020860


	//   ....[92]....
        /*0b14*/ 	.word	0x00020890


	//   ....[93]....
        /*0b18*/ 	.word	0x000208c0


	//   ....[94]....
        /*0b1c*/ 	.word	0x000208f0


	//   ....[95]....
        /*0b20*/ 	.word	0x00020ab0


	//   ....[96]....
        /*0b24*/ 	.word	0x00020ae0


	//   ....[97]....
        /*0b28*/ 	.word	0x00020b10


	//   ....[98]....
        /*0b2c*/ 	.word	0x00020b40


	//   ....[99]....
        /*0b30*/ 	.word	0x00020b70


	//   ....[100]....
        /*0b34*/ 	.word	0x00020ba0


	//   ....[101]....
        /*0b38*/ 	.word	0x00020c60


	//   ....[102]....
        /*0b3c*/ 	.word	0x00020c80


	//   ....[103]....
        /*0b40*/ 	.word	0x00020c90


	//   ....[104]....
        /*0b44*/ 	.word	0x00020cf0


	//   ....[105]....
        /*0b48*/ 	.word	0x00021410


	//   ....[106]....
        /*0b4c*/ 	.word	0x00021850


	//   ....[107]....
        /*0b50*/ 	.word	0x000218e0


	//   ....[108]....
        /*0b54*/ 	.word	0x00021930


	//   ....[109]....
        /*0b58*/ 	.word	0x00021980


	//   ....[110]....
        /*0b5c*/ 	.word	0x00021a70


	//   ....[111]....
        /*0b60*/ 	.word	0x00021b00


	//   ....[112]....
        /*0b64*/ 	.word	0x00021b60


	//   ....[113]....
        /*0b68*/ 	.word	0x00021bc0


	//   ....[114]....
        /*0b6c*/ 	.word	0x00021e10


	//   ....[115]....
        /*0b70*/ 	.word	0x000220f0


	//   ....[116]....
        /*0b74*/ 	.word	0x00022260


	//   ....[117]....
        /*0b78*/ 	.word	0x000222b0


	//   ....[118]....
        /*0b7c*/ 	.word	0x00022310


	//   ....[119]....
        /*0b80*/ 	.word	0x000223f0


	//   ....[120]....
        /*0b84*/ 	.word	0x00022520


	//   ....[121]....
        /*0b88*/ 	.word	0x00022610


	//   ....[122]....
        /*0b8c*/ 	.word	0x000226e0


	//   ....[123]....
        /*0b90*/ 	.word	0x00022800


	//   ....[124]....
        /*0b94*/ 	.word	0x00022860


	//   ....[125]....
        /*0b98*/ 	.word	0x00022970


	//   ....[126]....
        /*0b9c*/ 	.word	0x000229d0


	//   ....[127]....
        /*0ba0*/ 	.word	0x00022ae0


	//   ....[128]....
        /*0ba4*/ 	.word	0x00022b40


	//   ....[129]....
        /*0ba8*/ 	.word	0x00022c30


	//   ....[130]....
        /*0bac*/ 	.word	0x00022cb0


	//   ....[131]....
        /*0bb0*/ 	.word	0x00022d90


	//   ....[132]....
        /*0bb4*/ 	.word	0x00023100


	//   ....[133]....
        /*0bb8*/ 	.word	0x000231a0


	//   ....[134]....
        /*0bbc*/ 	.word	0x00023340


	//   ....[135]....
        /*0bc0*/ 	.word	0x000233c0


	//   ....[136]....
        /*0bc4*/ 	.word	0x00023440


	//   ....[137]....
        /*0bc8*/ 	.word	0x000234c0


	//   ....[138]....
        /*0bcc*/ 	.word	0x00023540


	//   ....[139]....
        /*0bd0*/ 	.word	0x000235d0


	//   ....[140]....
        /*0bd4*/ 	.word	0x00023670


	//   ....[141]....
        /*0bd8*/ 	.word	0x00023720


	//   ....[142]....
        /*0bdc*/ 	.word	0x000237a0


	//   ....[143]....
        /*0be0*/ 	.word	0x00023820


	//   ....[144]....
        /*0be4*/ 	.word	0x000238a0


	//   ....[145]....
        /*0be8*/ 	.word	0x00023930


	//   ....[146]....
        /*0bec*/ 	.word	0x000239b0


	//   ....[147]....
        /*0bf0*/ 	.word	0x00023a50


	//   ....[148]....
        /*0bf4*/ 	.word	0x00023aa0


	//   ....[149]....
        /*0bf8*/ 	.word	0x00023b30


	//   ....[150]....
        /*0bfc*/ 	.word	0x00023c60


	//----- nvinfo : EIATTR_REG_RECONFIG
	.align		4
.L_151:
        /*0c00*/ 	.byte	0x01, 0x54
	.zero		2


	//----- nvinfo : EIATTR_SYSCALL_OFFSETS
	.align		4
        /*0c04*/ 	.byte	0x04, 0x46
        /*0c06*/ 	.short	(.L_153 - .L_152)


	//   ....[0]....
.L_152:
        /*0c08*/ 	.word	0x00001fa0


	//   ....[1]....
        /*0c0c*/ 	.word	0x000020f0


	//   ....[2]....
        /*0c10*/ 	.word	0x0000b030


	//   ....[3]....
        /*0c14*/ 	.word	0x0000b380


	//   ....[4]....
        /*0c18*/ 	.word	0x0001c710


	//   ....[5]....
        /*0c1c*/ 	.word	0x0001c860


	//   ....[6]....
        /*0c20*/ 	.word	0x0001c950


	//   ....[7]....
        /*0c24*/ 	.word	0x0001d2d0


	//----- nvinfo : EIATTR_MBARRIER_INSTR_OFFSETS
	.align		4
.L_153:
        /*0c28*/ 	.byte	0x04, 0x39
        /*0c2a*/ 	.short	(.L_155 - .L_154)


	//   ....[0]....
.L_154:
        /*0c2c*/ 	.word	0x000002d0
        /*0c30*/ 	.word	0x000000ff
        /*0c34*/ 	.word	0x00034800
        /*0c38*/ 	.short	0x0100
        /*0c3a*/ 	.byte	0x08
	.zero		1


	//   ....[1]....
        /*0c3c*/ 	.word	0x000002e0
        /*0c40*/ 	.word	0x000000ff
        /*0c44*/ 	.word	0x00034820
        /*0c48*/ 	.short	0x0100
        /*0c4a*/ 	.byte	0x08
	.zero		1


	//   ....[2]....
        /*0c4c*/ 	.word	0x000003d0
        /*0c50*/ 	.word	0x000000ff
        /*0c54*/ 	.word	0x00034830
        /*0c58*/ 	.short	0x0100
        /*0c5a*/ 	.byte	0x08
	.zero		1


	//   ....[3]....
        /*0c5c*/ 	.word	0x000003e0
        /*0c60*/ 	.word	0x000000ff
        /*0c64*/ 	.word	0x00034840
        /*0c68*/ 	.short	0x0100
        /*0c6a*/ 	.byte	0x08
	.zero		1


	//   ....[4]....
        /*0c6c*/ 	.word	0x000003f0
        /*0c70*/ 	.word	0x000000ff
        /*0c74*/ 	.word	0x00034838
        /*0c78*/ 	.short	0x0100
        /*0c7a*/ 	.byte	0x08
	.zero		1


	//   ....[5]....
        /*0c7c*/ 	.word	0x00000400
        /*0c80*/ 	.word	0x000000ff
        /*0c84*/ 	.word	0x00034848
        /*0c88*/ 	.short	0x0100
        /*0c8a*/ 	.byte	0x08
	.zero		1


	//   ....[6]....
        /*0c8c*/ 	.word	0x00000530
        /*0c90*/ 	.word	0x000000ff
        /*0c94*/ 	.word	0x00034850
        /*0c98*/ 	.short	0x0100
        /*0c9a*/ 	.byte	0x08
	.zero		1


	//   ....[7]....
        /*0c9c*/ 	.word	0x00000540
        /*0ca0*/ 	.word	0x000000ff
        /*0ca4*/ 	.word	0x00034860
        /*0ca8*/ 	.short	0x0100
        /*0caa*/ 	.byte	0x08
	.zero		1


	//   ....[8]....
        /*0cac*/ 	.word	0x00000550
        /*0cb0*/ 	.word	0x000000ff
        /*0cb4*/ 	.word	0x00034858
        /*0cb8*/ 	.short	0x0100
        /*0cba*/ 	.byte	0x08
	.zero		1


	//   ....[9]....
        /*0cbc*/ 	.word	0x00000560
        /*0cc0*/ 	.word	0x000000ff
        /*0cc4*/ 	.word	0x00034868
        /*0cc8*/ 	.short	0x0100
        /*0cca*/ 	.byte	0x08
	.zero		1


	//   ....[10]....
        /*0ccc*/ 	.word	0x00000650
        /*0cd0*/ 	.word	0x000000ff
        /*0cd4*/ 	.word	0x00034870
        /*0cd8*/ 	.short	0x0100
        /*0cda*/ 	.byte	0x06
	.zero		1


	//   ....[11]....
        /*0cdc*/ 	.word	0x00000660
        /*0ce0*/ 	.word	0x000000ff
        /*0ce4*/ 	.word	0x00034880
        /*0ce8*/ 	.short	0x0100
        /*0cea*/ 	.byte	0x06
	.zero		1


	//   ....[12]....
        /*0cec*/ 	.word	0x00000670
        /*0cf0*/ 	.word	0x000000ff
        /*0cf4*/ 	.word	0x00034878
        /*0cf8*/ 	.short	0x0100
        /*0cfa*/ 	.byte	0x06
	.zero		1


	//   ....[13]....
        /*0cfc*/ 	.word	0x00000680
        /*0d00*/ 	.word	0x000000ff
        /*0d04*/ 	.word	0x00034888
        /*0d08*/ 	.short	0x0100
        /*0d0a*/ 	.byte	0x06
	.zero		1


	//   ....[14]....
        /*0d0c*/ 	.word	0x000007b0
        /*0d10*/ 	.word	0x000000ff
        /*0d14*/ 	.word	0x00034890
        /*0d18*/ 	.short	0x0100
        /*0d1a*/ 	.byte	0x08
	.zero		1


	//   ....[15]....
        /*0d1c*/ 	.word	0x000007c0
        /*0d20*/ 	.word	0x000000ff
        /*0d24*/ 	.word	0x000348a0
        /*0d28*/ 	.short	0x0100
        /*0d2a*/ 	.byte	0x08
	.zero		1


	//   ....[16]....
        /*0d2c*/ 	.word	0x000007d0
        /*0d30*/ 	.word	0x000000ff
        /*0d34*/ 	.word	0x00034898
        /*0d38*/ 	.short	0x0100
        /*0d3a*/ 	.byte	0x08
	.zero		1


	//   ....[17]....
        /*0d3c*/ 	.word	0x000007e0
        /*0d40*/ 	.word	0x000000ff
        /*0d44*/ 	.word	0x000348a8
        /*0d48*/ 	.short	0x0100
        /*0d4a*/ 	.byte	0x08
	.zero		1


	//   ....[18]....
        /*0d4c*/ 	.word	0x00000910
        /*0d50*/ 	.word	0x000000ff
        /*0d54*/ 	.word	0x000348b0
        /*0d58*/ 	.short	0x0100
        /*0d5a*/ 	.byte	0x08
	.zero		1


	//   ....[19]....
        /*0d5c*/ 	.word	0x00000920
        /*0d60*/ 	.word	0x000000ff
        /*0d64*/ 	.word	0x000348c0
        /*0d68*/ 	.short	0x0100
        /*0d6a*/ 	.byte	0x08
	.zero		1


	//   ....[20]....
        /*0d6c*/ 	.word	0x00000930
        /*0d70*/ 	.word	0x000000ff
        /*0d74*/ 	.word	0x000348b8
        /*0d78*/ 	.short	0x0100
        /*0d7a*/ 	.byte	0x08
	.zero		1


	//   ....[21]....
        /*0d7c*/ 	.word	0x00000940
        /*0d80*/ 	.word	0x000000ff
        /*0d84*/ 	.word	0x000348c8
        /*0d88*/ 	.short	0x0100
        /*0d8a*/ 	.byte	0x08
	.zero		1


	//   ....[22]....
        /*0d8c*/ 	.word	0x00003bc0
        /*0d90*/ 	.word	0x00000065
        /*0d94*/ 	.word	0x00034890
        /*0d98*/ 	.short	0x010a
        /*0d9a*/ 	.byte	0x3f
	.zero		1


	//   ....[23]....
        /*0d9c*/ 	.word	0x00006f50
        /*0da0*/ 	.word	0x00000065
        /*0da4*/ 	.word	0x00034890
        /*0da8*/ 	.short	0x010a
        /*0daa*/ 	.byte	0x3f
	.zero		1


	//   ....[24]....
        /*0dac*/ 	.word	0x0000a040
        /*0db0*/ 	.word	0x00000065
        /*0db4*/ 	.word	0x00034890
        /*0db8*/ 	.short	0x010a
        /*0dba*/ 	.byte	0x3f
	.zero		1


	//   ....[25]....
        /*0dbc*/ 	.word	0x0000a410
        /*0dc0*/ 	.word	0x00000028
        /*0dc4*/ 	.word	0x00000000
        /*0dc8*/ 	.short	0x0101
        /*0dca*/ 	.byte	0x3f
	.zero		1


	//   ....[26]....
        /*0dcc*/ 	.word	0x0000a450
        /*0dd0*/ 	.word	0x00000065
        /*0dd4*/ 	.word	0x000348b0
        /*0dd8*/ 	.short	0x010a
        /*0dda*/ 	.byte	0x3f
	.zero		1


	//   ....[27]....
        /*0ddc*/ 	.word	0x0000a8f0
        /*0de0*/ 	.word	0x00000065
        /*0de4*/ 	.word	0x00000000
        /*0de8*/ 	.short	0x0101
        /*0dea*/ 	.byte	0x3f
	.zero		1


	//   ....[28]....
        /*0dec*/ 	.word	0x0000b0b0
        /*0df0*/ 	.word	0x00000002
        /*0df4*/ 	.word	0x00034800
        /*0df8*/ 	.short	0x010a
        /*0dfa*/ 	.byte	0x3f
	.zero		1


	//   ....[29]....
        /*0dfc*/ 	.word	0x0000b100
        /*0e00*/ 	.word	0x00000002
        /*0e04*/ 	.word	0x00034800
        /*0e08*/ 	.short	0x010a
        /*0e0a*/ 	.byte	0x3f
	.zero		1


	//   ....[30]....
        /*0e0c*/ 	.word	0x0000bb30
        /*0e10*/ 	.word	0x00000002
        /*0e14*/ 	.word	0x00034800
        /*0e18*/ 	.short	0x010a
        /*0e1a*/ 	.byte	0x3f
	.zero		1


	//   ....[31]....
        /*0e1c*/ 	.word	0x0000e3f0
        /*0e20*/ 	.word	0x00000002
        /*0e24*/ 	.word	0x00034800
        /*0e28*/ 	.short	0x010a
        /*0e2a*/ 	.byte	0x3f
	.zero		1


	//   ....[32]....
        /*0e2c*/ 	.word	0x00010b70
        /*0e30*/ 	.word	0x0000000a
        /*0e34*/ 	.word	0x00034830
        /*0e38*/ 	.short	0x010a
        /*0e3a*/ 	.byte	0x3f
	.zero		1


	//   ....[33]....
        /*0e3c*/ 	.word	0x00010bf0
        /*0e40*/ 	.word	0x0000000a
        /*0e44*/ 	.word	0x00034830
        /*0e48*/ 	.short	0x010a
        /*0e4a*/ 	.byte	0x3f
	.zero		1


	//   ....[34]....
        /*0e4c*/ 	.word	0x00012be0
        /*0e50*/ 	.word	0x00000005
        /*0e54*/ 	.word	0x00000000
        /*0e58*/ 	.short	0x0101
        /*0e5a*/ 	.byte	0x3f
	.zero		1


	//   ....[35]....
        /*0e5c*/ 	.word	0x00013640
        /*0e60*/ 	.word	0x0000000f
        /*0e64*/ 	.word	0x00034830
        /*0e68*/ 	.short	0x010a
        /*0e6a*/ 	.byte	0x3f
	.zero		1


	//   ....[36]....
        /*0e6c*/ 	.word	0x000136c0
        /*0e70*/ 	.word	0x0000000f
        /*0e74*/ 	.word	0x00034830
        /*0e78*/ 	.short	0x010a
        /*0e7a*/ 	.byte	0x3f
	.zero		1


	//   ....[37]....
        /*0e7c*/ 	.word	0x000141d0
        /*0e80*/ 	.word	0x00000014
        /*0e84*/ 	.word	0x00034850
        /*0e88*/ 	.short	0x010a
        /*0e8a*/ 	.byte	0x3f
	.zero		1


	//   ....[38]....
        /*0e8c*/ 	.word	0x00014220
        /*0e90*/ 	.word	0x00000014
        /*0e94*/ 	.word	0x00034850
        /*0e98*/ 	.short	0x010a
        /*0e9a*/ 	.byte	0x3f
	.zero		1


	//   ....[39]....
        /*0e9c*/ 	.word	0x000155a0
        /*0ea0*/ 	.word	0x0000000f
        /*0ea4*/ 	.word	0x00000000
        /*0ea8*/ 	.short	0x0101
        /*0eaa*/ 	.byte	0x3f
	.zero		1


	//   ....[40]....
        /*0eac*/ 	.word	0x000155f0
        /*0eb0*/ 	.word	0x00000014
        /*0eb4*/ 	.word	0x00000000
        /*0eb8*/ 	.short	0x0101
        /*0eba*/ 	.byte	0x3f
	.zero		1


	//   ....[41]....
        /*0ebc*/ 	.word	0x00015e50
        /*0ec0*/ 	.word	0x00000006
        /*0ec4*/ 	.word	0x00034850
        /*0ec8*/ 	.short	0x010a
        /*0eca*/ 	.byte	0x3f
	.zero		1


	//   ....[42]....
        /*0ecc*/ 	.word	0x00015ef0
        /*0ed0*/ 	.word	0x00000006
        /*0ed4*/ 	.word	0x00034850
        /*0ed8*/ 	.short	0x010a
        /*0eda*/ 	.byte	0x3f
	.zero		1


	//   ....[43]....
        /*0edc*/ 	.word	0x000164b0
        /*0ee0*/ 	.word	0x00000008
        /*0ee4*/ 	.word	0x00000000
        /*0ee8*/ 	.short	0x0101
        /*0eea*/ 	.byte	0x3f
	.zero		1


	//   ....[44]....
        /*0eec*/ 	.word	0x00017ad0
        /*0ef0*/ 	.word	0x00000000
        /*0ef4*/ 	.word	0x00000000
        /*0ef8*/ 	.short	0x0101
        /*0efa*/ 	.byte	0x3f
	.zero		1


	//   ....[45]....
        /*0efc*/ 	.word	0x00018260
        /*0f00*/ 	.word	0x00000006
        /*0f04*/ 	.word	0x00000000
        /*0f08*/ 	.short	0x0101
        /*0f0a*/ 	.byte	0x3f
	.zero		1


	//   ....[46]....
        /*0f0c*/ 	.word	0x0001afc0
        /*0f10*/ 	.word	0x00000012
        /*0f14*/ 	.word	0x00034820
        /*0f18*/ 	.short	0x010a
        /*0f1a*/ 	.byte	0x3f
	.zero		1


	//   ....[47]....
        /*0f1c*/ 	.word	0x0001b090
        /*0f20*/ 	.word	0x00000005
        /*0f24*/ 	.word	0x000348a0
        /*0f28*/ 	.short	0x010a
        /*0f2a*/ 	.byte	0x3f
	.zero		1


	//   ....[48]....
        /*0f2c*/ 	.word	0x0001b4c0
        /*0f30*/ 	.word	0x00000005
        /*0f34*/ 	.word	0x000348c0
        /*0f38*/ 	.short	0x010a
        /*0f3a*/ 	.byte	0x3f
	.zero		1


	//   ....[49]....
        /*0f3c*/ 	.word	0x0001b9c0
        /*0f40*/ 	.word	0x00000007
        /*0f44*/ 	.word	0x000348a0
        /*0f48*/ 	.short	0x010a
        /*0f4a*/ 	.byte	0x3f
	.zero		1


	//   ....[50]....
        /*0f4c*/ 	.word	0x0001bde0
        /*0f50*/ 	.word	0x00000007
        /*0f54*/ 	.word	0x000348c0
        /*0f58*/ 	.short	0x010a
        /*0f5a*/ 	.byte	0x3f
	.zero		1


	//   ....[51]....
        /*0f5c*/ 	.word	0x0001cd60
        /*0f60*/ 	.word	0x00000000
        /*0f64*/ 	.word	0x00034840
        /*0f68*/ 	.short	0x010a
        /*0f6a*/ 	.byte	0x3f
	.zero		1


	//   ....[52]....
        /*0f6c*/ 	.word	0x0001dd10
        /*0f70*/ 	.word	0x00000012
        /*0f74*/ 	.word	0x00034800
        /*0f78*/ 	.short	0x0107
        /*0f7a*/ 	.byte	0x3f
	.zero		1


	//   ....[53]....
        /*0f7c*/ 	.word	0x0001de20
        /*0f80*/ 	.word	0x00000012
        /*0f84*/ 	.word	0x00034800
        /*0f88*/ 	.short	0x0101
        /*0f8a*/ 	.byte	0x3f
	.zero		1


	//   ....[54]....
        /*0f8c*/ 	.word	0x0001de40
        /*0f90*/ 	.word	0x00000012
        /*0f94*/ 	.word	0x00034820
        /*0f98*/ 	.short	0x010a
        /*0f9a*/ 	.byte	0x3f
	.zero		1


	//   ....[55]....
        /*0f9c*/ 	.word	0x0001e200
        /*0fa0*/ 	.word	0x00000003
        /*0fa4*/ 	.word	0x00034840
        /*0fa8*/ 	.short	0x010a
        /*0faa*/ 	.byte	0x3f
	.zero		1


	//   ....[56]....
        /*0fac*/ 	.word	0x0001e690
        /*0fb0*/ 	.word	0x00000003
        /*0fb4*/ 	.word	0x00000060
        /*0fb8*/ 	.short	0x010a
        /*0fba*/ 	.byte	0x3f
	.zero		1


	//   ....[57]....
        /*0fbc*/ 	.word	0x0001ed20
        /*0fc0*/ 	.word	0x00000003
        /*0fc4*/ 	.word	0x00034840
        /*0fc8*/ 	.short	0x010a
        /*0fca*/ 	.byte	0x3f
	.zero		1


	//   ....[58]....
        /*0fcc*/ 	.word	0x0001f1b0
        /*0fd0*/ 	.word	0x00000002
        /*0fd4*/ 	.word	0x00000060
        /*0fd8*/ 	.short	0x010a
        /*0fda*/ 	.byte	0x3f
	.zero		1


	//   ....[59]....
        /*0fdc*/ 	.word	0x0001f780
        /*0fe0*/ 	.word	0x00000002
        /*0fe4*/ 	.word	0x00034840
        /*0fe8*/ 	.short	0x010a
        /*0fea*/ 	.byte	0x3f
	.zero		1


	//   ....[60]....
        /*0fec*/ 	.word	0x0001fc10
        /*0ff0*/ 	.word	0x00000002
        /*0ff4*/ 	.word	0x00000060
        /*0ff8*/ 	.short	0x010a
        /*0ffa*/ 	.byte	0x3f
	.zero		1


	//   ....[61]....
        /*0ffc*/ 	.word	0x00020190
        /*1000*/ 	.word	0x00000000
        /*1004*/ 	.word	0x00034860
        /*1008*/ 	.short	0x010a
        /*100a*/ 	.byte	0x3f
	.zero		1


	//   ....[62]....
        /*100c*/ 	.word	0x00021390
        /*1010*/ 	.word	0x00000000
        /*1014*/ 	.word	0x00034820
        /*1018*/ 	.short	0x010a
        /*101a*/ 	.byte	0x3f
	.zero		1


	//   ....[63]....
        /*101c*/ 	.word	0x00021590
        /*1020*/ 	.word	0x00000006
        /*1024*/ 	.word	0x00000000
        /*1028*/ 	.short	0x010a
        /*102a*/ 	.byte	0x3f
	.zero		1


	//   ....[64]....
        /*102c*/ 	.word	0x000215c0
        /*1030*/ 	.word	0x00000007
        /*1034*/ 	.word	0x00000000
        /*1038*/ 	.short	0x010a
        /*103a*/ 	.byte	0x3f
	.zero		1


	//   ....[65]....
        /*103c*/ 	.word	0x00021620
        /*1040*/ 	.word	0x00000004
        /*1044*/ 	.word	0x00000000
        /*1048*/ 	.short	0x010a
        /*104a*/ 	.byte	0x3f
	.zero		1


	//   ....[66]....
        /*104c*/ 	.word	0x00021650
        /*1050*/ 	.word	0x00000003
        /*1054*/ 	.word	0x00000000
        /*1058*/ 	.short	0x010a
        /*105a*/ 	.byte	0x3f
	.zero		1


	//   ....[67]....
        /*105c*/ 	.word	0x000216b0
        /*1060*/ 	.word	0x00000065
        /*1064*/ 	.word	0x00034890
        /*1068*/ 	.short	0x010a
        /*106a*/ 	.byte	0x3f
	.zero		1


	//   ....[68]....
        /*106c*/ 	.word	0x00021700
        /*1070*/ 	.word	0x00000065
        /*1074*/ 	.word	0x00034890
        /*1078*/ 	.short	0x010a
        /*107a*/ 	.byte	0x3f
	.zero		1


	//   ....[69]....
        /*107c*/ 	.word	0x00021750
        /*1080*/ 	.word	0x00000065
        /*1084*/ 	.word	0x00034890
        /*1088*/ 	.short	0x010a
        /*108a*/ 	.byte	0x3f
	.zero		1


	//   ....[70]....
        /*108c*/ 	.word	0x000217a0
        /*1090*/ 	.word	0x00000065
        /*1094*/ 	.word	0x000348b0
        /*1098*/ 	.short	0x010a
        /*109a*/ 	.byte	0x3f
	.zero		1


	//   ....[71]....
        /*109c*/ 	.word	0x000219c0
        /*10a0*/ 	.word	0x00000002
        /*10a4*/ 	.word	0x00034800
        /*10a8*/ 	.short	0x010a
        /*10aa*/ 	.byte	0x3f
	.zero		1


	//   ....[72]....
        /*10ac*/ 	.word	0x00021bf0
        /*10b0*/ 	.word	0x00000002
        /*10b4*/ 	.word	0x00034800
        /*10b8*/ 	.short	0x010a
        /*10ba*/ 	.byte	0x3f
	.zero		1


	//   ....[73]....
        /*10bc*/ 	.word	0x00021c40
        /*10c0*/ 	.word	0x0000000a
        /*10c4*/ 	.word	0x00034830
        /*10c8*/ 	.short	0x010a
        /*10ca*/ 	.byte	0x3f
	.zero		1


	//   ....[74]....
        /*10cc*/ 	.word	0x00021c90
        /*10d0*/ 	.word	0x0000000f
        /*10d4*/ 	.word	0x00034830
        /*10d8*/ 	.short	0x010a
        /*10da*/ 	.byte	0x3f
	.zero		1


	//   ....[75]....
        /*10dc*/ 	.word	0x00021ce0
        /*10e0*/ 	.word	0x00000014
        /*10e4*/ 	.word	0x00034850
        /*10e8*/ 	.short	0x010a
        /*10ea*/ 	.byte	0x3f
	.zero		1


	//   ....[76]....
        /*10ec*/ 	.word	0x00021d30
        /*10f0*/ 	.word	0x00000006
        /*10f4*/ 	.word	0x00034850
        /*10f8*/ 	.short	0x010a
        /*10fa*/ 	.byte	0x3f
	.zero		1


	//   ....[77]....
        /*10fc*/ 	.word	0x00021ed0
        /*1100*/ 	.word	0x00000012
        /*1104*/ 	.word	0x00034820
        /*1108*/ 	.short	0x010a
        /*110a*/ 	.byte	0x3f
	.zero		1


	//   ....[78]....
        /*110c*/ 	.word	0x00021f20
        /*1110*/ 	.word	0x00000005
        /*1114*/ 	.word	0x000348a0
        /*1118*/ 	.short	0x010a
        /*111a*/ 	.byte	0x3f
	.zero		1


	//   ....[79]....
        /*111c*/ 	.word	0x00021f70
        /*1120*/ 	.word	0x00000005
        /*1124*/ 	.word	0x000348c0
        /*1128*/ 	.short	0x010a
        /*112a*/ 	.byte	0x3f
	.zero		1


	//   ....[80]....
        /*112c*/ 	.word	0x00021fc0
        /*1130*/ 	.word	0x00000007
        /*1134*/ 	.word	0x000348a0
        /*1138*/ 	.short	0x010a
        /*113a*/ 	.byte	0x3f
	.zero		1


	//   ....[81]....
        /*113c*/ 	.word	0x00022010
        /*1140*/ 	.word	0x00000007
        /*1144*/ 	.word	0x000348c0
        /*1148*/ 	.short	0x010a
        /*114a*/ 	.byte	0x3f
	.zero		1


	//   ....[82]....
        /*114c*/ 	.word	0x000221b0
        /*1150*/ 	.word	0x00000000
        /*1154*/ 	.word	0x00034840
        /*1158*/ 	.short	0x010a
        /*115a*/ 	.byte	0x3f
	.zero		1


	//   ....[83]....
        /*115c*/ 	.word	0x00022e10
        /*1160*/ 	.word	0x00000012
        /*1164*/ 	.word	0x00034820
        /*1168*/ 	.short	0x010a
        /*116a*/ 	.byte	0x3f
	.zero		1


	//   ....[84]....
        /*116c*/ 	.word	0x00022e60
        /*1170*/ 	.word	0x00000003
        /*1174*/ 	.word	0x00034840
        /*1178*/ 	.short	0x010a
        /*117a*/ 	.byte	0x3f
	.zero		1


	//   ....[85]....
        /*117c*/ 	.word	0x00022eb0
        /*1180*/ 	.word	0x00000003
        /*1184*/ 	.word	0x00000060
        /*1188*/ 	.short	0x010a
        /*118a*/ 	.byte	0x3f
	.zero		1


	//   ....[86]....
        /*118c*/ 	.word	0x00022f00
        /*1190*/ 	.word	0x00000003
        /*1194*/ 	.word	0x00034840
        /*1198*/ 	.short	0x010a
        /*119a*/ 	.byte	0x3f
	.zero		1


	//   ....[87]....
        /*119c*/ 	.word	0x00022f50
        /*11a0*/ 	.word	0x00000002
        /*11a4*/ 	.word	0x00000060
        /*11a8*/ 	.short	0x010a
        /*11aa*/ 	.byte	0x3f
	.zero		1


	//   ....[88]....
        /*11ac*/ 	.word	0x00022fa0
        /*11b0*/ 	.word	0x00000002
        /*11b4*/ 	.word	0x00034840
        /*11b8*/ 	.short	0x010a
        /*11ba*/ 	.byte	0x3f
	.zero		1


	//   ....[89]....
        /*11bc*/ 	.word	0x00022ff0
        /*11c0*/ 	.word	0x00000002
        /*11c4*/ 	.word	0x00000060
        /*11c8*/ 	.short	0x010a
        /*11ca*/ 	.byte	0x3f
	.zero		1


	//   ....[90]....
        /*11cc*/ 	.word	0x00023040
        /*11d0*/ 	.word	0x00000000
        /*11d4*/ 	.word	0x00034860
        /*11d8*/ 	.short	0x010a
        /*11da*/ 	.byte	0x3f
	.zero		1


	//   ....[91]....
        /*11dc*/ 	.word	0x00023b80
        /*11e0*/ 	.word	0x00000000
        /*11e4*/ 	.word	0x00034820
        /*11e8*/ 	.short	0x010a
        /*11ea*/ 	.byte	0x3f
	.zero		1


	//   ....[92]....
        /*11ec*/ 	.word	0x00023d20
        /*11f0*/ 	.word	0x00000006
        /*11f4*/ 	.word	0x00000000
        /*11f8*/ 	.short	0x010a
        /*11fa*/ 	.byte	0x3f
	.zero		1


	//   ....[93]....
        /*11fc*/ 	.word	0x00023d70
        /*1200*/ 	.word	0x00000007
        /*1204*/ 	.word	0x00000000
        /*1208*/ 	.short	0x010a
        /*120a*/ 	.byte	0x3f
	.zero		1


	//   ....[94]....
        /*120c*/ 	.word	0x00023dc0
        /*1210*/ 	.word	0x00000004
        /*1214*/ 	.word	0x00000000
        /*1218*/ 	.short	0x010a
        /*121a*/ 	.byte	0x3f
	.zero		1


	//----- nvinfo : EIATTR_NUM_MBARRIERS
	.align		4
.L_155:
        /*121c*/ 	.byte	0x03, 0x38
        /*121e*/ 	.short	0x0016


	//----- nvinfo : EIATTR_EXIT_INSTR_OFFSETS
	.align		4
        /*1220*/ 	.byte	0x04, 0x1c
        /*1222*/ 	.short	(.L_157 - .L_156)


	//   ....[0]....
.L_156:
        /*1224*/ 	.word	0x000216a0


	//----- nvinfo : EIATTR_MAX_THREADS
	.align		4
.L_157:
        /*1228*/ 	.byte	0x04, 0x05
        /*122a*/ 	.short	(.L_159 - .L_158)
.L_158:
        /*122c*/ 	.word	0x00000180
        /*1230*/ 	.word	0x00000001
        /*1234*/ 	.word	0x00000001


	//----- nvinfo : EIATTR_CRS_STACK_SIZE
	.align		4
.L_159:
        /*1238*/ 	.byte	0x04, 0x1e
        /*123a*/ 	.short	(.L_161 - .L_160)
.L_160:
        /*123c*/ 	.word	0x00000000


	//----- nvinfo : EIATTR_CBANK_PARAM_SIZE
	.align		4
.L_161:
        /*1240*/ 	.byte	0x03, 0x19
        /*1242*/ 	.short	0x0af0


	//----- nvinfo : EIATTR_PARAM_CBANK
	.align		4
        /*1244*/ 	.byte	0x04, 0x0a
        /*1246*/ 	.short	(.L_163 - .L_162)
	.align		4
.L_162:
        /*1248*/ 	.word	index@(.nv.constant0._ZN7cutlass13device_kernelIN5flash11enable_sm90INS1_16FlashAttnFwdSm90INS1_25CollectiveMainloopFwdSm90ILi2EN4cute5tupleIJNS5_1CILi1EEES8_S8_EEENS6_IJNS7_ILi128EEESA_NS7_ILi192EEEEEELi128ENS_6half_tEfNS_4arch4Sm90ELb0ELb0ELb0ELb1ELb0ELb1ELb0ELb1ELb1ELb1ELb1ELb0EEENS1_21CollectiveEpilogueFwdINS6_IJSA_SA_SA_EEES9_SD_SF_Li256ELb1ELb1ELb1ELb0EEENS1_36VarlenDynamicPersistentTileSchedulerILi128ELi128ELi256ELi128ELb1ELb1ELb1ELb0ELb1ELb1EEEEEEEEEvNT_6ParamsE)
        /*124c*/ 	.short	0x0210
        /*124e*/ 	.short	0x0af0


	//----- nvinfo : EIATTR_SW_WAR
	.align		4
.L_163:
        /*1250*/ 	.byte	0x04, 0x36
        /*1252*/ 	.short	(.L_165 - .L_164)
.L_164:
        /*1254*/ 	.word	0x00000008
.L_165:


//--------------------- .nv.info._ZN7cutlass13device_kernelIN5flash11enable_sm90INS1_16FlashAttnFwdSm90INS1_25CollectiveMainloopFwdSm90ILi2EN4cute5tupleIJNS5_1CILi1EEES8_S8_EEENS6_IJNS7_ILi128EEENS7_ILi96EEENS7_ILi192EEEEEELi128ENS_6half_tEfNS_4arch4Sm90ELb0ELb1ELb0ELb0ELb0ELb0ELb0ELb1ELb1ELb1ELb1ELb0EEENS1_21CollectiveEpilogueFwdINS6_IJSA_SA_SB_EEES9_SE_SG_Li256ELb0ELb1ELb1ELb0EEENS1_19SingleTileSchedulerILb0ELb1ELb1ELi128EEEEEEEEEvNT_6ParamsE --------------------------
	.section	.nv.info._ZN7cutlass13device_kernelIN5flash11enable_sm90INS1_16FlashAttnFwdSm90INS1_25CollectiveMainloopFwdSm90ILi2EN4cute5tupleIJNS5_1CILi1EEES8_S8_EEENS6_IJNS7_ILi128EEENS7_ILi96EEENS7_ILi192EEEEEELi128ENS_6half_tEfNS_4arch4Sm90ELb0ELb1ELb0ELb0ELb0ELb0ELb0ELb1ELb1ELb1ELb1ELb0EEENS1_21CollectiveEpilogueFwdINS6_IJSA_SA_SB_EEES9_SE_SG_Li256ELb0ELb1ELb1ELb0EEENS1_19SingleTileSchedulerILb0ELb1ELb1ELi128EEEEEEEEEvNT_6ParamsE,"",@"SHT_CUDA_INFO"
	.sectionflags	@""
	.align	4


	//----- nvinfo : EIATTR_CUDA_API_VERSION
	.align		4
        /*0000*/ 	.byte	0x04, 0x37
        /*0002*/ 	.short	(.L_167 - .L_166)
.L_166:
        /*0004*/ 	.word	0x00000082


	//----- nvinfo : EIATTR_KPARAM_INFO
	.align		4
.L_167:
        /*0008*/ 	.byte	0x04, 0x17
        /*000a*/ 	.short	(.L_169 - .L_168)
.L_168:
        /*000c*/ 	.word	0x00000000
        /*0010*/ 	.short	0x0000
        /*0012*/ 	.short	0x0070
        /*0014*/ 	.byte	0x00, 0xf0, 0x01, 0x28


	//----- nvinfo : EIATTR_SPARSE_MMA_MASK
	.align		4
.L_169:
        /*0018*/ 	.byte	0x03, 0x50
        /*001a*/ 	.short	0x0000


	//----- nvinfo : EIATTR_MAXREG_COUNT
	.align		4
        /*001c*/ 	.byte	0x03, 0x1b
        /*001e*/ 	.short	0x00a8


	//----- nvinfo : EIATTR_NUM_BARRIERS
	.align		4
        /*0020*/ 	.byte	0x02, 0x4c
        /*0022*/ 	.byte	0x09
	.zero		1


	//----- nvinfo : EIATTR_EXTERNS
	.align		4
        /*0024*/ 	.byte	0x04, 0x0f
        /*0026*/ 	.short	(.L_171 - .L_170)


	//   ....[0]....
	.align		4
.L_170:
        /*0028*/ 	.word	index@(__assertfail)


	//----- nvinfo : EIATTR_ANNOTATIONS
	.align		4
.L_171:
        /*002c*/ 	.byte	0x04, 0x55
        /*002e*/ 	.short	(.L_173 - .L_172)


	//   ....[0]....
.L_172:
        /* <DEDUP_REMOVED lines=10> */


	//----- nvinfo : EIATTR_MERCURY_ISA_VERSION
	.align		4
.L_173:
        /*00c0*/ 	.byte	0x03, 0x5f
        /*00c2*/ 	.short	0x0101


	//----- nvinfo : EIATTR_INT_WARP_WIDE_INSTR_OFFSETS
	.align		4
        /*00c4*/ 	.byte	0x04, 0x31
        /*00c6*/ 	.short	(.L_175 - .L_174)


	//   ....[0]....
.L_174:
        /*00c8*/ 	.word	0x00000120


	//   ....[1]....
        /*00cc*/ 	.word	0x00000160


	//   ....[2]....
        /*00d0*/ 	.word	0x00000220


	//----- nvinfo : EIATTR_COOP_GROUP_MASK_REGIDS
	.align		4
.L_175:
        /*00d4*/ 	.byte	0x04, 0x29
        /*00d6*/ 	.short	(.L_177 - .L_176)


	//   ....[0]....
.L_176:
        /*00d8*/ 	.word	0xffffffff


	//   ....[1]....
        /*00dc*/ 	.word	0xffffffff


	//   ....[2]....
        /*00e0*/ 	.word	0xffffffff


	//   ....[3]....
        /*00e4*/ 	.word	0xffffffff


	//   ....[4]....
        /*00e8*/ 	.word	0xffffffff


	//   ....[5]....
        /*00ec*/ 	.word	0xffffffff


	//   ....[6]....
        /*00f0*/ 	.word	0xffffffff


	//   ....[7]....
        /*00f4*/ 	.word	0xffffffff


	//   ....[8]....
        /*00f8*/ 	.word	0xffffffff


	//   ....[9]....
        /*00fc*/ 	.word	0xffffffff


	//   ....[10]....
        /*0100*/ 	.word	0xffffffff


	//   ....[11]....
        /*0104*/ 	.word	0xffffffff


	//   ....[12]....
        /*0108*/ 	.word	0xffffffff


	//   ....[13]....
        /*010c*/ 	.word	0xffffffff


	//   ....[14]....
        /*0110*/ 	.word	0xffffffff


	//   ....[15]....
        /*0114*/ 	.word	0xffffffff


	//   ....[16]....
        /*0118*/ 	.word	0xffffffff


	//   ....[17]....
        /*011c*/ 	.word	0xffffffff


	//   ....[18]....
        /*0120*/ 	.word	0xffffffff


	//   ....[19]....
        /*0124*/ 	.word	0xffffffff


	//   ....[20]....
        /*0128*/ 	.word	0xffffffff


	//   ....[21]....
        /*012c*/ 	.word	0xffffffff


	//   ....[22]....
        /*0130*/ 	.word	0xffffffff


	//   ....[23]....
        /*0134*/ 	.word	0xffffffff


	//   ....[24]....
        /*0138*/ 	.word	0xffffffff


	//   ....[25]....
        /*013c*/ 	.word	0xffffffff


	//   ....[26]....
        /*0140*/ 	.word	0xffffffff


	//   ....[27]....
        /*0144*/ 	.word	0xffffffff


	//   ....[28]....
        /*0148*/ 	.word	0xffffffff


	//   ....[29]....
        /*014c*/ 	.word	0xffffffff


	//   ....[30]....
        /*0150*/ 	.word	0xffffffff


	//   ....[31]....
        /*0154*/ 	.word	0xffffffff


	//   ....[32]....
        /*0158*/ 	.word	0xffffffff


	//   ....[33]....
        /*015c*/ 	.word	0xffffffff


	//   ....[34]....
        /*0160*/ 	.word	0xffffffff


	//   ....[35]....
        /*0164*/ 	.word	0xffffffff


	//   ....[36]....
        /*0168*/ 	.word	0xffffffff


	//   ....[37]....
        /*016c*/ 	.word	0xffffffff


	//   ....[38]....
        /*0170*/ 	.word	0xffffffff


	//   ....[39]....
        /*0174*/ 	.word	0xffffffff


	//   ....[40]....
        /*0178*/ 	.word	0xffffffff


	//   ....[41]....
        /*017c*/ 	.word	0xffffffff


	//   ....[42]....
        /*0180*/ 	.word	0xffffffff


	//   ....[43]....
        /*0184*/ 	.word	0xffffffff


	//   ....[44]....
        /*0188*/ 	.word	0xffffffff


	//   ....[45]....
        /*018c*/ 	.word	0xffffffff


	//   ....[46]....
        /*0190*/ 	.word	0xffffffff


	//   ....[47]....
        /*0194*/ 	.word	0xffffffff


	//   ....[48]....
        /*0198*/ 	.word	0xffffffff


	//   ....[49]....
        /*019c*/ 	.word	0xffffffff


	//   ....[50]....
        /*01a0*/ 	.word	0xffffffff


	//   ....[51]....
        /*01a4*/ 	.word	0xffffffff


	//   ....[52]....
        /*01a8*/ 	.word	0xffffffff


	//   ....[53]....
        /*01ac*/ 	.word	0xffffffff


	//   ....[54]....
        /*01b0*/ 	.word	0xffffffff


	//   ....[55]....
        /*01b4*/ 	.word	0xffffffff


	//   ....[56]....
        /*01b8*/ 	.word	0xffffffff


	//   ....[57]....
        /*01bc*/ 	.word	0xffffffff


	//   ....[58]....
        /*01c0*/ 	.word	0xffffffff


	//   ....[59]....
        /*01c4*/ 	.word	0xffffffff


	//   ....[60]....
        /*01c8*/ 	.word	0xffffffff


	//   ....[61]....
        /*01cc*/ 	.word	0x0500000f


	//   ....[62]....
        /*01d0*/ 	.word	0x0500000f


	//   ....[63]....
        /*01d4*/ 	.word	0x0500000f


	//   ....[64]....
        /*01d8*/ 	.word	0x0500000f


	//   ....[65]....
        /*01dc*/ 	.word	0x0500000f


	//   ....[66]....
        /*01e0*/ 	.word	0x0500000f


	//   ....[67]....
        /*01e4*/ 	.word	0x0500000f


	//   ....[68]....
        /*01e8*/ 	.word	0x0500000f


	//   ....[69]....
        /*01ec*/ 	.word	0x0500000f


	//   ....[70]....
        /*01f0*/ 	.word	0x0500000f


	//   ....[71]....
        /*01f4*/ 	.word	0x0500000f


	//   ....[72]....
        /*01f8*/ 	.word	0x0500000f


	//   ....[73]....
        /*01fc*/ 	.word	0x0500000f


	//   ....[74]....
        /*0200*/ 	.word	0x0500000f


	//   ....[75]....
        /*0204*/ 	.word	0x0500000f


	//   ....[76]....
        /*0208*/ 	.word	0x0500000f


	//   ....[77]....
        /*020c*/ 	.word	0x0500000f


	//   ....[78]....
        /*0210*/ 	.word	0x0500000f


	//----- nvinfo : EIATTR_COOP_GROUP_INSTR_OFFSETS
	.align		4
.L_177:
        /*0214*/ 	.byte	0x04, 0x28
        /*0216*/ 	.short	(.L_179 - .L_178)


	//   ....[0]....
.L_178:
        /*0218*/ 	.word	0x00000060


	//   ....[1]....
        /*021c*/ 	.word	0x00000130


	//   ....[2]....
        /*0220*/ 	.word	0x00000230


	//   ....[3]....
        /*0224*/ 	.word	0x000003a0


	//   ....[4]....
        /*0228*/ 	.word	0x00000500


	//   ....[5]....
        /*022c*/ 	.word	0x00000620


	//   ....[6]....
        /*0230*/ 	.word	0x00000780


	//   ....[7]....
        /*0234*/ 	.word	0x00001490


	//   ....[8]....
        /*0238*/ 	.word	0x00001d90


	//   ....[9]....
        /*023c*/ 	.word	0x00002220


	//   ....[10]....
        /*0240*/ 	.word	0x00002f30


	//   ....[11]....
        /*0244*/ 	.word	0x00003040


	//   ....[12]....
        /*0248*/ 	.word	0x00003570


	//   ....[13]....
        /*024c*/ 	.word	0x00003610


	//   ....[14]....
        /*0250*/ 	.word	0x00004e60


	//   ....[15]....
        /*0254*/ 	.word	0x00005460


	//   ....[16]....
        /*0258*/ 	.word	0x00005ff0


	//   ....[17]....
        /*025c*/ 	.word	0x000060d0


	//   ....[18]....
        /*0260*/ 	.word	0x00006680


	//   ....[19]....
        /*0264*/ 	.word	0x000066e0


	//   ....[20]....
        /*0268*/ 	.word	0x00007f80


	//   ....[21]....
        /*026c*/ 	.word	0x000080a0


	//   ....[22]....
        /*0270*/ 	.word	0x00008480


	//   ....[23]....
        /*0274*/ 	.word	0x00008530


	//   ....[24]....
        /*0278*/ 	.word	0x00009a70


	//   ....[25]....
        /*027c*/ 	.word	0x00009e50


	//   ....[26]....
        /*0280*/ 	.word	0x0000ac10


	//   ....[27]....
        /*0284*/ 	.word	0x0000acf0


	//   ....[28]....
        /*0288*/ 	.word	0x0000b2c0


	//   ....[29]....
        /*028c*/ 	.word	0x0000b310


	//   ....[30]....
        /*0290*/ 	.word	0x0000c180


	//   ....[31]....
        /*0294*/ 	.word	0x0000c1b0


	//   ....[32]....
        /*0298*/ 	.word	0x0000c2a0


	//   ....[33]....
        /*029c*/ 	.word	0x0000c2b0


	//   ....[34]....
        /*02a0*/ 	.word	0x0000d0d0


	//   ....[35]....
        /*02a4*/ 	.word	0x0000d110


	//   ....[36]....
        /*02a8*/ 	.word	0x0000d140


	//   ....[37]....
        /*02ac*/ 	.word	0x0000d170


	//   ....[38]....
        /*02b0*/ 	.word	0x0000d180


	//   ....[39]....
        /*02b4*/ 	.word	0x0000d1b0


	//   ....[40]....
        /*02b8*/ 	.word	0x0000d810


	//   ....[41]....
        /*02bc*/ 	.word	0x0000d820


	//   ....[42]....
        /*02c0*/ 	.word	0x0000e220


	//   ....[43]....
        /*02c4*/ 	.word	0x0000f0b0


	//   ....[44]....
        /*02c8*/ 	.word	0x0000fa50


	//   ....[45]....
        /*02cc*/ 	.word	0x0000fa80


	//   ....[46]....
        /*02d0*/ 	.word	0x0000fab0


	//   ....[47]....
        /*02d4*/ 	.word	0x0000fb60


	//   ....[48]....
        /*02d8*/ 	.word	0x0000fbb0


	//   ....[49]....
        /*02dc*/ 	.word	0x0000fc10


	//   ....[50]....
        /*02e0*/ 	.word	0x0000fc60


	//   ....[51]....
        /*02e4*/ 	.word	0x0000fcc0


	//   ....[52]....
        /*02e8*/ 	.word	0x0000fd10


	//   ....[53]....
        /*02ec*/ 	.word	0x0000fd70


	//   ....[54]....
        /*02f0*/ 	.word	0x0000fdc0


	//   ....[55]....
        /*02f4*/ 	.word	0x0000fe20


	//   ....[56]....
        /*02f8*/ 	.word	0x0000fe70


	//   ....[57]....
        /*02fc*/ 	.word	0x0000fed0


	//   ....[58]....
        /*0300*/ 	.word	0x0000fee0


	//   ....[59]....
        /*0304*/ 	.word	0x0000ff20


	//   ....[60]....
        /*0308*/ 	.word	0x000121a0


	//   ....[61]....
        /*030c*/ 	.word	0x000127c0


	//   ....[62]....
        /*0310*/ 	.word	0x00012930


	//   ....[63]....
        /*0314*/ 	.word	0x00012980


	//   ....[64]....
        /*0318*/ 	.word	0x00012a30


	//   ....[65]....
        /*031c*/ 	.word	0x00012b30


	//   ....[66]....
        /*0320*/ 	.word	0x00012bc0


	//   ....[67]....
        /*0324*/ 	.word	0x00012c90


	//   ....[68]....
        /*0328*/ 	.word	0x00012d20


	//   ....[69]....
        /*032c*/ 	.word	0x00012df0


	//   ....[70]....
        /*0330*/ 	.word	0x00012e80


	//   ....[71]....
        /*0334*/ 	.word	0x00012f50


	//   ....[72]....
        /*0338*/ 	.word	0x00012fe0


	//   ....[73]....
        /*033c*/ 	.word	0x000130b0


	//   ....[74]....
        /*0340*/ 	.word	0x00013140


	//   ....[75]....
        /*0344*/ 	.word	0x00013210


	//   ....[76]....
        /*0348*/ 	.word	0x00013290


	//   ....[77]....
        /*034c*/ 	.word	0x00013350


	//   ....[78]....
        /*0350*/ 	.word	0x00013750


	//----- nvinfo : EIATTR_REG_RECONFIG
	.align		4
.L_179:
        /*0354*/ 	.byte	0x01, 0x54
	.zero		2


	//----- nvinfo : EIATTR_SYSCALL_OFFSETS
	.align		4
        /*0358*/ 	.byte	0x04, 0x46
        /*035a*/ 	.short	(.L_181 - .L_180)


	//   ....[0]....
.L_180:
        /*035c*/ 	.word	0x00001650


	//   ....[1]....
        /*0360*/ 	.word	0x0000ed30


	//   ....[2]....
        /*0364*/ 	.word	0x0000ee70


	//   ....[3]....
        /*0368*/ 	.word	0x0000ef60


	//   ....[4]....
        /*036c*/ 	.word	0x0000f6a0


	//----- nvinfo : EIATTR_MBARRIER_INSTR_OFFSETS
	.align		4
.L_181:
        /*0370*/ 	.byte	0x04, 0x39
        /*0372*/ 	.short	(.L_183 - .L_182)


	//   ....[0]....
.L_182:
        /*0374*/ 	.word	0x00000250
        /*0378*/ 	.word	0x000000ff
        /*037c*/ 	.word	0x0002a800
        /*0380*/ 	.short	0x0100
        /*0382*/ 	.byte	0x08
	.zero		1


	//   ....[1]....
        /*0384*/ 	.word	0x00000260
        /*0388*/ 	.word	0x000000ff
        /*038c*/ 	.word	0x0002a820
        /*0390*/ 	.short	0x0100
        /*0392*/ 	.byte	0x08
	.zero		1


	//   ....[2]....
        /*0394*/ 	.word	0x00000350
        /*0398*/ 	.word	0x000000ff
        /*039c*/ 	.word	0x0002a830
        /*03a0*/ 	.short	0x0100
        /*03a2*/ 	.byte	0x08
	.zero		1


	//   ....[3]....
        /*03a4*/ 	.word	0x00000360
        /*03a8*/ 	.word	0x000000ff
        /*03ac*/ 	.word	0x0002a840
        /*03b0*/ 	.short	0x0100
        /*03b2*/ 	.byte	0x08
	.zero		1


	//   ....[4]....
        /*03b4*/ 	.word	0x00000370
        /*03b8*/ 	.word	0x000000ff
        /*03bc*/ 	.word	0x0002a838
        /*03c0*/ 	.short	0x0100
        /*03c2*/ 	.byte	0x08
	.zero		1


	//   ....[5]....
        /*03c4*/ 	.word	0x00000380
        /*03c8*/ 	.word	0x000000ff
        /*03cc*/ 	.word	0x0002a848
        /*03d0*/ 	.short	0x0100
        /*03d2*/ 	.byte	0x08
	.zero		1


	//   ....[6]....
        /*03d4*/ 	.word	0x000004b0
        /*03d8*/ 	.word	0x000000ff
        /*03dc*/ 	.word	0x0002a850
        /*03e0*/ 	.short	0x0100
        /*03e2*/ 	.byte	0x08
	.zero		1


	//   ....[7]....
        /*03e4*/ 	.word	0x000004c0
        /*03e8*/ 	.word	0x000000ff
        /*03ec*/ 	.word	0x0002a860
        /*03f0*/ 	.short	0x0100
        /*03f2*/ 	.byte	0x08
	.zero		1


	//   ....[8]....
        /*03f4*/ 	.word	0x000004d0
        /*03f8*/ 	.word	0x000000ff
        /*03fc*/ 	.word	0x0002a858
        /*0400*/ 	.short	0x0100
        /*0402*/ 	.byte	0x08
	.zero		1


	//   ....[9]....
        /*0404*/ 	.word	0x000004e0
        /*0408*/ 	.word	0x000000ff
        /*040c*/ 	.word	0x0002a868
        /*0410*/ 	.short	0x0100
        /*0412*/ 	.byte	0x08
	.zero		1


	//   ....[10]....
        /*0414*/ 	.word	0x000005d0
        /*0418*/ 	.word	0x000000ff
        /*041c*/ 	.word	0x0002a870
        /*0420*/ 	.short	0x0100
        /*0422*/ 	.byte	0x06
	.zero		1


	//   ....[11]....
        /*0424*/ 	.word	0x000005e0
        /*0428*/ 	.word	0x000000ff
        /*042c*/ 	.word	0x0002a880
        /*0430*/ 	.short	0x0100
        /*0432*/ 	.byte	0x06
	.zero		1


	//   ....[12]....
        /*0434*/ 	.word	0x000005f0
        /*0438*/ 	.word	0x000000ff
        /*043c*/ 	.word	0x0002a878
        /*0440*/ 	.short	0x0100
        /*0442*/ 	.byte	0x06
	.zero		1


	//   ....[13]....
        /*0444*/ 	.word	0x00000600
        /*0448*/ 	.word	0x000000ff
        /*044c*/ 	.word	0x0002a888
        /*0450*/ 	.short	0x0100
        /*0452*/ 	.byte	0x06
	.zero		1


	//   ....[14]....
        /*0454*/ 	.word	0x00000730
        /*0458*/ 	.word	0x000000ff
        /*045c*/ 	.word	0x0002a890
        /*0460*/ 	.short	0x0100
        /*0462*/ 	.byte	0x08
	.zero		1


	//   ....[15]....
        /*0464*/ 	.word	0x00000740
        /*0468*/ 	.word	0x000000ff
        /*046c*/ 	.word	0x0002a8a0
        /*0470*/ 	.short	0x0100
        /*0472*/ 	.byte	0x08
	.zero		1


	//   ....[16]....
        /*0474*/ 	.word	0x00000750
        /*0478*/ 	.word	0x000000ff
        /*047c*/ 	.word	0x0002a898
        /*0480*/ 	.short	0x0100
        /*0482*/ 	.byte	0x08
	.zero		1


	//   ....[17]....
        /*0484*/ 	.word	0x00000760
        /*0488*/ 	.word	0x000000ff
        /*048c*/ 	.word	0x0002a8a8
        /*0490*/ 	.short	0x0100
        /*0492*/ 	.byte	0x08
	.zero		1


	//   ....[18]....
        /*0494*/ 	.word	0x00000890
        /*0498*/ 	.word	0x000000ff
        /*049c*/ 	.word	0x0002a8b0
        /*04a0*/ 	.short	0x0100
        /*04a2*/ 	.byte	0x08
	.zero		1


	//   ....[19]....
        /*04a4*/ 	.word	0x000008a0
        /*04a8*/ 	.word	0x000000ff
        /*04ac*/ 	.word	0x0002a8c0
        /*04b0*/ 	.short	0x0100
        /*04b2*/ 	.byte	0x08
	.zero		1


	//   ....[20]....
        /*04b4*/ 	.word	0x000008b0
        /*04b8*/ 	.word	0x000000ff
        /*04bc*/ 	.word	0x0002a8b8
        /*04c0*/ 	.short	0x0100
        /*04c2*/ 	.byte	0x08
	.zero		1


	//   ....[21]....
        /*04c4*/ 	.word	0x000008c0
        /*04c8*/ 	.word	0x000000ff
        /*04cc*/ 	.word	0x0002a8c8
        /*04d0*/ 	.short	0x0100
        /*04d2*/ 	.byte	0x08
	.zero		1


	//   ....[22]....
        /*04d4*/ 	.word	0x00001680
        /*04d8*/ 	.word	0x000000ff
        /*04dc*/ 	.word	0x0002a800
        /*04e0*/ 	.short	0x010a
        /*04e2*/ 	.byte	0x38
	.zero		1


	//   ....[23]....
        /*04e4*/ 	.word	0x000016e0
        /*04e8*/ 	.word	0x000000ff
        /*04ec*/ 	.word	0x0002a830
        /*04f0*/ 	.short	0x010a
        /*04f2*/ 	.byte	0x38
	.zero		1


	//   ....[24]....
        /*04f4*/ 	.word	0x00001770
        /*04f8*/ 	.word	0x000000ff
        /*04fc*/ 	.word	0x0002a830
        /*0500*/ 	.short	0x010a
        /*0502*/ 	.byte	0x38
	.zero		1


	//   ....[25]....
        /*0504*/ 	.word	0x00002080
        /*0508*/ 	.word	0x00000000
        /*050c*/ 	.word	0x00000000
        /*0510*/ 	.short	0x0101
        /*0512*/ 	.byte	0x3f
	.zero		1


	//   ....[26]....
        /*0514*/ 	.word	0x00004410
        /*0518*/ 	.word	0x000000ff
        /*051c*/ 	.word	0x0002a830
        /*0520*/ 	.short	0x010a
        /*0522*/ 	.byte	0x3a
	.zero		1


	//   ....[27]....
        /*0524*/ 	.word	0x00004450
        /*0528*/ 	.word	0x000000ff
        /*052c*/ 	.word	0x0002a830
        /*0530*/ 	.short	0x010a
        /*0532*/ 	.byte	0x3a
	.zero		1


	//   ....[28]....
        /*0534*/ 	.word	0x00004ca0
        /*0538*/ 	.word	0x000000ff
        /*053c*/ 	.word	0x0002a850
        /*0540*/ 	.short	0x010a
        /*0542*/ 	.byte	0x0b
	.zero		1


	//   ....[29]....
        /*0544*/ 	.word	0x00004ce0
        /*0548*/ 	.word	0x000000ff
        /*054c*/ 	.word	0x0002a850
        /*0550*/ 	.short	0x010a
        /*0552*/ 	.byte	0x0b
	.zero		1


	//   ....[30]....
        /*0554*/ 	.word	0x00005050
        /*0558*/ 	.word	0x00000000
        /*055c*/ 	.word	0x00000000
        /*0560*/ 	.short	0x0101
        /*0562*/ 	.byte	0x3f
	.zero		1


	//   ....[31]....
        /*0564*/ 	.word	0x00006a40
        /*0568*/ 	.word	0x0000005a
        /*056c*/ 	.word	0x00000000
        /*0570*/ 	.short	0x0101
        /*0572*/ 	.byte	0x3f
	.zero		1


	//   ....[32]....
        /*0574*/ 	.word	0x000073f0
        /*0578*/ 	.word	0x000000ff
        /*057c*/ 	.word	0x0002a830
        /*0580*/ 	.short	0x010a
        /*0582*/ 	.byte	0x07
	.zero		1


	//   ....[33]....
        /*0584*/ 	.word	0x00007430
        /*0588*/ 	.word	0x000000ff
        /*058c*/ 	.word	0x0002a830
        /*0590*/ 	.short	0x010a
        /*0592*/ 	.byte	0x07
	.zero		1


	//   ....[34]....
        /*0594*/ 	.word	0x00007c80
        /*0598*/ 	.word	0x000000ff
        /*059c*/ 	.word	0x0002a850
        /*05a0*/ 	.short	0x010a
        /*05a2*/ 	.byte	0x0b
	.zero		1


	//   ....[35]....
        /*05a4*/ 	.word	0x00007cc0
        /*05a8*/ 	.word	0x000000ff
        /*05ac*/ 	.word	0x0002a850
        /*05b0*/ 	.short	0x010a
        /*05b2*/ 	.byte	0x0b
	.zero		1


	//   ....[36]....
        /*05b4*/ 	.word	0x00008d60
        /*05b8*/ 	.word	0x0000005a
        /*05bc*/ 	.word	0x00000000
        /*05c0*/ 	.short	0x0101
        /*05c2*/ 	.byte	0x3f
	.zero		1


	//   ....[37]....
        /*05c4*/ 	.word	0x00008e50
        /*05c8*/ 	.word	0x0000005a
        /*05cc*/ 	.word	0x00000000
        /*05d0*/ 	.short	0x0101
        /*05d2*/ 	.byte	0x3f
	.zero		1


	//   ....[38]....
        /*05d4*/ 	.word	0x00008fe0
        /*05d8*/ 	.word	0x000000ff
        /*05dc*/ 	.word	0x0002a830
        /*05e0*/ 	.short	0x010a
        /*05e2*/ 	.byte	0x07
	.zero		1


	//   ....[39]....
        /*05e4*/ 	.word	0x00009020
        /*05e8*/ 	.word	0x000000ff
        /*05ec*/ 	.word	0x0002a830
        /*05f0*/ 	.short	0x010a
        /*05f2*/ 	.byte	0x07
	.zero		1


	//   ....[40]....
        /*05f4*/ 	.word	0x00009870
        /*05f8*/ 	.word	0x000000ff
        /*05fc*/ 	.word	0x0002a850
        /*0600*/ 	.short	0x010a
        /*0602*/ 	.byte	0x0b
	.zero		1


	//   ....[41]....
        /*0604*/ 	.word	0x000098b0
        /*0608*/ 	.word	0x000000ff
        /*060c*/ 	.word	0x0002a850
        /*0610*/ 	.short	0x010a
        /*0612*/ 	.byte	0x0b
	.zero		1


	//   ....[42]....
        /*0614*/ 	.word	0x00009c40
        /*0618*/ 	.word	0x00000000
        /*061c*/ 	.word	0x00000000
        /*0620*/ 	.short	0x0101
        /*0622*/ 	.byte	0x3f
	.zero		1


	//   ....[43]....
        /*0624*/ 	.word	0x0000b660
        /*0628*/ 	.word	0x0000005a
        /*062c*/ 	.word	0x00000000
        /*0630*/ 	.short	0x0101
        /*0632*/ 	.byte	0x3f
	.zero		1


	//   ....[44]....
        /*0634*/ 	.word	0x0000c0f0
        /*0638*/ 	.word	0x000000ff
        /*063c*/ 	.word	0x0002a850
        /*0640*/ 	.short	0x010a
        /*0642*/ 	.byte	0x05
	.zero		1


	//   ....[45]....
        /*0644*/ 	.word	0x0000c130
        /*0648*/ 	.word	0x000000ff
        /*064c*/ 	.word	0x0002a850
        /*0650*/ 	.short	0x010a
        /*0652*/ 	.byte	0x05
	.zero		1


	//   ....[46]....
        /*0654*/ 	.word	0x0000c550
        /*0658*/ 	.word	0x0000000a
        /*065c*/ 	.word	0x00000000
        /*0660*/ 	.short	0x0101
        /*0662*/ 	.byte	0x3f
	.zero		1


	//   ....[47]....
        /*0664*/ 	.word	0x0000d190
        /*0668*/ 	.word	0x000000ff
        /*066c*/ 	.word	0x00000000
        /*0670*/ 	.short	0x0101
        /*0672*/ 	.byte	0x04
	.zero		1


	//   ....[48]....
        /*0674*/ 	.word	0x0000f2b0
        /*0678*/ 	.word	0x000000ff
        /*067c*/ 	.word	0x0002a840
        /*0680*/ 	.short	0x010a
        /*0682*/ 	.byte	0x26
	.zero		1


	//   ....[49]....
        /*0684*/ 	.word	0x00010060
        /*0688*/ 	.word	0x000000ff
        /*068c*/ 	.word	0x0002a800
        /*0690*/ 	.short	0x0107
        /*0692*/ 	.byte	0x26
	.zero		1


	//   ....[50]....
        /*0694*/ 	.word	0x000100d0
        /*0698*/ 	.word	0x000000ff
        /*069c*/ 	.word	0x0002a800
        /*06a0*/ 	.short	0x0101
        /*06a2*/ 	.byte	0x26
	.zero		1


	//   ....[51]....
        /*06a4*/ 	.word	0x000100f0
        /*06a8*/ 	.word	0x000000ff
        /*06ac*/ 	.word	0x0002a820
        /*06b0*/ 	.short	0x010a
        /*06b2*/ 	.byte	0x26
	.zero		1


	//   ....[52]....
        /*06b4*/ 	.word	0x00010500
        /*06b8*/ 	.word	0x000000ff
        /*06bc*/ 	.word	0x0002a848
        /*06c0*/ 	.short	0x010a
        /*06c2*/ 	.byte	0x26
	.zero		1


	//   ....[53]....
        /*06c4*/ 	.word	0x000108a0
        /*06c8*/ 	.word	0x000000ff
        /*06cc*/ 	.word	0x0002a860
        /*06d0*/ 	.short	0x010a
        /*06d2*/ 	.byte	0x26
	.zero		1


	//   ....[54]....
        /*06d4*/ 	.word	0x00010d90
        /*06d8*/ 	.word	0x000000ff
        /*06dc*/ 	.word	0x0002a840
        /*06e0*/ 	.short	0x010a
        /*06e2*/ 	.byte	0x26
	.zero		1


	//   ....[55]....
        /*06e4*/ 	.word	0x00011140
        /*06e8*/ 	.word	0x000000ff
        /*06ec*/ 	.word	0x0002a868
        /*06f0*/ 	.short	0x010a
        /*06f2*/ 	.byte	0x26
	.zero		1


	//   ....[56]....
        /*06f4*/ 	.word	0x00011680
        /*06f8*/ 	.word	0x000000ff
        /*06fc*/ 	.word	0x0002a848
        /*0700*/ 	.short	0x010a
        /*0702*/ 	.byte	0x26
	.zero		1


	//   ....[57]....
        /*0704*/ 	.word	0x00011a10
        /*0708*/ 	.word	0x000000ff
        /*070c*/ 	.word	0x0002a860
        /*0710*/ 	.short	0x010a
        /*0712*/ 	.byte	0x26
	.zero		1


	//   ....[58]....
        /*0714*/ 	.word	0x00011da0
        /*0718*/ 	.word	0x00000003
        /*071c*/ 	.word	0x0002a860
        /*0720*/ 	.short	0x010a
        /*0722*/ 	.byte	0x3f
	.zero		1


	//   ....[59]....
        /*0724*/ 	.word	0x00012130
        /*0728*/ 	.word	0x00000002
        /*072c*/ 	.word	0x0002a820
        /*0730*/ 	.short	0x010a
        /*0732*/ 	.byte	0x3f
	.zero		1


	//   ....[60]....
        /*0734*/ 	.word	0x000122b0
        /*0738*/ 	.word	0x00000006
        /*073c*/ 	.word	0x00000000
        /*0740*/ 	.short	0x010a
        /*0742*/ 	.byte	0x3f
	.zero		1


	//   ....[61]....
        /*0744*/ 	.word	0x00012320
        /*0748*/ 	.word	0x00000003
        /*074c*/ 	.word	0x00000000
        /*0750*/ 	.short	0x010a
        /*0752*/ 	.byte	0x3f
	.zero		1


	//   ....[62]....
        /*0754*/ 	.word	0x00012380
        /*0758*/ 	.word	0x00000000
        /*075c*/ 	.word	0x00000000
        /*0760*/ 	.short	0x010a
        /*0762*/ 	.byte	0x3f
	.zero		1


	//   ....[63]....
        /*0764*/ 	.word	0x000123b0
        /*0768*/ 	.word	0x00000003
        /*076c*/ 	.word	0x00000000
        /*0770*/ 	.short	0x010a
        /*0772*/ 	.byte	0x3f
	.zero		1


	//   ....[64]....
        /*0774*/ 	.word	0x00012420
        /*0778*/ 	.word	0x00000003
        /*077c*/ 	.word	0x0002a800
        /*0780*/ 	.short	0x010a
        /*0782*/ 	.byte	0x3f
	.zero		1


	//   ....[65]....
        /*0784*/ 	.word	0x00012480
        /*0788*/ 	.word	0x00000003
        /*078c*/ 	.word	0x0002a830
        /*0790*/ 	.short	0x010a
        /*0792*/ 	.byte	0x3f
	.zero		1


	//   ....[66]....
        /*0794*/ 	.word	0x000124e0
        /*0798*/ 	.word	0x0000000f
        /*079c*/ 	.word	0x0002a830
        /*07a0*/ 	.short	0x010a
        /*07a2*/ 	.byte	0x3f
	.zero		1


	//   ....[67]....
        /*07a4*/ 	.word	0x00012540
        /*07a8*/ 	.word	0x0000000f
        /*07ac*/ 	.word	0x0002a850
        /*07b0*/ 	.short	0x010a
        /*07b2*/ 	.byte	0x3f
	.zero		1


	//   ....[68]....
        /*07b4*/ 	.word	0x000125a0
        /*07b8*/ 	.word	0x0000000e
        /*07bc*/ 	.word	0x0002a830
        /*07c0*/ 	.short	0x010a
        /*07c2*/ 	.byte	0x3f
	.zero		1


	//   ....[69]....
        /*07c4*/ 	.word	0x00012600
        /*07c8*/ 	.word	0x00000003
        /*07cc*/ 	.word	0x0002a850
        /*07d0*/ 	.short	0x010a
        /*07d2*/ 	.byte	0x3f
	.zero		1


	//   ....[70]....
        /*07d4*/ 	.word	0x00012660
        /*07d8*/ 	.word	0x0000000e
        /*07dc*/ 	.word	0x0002a830
        /*07e0*/ 	.short	0x010a
        /*07e2*/ 	.byte	0x3f
	.zero		1


	//   ....[71]....
        /*07e4*/ 	.word	0x000126c0
        /*07e8*/ 	.word	0x00000003
        /*07ec*/ 	.word	0x0002a850
        /*07f0*/ 	.short	0x010a
        /*07f2*/ 	.byte	0x3f
	.zero		1


	//   ....[72]....
        /*07f4*/ 	.word	0x00012720
        /*07f8*/ 	.word	0x00000007
        /*07fc*/ 	.word	0x0002a850
        /*0800*/ 	.short	0x010a
        /*0802*/ 	.byte	0x3f
	.zero		1


	//   ....[73]....
        /*0804*/ 	.word	0x00012880
        /*0808*/ 	.word	0x00000003
        /*080c*/ 	.word	0x0002a840
        /*0810*/ 	.short	0x010a
        /*0812*/ 	.byte	0x3f
	.zero		1


	//   ....[74]....
        /*0814*/ 	.word	0x00013390
        /*0818*/ 	.word	0x00000003
        /*081c*/ 	.word	0x0002a820
        /*0820*/ 	.short	0x010a
        /*0822*/ 	.byte	0x3f
	.zero		1


	//   ....[75]....
        /*0824*/ 	.word	0x000133f0
        /*0828*/ 	.word	0x00000003
        /*082c*/ 	.word	0x0002a848
        /*0830*/ 	.short	0x010a
        /*0832*/ 	.byte	0x3f
	.zero		1


	//   ....[76]....
        /*0834*/ 	.word	0x00013450
        /*0838*/ 	.word	0x00000003
        /*083c*/ 	.word	0x0002a860
        /*0840*/ 	.short	0x010a
        /*0842*/ 	.byte	0x3f
	.zero		1


	//   ....[77]....
        /*0844*/ 	.word	0x000134b0
        /*0848*/ 	.word	0x00000003
        /*084c*/ 	.word	0x0002a840
        /*0850*/ 	.short	0x010a
        /*0852*/ 	.byte	0x3f
	.zero		1


	//   ....[78]....
        /*0854*/ 	.word	0x00013510
        /*0858*/ 	.word	0x00000003
        /*085c*/ 	.word	0x0002a868
        /*0860*/ 	.short	0x010a
        /*0862*/ 	.byte	0x3f
	.zero		1


	//   ....[79]....
        /*0864*/ 	.word	0x00013570
        /*0868*/ 	.word	0x00000003
        /*086c*/ 	.word	0x0002a848
        /*0870*/ 	.short	0x010a
        /*0872*/ 	.byte	0x3f
	.zero		1


	//   ....[80]....
        /*0874*/ 	.word	0x000135d0
        /*0878*/ 	.word	0x00000003
        /*087c*/ 	.word	0x0002a860
        /*0880*/ 	.short	0x010a
        /*0882*/ 	.byte	0x3f
	.zero		1


	//   ....[81]....
        /*0884*/ 	.word	0x00013620
        /*0888*/ 	.word	0x00000003
        /*088c*/ 	.word	0x0002a860
        /*0890*/ 	.short	0x010a
        /*0892*/ 	.byte	0x3f
	.zero		1


	//   ....[82]....
        /*0894*/ 	.word	0x00013670
        /*0898*/ 	.word	0x00000002
        /*089c*/ 	.word	0x0002a820
        /*08a0*/ 	.short	0x010a
        /*08a2*/ 	.byte	0x3f
	.zero		1


	//   ....[83]....
        /*08a4*/ 	.word	0x00013810
        /*08a8*/ 	.word	0x00000006
        /*08ac*/ 	.word	0x00000000
        /*08b0*/ 	.short	0x010a
        /*08b2*/ 	.byte	0x3f
	.zero		1


	//   ....[84]....
        /*08b4*/ 	.word	0x00013860
        /*08b8*/ 	.word	0x00000003
        /*08bc*/ 	.word	0x00000000
        /*08c0*/ 	.short	0x010a
        /*08c2*/ 	.byte	0x3f
	.zero		1


	//   ....[85]....
        /*08c4*/ 	.word	0x000138b0
        /*08c8*/ 	.word	0x00000000
        /*08cc*/ 	.word	0x00000000
        /*08d0*/ 	.short	0x010a
        /*08d2*/ 	.byte	0x3f
	.zero		1


	//----- nvinfo : EIATTR_NUM_MBARRIERS
	.align		4
.L_183:
        /*08d4*/ 	.byte	0x03, 0x38
        /*08d6*/ 	.short	0x0016


	//----- nvinfo : EIATTR_EXIT_INSTR_OFFSETS
	.align		4
        /*08d8*/ 	.byte	0x04, 0x1c
        /*08da*/ 	.short	(.L_185 - .L_184)


	//   ....[0]....
.L_184:
        /*08dc*/ 	.word	0x00012400


	//----- nvinfo : EIATTR_MAX_THREADS
	.align		4
.L_185:
        /*08e0*/ 	.byte	0x04, 0x05
        /*08e2*/ 	.short	(.L_187 - .L_186)
.L_186:
        /*08e4*/ 	.word	0x00000180
        /*08e8*/ 	.word	0x00000001
        /*08ec*/ 	.word	0x00000001


	//----- nvinfo : EIATTR_CRS_STACK_SIZE
	.align		4
.L_187:
        /*08f0*/ 	.byte	0x04, 0x1e
        /*08f2*/ 	.short	(.L_189 - .L_188)
.L_188:
        /*08f4*/ 	.word	0x00000000


	//----- nvinfo : EIATTR_CBANK_PARAM_SIZE
	.align		4
.L_189:
        /*08f8*/ 	.byte	0x03, 0x19
        /*08fa*/ 	.short	0x0a70


	//----- nvinfo : EIATTR_PARAM_CBANK
	.align		4
        /*08fc*/ 	.byte	0x04, 0x0a
        /*08fe*/ 	.short	(.L_191 - .L_190)
	.align		4
.L_190:
        /*0900*/ 	.word	index@(.nv.constant0._ZN7cutlass13device_kernelIN5flash11enable_sm90INS1_16FlashAttnFwdSm90INS1_25CollectiveMainloopFwdSm90ILi2EN4cute5tupleIJNS5_1CILi1EEES8_S8_EEENS6_IJNS7_ILi128EEENS7_ILi96EEENS7_ILi192EEEEEELi128ENS_6half_tEfNS_4arch4Sm90ELb0ELb1ELb0ELb0ELb0ELb0ELb0ELb1ELb1ELb1ELb1ELb0EEENS1_21CollectiveEpilogueFwdINS6_IJSA_SA_SB_EEES9_SE_SG_Li256ELb0ELb1ELb1ELb0EEENS1_19SingleTileSchedulerILb0ELb1ELb1ELi128EEEEEEEEEvNT_6ParamsE)
        /*0904*/ 	.short	0x0210
        /*0906*/ 	.short	0x0a70


	//----- nvinfo : EIATTR_SW_WAR
	.align		4
.L_191:
        /*0908*/ 	.byte	0x04, 0x36
        /*090a*/ 	.short	(.L_193 - .L_192)
.L_192:
        /*090c*/ 	.word	0x00000008
.L_193:


//--------------------- .nv.info._ZN7cutlass13device_kernelIN5flash11enable_sm90INS1_16FlashAttnFwdSm90INS1_25CollectiveMainloopFwdSm90ILi2EN4cute5tupleIJNS5_1CILi1EEES8_S8_EEENS6_IJNS7_ILi128EEENS7_ILi96EEENS7_ILi192EEEEEELi128ENS_6half_tEfNS_4arch4Sm90ELb0ELb1ELb0ELb1ELb0ELb0ELb0ELb1ELb1ELb1ELb1ELb0EEENS1_21CollectiveEpilogueFwdINS6_IJSA_SA_SB_EEES9_SE_SG_Li256ELb1ELb1ELb1ELb0EEENS1_36VarlenDynamicPersistentTileSchedulerILi128ELi96ELi256ELi128ELb1ELb1ELb1ELb1ELb0ELb1EEEEEEEEEvNT_6ParamsE --------------------------
	.section	.nv.info._ZN7cutlass13device_kernelIN5flash11enable_sm90INS1_16FlashAttnFwdSm90INS1_25CollectiveMainloopFwdSm90ILi2EN4cute5tupleIJNS5_1CILi1EEES8_S8_EEENS6_IJNS7_ILi128EEENS7_ILi96EEENS7_ILi192EEEEEELi128ENS_6half_tEfNS_4arch4Sm90ELb0ELb1ELb0ELb1ELb0ELb0ELb0ELb1ELb1ELb1ELb1ELb0EEENS1_21CollectiveEpilogueFwdINS6_IJSA_SA_SB_EEES9_SE_SG_Li256ELb1ELb1ELb1ELb0EEENS1_36VarlenDynamicPersistentTileSchedulerILi128ELi96ELi256ELi128ELb1ELb1ELb1ELb1ELb0ELb1EEEEEEEEEvNT_6ParamsE,"",@"SHT_CUDA_INFO"
	.sectionflags	@""
	.align	4


	//----- nvinfo : EIATTR_CUDA_API_VERSION
	.align		4
        /*0000*/ 	.byte	0x04, 0x37
        /*0002*/ 	.short	(.L_195 - .L_194)
.L_194:
        /*0004*/ 	.word	0x00000082


	//----- nvinfo : EIATTR_KPARAM_INFO
	.align		4
.L_195:
        /*0008*/ 	.byte	0x04, 0x17
        /*000a*/ 	.short	(.L_197 - .L_196)
.L_196:
        /*000c*/ 	.word	0x00000000
        /*0010*/ 	.short	0x0000
        /*0012*/ 	.short	0x0070
        /*0014*/ 	.byte	0x00, 0xf0, 0x01, 0x2a


	//----- nvinfo : EIATTR_SPARSE_MMA_MASK
	.align		4
.L_197:
        /*0018*/ 	.byte	0x03, 0x50
        /*001a*/ 	.short	0x0000


	//----- nvinfo : EIATTR_MAXREG_COUNT
	.align		4
        /*001c*/ 	.byte	0x03, 0x1b
        /*001e*/ 	.short	0x00a8


	//----- nvinfo : EIATTR_NUM_BARRIERS
	.align		4
        /*0020*/ 	.byte	0x02, 0x4c
        /*0022*/ 	.byte	0x09
	.zero		1


	//----- nvinfo : EIATTR_EXTERNS
	.align		4
        /*0024*/ 	.byte	0x04, 0x0f
        /*0026*/ 	.short	(.L_199 - .L_198)


	//   ....[0]....
	.align		4
.L_198:
        /*0028*/ 	.word	index@(__assertfail)


	//----- nvinfo : EIATTR_ANNOTATIONS
	.align		4
.L_199:
        /*002c*/ 	.byte	0x04, 0x55
        /*002e*/ 	.short	(.L_201 - .L_200)


	//   ....[0]....
.L_200:
        /* <DEDUP_REMOVED lines=72> */


	//----- nvinfo : EIATTR_MERCURY_ISA_VERSION
	.align		4
.L_201:
        /*0498*/ 	.byte	0x03, 0x5f
        /*049a*/ 	.short	0x0101


	//----- nvinfo : EIATTR_UNUSED_LOAD_BYTE_OFFSET
	.align		4
        /*049c*/ 	.byte	0x04, 0x44
        /*049e*/ 	.short	(.L_203 - .L_202)


	//   ....[0]....
.L_202:
        /*04a0*/ 	.word	0x00000a10
        /*04a4*/ 	.word	0x0000fff0


	//   ....[1]....
        /*04a8*/ 	.word	0x0000d370
        /*04ac*/ 	.word	0x0000fff0


	//----- nvinfo : EIATTR_INT_WARP_WIDE_INSTR_OFFSETS
	.align		4
.L_203:
        /*04b0*/ 	.byte	0x04, 0x31
        /*04b2*/ 	.short	(.L_205 - .L_204)


	//   ....[0]....
.L_204:
        /*04b4*/ 	.word	0x00000130


	//   ....[1]....
        /*04b8*/ 	.word	0x00000170


	//   ....[2]....
        /*04bc*/ 	.word	0x000001e0


	//   ....[3]....
        /*04c0*/ 	.word	0x000123a0


	//   ....[4]....
        /*04c4*/ 	.word	0x00012440


	//   ....[5]....
        /*04c8*/ 	.word	0x00015f70


	//   ....[6]....
        /*04cc*/ 	.word	0x00015fe0


	//----- nvinfo : EIATTR_COOP_GROUP_MASK_REGIDS
	.align		4
.L_205:
        /*04d0*/ 	.byte	0x04, 0x29
        /*04d2*/ 	.short	(.L_207 - .L_206)


	//   ....[0]....
.L_206:
        /*04d4*/ 	.word	0xffffffff


	//   ....[1]....
        /*04d8*/ 	.word	0xffffffff


	//   ....[2]....
        /*04dc*/ 	.word	0xffffffff


	//   ....[3]....
        /*04e0*/ 	.word	0xffffffff


	//   ....[4]....
        /*04e4*/ 	.word	0xffffffff


	//   ....[5]....
        /*04e8*/ 	.word	0xffffffff


	//   ....[6]....
        /*04ec*/ 	.word	0xffffffff


	//   ....[7]....
        /*04f0*/ 	.word	0xffffffff


	//   ....[8]....
        /*04f4*/ 	.word	0xffffffff


	//   ....[9]....
        /*04f8*/ 	.word	0xffffffff


	//   ....[10]....
        /*04fc*/ 	.word	0xffffffff


	//   ....[11]....
        /*0500*/ 	.word	0xffffffff


	//   ....[12]....
        /*0504*/ 	.word	0xffffffff


	//   ....[13]....
        /*0508*/ 	.word	0xffffffff


	//   ....[14]....
        /*050c*/ 	.word	0xffffffff


	//   ....[15]....
        /*0510*/ 	.word	0xffffffff


	//   ....[16]....
        /*0514*/ 	.word	0xffffffff


	//   ....[17]....
        /*0518*/ 	.word	0xffffffff


	//   ....[18]....
        /*051c*/ 	.word	0xffffffff


	//   ....[19]....
        /*0520*/ 	.word	0xffffffff


	//   ....[20]....
        /*0524*/ 	.word	0xffffffff


	//   ....[21]....
        /*0528*/ 	.word	0xffffffff


	//   ....[22]....
        /*052c*/ 	.word	0xffffffff


	//   ....[23]....
        /*0530*/ 	.word	0xffffffff


	//   ....[24]....
        /*0534*/ 	.word	0xffffffff


	//   ....[25]....
        /*0538*/ 	.word	0xffffffff


	//   ....[26]....
        /*053c*/ 	.word	0xffffffff


	//   ....[27]....
        /*0540*/ 	.word	0xffffffff


	//   ....[28]....
        /*0544*/ 	.word	0xffffffff


	//   ....[29]....
        /*0548*/ 	.word	0xffffffff


	//   ....[30]....
        /*054c*/ 	.word	0xffffffff


	//   ....[31]....
        /*0550*/ 	.word	0xffffffff


	//   ....[32]....
        /*0554*/ 	.word	0xffffffff


	//   ....[33]....
        /*0558*/ 	.word	0xffffffff


	//   ....[34]....
        /*055c*/ 	.word	0xffffffff


	//   ....[35]....
        /*0560*/ 	.word	0xffffffff


	//   ....[36]....
        /*0564*/ 	.word	0xffffffff


	//   ....[37]....
        /*0568*/ 	.word	0xffffffff


	//   ....[38]....
        /*056c*/ 	.word	0xffffffff


	//   ....[39]....
        /*0570*/ 	.word	0xffffffff


	//   ....[40]....
        /*0574*/ 	.word	0xffffffff


	//   ....[41]....
        /*0578*/ 	.word	0xffffffff


	//   ....[42]....
        /*057c*/ 	.word	0xffffffff


	//   ....[43]....
        /*0580*/ 	.word	0xffffffff


	//   ....[44]....
        /*0584*/ 	.word	0xffffffff


	//   ....[45]....
        /*0588*/ 	.word	0xffffffff


	//   ....[46]....
        /*058c*/ 	.word	0xffffffff


	//   ....[47]....
        /*0590*/ 	.word	0xffffffff


	//   ....[48]....
        /*0594*/ 	.word	0xffffffff


	//   ....[49]....
        /*0598*/ 	.word	0xffffffff


	//   ....[50]....
        /*059c*/ 	.word	0xffffffff


	//   ....[51]....
        /*05a0*/ 	.word	0xffffffff


	//   ....[52]....
        /*05a4*/ 	.word	0xffffffff


	//   ....[53]....
        /*05a8*/ 	.word	0xffffffff


	//   ....[54]....
        /*05ac*/ 	.word	0xffffffff


	//   ....[55]....
        /*05b0*/ 	.word	0xffffffff


	//   ....[56]....
        /*05b4*/ 	.word	0xffffffff


	//   ....[57]....
        /*05b8*/ 	.word	0xffffffff


	//   ....[58]....
        /*05bc*/ 	.word	0xffffffff


	//   ....[59]....
        /*05c0*/ 	.word	0xffffffff


	//   ....[60]....
        /*05c4*/ 	.word	0xffffffff


	//   ....[61]....
        /*05c8*/ 	.word	0xffffffff


	//   ....[62]....
        /*05cc*/ 	.word	0xffffffff


	//   ....[63]....
        /*05d0*/ 	.word	0xffffffff


	//   ....[64]....
        /*05d4*/ 	.word	0xffffffff


	//   ....[65]....
        /*05d8*/ 	.word	0xffffffff


	//   ....[66]....
        /*05dc*/ 	.word	0xffffffff


	//   ....[67]....
        /*05e0*/ 	.word	0xffffffff


	//   ....[68]....
        /*05e4*/ 	.word	0xffffffff


	//   ....[69]....
        /*05e8*/ 	.word	0xffffffff


	//   ....[70]....
        /*05ec*/ 	.word	0xffffffff


	//   ....[71]....
        /*05f0*/ 	.word	0xffffffff


	//   ....[72]....
        /*05f4*/ 	.word	0xffffffff


	//   ....[73]....
        /*05f8*/ 	.word	0xffffffff


	//   ....[74]....
        /*05fc*/ 	.word	0xffffffff


	//   ....[75]....
        /*0600*/ 	.word	0xffffffff


	//   ....[76]....
        /*0604*/ 	.word	0xffffffff


	//   ....[77]....
        /*0608*/ 	.word	0xffffffff


	//   ....[78]....
        /*060c*/ 	.word	0xffffffff


	//   ....[79]....
        /*0610*/ 	.word	0xffffffff


	//   ....[80]....
        /*0614*/ 	.word	0xffffffff


	//   ....[81]....
        /*0618*/ 	.word	0xffffffff


	//   ....[82]....
        /*061c*/ 	.word	0xffffffff


	//   ....[83]....
        /*0620*/ 	.word	0xffffffff


	//   ....[84]....
        /*0624*/ 	.word	0xffffffff


	//   ....[85]....
        /*0628*/ 	.word	0xffffffff


	//   ....[86]....
        /*062c*/ 	.word	0xffffffff


	//   ....[87]....
        /*0630*/ 	.word	0xffffffff


	//   ....[88]....
        /*0634*/ 	.word	0xffffffff


	//   ....[89]....
        /*0638*/ 	.word	0xffffffff


	//   ....[90]....
        /*063c*/ 	.word	0xffffffff


	//   ....[91]....
        /*0640*/ 	.word	0xffffffff


	//   ....[92]....
        /*0644*/ 	.word	0xffffffff


	//   ....[93]....
        /*0648*/ 	.word	0xffffffff


	//   ....[94]....
        /*064c*/ 	.word	0xffffffff


	//   ....[95]....
        /*0650*/ 	.word	0xffffffff


	//   ....[96]....
        /*0654*/ 	.word	0xffffffff


	//   ....[97]....
        /*0658*/ 	.word	0xffffffff


	//   ....[98]....
        /*065c*/ 	.word	0xffffffff


	//   ....[99]....
        /*0660*/ 	.word	0xffffffff


	//   ....[100]....
        /*0664*/ 	.word	0xffffffff


	//   ....[101]....
        /*0668*/ 	.word	0xffffffff


	//   ....[102]....
        /*066c*/ 	.word	0xffffffff


	//   ....[103]....
        /*0670*/ 	.word	0xffffffff


	//   ....[104]....
        /*0674*/ 	.word	0xffffffff


	//   ....[105]....
        /*0678*/ 	.word	0xffffffff


	//   ....[106]....
        /*067c*/ 	.word	0xffffffff


	//   ....[107]....
        /*0680*/ 	.word	0xffffffff


	//   ....[108]....
        /*0684*/ 	.word	0xffffffff


	//   ....[109]....
        /*0688*/ 	.word	0xffffffff


	//   ....[110]....
        /*068c*/ 	.word	0xffffffff


	//   ....[111]....
        /*0690*/ 	.word	0x0500000f


	//   ....[112]....
        /*0694*/ 	.word	0x0500000f


	//   ....[113]....
        /*0698*/ 	.word	0x0500000f


	//   ....[114]....
        /*069c*/ 	.word	0x0500000f


	//   ....[115]....
        /*06a0*/ 	.word	0x0500000f


	//   ....[116]....
        /*06a4*/ 	.word	0x0500000f


	//   ....[117]....
        /*06a8*/ 	.word	0x0500000f


	//   ....[118]....
        /*06ac*/ 	.word	0x0500000f


	//   ....[119]....
        /*06b0*/ 	.word	0x0500000f


	//   ....[120]....
        /*06b4*/ 	.word	0x0500000f


	//   ....[121]....
        /*06b8*/ 	.word	0x0500000f


	//   ....[122]....
        /*06bc*/ 	.word	0x0500000f


	//   ....[123]....
        /*06c0*/ 	.word	0x0500000f


	//   ....[124]....
        /*06c4*/ 	.word	0x0500000f


	//   ....[125]....
        /*06c8*/ 	.word	0x0500000f


	//   ....[126]....
        /*06cc*/ 	.word	0x0500000f


	//   ....[127]....
        /*06d0*/ 	.word	0x0500000f


	//   ....[128]....
        /*06d4*/ 	.word	0x0500000f


	//   ....[129]....
        /*06d8*/ 	.word	0x0500000f


	//   ....[130]....
        /*06dc*/ 	.word	0x0500000f


	//   ....[131]....
        /*06e0*/ 	.word	0x0500000f


	//   ....[132]....
        /*06e4*/ 	.word	0x0500000f


	//   ....[133]....
        /*06e8*/ 	.word	0x0500000f


	//   ....[134]....
        /*06ec*/ 	.word	0x0500000f


	//   ....[135]....
        /*06f0*/ 	.word	0x0500000f


	//   ....[136]....
        /*06f4*/ 	.word	0x0500000f


	//   ....[137]....
        /*06f8*/ 	.word	0x0500000f


	//   ....[138]....
        /*06fc*/ 	.word	0x0500000f


	//   ....[139]....
        /*0700*/ 	.word	0x0500000f


	//   ....[140]....
        /*0704*/ 	.word	0x0500000f


	//   ....[141]....
        /*0708*/ 	.word	0x0500000f


	//   ....[142]....
        /*070c*/ 	.word	0x0500000f


	//   ....[143]....
        /*0710*/ 	.word	0x0500000f


	//   ....[144]....
        /*0714*/ 	.word	0x0500000f


	//   ....[145]....
        /*0718*/ 	.word	0x0500000f


	//   ....[146]....
        /*071c*/ 	.word	0x0500000f


	//----- nvinfo : EIATTR_COOP_GROUP_INSTR_OFFSETS
	.align		4
.L_207:
        /*0720*/ 	.byte	0x04, 0x28
        /*0722*/ 	.short	(.L_209 - .L_208)


	//   ....[0]....
.L_208:
        /*0724*/ 	.word	0x00000060


	//   ....[1]....
        /*0728*/ 	.word	0x00000140


	//   ....[2]....
        /*072c*/ 	.word	0x00000190


	//   ....[3]....
        /*0730*/ 	.word	0x000003c0


	//   ....[4]....
        /*0734*/ 	.word	0x00000520


	//   ....[5]....
        /*0738*/ 	.word	0x00000640


	//   ....[6]....
        /*073c*/ 	.word	0x000007a0


	//   ....[7]....
        /*0740*/ 	.word	0x00001e40


	//   ....[8]....
        /*0744*/ 	.word	0x00002670


	//   ....[9]....
        /*0748*/ 	.word	0x00003220


	//   ....[10]....
        /*074c*/ 	.word	0x000038c0


	//   ....[11]....
        /*0750*/ 	.word	0x000039d0


	//   ....[12]....
        /*0754*/ 	.word	0x00003fe0


	//   ....[13]....
        /*0758*/ 	.word	0x00004050


	//   ....[14]....
        /*075c*/ 	.word	0x00005940


	//   ....[15]....
        /*0760*/ 	.word	0x00005b60


	//   ....[16]....
        /*0764*/ 	.word	0x000068e0


	//   ....[17]....
        /*0768*/ 	.word	0x000069f0


	//   ....[18]....
        /*076c*/ 	.word	0x00006f70


	//   ....[19]....
        /*0770*/ 	.word	0x00006ff0


	//   ....[20]....
        /*0774*/ 	.word	0x00008990


	//   ....[21]....
        /*0778*/ 	.word	0x000089b0


	//   ....[22]....
        /*077c*/ 	.word	0x00008cc0


	//   ....[23]....
        /*0780*/ 	.word	0x00008d20


	//   ....[24]....
        /*0784*/ 	.word	0x0000a5d0


	//   ....[25]....
        /*0788*/ 	.word	0x0000a7a0


	//   ....[26]....
        /*078c*/ 	.word	0x0000b520


	//   ....[27]....
        /*0790*/ 	.word	0x0000b630


	//   ....[28]....
        /*0794*/ 	.word	0x0000bbd0


	//   ....[29]....
        /*0798*/ 	.word	0x0000bc60


	//   ....[30]....
        /*079c*/ 	.word	0x0000cac0


	//   ....[31]....
        /*07a0*/ 	.word	0x0000cb00


	//   ....[32]....
        /*07a4*/ 	.word	0x0000cc30


	//   ....[33]....
        /*07a8*/ 	.word	0x0000cc50


	//   ....[34]....
        /*07ac*/ 	.word	0x0000df20


	//   ....[35]....
        /*07b0*/ 	.word	0x0000df60


	//   ....[36]....
        /*07b4*/ 	.word	0x0000df90


	//   ....[37]....
        /*07b8*/ 	.word	0x0000dfc0


	//   ....[38]....
        /*07bc*/ 	.word	0x0000e690


	//   ....[39]....
        /*07c0*/ 	.word	0x0000e6d0


	//   ....[40]....
        /*07c4*/ 	.word	0x0000e7a0


	//   ....[41]....
        /*07c8*/ 	.word	0x0000e7c0


	//   ....[42]....
        /*07cc*/ 	.word	0x0000e890


	//   ....[43]....
        /*07d0*/ 	.word	0x0000e8b0


	//   ....[44]....
        /*07d4*/ 	.word	0x0000e990


	//   ....[45]....
        /*07d8*/ 	.word	0x0000e9b0


	//   ....[46]....
        /*07dc*/ 	.word	0x0000edb0


	//   ....[47]....
        /*07e0*/ 	.word	0x0000edc0


	//   ....[48]....
        /*07e4*/ 	.word	0x0000f210


	//   ....[49]....
        /*07e8*/ 	.word	0x0000f220


	//   ....[50]....
        /*07ec*/ 	.word	0x000100a0


	//   ....[51]....
        /*07f0*/ 	.word	0x000100c0


	//   ....[52]....
        /*07f4*/ 	.word	0x00010190


	//   ....[53]....
        /*07f8*/ 	.word	0x000101b0


	//   ....[54]....
        /*07fc*/ 	.word	0x00010280


	//   ....[55]....
        /*0800*/ 	.word	0x000102a0


	//   ....[56]....
        /*0804*/ 	.word	0x00010380


	//   ....[57]....
        /*0808*/ 	.word	0x000103a0


	//   ....[58]....
        /*080c*/ 	.word	0x00010510


	//   ....[59]....
        /*0810*/ 	.word	0x00010750


	//   ....[60]....
        /*0814*/ 	.word	0x00010780


	//   ....[61]....
        /*0818*/ 	.word	0x000107b0


	//   ....[62]....
        /*081c*/ 	.word	0x000107e0


	//   ....[63]....
        /*0820*/ 	.word	0x00010810


	//   ....[64]....
        /*0824*/ 	.word	0x00010840


	//   ....[65]....
        /*0828*/ 	.word	0x000109f0


	//   ....[66]....
        /*082c*/ 	.word	0x00010a20


	//   ....[67]....
        /*0830*/ 	.word	0x00010a50


	//   ....[68]....
        /*0834*/ 	.word	0x00010a80


	//   ....[69]....
        /*0838*/ 	.word	0x00010ab0


	//   ....[70]....
        /*083c*/ 	.word	0x00010ae0


	//   ....[71]....
        /*0840*/ 	.word	0x00010b80


	//   ....[72]....
        /*0844*/ 	.word	0x00010bb0


	//   ....[73]....
        /*0848*/ 	.word	0x00010bc0


	//   ....[74]....
        /*084c*/ 	.word	0x00010bf0


	//   ....[75]....
        /*0850*/ 	.word	0x00012990


	//   ....[76]....
        /*0854*/ 	.word	0x000135d0


	//   ....[77]....
        /*0858*/ 	.word	0x000135f0


	//   ....[78]....
        /*085c*/ 	.word	0x00013600


	//   ....[79]....
        /*0860*/ 	.word	0x00013630


	//   ....[80]....
        /*0864*/ 	.word	0x00013750


	//   ....[81]....
        /*0868*/ 	.word	0x00013760


	//   ....[82]....
        /*086c*/ 	.word	0x00013800


	//   ....[83]....
        /*0870*/ 	.word	0x00013810


	//   ....[84]....
        /*0874*/ 	.word	0x000138b0


	//   ....[85]....
        /*0878*/ 	.word	0x000138c0


	//   ....[86]....
        /*087c*/ 	.word	0x00013960


	//   ....[87]....
        /*0880*/ 	.word	0x00013970


	//   ....[88]....
        /*0884*/ 	.word	0x000139f0


	//   ....[89]....
        /*0888*/ 	.word	0x00013a20


	//   ....[90]....
        /*088c*/ 	.word	0x00013a70


	//   ....[91]....
        /*0890*/ 	.word	0x00013ab0


	//   ....[92]....
        /*0894*/ 	.word	0x000166c0


	//   ....[93]....
        /*0898*/ 	.word	0x00016740


	//   ....[94]....
        /*089c*/ 	.word	0x00016770


	//   ....[95]....
        /*08a0*/ 	.word	0x00016780


	//   ....[96]....
        /*08a4*/ 	.word	0x000167b0


	//   ....[97]....
        /*08a8*/ 	.word	0x000167e0


	//   ....[98]....
        /*08ac*/ 	.word	0x00016810


	//   ....[99]....
        /*08b0*/ 	.word	0x00016840


	//   ....[100]....
        /*08b4*/ 	.word	0x00016a10


	//   ....[101]....
        /*08b8*/ 	.word	0x00016a40


	//   ....[102]....
        /*08bc*/ 	.word	0x00016a70


	//   ....[103]....
        /*08c0*/ 	.word	0x00016aa0


	//   ....[104]....
        /*08c4*/ 	.word	0x00016ad0


	//   ....[105]....
        /*08c8*/ 	.word	0x00016b00


	//   ....[106]....
        /*08cc*/ 	.word	0x00016bd0


	//   ....[107]....
        /*08d0*/ 	.word	0x00016bf0


	//   ....[108]....
        /*08d4*/ 	.word	0x00016c00


	//   ....[109]....
        /*08d8*/ 	.word	0x00016c80


	//   ....[110]....
        /*08dc*/ 	.word	0x000177d0


	//   ....[111]....
        /*08e0*/ 	.word	0x00017e60


	//   ....[112]....
        /*08e4*/ 	.word	0x00018040


	//   ....[113]....
        /*08e8*/ 	.word	0x00018090


	//   ....[114]....
        /*08ec*/ 	.word	0x000181c0


	//   ....[115]....
        /*08f0*/ 	.word	0x00018210


	//   ....[116]....
        /*08f4*/ 	.word	0x00018350


	//   ....[117]....
        /*08f8*/ 	.word	0x000183c0


	//   ....[118]....
        /*08fc*/ 	.word	0x000184f0


	//   ....[119]....
        /*0900*/ 	.word	0x00018540


	//   ....[120]....
        /*0904*/ 	.word	0x00018670


	//   ....[121]....
        /*0908*/ 	.word	0x000186c0


	//   ....[122]....
        /*090c*/ 	.word	0x000187f0


	//   ....[123]....
        /*0910*/ 	.word	0x00018840


	//   ....[124]....
        /*0914*/ 	.word	0x00018950


	//   ....[125]....
        /*0918*/ 	.word	0x000189c0


	//   ....[126]....
        /*091c*/ 	.word	0x00018ad0


	//   ....[127]....
        /*0920*/ 	.word	0x00018b20


	//   ....[128]....
        /*0924*/ 	.word	0x00018e50


	//   ....[129]....
        /*0928*/ 	.word	0x00018ef0


	//   ....[130]....
        /*092c*/ 	.word	0x00019090


	//   ....[131]....
        /*0930*/ 	.word	0x00019110


	//   ....[132]....
        /*0934*/ 	.word	0x00019190


	//   ....[133]....
        /*0938*/ 	.word	0x00019210


	//   ....[134]....
        /*093c*/ 	.word	0x00019290


	//   ....[135]....
        /*0940*/ 	.word	0x00019320


	//   ....[136]....
        /*0944*/ 	.word	0x000193c0


	//   ....[137]....
        /*0948*/ 	.word	0x00019470


	//   ....[138]....
        /*094c*/ 	.word	0x000194f0


	//   ....[139]....
        /*0950*/ 	.word	0x00019570


	//   ....[140]....
        /*0954*/ 	.word	0x000195f0


	//   ....[141]....
        /*0958*/ 	.word	0x00019680


	//   ....[142]....
        /*095c*/ 	.word	0x00019700


	//   ....[143]....
        /*0960*/ 	.word	0x000197b0


	//   ....[144]....
        /*0964*/ 	.word	0x00019800


	//   ....[145]....
        /*0968*/ 	.word	0x000198c0


	//   ....[146]....
        /*096c*/ 	.word	0x000199f0


	//----- nvinfo : EIATTR_REG_RECONFIG
	.align		4
.L_209:
        /*0970*/ 	.byte	0x01, 0x54
	.zero		2


	//----- nvinfo : EIATTR_SYSCALL_OFFSETS
	.align		4
        /*0974*/ 	.byte	0x04, 0x46
        /*0976*/ 	.short	(.L_211 - .L_210)


	//   ....[0]....
.L_210:
        /*0978*/ 	.word	0x00002020


	//   ....[1]....
        /*097c*/ 	.word	0x000125b0


	//   ....[2]....
        /*0980*/ 	.word	0x00012700


	//   ....[3]....
        /*0984*/ 	.word	0x000127f0


	//   ....[4]....
        /*0988*/ 	.word	0x000130f0


	//----- nvinfo : EIATTR_MBARRIER_INSTR_OFFSETS
	.align		4
.L_211:
        /*098c*/ 	.byte	0x04, 0x39
        /*098e*/ 	.short	(.L_213 - .L_212)


	//   ....[0]....
.L_212:
        /*0990*/ 	.word	0x00000270
        /*0994*/ 	.word	0x000000ff
        /*0998*/ 	.word	0x0002a800
        /*099c*/ 	.short	0x0100
        /*099e*/ 	.byte	0x08
	.zero		1


	//   ....[1]....
        /*09a0*/ 	.word	0x00000280
        /*09a4*/ 	.word	0x000000ff
        /*09a8*/ 	.word	0x0002a820
        /*09ac*/ 	.short	0x0100
        /*09ae*/ 	.byte	0x08
	.zero		1


	//   ....[2]....
        /*09b0*/ 	.word	0x00000370
        /*09b4*/ 	.word	0x000000ff
        /*09b8*/ 	.word	0x0002a830
        /*09bc*/ 	.short	0x0100
        /*09be*/ 	.byte	0x08
	.zero		1


	//   ....[3]....
        /*09c0*/ 	.word	0x00000380
        /*09c4*/ 	.word	0x000000ff
        /*09c8*/ 	.word	0x0002a840
        /*09cc*/ 	.short	0x0100
        /*09ce*/ 	.byte	0x08
	.zero		1


	//   ....[4]....
        /*09d0*/ 	.word	0x00000390
        /*09d4*/ 	.word	0x000000ff
        /*09d8*/ 	.word	0x0002a838
        /*09dc*/ 	.short	0x0100
        /*09de*/ 	.byte	0x08
	.zero		1


	//   ....[5]....
        /*09e0*/ 	.word	0x000003a0
        /*09e4*/ 	.word	0x000000ff
        /*09e8*/ 	.word	0x0002a848
        /*09ec*/ 	.short	0x0100
        /*09ee*/ 	.byte	0x08
	.zero		1


	//   ....[6]....
        /*09f0*/ 	.word	0x000004d0
        /*09f4*/ 	.word	0x000000ff
        /*09f8*/ 	.word	0x0002a850
        /*09fc*/ 	.short	0x0100
        /*09fe*/ 	.byte	0x08
	.zero		1


	//   ....[7]....
        /*0a00*/ 	.word	0x000004e0
        /*0a04*/ 	.word	0x000000ff
        /*0a08*/ 	.word	0x0002a860
        /*0a0c*/ 	.short	0x0100
        /*0a0e*/ 	.byte	0x08
	.zero		1


	//   ....[8]....
        /*0a10*/ 	.word	0x000004f0
        /*0a14*/ 	.word	0x000000ff
        /*0a18*/ 	.word	0x0002a858
        /*0a1c*/ 	.short	0x0100
        /*0a1e*/ 	.byte	0x08
	.zero		1


	//   ....[9]....
        /*0a20*/ 	.word	0x00000500
        /*0a24*/ 	.word	0x000000ff
        /*0a28*/ 	.word	0x0002a868
        /*0a2c*/ 	.short	0x0100
        /*0a2e*/ 	.byte	0x08
	.zero		1


	//   ....[10]....
        /*0a30*/ 	.word	0x000005f0
        /*0a34*/ 	.word	0x000000ff
        /*0a38*/ 	.word	0x0002a870
        /*0a3c*/ 	.short	0x0100
        /*0a3e*/ 	.byte	0x06
	.zero		1


	//   ....[11]....
        /*0a40*/ 	.word	0x00000600
        /*0a44*/ 	.word	0x000000ff
        /*0a48*/ 	.word	0x0002a880
        /*0a4c*/ 	.short	0x0100
        /*0a4e*/ 	.byte	0x06
	.zero		1


	//   ....[12]....
        /*0a50*/ 	.word	0x00000610
        /*0a54*/ 	.word	0x000000ff
        /*0a58*/ 	.word	0x0002a878
        /*0a5c*/ 	.short	0x0100
        /*0a5e*/ 	.byte	0x06
	.zero		1


	//   ....[13]....
        /*0a60*/ 	.word	0x00000620
        /*0a64*/ 	.word	0x000000ff
        /*0a68*/ 	.word	0x0002a888
        /*0a6c*/ 	.short	0x0100
        /*0a6e*/ 	.byte	0x06
	.zero		1


	//   ....[14]....
        /*0a70*/ 	.word	0x00000750
        /*0a74*/ 	.word	0x000000ff
        /*0a78*/ 	.word	0x0002a890
        /*0a7c*/ 	.short	0x0100
        /*0a7e*/ 	.byte	0x08
	.zero		1


	//   ....[15]....
        /*0a80*/ 	.word	0x00000760
        /*0a84*/ 	.word	0x000000ff
        /*0a88*/ 	.word	0x0002a8a0
        /*0a8c*/ 	.short	0x0100
        /*0a8e*/ 	.byte	0x08
	.zero		1


	//   ....[16]....
        /*0a90*/ 	.word	0x00000770
        /*0a94*/ 	.word	0x000000ff
        /*0a98*/ 	.word	0x0002a898
        /*0a9c*/ 	.short	0x0100
        /*0a9e*/ 	.byte	0x08
	.zero		1


	//   ....[17]....
        /*0aa0*/ 	.word	0x00000780
        /*0aa4*/ 	.word	0x000000ff
        /*0aa8*/ 	.word	0x0002a8a8
        /*0aac*/ 	.short	0x0100
        /*0aae*/ 	.byte	0x08
	.zero		1


	//   ....[18]....
        /*0ab0*/ 	.word	0x000008b0
        /*0ab4*/ 	.word	0x000000ff
        /*0ab8*/ 	.word	0x0002a8b0
        /*0abc*/ 	.short	0x0100
        /*0abe*/ 	.byte	0x08
	.zero		1


	//   ....[19]....
        /*0ac0*/ 	.word	0x000008c0
        /*0ac4*/ 	.word	0x000000ff
        /*0ac8*/ 	.word	0x0002a8c0
        /*0acc*/ 	.short	0x0100
        /*0ace*/ 	.byte	0x08
	.zero		1


	//   ....[20]....
        /*0ad0*/ 	.word	0x000008d0
        /*0ad4*/ 	.word	0x000000ff
        /*0ad8*/ 	.word	0x0002a8b8
        /*0adc*/ 	.short	0x0100
        /*0ade*/ 	.byte	0x08
	.zero		1


	//   ....[21]....
        /*0ae0*/ 	.word	0x000008e0
        /*0ae4*/ 	.word	0x000000ff
        /*0ae8*/ 	.word	0x0002a8c8
        /*0aec*/ 	.short	0x0100
        /*0aee*/ 	.byte	0x08
	.zero		1


	//   ....[22]....
        /*0af0*/ 	.word	0x000020c0
        /*0af4*/ 	.word	0x000000ff
        /*0af8*/ 	.word	0x0002a800
        /*0afc*/ 	.short	0x010a
        /*0afe*/ 	.byte	0x25
	.zero		1


	//   ....[23]....
        /*0b00*/ 	.word	0x00002140
        /*0b04*/ 	.word	0x00000003
        /*0b08*/ 	.word	0x0002a830
        /*0b0c*/ 	.short	0x010a
        /*0b0e*/ 	.byte	0x3f
	.zero		1


	//   ....[24]....
        /*0b10*/ 	.word	0x000021b0
        /*0b14*/ 	.word	0x00000003
        /*0b18*/ 	.word	0x0002a830
        /*0b1c*/ 	.short	0x010a
        /*0b1e*/ 	.byte	0x3f
	.zero		1


	//   ....[25]....
        /*0b20*/ 	.word	0x00002900
        /*0b24*/ 	.word	0x00000000
        /*0b28*/ 	.word	0x00000000
        /*0b2c*/ 	.short	0x0101
        /*0b2e*/ 	.byte	0x3f
	.zero		1


	//   ....[26]....
        /*0b30*/ 	.word	0x00004d10
        /*0b34*/ 	.word	0x000000ff
        /*0b38*/ 	.word	0x0002a830
        /*0b3c*/ 	.short	0x010a
        /*0b3e*/ 	.byte	0x06
	.zero		1


	//   ....[27]....
        /*0b40*/ 	.word	0x00004d50
        /*0b44*/ 	.word	0x000000ff
        /*0b48*/ 	.word	0x0002a830
        /*0b4c*/ 	.short	0x010a
        /*0b4e*/ 	.byte	0x06
	.zero		1


	//   ....[28]....
        /*0b50*/ 	.word	0x000055d0
        /*0b54*/ 	.word	0x000000ff
        /*0b58*/ 	.word	0x0002a850
        /*0b5c*/ 	.short	0x010a
        /*0b5e*/ 	.byte	0x05
	.zero		1


	//   ....[29]....
        /*0b60*/ 	.word	0x00005610
        /*0b64*/ 	.word	0x000000ff
        /*0b68*/ 	.word	0x0002a850
        /*0b6c*/ 	.short	0x010a
        /*0b6e*/ 	.byte	0x05
	.zero		1


	//   ....[30]....
        /*0b70*/ 	.word	0x00005970
        /*0b74*/ 	.word	0x00000000
        /*0b78*/ 	.word	0x00000000
        /*0b7c*/ 	.short	0x0101
        /*0b7e*/ 	.byte	0x3f
	.zero		1


	//   ....[31]....
        /*0b80*/ 	.word	0x000072b0
        /*0b84*/ 	.word	0x0000006b
        /*0b88*/ 	.word	0x00000000
        /*0b8c*/ 	.short	0x0101
        /*0b8e*/ 	.byte	0x3f
	.zero		1


	//   ....[32]....
        /*0b90*/ 	.word	0x00007d50
        /*0b94*/ 	.word	0x000000ff
        /*0b98*/ 	.word	0x0002a830
        /*0b9c*/ 	.short	0x010a
        /*0b9e*/ 	.byte	0x05
	.zero		1


	//   ....[33]....
        /*0ba0*/ 	.word	0x00007d90
        /*0ba4*/ 	.word	0x000000ff
        /*0ba8*/ 	.word	0x0002a830
        /*0bac*/ 	.short	0x010a
        /*0bae*/ 	.byte	0x05
	.zero		1


	//   ....[34]....
        /*0bb0*/ 	.word	0x00008610
        /*0bb4*/ 	.word	0x000000ff
        /*0bb8*/ 	.word	0x0002a850
        /*0bbc*/ 	.short	0x010a
        /*0bbe*/ 	.byte	0x05
	.zero		1


	//   ....[35]....
        /*0bc0*/ 	.word	0x00008650
        /*0bc4*/ 	.word	0x000000ff
        /*0bc8*/ 	.word	0x0002a850
        /*0bcc*/ 	.short	0x010a
        /*0bce*/ 	.byte	0x05
	.zero		1


	//   ....[36]....
        /*0bd0*/ 	.word	0x000093b0
        /*0bd4*/ 	.word	0x0000005b
        /*0bd8*/ 	.word	0x00000000
        /*0bdc*/ 	.short	0x0101
        /*0bde*/ 	.byte	0x3f
	.zero		1


	//   ....[37]....
        /*0be0*/ 	.word	0x00009420
        /*0be4*/ 	.word	0x0000005f
        /*0be8*/ 	.word	0x00000000
        /*0bec*/ 	.short	0x0101
        /*0bee*/ 	.byte	0x3f
	.zero		1


	//   ....[38]....
        /*0bf0*/ 	.word	0x00009960
        /*0bf4*/ 	.word	0x000000ff
        /*0bf8*/ 	.word	0x0002a830
        /*0bfc*/ 	.short	0x010a
        /*0bfe*/ 	.byte	0x05
	.zero		1


	//   ....[39]....
        /*0c00*/ 	.word	0x000099a0
        /*0c04*/ 	.word	0x000000ff
        /*0c08*/ 	.word	0x0002a830
        /*0c0c*/ 	.short	0x010a
        /*0c0e*/ 	.byte	0x05
	.zero		1


	//   ....[40]....
        /*0c10*/ 	.word	0x0000a220
        /*0c14*/ 	.word	0x000000ff
        /*0c18*/ 	.word	0x0002a850
        /*0c1c*/ 	.short	0x010a
        /*0c1e*/ 	.byte	0x05
	.zero		1


	//   ....[41]....
        /*0c20*/ 	.word	0x0000a260
        /*0c24*/ 	.word	0x000000ff
        /*0c28*/ 	.word	0x0002a850
        /*0c2c*/ 	.short	0x010a
        /*0c2e*/ 	.byte	0x05
	.zero		1


	//   ....[42]....
        /*0c30*/ 	.word	0x0000a540
        /*0c34*/ 	.word	0x00000000
        /*0c38*/ 	.word	0x00000000
        /*0c3c*/ 	.short	0x0101
        /*0c3e*/ 	.byte	0x3f
	.zero		1


	//   ....[43]....
        /*0c40*/ 	.word	0x0000bcd0
        /*0c44*/ 	.word	0x0000006d
        /*0c48*/ 	.word	0x00000000
        /*0c4c*/ 	.short	0x0101
        /*0c4e*/ 	.byte	0x3f
	.zero		1


	//   ....[44]....
        /*0c50*/ 	.word	0x0000ca30
        /*0c54*/ 	.word	0x000000ff
        /*0c58*/ 	.word	0x0002a850
        /*0c5c*/ 	.short	0x010a
        /*0c5e*/ 	.byte	0x05
	.zero		1


	//   ....[45]....
        /*0c60*/ 	.word	0x0000ca70
        /*0c64*/ 	.word	0x000000ff
        /*0c68*/ 	.word	0x0002a850
        /*0c6c*/ 	.short	0x010a
        /*0c6e*/ 	.byte	0x05
	.zero		1


	//   ....[46]....
        /*0c70*/ 	.word	0x0000cf10
        /*0c74*/ 	.word	0x0000000a
        /*0c78*/ 	.word	0x00000000
        /*0c7c*/ 	.short	0x0101
        /*0c7e*/ 	.byte	0x3f
	.zero		1


	//   ....[47]....
        /*0c80*/ 	.word	0x0000e6c0
        /*0c84*/ 	.word	0x00000010
        /*0c88*/ 	.word	0x00000000
        /*0c8c*/ 	.short	0x0101
        /*0c8e*/ 	.byte	0x3f
	.zero		1


	//   ....[48]....
        /*0c90*/ 	.word	0x0000ebe0
        /*0c94*/ 	.word	0x00000006
        /*0c98*/ 	.word	0x00000000
        /*0c9c*/ 	.short	0x0101
        /*0c9e*/ 	.byte	0x3f
	.zero		1


	//   ....[49]....
        /*0ca0*/ 	.word	0x00012c10
        /*0ca4*/ 	.word	0x00000000
        /*0ca8*/ 	.word	0x0002a840
        /*0cac*/ 	.short	0x010a
        /*0cae*/ 	.byte	0x3f
	.zero		1


	//   ....[50]....
        /*0cb0*/ 	.word	0x00013bd0
        /*0cb4*/ 	.word	0x00000012
        /*0cb8*/ 	.word	0x0002a800
        /*0cbc*/ 	.short	0x0107
        /*0cbe*/ 	.byte	0x3f
	.zero		1


	//   ....[51]....
        /*0cc0*/ 	.word	0x00013ce0
        /*0cc4*/ 	.word	0x00000012
        /*0cc8*/ 	.word	0x0002a800
        /*0ccc*/ 	.short	0x0101
        /*0cce*/ 	.byte	0x3f
	.zero		1


	//   ....[52]....
        /*0cd0*/ 	.word	0x00013d00
        /*0cd4*/ 	.word	0x00000012
        /*0cd8*/ 	.word	0x0002a820
        /*0cdc*/ 	.short	0x010a
        /*0cde*/ 	.byte	0x3f
	.zero		1


	//   ....[53]....
        /*0ce0*/ 	.word	0x00014130
        /*0ce4*/ 	.word	0x00000003
        /*0ce8*/ 	.word	0x0002a840
        /*0cec*/ 	.short	0x010a
        /*0cee*/ 	.byte	0x3f
	.zero		1


	//   ....[54]....
        /*0cf0*/ 	.word	0x000145c0
        /*0cf4*/ 	.word	0x00000003
        /*0cf8*/ 	.word	0x00000060
        /*0cfc*/ 	.short	0x010a
        /*0cfe*/ 	.byte	0x3f
	.zero		1


	//   ....[55]....
        /*0d00*/ 	.word	0x00014c50
        /*0d04*/ 	.word	0x00000003
        /*0d08*/ 	.word	0x0002a840
        /*0d0c*/ 	.short	0x010a
        /*0d0e*/ 	.byte	0x3f
	.zero		1


	//   ....[56]....
        /*0d10*/ 	.word	0x000150e0
        /*0d14*/ 	.word	0x00000002
        /*0d18*/ 	.word	0x00000060
        /*0d1c*/ 	.short	0x010a
        /*0d1e*/ 	.byte	0x3f
	.zero		1


	//   ....[57]....
        /*0d20*/ 	.word	0x000156c0
        /*0d24*/ 	.word	0x00000002
        /*0d28*/ 	.word	0x0002a840
        /*0d2c*/ 	.short	0x010a
        /*0d2e*/ 	.byte	0x3f
	.zero		1


	//   ....[58]....
        /*0d30*/ 	.word	0x00015b50
        /*0d34*/ 	.word	0x00000002
        /*0d38*/ 	.word	0x00000060
        /*0d3c*/ 	.short	0x010a
        /*0d3e*/ 	.byte	0x3f
	.zero		1


	//   ....[59]....
        /*0d40*/ 	.word	0x000160e0
        /*0d44*/ 	.word	0x00000000
        /*0d48*/ 	.word	0x0002a860
        /*0d4c*/ 	.short	0x010a
        /*0d4e*/ 	.byte	0x3f
	.zero		1


	//   ....[60]....
        /*0d50*/ 	.word	0x00017750
        /*0d54*/ 	.word	0x00000000
        /*0d58*/ 	.word	0x0002a820
        /*0d5c*/ 	.short	0x010a
        /*0d5e*/ 	.byte	0x3f
	.zero		1


	//   ....[61]....
        /*0d60*/ 	.word	0x00017960
        /*0d64*/ 	.word	0x00000006
        /*0d68*/ 	.word	0x00000000
        /*0d6c*/ 	.short	0x010a
        /*0d6e*/ 	.byte	0x3f
	.zero		1


	//   ....[62]....
        /*0d70*/ 	.word	0x00017990
        /*0d74*/ 	.word	0x00000007
        /*0d78*/ 	.word	0x00000000
        /*0d7c*/ 	.short	0x010a
        /*0d7e*/ 	.byte	0x3f
	.zero		1


	//   ....[63]....
        /*0d80*/ 	.word	0x000179f0
        /*0d84*/ 	.word	0x00000004
        /*0d88*/ 	.word	0x00000000
        /*0d8c*/ 	.short	0x010a
        /*0d8e*/ 	.byte	0x3f
	.zero		1


	//   ....[64]....
        /*0d90*/ 	.word	0x00017a20
        /*0d94*/ 	.word	0x00000003
        /*0d98*/ 	.word	0x00000000
        /*0d9c*/ 	.short	0x010a
        /*0d9e*/ 	.byte	0x3f
	.zero		1


	//   ....[65]....
        /*0da0*/ 	.word	0x00017a90
        /*0da4*/ 	.word	0x00000003
        /*0da8*/ 	.word	0x0002a800
        /*0dac*/ 	.short	0x010a
        /*0dae*/ 	.byte	0x3f
	.zero		1


	//   ....[66]....
        /*0db0*/ 	.word	0x00017ae0
        /*0db4*/ 	.word	0x00000003
        /*0db8*/ 	.word	0x0002a830
        /*0dbc*/ 	.short	0x010a
        /*0dbe*/ 	.byte	0x3f
	.zero		1


	//   ....[67]....
        /*0dc0*/ 	.word	0x00017b40
        /*0dc4*/ 	.word	0x0000000c
        /*0dc8*/ 	.word	0x0002a830
        /*0dcc*/ 	.short	0x010a
        /*0dce*/ 	.byte	0x3f
	.zero		1


	//   ....[68]....
        /*0dd0*/ 	.word	0x00017ba0
        /*0dd4*/ 	.word	0x00000009
        /*0dd8*/ 	.word	0x0002a850
        /*0ddc*/ 	.short	0x010a
        /*0dde*/ 	.byte	0x3f
	.zero		1


	//   ....[69]....
        /*0de0*/ 	.word	0x00017c00
        /*0de4*/ 	.word	0x00000008
        /*0de8*/ 	.word	0x0002a830
        /*0dec*/ 	.short	0x010a
        /*0dee*/ 	.byte	0x3f
	.zero		1


	//   ....[70]....
        /*0df0*/ 	.word	0x00017c60
        /*0df4*/ 	.word	0x00000003
        /*0df8*/ 	.word	0x0002a850
        /*0dfc*/ 	.short	0x010a
        /*0dfe*/ 	.byte	0x3f
	.zero		1


	//   ....[71]....
        /*0e00*/ 	.word	0x00017cc0
        /*0e04*/ 	.word	0x00000008
        /*0e08*/ 	.word	0x0002a830
        /*0e0c*/ 	.short	0x010a
        /*0e0e*/ 	.byte	0x3f
	.zero		1


	//   ....[72]....
        /*0e10*/ 	.word	0x00017d20
        /*0e14*/ 	.word	0x00000003
        /*0e18*/ 	.word	0x0002a850
        /*0e1c*/ 	.short	0x010a
        /*0e1e*/ 	.byte	0x3f
	.zero		1


	//   ....[73]....
        /*0e20*/ 	.word	0x00017d80
        /*0e24*/ 	.word	0x00000005
        /*0e28*/ 	.word	0x0002a850
        /*0e2c*/ 	.short	0x010a
        /*0e2e*/ 	.byte	0x3f
	.zero		1


	//   ....[74]....
        /*0e30*/ 	.word	0x00017f20
        /*0e34*/ 	.word	0x00000000
        /*0e38*/ 	.word	0x0002a840
        /*0e3c*/ 	.short	0x010a
        /*0e3e*/ 	.byte	0x3f
	.zero		1


	//   ....[75]....
        /*0e40*/ 	.word	0x00018b60
        /*0e44*/ 	.word	0x00000012
        /*0e48*/ 	.word	0x0002a820
        /*0e4c*/ 	.short	0x010a
        /*0e4e*/ 	.byte	0x3f
	.zero		1


	//   ....[76]....
        /*0e50*/ 	.word	0x00018bb0
        /*0e54*/ 	.word	0x00000003
        /*0e58*/ 	.word	0x0002a840
        /*0e5c*/ 	.short	0x010a
        /*0e5e*/ 	.byte	0x3f
	.zero		1


	//   ....[77]....
        /*0e60*/ 	.word	0x00018c00
        /*0e64*/ 	.word	0x00000003
        /*0e68*/ 	.word	0x00000060
        /*0e6c*/ 	.short	0x010a
        /*0e6e*/ 	.byte	0x3f
	.zero		1


	//   ....[78]....
        /*0e70*/ 	.word	0x00018c50
        /*0e74*/ 	.word	0x00000003
        /*0e78*/ 	.word	0x0002a840
        /*0e7c*/ 	.short	0x010a
        /*0e7e*/ 	.byte	0x3f
	.zero		1


	//   ....[79]....
        /*0e80*/ 	.word	0x00018ca0
        /*0e84*/ 	.word	0x00000002
        /*0e88*/ 	.word	0x00000060
        /*0e8c*/ 	.short	0x010a
        /*0e8e*/ 	.byte	0x3f
	.zero		1


	//   ....[80]....
        /*0e90*/ 	.word	0x00018cf0
        /*0e94*/ 	.word	0x00000002
        /*0e98*/ 	.word	0x0002a840
        /*0e9c*/ 	.short	0x010a
        /*0e9e*/ 	.byte	0x3f
	.zero		1


	//   ....[81]....
        /*0ea0*/ 	.word	0x00018d40
        /*0ea4*/ 	.word	0x00000002
        /*0ea8*/ 	.word	0x00000060
        /*0eac*/ 	.short	0x010a
        /*0eae*/ 	.byte	0x3f
	.zero		1


	//   ....[82]....
        /*0eb0*/ 	.word	0x00018d90
        /*0eb4*/ 	.word	0x00000000
        /*0eb8*/ 	.word	0x0002a860
        /*0ebc*/ 	.short	0x010a
        /*0ebe*/ 	.byte	0x3f
	.zero		1


	//   ....[83]....
        /*0ec0*/ 	.word	0x00019910
        /*0ec4*/ 	.word	0x00000000
        /*0ec8*/ 	.word	0x0002a820
        /*0ecc*/ 	.short	0x010a
        /*0ece*/ 	.byte	0x3f
	.zero		1


	//   ....[84]....
        /*0ed0*/ 	.word	0x00019ab0
        /*0ed4*/ 	.word	0x00000006
        /*0ed8*/ 	.word	0x00000000
        /*0edc*/ 	.short	0x010a
        /*0ede*/ 	.byte	0x3f
	.zero		1


	//   ....[85]....
        /*0ee0*/ 	.word	0x00019b00
        /*0ee4*/ 	.word	0x00000007
        /*0ee8*/ 	.word	0x00000000
        /*0eec*/ 	.short	0x010a
        /*0eee*/ 	.byte	0x3f
	.zero		1


	//   ....[86]....
        /*0ef0*/ 	.word	0x00019b50
        /*0ef4*/ 	.word	0x00000004
        /*0ef8*/ 	.word	0x00000000
        /*0efc*/ 	.short	0x010a
        /*0efe*/ 	.byte	0x3f
	.zero		1


	//----- nvinfo : EIATTR_NUM_MBARRIERS
	.align		4
.L_213:
        /*0f00*/ 	.byte	0x03, 0x38
        /*0f02*/ 	.short	0x0016


	//----- nvinfo : EIATTR_EXIT_INSTR_OFFSETS
	.align		4
        /*0f04*/ 	.byte	0x04, 0x1c
        /*0f06*/ 	.short	(.L_215 - .L_214)


	//   ....[0]....
.L_214:
        /*0f08*/ 	.word	0x00000a50


	//   ....[1]....
        /*0f0c*/ 	.word	0x000104b0


	//   ....[2]....
        /*0f10*/ 	.word	0x00017a70


	//----- nvinfo : EIATTR_MAX_THREADS
	.align		4
.L_215:
        /*0f14*/ 	.byte	0x04, 0x05
        /*0f16*/ 	.short	(.L_217 - .L_216)
.L_216:
        /*0f18*/ 	.word	0x00000180
        /*0f1c*/ 	.word	0x00000001
        /*0f20*/ 	.word	0x00000001


	//----- nvinfo : EIATTR_CRS_STACK_SIZE
	.align		4
.L_217:
        /*0f24*/ 	.byte	0x04, 0x1e
        /*0f26*/ 	.short	(.L_219 - .L_218)
.L_218:
        /*0f28*/ 	.word	0x00000000


	//----- nvinfo : EIATTR_CBANK_PARAM_SIZE
	.align		4
.L_219:
        /*0f2c*/ 	.byte	0x03, 0x19
        /*0f2e*/ 	.short	0x0af0


	//----- nvinfo : EIATTR_PARAM_CBANK
	.align		4
        /*0f30*/ 	.byte	0x04, 0x0a
        /*0f32*/ 	.short	(.L_221 - .L_220)
	.align		4
.L_220:
        /*0f34*/ 	.word	index@(.nv.constant0._ZN7cutlass13device_kernelIN5flash11enable_sm90INS1_16FlashAttnFwdSm90INS1_25CollectiveMainloopFwdSm90ILi2EN4cute5tupleIJNS5_1CILi1EEES8_S8_EEENS6_IJNS7_ILi128EEENS7_ILi96EEENS7_ILi192EEEEEELi128ENS_6half_tEfNS_4arch4Sm90ELb0ELb1ELb0ELb1ELb0ELb0ELb0ELb1ELb1ELb1ELb1ELb0EEENS1_21CollectiveEpilogueFwdINS6_IJSA_SA_SB_EEES9_SE_SG_Li256ELb1ELb1ELb1ELb0EEENS1_36VarlenDynamicPersistentTileSchedulerILi128ELi96ELi256ELi128ELb1ELb1ELb1ELb1ELb0ELb1EEEEEEEEEvNT_6ParamsE)
        /*0f38*/ 	.short	0x0210
        /*0f3a*/ 	.short	0x0af0


	//----- nvinfo : EIATTR_SW_WAR
	.align		4
.L_221:
        /*0f3c*/ 	.byte	0x04, 0x36
        /*0f3e*/ 	.short	(.L_223 - .L_222)
.L_222:
        /*0f40*/ 	.word	0x00000008
.L_223:


//--------------------- .nv.info._ZN7cutlass13device_kernelIN5flash11enable_sm90INS1_16FlashAttnFwdSm90INS1_25CollectiveMainloopFwdSm90ILi2EN4cute5tupleIJNS5_1CILi1EEES8_S8_EEENS6_IJNS7_ILi128EEENS7_ILi96EEENS7_ILi192EEEEEELi128ENS_6half_tEfNS_4arch4Sm90ELb0ELb1ELb0ELb1ELb0ELb1ELb0ELb1ELb1ELb1ELb1ELb0EEENS1_21CollectiveEpilogueFwdINS6_IJSA_SA_SB_EEES9_SE_SG_Li256ELb1ELb1ELb1ELb0EEENS1_36VarlenDynamicPersistentTileSchedulerILi128ELi96ELi256ELi128ELb1ELb1ELb1ELb1ELb0ELb1EEEEEEEEEvNT_6ParamsE --------------------------
	.section	.nv.info._ZN7cutlass13device_kernelIN5flash11enable_sm90INS1_16FlashAttnFwdSm90INS1_25CollectiveMainloopFwdSm90ILi2EN4cute5tupleIJNS5_1CILi1EEES8_S8_EEENS6_IJNS7_ILi128EEENS7_ILi96EEENS7_ILi192EEEEEELi128ENS_6half_tEfNS_4arch4Sm90ELb0ELb1ELb0ELb1ELb0ELb1ELb0ELb1ELb1ELb1ELb1ELb0EEENS1_21CollectiveEpilogueFwdINS6_IJSA_SA_SB_EEES9_SE_SG_Li256ELb1ELb1ELb1ELb0EEENS1_36VarlenDynamicPersistentTileSchedulerILi128ELi96ELi256ELi128ELb1ELb1ELb1ELb1ELb0ELb1EEEEEEEEEvNT_6ParamsE,"",@"SHT_CUDA_INFO"
	.sectionflags	@""
	.align	4


	//----- nvinfo : EIATTR_CUDA_API_VERSION
	.align		4
        /*0000*/ 	.byte	0x04, 0x37
        /*0002*/ 	.short	(.L_225 - .L_224)
.L_224:
        /*0004*/ 	.word	0x00000082


	//----- nvinfo : EIATTR_KPARAM_INFO
	.align		4
.L_225:
        /*0008*/ 	.byte	0x04, 0x17
        /*000a*/ 	.short	(.L_227 - .L_226)
.L_226:
        /*000c*/ 	.word	0x00000000
        /*0010*/ 	.short	0x0000
        /*0012*/ 	.short	0x0070
        /*0014*/ 	.byte	0x00, 0xf0, 0x01, 0x2a


	//----- nvinfo : EIATTR_SPARSE_MMA_MASK
	.align		4
.L_227:
        /*0018*/ 	.byte	0x03, 0x50
        /*001a*/ 	.short	0x0000


	//----- nvinfo : EIATTR_MAXREG_COUNT
	.align		4
        /*001c*/ 	.byte	0x03, 0x1b
        /*001e*/ 	.short	0x00a8


	//----- nvinfo : EIATTR_NUM_BARRIERS
	.align		4
        /*0020*/ 	.byte	0x02, 0x4c
        /*0022*/ 	.byte	0x10
	.zero		1


	//----- nvinfo : EIATTR_EXTERNS
	.align		4
        /*0024*/ 	.byte	0x04, 0x0f
        /*0026*/ 	.short	(.L_229 - .L_228)


	//   ....[0]....
	.align		4
.L_228:
        /*0028*/ 	.word	index@(__assertfail)


	//----- nvinfo : EIATTR_ANNOTATIONS
	.align		4
.L_229:
        /*002c*/ 	.byte	0x04, 0x55
        /*002e*/ 	.short	(.L_231 - .L_230)


	//   ....[0]....
.L_230:
        /* <DEDUP_REMOVED lines=127> */


	//----- nvinfo : EIATTR_MERCURY_ISA_VERSION
	.align		4
.L_231:
        /*0808*/ 	.byte	0x03, 0x5f
        /*080a*/ 	.short	0x0101


	//----- nvinfo : EIATTR_UNUSED_LOAD_BYTE_OFFSET
	.align		4
        /*080c*/ 	.byte	0x04, 0x44
        /*080e*/ 	.short	(.L_233 - .L_232)


	//   ....[0]....
.L_232:
        /*0810*/ 	.word	0x00000ab0
        /*0814*/ 	.word	0x0000fff0


	//   ....[1]....
        /*0818*/ 	.word	0x0001e830
        /*081c*/ 	.word	0x0000fff0


	//----- nvinfo : EIATTR_INT_WARP_WIDE_INSTR_OFFSETS
	.align		4
.L_233:
        /*0820*/ 	.byte	0x04, 0x31
        /*0822*/ 	.short	(.L_235 - .L_234)


	//   ....[0]....
.L_234:
        /*0824*/ 	.word	0x00000190


	//   ....[1]....
        /*0828*/ 	.word	0x000001d0


	//   ....[2]....
        /*082c*/ 	.word	0x00000240


	//   ....[3]....
        /*0830*/ 	.word	0x00024f90


	//   ....[4]....
        /*0834*/ 	.word	0x00025020


	//   ....[5]....
        /*0838*/ 	.word	0x00028b10


	//   ....[6]....
        /*083c*/ 	.word	0x00028b70


	//----- nvinfo : EIATTR_COOP_GROUP_MASK_REGIDS
	.align		4
.L_235:
        /*0840*/ 	.byte	0x04, 0x29
        /*0842*/ 	.short	(.L_237 - .L_236)


	//   ....[0]....
.L_236:
        /*0844*/ 	.word	0xffffffff


	//   ....[1]....
        /*0848*/ 	.word	0xffffffff


	//   ....[2]....
        /*084c*/ 	.word	0xffffffff


	//   ....[3]....
        /*0850*/ 	.word	0xffffffff


	//   ....[4]....
        /*0854*/ 	.word	0xffffffff


	//   ....[5]....
        /*0858*/ 	.word	0xffffffff


	//   ....[6]....
        /*085c*/ 	.word	0xffffffff


	//   ....[7]....
        /*0860*/ 	.word	0xffffffff


	//   ....[8]....
        /*0864*/ 	.word	0xffffffff


	//   ....[9]....
        /*0868*/ 	.word	0xffffffff


	//   ....[10]....
        /*086c*/ 	.word	0xffffffff


	//   ....[11]....
        /*0870*/ 	.word	0xffffffff


	//   ....[12]....
        /*0874*/ 	.word	0xffffffff


	//   ....[13]....
        /*0878*/ 	.word	0xffffffff


	//   ....[14]....
        /*087c*/ 	.word	0xffffffff


	//   ....[15]....
        /*0880*/ 	.word	0xffffffff


	//   ....[16]....
        /*0884*/ 	.word	0xffffffff


	//   ....[17]....
        /*0888*/ 	.word	0xffffffff


	//   ....[18]....
        /*088c*/ 	.word	0xffffffff


	//   ....[19]....
        /*0890*/ 	.word	0xffffffff


	//   ....[20]....
        /*0894*/ 	.word	0xffffffff


	//   ....[21]....
        /*0898*/ 	.word	0xffffffff


	//   ....[22]....
        /*089c*/ 	.word	0xffffffff


	//   ....[23]....
        /*08a0*/ 	.word	0xffffffff


	//   ....[24]....
        /*08a4*/ 	.word	0xffffffff


	//   ....[25]....
        /*08a8*/ 	.word	0xffffffff


	//   ....[26]....
        /*08ac*/ 	.word	0xffffffff


	//   ....[27]....
        /*08b0*/ 	.word	0xffffffff


	//   ....[28]....
        /*08b4*/ 	.word	0xffffffff


	//   ....[29]....
        /*08b8*/ 	.word	0xffffffff


	//   ....[30]....
        /*08bc*/ 	.word	0xffffffff


	//   ....[31]....
        /*08c0*/ 	.word	0xffffffff


	//   ....[32]....
        /*08c4*/ 	.word	0xffffffff


	//   ....[33]....
        /*08c8*/ 	.word	0xffffffff


	//   ....[34]....
        /*08cc*/ 	.word	0xffffffff


	//   ....[35]....
        /*08d0*/ 	.word	0xffffffff


	//   ....[36]....
        /*08d4*/ 	.word	0xffffffff


	//   ....[37]....
        /*08d8*/ 	.word	0xffffffff


	//   ....[38]....
        /*08dc*/ 	.word	0xffffffff


	//   ....[39]....
        /*08e0*/ 	.word	0xffffffff


	//   ....[40]....
        /*08e4*/ 	.word	0xffffffff


	//   ....[41]....
        /*08e8*/ 	.word	0xffffffff


	//   ....[42]....
        /*08ec*/ 	.word	0xffffffff


	//   ....[43]....
        /*08f0*/ 	.word	0xffffffff


	//   ....[44]....
        /*08f4*/ 	.word	0xffffffff


	//   ....[45]....
        /*08f8*/ 	.word	0xffffffff


	//   ....[46]....
        /*08fc*/ 	.word	0xffffffff


	//   ....[47]....
        /*0900*/ 	.word	0xffffffff


	//   ....[48]....
        /*0904*/ 	.word	0xffffffff


	//   ....[49]....
        /*0908*/ 	.word	0xffffffff


	//   ....[50]....
        /*090c*/ 	.word	0xffffffff


	//   ....[51]....
        /*0910*/ 	.word	0xffffffff


	//   ....[52]....
        /*0914*/ 	.word	0xffffffff


	//   ....[53]....
        /*0918*/ 	.word	0xffffffff


	//   ....[54]....
        /*091c*/ 	.word	0xffffffff


	//   ....[55]....
        /*0920*/ 	.word	0xffffffff


	//   ....[56]....
        /*0924*/ 	.word	0xffffffff


	//   ....[57]....
        /*0928*/ 	.word	0xffffffff


	//   ....[58]....
        /*092c*/ 	.word	0xffffffff


	//   ....[59]....
        /*0930*/ 	.word	0xffffffff


	//   ....[60]....
        /*0934*/ 	.word	0xffffffff


	//   ....[61]....
        /*0938*/ 	.word	0xffffffff


	//   ....[62]....
        /*093c*/ 	.word	0xffffffff


	//   ....[63]....
        /*0940*/ 	.word	0xffffffff


	//   ....[64]....
        /*0944*/ 	.word	0xffffffff


	//   ....[65]....
        /*0948*/ 	.word	0xffffffff


	//   ....[66]....
        /*094c*/ 	.word	0xffffffff


	//   ....[67]....
        /*0950*/ 	.word	0xffffffff


	//   ....[68]....
        /*0954*/ 	.word	0xffffffff


	//   ....[69]....
        /*0958*/ 	.word	0xffffffff


	//   ....[70]....
        /*095c*/ 	.word	0xffffffff


	//   ....[71]....
        /*0960*/ 	.word	0xffffffff


	//   ....[72]....
        /*0964*/ 	.word	0xffffffff


	//   ....[73]....
        /*0968*/ 	.word	0xffffffff


	//   ....[74]....
        /*096c*/ 	.word	0xffffffff


	//   ....[75]....
        /*0970*/ 	.word	0xffffffff


	//   ....[76]....
        /*0974*/ 	.word	0xffffffff


	//   ....[77]....
        /*0978*/ 	.word	0xffffffff


	//   ....[78]....
        /*097c*/ 	.word	0xffffffff


	//   ....[79]....
        /*0980*/ 	.word	0xffffffff


	//   ....[80]....
        /*0984*/ 	.word	0xffffffff


	//   ....[81]....
        /*0988*/ 	.word	0xffffffff


	//   ....[82]....
        /*098c*/ 	.word	0xffffffff


	//   ....[83]....
        /*0990*/ 	.word	0xffffffff


	//   ....[84]....
        /*0994*/ 	.word	0xffffffff


	//   ....[85]....
        /*0998*/ 	.word	0xffffffff


	//   ....[86]....
        /*099c*/ 	.word	0xffffffff


	//   ....[87]....
        /*09a0*/ 	.word	0xffffffff


	//   ....[88]....
        /*09a4*/ 	.word	0xffffffff


	//   ....[89]....
        /*09a8*/ 	.word	0xffffffff


	//   ....[90]....
        /*09ac*/ 	.word	0xffffffff


	//   ....[91]....
        /*09b0*/ 	.word	0xffffffff


	//   ....[92]....
        /*09b4*/ 	.word	0xffffffff


	//   ....[93]....
        /*09b8*/ 	.word	0xffffffff


	//   ....[94]....
        /*09bc*/ 	.word	0xffffffff


	//   ....[95]....
        /*09c0*/ 	.word	0xffffffff


	//   ....[96]....
        /*09c4*/ 	.word	0xffffffff


	//   ....[97]....
        /*09c8*/ 	.word	0xffffffff


	//   ....[98]....
        /*09cc*/ 	.word	0xffffffff


	//   ....[99]....
        /*09d0*/ 	.word	0xffffffff


	//   ....[100]....
        /*09d4*/ 	.word	0xffffffff


	//   ....[101]....
        /*09d8*/ 	.word	0xffffffff


	//   ....[102]....
        /*09dc*/ 	.word	0xffffffff


	//   ....[103]....
        /*09e0*/ 	.word	0xffffffff


	//   ....[104]....
        /*09e4*/ 	.word	0xffffffff


	//   ....[105]....
        /*09e8*/ 	.word	0xffffffff


	//   ....[106]....
        /*09ec*/ 	.word	0xffffffff


	//   ....[107]....
        /*09f0*/ 	.word	0xffffffff


	//   ....[108]....
        /*09f4*/ 	.word	0xffffffff


	//   ....[109]....
        /*09f8*/ 	.word	0xffffffff


	//   ....[110]....
        /*09fc*/ 	.word	0xffffffff


	//   ....[111]....
        /*0a00*/ 	.word	0xffffffff


	//   ....[112]....
        /*0a04*/ 	.word	0xffffffff


	//   ....[113]....
        /*0a08*/ 	.word	0xffffffff


	//   ....[114]....
        /*0a0c*/ 	.word	0xffffffff


	//   ....[115]....
        /*0a10*/ 	.word	0xffffffff


	//   ....[116]....
        /*0a14*/ 	.word	0xffffffff


	//   ....[117]....
        /*0a18*/ 	.word	0xffffffff


	//   ....[118]....
        /*0a1c*/ 	.word	0xffffffff


	//   ....[119]....
        /*0a20*/ 	.word	0xffffffff


	//   ....[120]....
        /*0a24*/ 	.word	0xffffffff


	//   ....[121]....
        /*0a28*/ 	.word	0xffffffff


	//   ....[122]....
        /*0a2c*/ 	.word	0xffffffff


	//   ....[123]....
        /*0a30*/ 	.word	0xffffffff


	//   ....[124]....
        /*0a34*/ 	.word	0xffffffff


	//   ....[125]....
        /*0a38*/ 	.word	0xffffffff


	//   ....[126]....
        /*0a3c*/ 	.word	0xffffffff


	//   ....[127]....
        /*0a40*/ 	.word	0xffffffff


	//   ....[128]....
        /*0a44*/ 	.word	0x0500000f


	//   ....[129]....
        /*0a48*/ 	.word	0x0500000f


	//   ....[130]....
        /*0a4c*/ 	.word	0x0500000f


	//   ....[131]....
        /*0a50*/ 	.word	0x0500000f


	//   ....[132]....
        /*0a54*/ 	.word	0x0500000f


	//   ....[133]....
        /*0a58*/ 	.word	0x0500000f


	//   ....[134]....
        /*0a5c*/ 	.word	0x0500000f


	//   ....[135]....
        /*0a60*/ 	.word	0x0500000f


	//   ....[136]....
        /*0a64*/ 	.word	0x0500000f


	//   ....[137]....
        /*0a68*/ 	.word	0x0500000f


	//   ....[138]....
        /*0a6c*/ 	.word	0x0500000f


	//   ....[139]....
        /*0a70*/ 	.word	0x0500000f


	//   ....[140]....
        /*0a74*/ 	.word	0x0500000f


	//   ....[141]....
        /*0a78*/ 	.word	0x0500000f


	//   ....[142]....
        /*0a7c*/ 	.word	0x0500000f


	//   ....[143]....
        /*0a80*/ 	.word	0x0500000f


	//   ....[144]....
        /*0a84*/ 	.word	0x0500000f


	//   ....[145]....
        /*0a88*/ 	.word	0x0500000f


	//   ....[146]....
        /*0a8c*/ 	.word	0x0500000f


	//   ....[147]....
        /*0a90*/ 	.word	0x0500000f


	//   ....[148]....
        /*0a94*/ 	.word	0x0500000f


	//   ....[149]....
        /*0a98*/ 	.word	0x0500000f


	//   ....[150]....
        /*0a9c*/ 	.word	0x0500000f


	//   ....[151]....
        /*0aa0*/ 	.word	0x0500000f


	//   ....[152]....
        /*0aa4*/ 	.word	0x0500000f


	//   ....[153]....
        /*0aa8*/ 	.word	0x0500000f


	//   ....[154]....
        /*0aac*/ 	.word	0x0500000f


	//   ....[155]....
        /*0ab0*/ 	.word	0x0500000f


	//   ....[156]....
        /*0ab4*/ 	.word	0x0500000f


	//   ....[157]....
        /*0ab8*/ 	.word	0x0500000f


	//   ....[158]....
        /*0abc*/ 	.word	0x0500000f


	//   ....[159]....
        /*0ac0*/ 	.word	0x0500000f


	//   ....[160]....
        /*0ac4*/ 	.word	0x0500000f


	//   ....[161]....
        /*0ac8*/ 	.word	0x0500000f


	//   ....[162]....
        /*0acc*/ 	.word	0x0500000f


	//   ....[163]....
        /*0ad0*/ 	.word	0x0500000f


	//   ....[164]....
        /*0ad4*/ 	.word	0x0500000f


	//   ....[165]....
        /*0ad8*/ 	.word	0x0500000f


	//   ....[166]....
        /*0adc*/ 	.word	0x0500000f


	//   ....[167]....
        /*0ae0*/ 	.word	0x0500000f


	//   ....[168]....
        /*0ae4*/ 	.word	0x0500000f


	//   ....[169]....
        /*0ae8*/ 	.word	0x0500000f


	//   ....[170]....
        /*0aec*/ 	.word	0x0500000f


	//   ....[171]....
        /*0af0*/ 	.word	0x0500000f


	//   ....[172]....
        /*0af4*/ 	.word	0x0500000f


	//   ....[173]....
        /*0af8*/ 	.word	0x0500000f


	//   ....[174]....
        /*0afc*/ 	.word	0x0500000f


	//   ....[175]....
        /*0b00*/ 	.word	0x0500000f


	//   ....[176]....
        /*0b04*/ 	.word	0x0500000f


	//   ....[177]....
        /*0b08*/ 	.word	0x0500000f


	//   ....[178]....
        /*0b0c*/ 	.word	0x0500000f


	//   ....[179]....
        /*0b10*/ 	.word	0x0500000f


	//   ....[180]....
        /*0b14*/ 	.word	0x0500000f


	//----- nvinfo : EIATTR_COOP_GROUP_INSTR_OFFSETS
	.align		4
.L_237:
        /*0b18*/ 	.byte	0x04, 0x28
        /*0b1a*/ 	.short	(.L_239 - .L_238)


	//   ....[0]....
.L_238:
        /*0b1c*/ 	.word	0x00000060


	//   ....[1]....
        /*0b20*/ 	.word	0x000001a0


	//   ....[2]....
        /*0b24*/ 	.word	0x000001f0


	//   ....[3]....
        /*0b28*/ 	.word	0x00000420


	//   ....[4]....
        /*0b2c*/ 	.word	0x00000580


	//   ....[5]....
        /*0b30*/ 	.word	0x000006a0


	//   ....[6]....
        /*0b34*/ 	.word	0x00000800


	//   ....[7]....
        /*0b38*/ 	.word	0x0000b680


	//   ....[8]....
        /*0b3c*/ 	.word	0x0000bd80


	//   ....[9]....
        /*0b40*/ 	.word	0x0000bd90


	//   ....[10]....
        /*0b44*/ 	.word	0x0000bda0


	//   ....[11]....
        /*0b48*/ 	.word	0x0000bdb0


	//   ....[12]....
        /*0b4c*/ 	.word	0x0000c570


	//   ....[13]....
        /*0b50*/ 	.word	0x0000c580


	//   ....[14]....
        /*0b54*/ 	.word	0x0000c590


	//   ....[15]....
        /*0b58*/ 	.word	0x0000c5a0


	//   ....[16]....
        /*0b5c*/ 	.word	0x0000f320


	//   ....[17]....
        /*0b60*/ 	.word	0x0000f330


	//   ....[18]....
        /*0b64*/ 	.word	0x0000f340


	//   ....[19]....
        /*0b68*/ 	.word	0x0000f350


	//   ....[20]....
        /*0b6c*/ 	.word	0x0000f940


	//   ....[21]....
        /*0b70*/ 	.word	0x0000f950


	//   ....[22]....
        /*0b74*/ 	.word	0x0000f960


	//   ....[23]....
        /*0b78*/ 	.word	0x0000f970


	//   ....[24]....
        /*0b7c*/ 	.word	0x00013020


	//   ....[25]....
        /*0b80*/ 	.word	0x00013a00


	//   ....[26]....
        /*0b84*/ 	.word	0x00013fe0


	//   ....[27]....
        /*0b88*/ 	.word	0x000140e0


	//   ....[28]....
        /*0b8c*/ 	.word	0x00014630


	//   ....[29]....
        /*0b90*/ 	.word	0x00014700


	//   ....[30]....
        /*0b94*/ 	.word	0x00016420


	//   ....[31]....
        /*0b98*/ 	.word	0x00016e80


	//   ....[32]....
        /*0b9c*/ 	.word	0x000174f0


	//   ....[33]....
        /*0ba0*/ 	.word	0x00017610


	//   ....[34]....
        /*0ba4*/ 	.word	0x00017bb0


	//   ....[35]....
        /*0ba8*/ 	.word	0x00017c10


	//   ....[36]....
        /*0bac*/ 	.word	0x00019850


	//   ....[37]....
        /*0bb0*/ 	.word	0x00019870


	//   ....[38]....
        /*0bb4*/ 	.word	0x00019d10


	//   ....[39]....
        /*0bb8*/ 	.word	0x00019d60


	//   ....[40]....
        /*0bbc*/ 	.word	0x0001b870


	//   ....[41]....
        /*0bc0*/ 	.word	0x0001ba70


	//   ....[42]....
        /*0bc4*/ 	.word	0x0001c900


	//   ....[43]....
        /*0bc8*/ 	.word	0x0001ca10


	//   ....[44]....
        /*0bcc*/ 	.word	0x0001d000


	//   ....[45]....
        /*0bd0*/ 	.word	0x0001d070


	//   ....[46]....
        /*0bd4*/ 	.word	0x0001e180


	//   ....[47]....
        /*0bd8*/ 	.word	0x0001e1b0


	//   ....[48]....
        /*0bdc*/ 	.word	0x0001e260


	//   ....[49]....
        /*0be0*/ 	.word	0x0001e290


	//   ....[50]....
        /*0be4*/ 	.word	0x0001f2e0


	//   ....[51]....
        /*0be8*/ 	.word	0x0001f2f0


	//   ....[52]....
        /*0bec*/ 	.word	0x0001f300


	//   ....[53]....
        /*0bf0*/ 	.word	0x0001f310


	//   ....[54]....
        /*0bf4*/ 	.word	0x0001f9d0


	//   ....[55]....
        /*0bf8*/ 	.word	0x0001fa00


	//   ....[56]....
        /*0bfc*/ 	.word	0x0001fae0


	//   ....[57]....
        /*0c00*/ 	.word	0x0001fb00


	//   ....[58]....
        /*0c04*/ 	.word	0x0001fbc0


	//   ....[59]....
        /*0c08*/ 	.word	0x0001fbe0


	//   ....[60]....
        /*0c0c*/ 	.word	0x0001fcb0


	//   ....[61]....
        /*0c10*/ 	.word	0x0001fcd0


	//   ....[62]....
        /*0c14*/ 	.word	0x000200f0


	//   ....[63]....
        /*0c18*/ 	.word	0x00020100


	//   ....[64]....
        /*0c1c*/ 	.word	0x00020540


	//   ....[65]....
        /*0c20*/ 	.word	0x00020550


	//   ....[66]....
        /*0c24*/ 	.word	0x000211b0


	//   ....[67]....
        /*0c28*/ 	.word	0x000211d0


	//   ....[68]....
        /*0c2c*/ 	.word	0x00021290


	//   ....[69]....
        /*0c30*/ 	.word	0x000212b0


	//   ....[70]....
        /*0c34*/ 	.word	0x00021370


	//   ....[71]....
        /*0c38*/ 	.word	0x00021390


	//   ....[72]....
        /*0c3c*/ 	.word	0x00021460


	//   ....[73]....
        /*0c40*/ 	.word	0x00021480


	//   ....[74]....
        /*0c44*/ 	.word	0x000215d0


	//   ....[75]....
        /*0c48*/ 	.word	0x000217e0


	//   ....[76]....
        /*0c4c*/ 	.word	0x00021810


	//   ....[77]....
        /*0c50*/ 	.word	0x00021840


	//   ....[78]....
        /*0c54*/ 	.word	0x00021870


	//   ....[79]....
        /*0c58*/ 	.word	0x000218a0


	//   ....[80]....
        /*0c5c*/ 	.word	0x000218d0


	//   ....[81]....
        /*0c60*/ 	.word	0x00021a70


	//   ....[82]....
        /*0c64*/ 	.word	0x00021aa0


	//   ....[83]....
        /*0c68*/ 	.word	0x00021ad0


	//   ....[84]....
        /*0c6c*/ 	.word	0x00021b00


	//   ....[85]....
        /*0c70*/ 	.word	0x00021b30


	//   ....[86]....
        /*0c74*/ 	.word	0x00021b60


	//   ....[87]....
        /*0c78*/ 	.word	0x00021c00


	//   ....[88]....
        /*0c7c*/ 	.word	0x00021c30


	//   ....[89]....
        /*0c80*/ 	.word	0x00021c40


	//   ....[90]....
        /*0c84*/ 	.word	0x00021c70


	//   ....[91]....
        /*0c88*/ 	.word	0x00023540


	//   ....[92]....
        /*0c8c*/ 	.word	0x00025560


	//   ....[93]....
        /*0c90*/ 	.word	0x00026160


	//   ....[94]....
        /*0c94*/ 	.word	0x00026180


	//   ....[95]....
        /*0c98*/ 	.word	0x00026190


	//   ....[96]....
        /*0c9c*/ 	.word	0x000261c0


	//   ....[97]....
        /*0ca0*/ 	.word	0x000262e0


	//   ....[98]....
        /*0ca4*/ 	.word	0x000262f0


	//   ....[99]....
        /*0ca8*/ 	.word	0x00026390


	//   ....[100]....
        /*0cac*/ 	.word	0x000263a0


	//   ....[101]....
        /*0cb0*/ 	.word	0x00026440


	//   ....[102]....
        /*0cb4*/ 	.word	0x00026450


	//   ....[103]....
        /*0cb8*/ 	.word	0x000264f0


	//   ....[104]....
        /*0cbc*/ 	.word	0x00026500


	//   ....[105]....
        /*0cc0*/ 	.word	0x00026580


	//   ....[106]....
        /*0cc4*/ 	.word	0x000265b0


	//   ....[107]....
        /*0cc8*/ 	.word	0x00026600


	//   ....[108]....
        /*0ccc*/ 	.word	0x00026640


	//   ....[109]....
        /*0cd0*/ 	.word	0x00029270


	//   ....[110]....
        /*0cd4*/ 	.word	0x000292a0


	//   ....[111]....
        /*0cd8*/ 	.word	0x00029300


	//   ....[112]....
        /*0cdc*/ 	.word	0x00029330


	//   ....[113]....
        /*0ce0*/ 	.word	0x00029360


	//   ....[114]....
        /*0ce4*/ 	.word	0x00029390


	//   ....[115]....
        /*0ce8*/ 	.word	0x000293c0


	//   ....[116]....
        /*0cec*/ 	.word	0x000293f0


	//   ....[117]....
        /*0cf0*/ 	.word	0x000295b0


	//   ....[118]....
        /*0cf4*/ 	.word	0x000295e0


	//   ....[119]....
        /*0cf8*/ 	.word	0x00029610


	//   ....[120]....
        /*0cfc*/ 	.word	0x00029640


	//   ....[121]....
        /*0d00*/ 	.word	0x00029670


	//   ....[122]....
        /*0d04*/ 	.word	0x000296a0


	//   ....[123]....
        /*0d08*/ 	.word	0x00029770


	//   ....[124]....
        /*0d0c*/ 	.word	0x00029790


	//   ....[125]....
        /*0d10*/ 	.word	0x000297a0


	//   ....[126]....
        /*0d14*/ 	.word	0x00029820


	//   ....[127]....
        /*0d18*/ 	.word	0x0002a360


	//   ....[128]....
        /*0d1c*/ 	.word	0x0002a7c0


	//   ....[129]....
        /*0d20*/ 	.word	0x0002a850


	//   ....[130]....
        /*0d24*/ 	.word	0x0002a8a0


	//   ....[131]....
        /*0d28*/ 	.word	0x0002a8f0


	//   ....[132]....
        /*0d2c*/ 	.word	0x0002a990


	//   ....[133]....
        /*0d30*/ 	.word	0x0002aa20


	//   ....[134]....
        /*0d34*/ 	.word	0x0002aa70


	//   ....[135]....
        /*0d38*/ 	.word	0x0002aac0


	//   ....[136]....
        /*0d3c*/ 	.word	0x0002abb0


	//   ....[137]....
        /*0d40*/ 	.word	0x0002ac40


	//   ....[138]....
        /*0d44*/ 	.word	0x0002aca0


	//   ....[139]....
        /*0d48*/ 	.word	0x0002ad00


	//   ....[140]....
        /*0d4c*/ 	.word	0x0002ad90


	//   ....[141]....
        /*0d50*/ 	.word	0x0002ae20


	//   ....[142]....
        /*0d54*/ 	.word	0x0002ae70


	//   ....[143]....
        /*0d58*/ 	.word	0x0002aec0


	//   ....[144]....
        /*0d5c*/ 	.word	0x0002b260


	//   ....[145]....
        /*0d60*/ 	.word	0x0002b540


	//   ....[146]....
        /*0d64*/ 	.word	0x0002b720


	//   ....[147]....
        /*0d68*/ 	.word	0x0002b770


	//   ....[148]....
        /*0d6c*/ 	.word	0x0002b7d0


	//   ....[149]....
        /*0d70*/ 	.word	0x0002b8b0


	//   ....[150]....
        /*0d74*/ 	.word	0x0002b970


	//   ....[151]....
        /*0d78*/ 	.word	0x0002ba70


	//   ....[152]....
        /*0d7c*/ 	.word	0x0002bb40


	//   ....[153]....
        /*0d80*/ 	.word	0x0002bc50


	//   ....[154]....
        /*0d84*/ 	.word	0x0002bcb0


	//   ....[155]....
        /*0d88*/ 	.word	0x0002bdc0


	//   ....[156]....
        /*0d8c*/ 	.word	0x0002be20


	//   ....[157]....
        /*0d90*/ 	.word	0x0002bf30


	//   ....[158]....
        /*0d94*/ 	.word	0x0002bf90


	//   ....[159]....
        /*0d98*/ 	.word	0x0002c080


	//   ....[160]....
        /*0d9c*/ 	.word	0x0002c100


	//   ....[161]....
        /*0da0*/ 	.word	0x0002c1e0


	//   ....[162]....
        /*0da4*/ 	.word	0x0002c550


	//   ....[163]....
        /*0da8*/ 	.word	0x0002c5f0


	//   ....[164]....
        /*0dac*/ 	.word	0x0002c790


	//   ....[165]....
        /*0db0*/ 	.word	0x0002c810


	//   ....[166]....
        /*0db4*/ 	.word	0x0002c890


	//   ....[167]....
        /*0db8*/ 	.word	0x0002c910


	//   ....[168]....
        /*0dbc*/ 	.word	0x0002c990


	//   ....[169]....
        /*0dc0*/ 	.word	0x0002ca20


	//   ....[170]....
        /*0dc4*/ 	.word	0x0002cac0


	//   ....[171]....
        /*0dc8*/ 	.word	0x0002cb70


	//   ....[172]....
        /*0dcc*/ 	.word	0x0002cbf0


	//   ....[173]....
        /*0dd0*/ 	.word	0x0002cc70


	//   ....[174]....
        /*0dd4*/ 	.word	0x0002ccf0


	//   ....[175]....
        /*0dd8*/ 	.word	0x0002cd80


	//   ....[176]....
        /*0ddc*/ 	.word	0x0002ce00


	//   ....[177]....
        /*0de0*/ 	.word	0x0002ceb0


	//   ....[178]....
        /*0de4*/ 	.word	0x0002cf00


	//   ....[179]....
        /*0de8*/ 	.word	0x0002cfc0


	//   ....[180]....
        /*0dec*/ 	.word	0x0002d0f0


	//----- nvinfo : EIATTR_REG_RECONFIG
	.align		4
.L_239:
        /*0df0*/ 	.byte	0x01, 0x54
	.zero		2


	//----- nvinfo : EIATTR_SYSCALL_OFFSETS
	.align		4
        /*0df4*/ 	.byte	0x04, 0x46
        /*0df6*/ 	.short	(.L_241 - .L_240)


	//   ....[0]....
.L_240:
        /*0df8*/ 	.word	0x00002310


	//   ....[1]....
        /*0dfc*/ 	.word	0x00002460


	//   ....[2]....
        /*0e00*/ 	.word	0x0000b820


	//   ....[3]....
        /*0e04*/ 	.word	0x0000bb40


	//   ....[4]....
        /*0e08*/ 	.word	0x00025190


	//   ....[5]....
        /*0e0c*/ 	.word	0x000252e0


	//   ....[6]....
        /*0e10*/ 	.word	0x000253d0


	//   ....[7]....
        /*0e14*/ 	.word	0x00025c90


	//----- nvinfo : EIATTR_MBARRIER_INSTR_OFFSETS
	.align		4
.L_241:
        /*0e18*/ 	.byte	0x04, 0x39
        /*0e1a*/ 	.short	(.L_243 - .L_242)


	//   ....[0]....
.L_242:
        /*0e1c*/ 	.word	0x000002d0
        /*0e20*/ 	.word	0x000000ff
        /*0e24*/ 	.word	0x0002a800
        /*0e28*/ 	.short	0x0100
        /*0e2a*/ 	.byte	0x08
	.zero		1


	//   ....[1]....
        /*0e2c*/ 	.word	0x000002e0
        /*0e30*/ 	.word	0x000000ff
        /*0e34*/ 	.word	0x0002a820
        /*0e38*/ 	.short	0x0100
        /*0e3a*/ 	.byte	0x08
	.zero		1


	//   ....[2]....
        /*0e3c*/ 	.word	0x000003d0
        /*0e40*/ 	.word	0x000000ff
        /*0e44*/ 	.word	0x0002a830
        /*0e48*/ 	.short	0x0100
        /*0e4a*/ 	.byte	0x08
	.zero		1


	//   ....[3]....
        /*0e4c*/ 	.word	0x000003e0
        /*0e50*/ 	.word	0x000000ff
        /*0e54*/ 	.word	0x0002a840
        /*0e58*/ 	.short	0x0100
        /*0e5a*/ 	.byte	0x08
	.zero		1


	//   ....[4]....
        /*0e5c*/ 	.word	0x000003f0
        /*0e60*/ 	.word	0x000000ff
        /*0e64*/ 	.word	0x0002a838
        /*0e68*/ 	.short	0x0100
        /*0e6a*/ 	.byte	0x08
	.zero		1


	//   ....[5]....
        /*0e6c*/ 	.word	0x00000400
        /*0e70*/ 	.word	0x000000ff
        /*0e74*/ 	.word	0x0002a848
        /*0e78*/ 	.short	0x0100
        /*0e7a*/ 	.byte	0x08
	.zero		1


	//   ....[6]....
        /*0e7c*/ 	.word	0x00000530
        /*0e80*/ 	.word	0x000000ff
        /*0e84*/ 	.word	0x0002a850
        /*0e88*/ 	.short	0x0100
        /*0e8a*/ 	.byte	0x08
	.zero		1


	//   ....[7]....
        /*0e8c*/ 	.word	0x00000540
        /*0e90*/ 	.word	0x000000ff
        /*0e94*/ 	.word	0x0002a860
        /*0e98*/ 	.short	0x0100
        /*0e9a*/ 	.byte	0x08
	.zero		1


	//   ....[8]....
        /*0e9c*/ 	.word	0x00000550
        /*0ea0*/ 	.word	0x000000ff
        /*0ea4*/ 	.word	0x0002a858
        /*0ea8*/ 	.short	0x0100
        /*0eaa*/ 	.byte	0x08
	.zero		1


	//   ....[9]....
        /*0eac*/ 	.word	0x00000560
        /*0eb0*/ 	.word	0x000000ff
        /*0eb4*/ 	.word	0x0002a868
        /*0eb8*/ 	.short	0x0100
        /*0eba*/ 	.byte	0x08
	.zero		1


	//   ....[10]....
        /*0ebc*/ 	.word	0x00000650
        /*0ec0*/ 	.word	0x000000ff
        /*0ec4*/ 	.word	0x0002a870
        /*0ec8*/ 	.short	0x0100
        /*0eca*/ 	.byte	0x06
	.zero		1


	//   ....[11]....
        /*0ecc*/ 	.word	0x00000660
        /*0ed0*/ 	.word	0x000000ff
        /*0ed4*/ 	.word	0x0002a880
        /*0ed8*/ 	.short	0x0100
        /*0eda*/ 	.byte	0x06
	.zero		1


	//   ....[12]....
        /*0edc*/ 	.word	0x00000670
        /*0ee0*/ 	.word	0x000000ff
        /*0ee4*/ 	.word	0x0002a878
        /*0ee8*/ 	.short	0x0100
        /*0eea*/ 	.byte	0x06
	.zero		1


	//   ....[13]....
        /*0eec*/ 	.word	0x00000680
        /*0ef0*/ 	.word	0x000000ff
        /*0ef4*/ 	.word	0x0002a888
        /*0ef8*/ 	.short	0x0100
        /*0efa*/ 	.byte	0x06
	.zero		1


	//   ....[14]....
        /*0efc*/ 	.word	0x000007b0
        /*0f00*/ 	.word	0x000000ff
        /*0f04*/ 	.word	0x0002a890
        /*0f08*/ 	.short	0x0100
        /*0f0a*/ 	.byte	0x08
	.zero		1


	//   ....[15]....
        /*0f0c*/ 	.word	0x000007c0
        /*0f10*/ 	.word	0x000000ff
        /*0f14*/ 	.word	0x0002a8a0
        /*0f18*/ 	.short	0x0100
        /*0f1a*/ 	.byte	0x08
	.zero		1


	//   ....[16]....
        /*0f1c*/ 	.word	0x000007d0
        /*0f20*/ 	.word	0x000000ff
        /*0f24*/ 	.word	0x0002a898
        /*0f28*/ 	.short	0x0100
        /*0f2a*/ 	.byte	0x08
	.zero		1


	//   ....[17]....
        /*0f2c*/ 	.word	0x000007e0
        /*0f30*/ 	.word	0x000000ff
        /*0f34*/ 	.word	0x0002a8a8
        /*0f38*/ 	.short	0x0100
        /*0f3a*/ 	.byte	0x08
	.zero		1


	//   ....[18]....
        /*0f3c*/ 	.word	0x00000910
        /*0f40*/ 	.word	0x000000ff
        /*0f44*/ 	.word	0x0002a8b0
        /*0f48*/ 	.short	0x0100
        /*0f4a*/ 	.byte	0x08
	.zero		1


	//   ....[19]....
        /*0f4c*/ 	.word	0x00000920
        /*0f50*/ 	.word	0x000000ff
        /*0f54*/ 	.word	0x0002a8c0
        /*0f58*/ 	.short	0x0100
        /*0f5a*/ 	.byte	0x08
	.zero		1


	//   ....[20]....
        /*0f5c*/ 	.word	0x00000930
        /*0f60*/ 	.word	0x000000ff
        /*0f64*/ 	.word	0x0002a8b8
        /*0f68*/ 	.short	0x0100
        /*0f6a*/ 	.byte	0x08
	.zero		1


	//   ....[21]....
        /*0f6c*/ 	.word	0x00000940
        /*0f70*/ 	.word	0x000000ff
        /*0f74*/ 	.word	0x0002a8c8
        /*0f78*/ 	.short	0x0100
        /*0f7a*/ 	.byte	0x08
	.zero		1


	//   ....[22]....
        /*0f7c*/ 	.word	0x00003f20
        /*0f80*/ 	.word	0x00000003
        /*0f84*/ 	.word	0x0002a890
        /*0f88*/ 	.short	0x010a
        /*0f8a*/ 	.byte	0x3f
	.zero		1


	//   ....[23]....
        /*0f8c*/ 	.word	0x000072d0
        /*0f90*/ 	.word	0x00000003
        /*0f94*/ 	.word	0x0002a890
        /*0f98*/ 	.short	0x010a
        /*0f9a*/ 	.byte	0x3f
	.zero		1


	//   ....[24]....
        /*0f9c*/ 	.word	0x0000a440
        /*0fa0*/ 	.word	0x00000003
        /*0fa4*/ 	.word	0x0002a890
        /*0fa8*/ 	.short	0x010a
        /*0faa*/ 	.byte	0x3f
	.zero		1


	//   ....[25]....
        /*0fac*/ 	.word	0x0000a810
        /*0fb0*/ 	.word	0x0000001c
        /*0fb4*/ 	.word	0x00000000
        /*0fb8*/ 	.short	0x0101
        /*0fba*/ 	.byte	0x3f
	.zero		1


	//   ....[26]....
        /*0fbc*/ 	.word	0x0000a850
        /*0fc0*/ 	.word	0x00000003
        /*0fc4*/ 	.word	0x0002a8b0
        /*0fc8*/ 	.short	0x010a
        /*0fca*/ 	.byte	0x3f
	.zero		1


	//   ....[27]....
        /*0fcc*/ 	.word	0x0000acf0
        /*0fd0*/ 	.word	0x00000003
        /*0fd4*/ 	.word	0x00000000
        /*0fd8*/ 	.short	0x0101
        /*0fda*/ 	.byte	0x3f
	.zero		1


	//   ....[28]....
        /*0fdc*/ 	.word	0x0000b8a0
        /*0fe0*/ 	.word	0x00000002
        /*0fe4*/ 	.word	0x0002a800
        /*0fe8*/ 	.short	0x010a
        /*0fea*/ 	.byte	0x3f
	.zero		1


	//   ....[29]....
        /*0fec*/ 	.word	0x0000b8f0
        /*0ff0*/ 	.word	0x00000002
        /*0ff4*/ 	.word	0x0002a800
        /*0ff8*/ 	.short	0x010a
        /*0ffa*/ 	.byte	0x3f
	.zero		1


	//   ....[30]....
        /*0ffc*/ 	.word	0x0000cc70
        /*1000*/ 	.word	0x00000002
        /*1004*/ 	.word	0x0002a800
        /*1008*/ 	.short	0x010a
        /*100a*/ 	.byte	0x3f
	.zero		1


	//   ....[31]....
        /*100c*/ 	.word	0x0000fdb0
        /*1010*/ 	.word	0x00000002
        /*1014*/ 	.word	0x0002a800
        /*1018*/ 	.short	0x010a
        /*101a*/ 	.byte	0x3f
	.zero		1


	//   ....[32]....
        /*101c*/ 	.word	0x00012610
        /*1020*/ 	.word	0x00000009
        /*1024*/ 	.word	0x0002a830
        /*1028*/ 	.short	0x010a
        /*102a*/ 	.byte	0x3f
	.zero		1


	//   ....[33]....
        /*102c*/ 	.word	0x00012680
        /*1030*/ 	.word	0x00000009
        /*1034*/ 	.word	0x0002a830
        /*1038*/ 	.short	0x010a
        /*103a*/ 	.byte	0x3f
	.zero		1


	//   ....[34]....
        /*103c*/ 	.word	0x00013120
        /*1040*/ 	.word	0x00000000
        /*1044*/ 	.word	0x00000000
        /*1048*/ 	.short	0x0101
        /*104a*/ 	.byte	0x3f
	.zero		1


	//   ....[35]....
        /*104c*/ 	.word	0x000154d0
        /*1050*/ 	.word	0x00000007
        /*1054*/ 	.word	0x0002a830
        /*1058*/ 	.short	0x010a
        /*105a*/ 	.byte	0x3f
	.zero		1


	//   ....[36]....
        /*105c*/ 	.word	0x00015550
        /*1060*/ 	.word	0x00000007
        /*1064*/ 	.word	0x0002a830
        /*1068*/ 	.short	0x010a
        /*106a*/ 	.byte	0x3f
	.zero		1


	//   ....[37]....
        /*106c*/ 	.word	0x00015ff0
        /*1070*/ 	.word	0x00000017
        /*1074*/ 	.word	0x0002a850
        /*1078*/ 	.short	0x010a
        /*107a*/ 	.byte	0x3f
	.zero		1


	//   ....[38]....
        /*107c*/ 	.word	0x00016040
        /*1080*/ 	.word	0x00000017
        /*1084*/ 	.word	0x0002a850
        /*1088*/ 	.short	0x010a
        /*108a*/ 	.byte	0x3f
	.zero		1


	//   ....[39]....
        /*108c*/ 	.word	0x00016440
        /*1090*/ 	.word	0x00000007
        /*1094*/ 	.word	0x00000000
        /*1098*/ 	.short	0x0101
        /*109a*/ 	.byte	0x3f
	.zero		1


	//   ....[40]....
        /*109c*/ 	.word	0x00018000
        /*10a0*/ 	.word	0x00000069
        /*10a4*/ 	.word	0x00000000
        /*10a8*/ 	.short	0x0101
        /*10aa*/ 	.byte	0x3f
	.zero		1


	//   ....[41]....
        /*10ac*/ 	.word	0x000189b0
        /*10b0*/ 	.word	0x00000000
        /*10b4*/ 	.word	0x0002a830
        /*10b8*/ 	.short	0x010a
        /*10ba*/ 	.byte	0x3f
	.zero		1


	//   ....[42]....
        /*10bc*/ 	.word	0x00018a30
        /*10c0*/ 	.word	0x00000000
        /*10c4*/ 	.word	0x0002a830
        /*10c8*/ 	.short	0x010a
        /*10ca*/ 	.byte	0x3f
	.zero		1


	//   ....[43]....
        /*10cc*/ 	.word	0x000194f0
        /*10d0*/ 	.word	0x000000d2
        /*10d4*/ 	.word	0x0002a850
        /*10d8*/ 	.short	0x010a
        /*10da*/ 	.byte	0x3f
	.zero		1


	//   ....[44]....
        /*10dc*/ 	.word	0x00019540
        /*10e0*/ 	.word	0x000000d2
        /*10e4*/ 	.word	0x0002a850
        /*10e8*/ 	.short	0x010a
        /*10ea*/ 	.byte	0x3f
	.zero		1


	//   ....[45]....
        /*10ec*/ 	.word	0x0001a290
        /*10f0*/ 	.word	0x00000015
        /*10f4*/ 	.word	0x00000000
        /*10f8*/ 	.short	0x0101
        /*10fa*/ 	.byte	0x3f
	.zero		1


	//   ....[46]....
        /*10fc*/ 	.word	0x0001a340
        /*1100*/ 	.word	0x000000d2
        /*1104*/ 	.word	0x00000000
        /*1108*/ 	.short	0x0101
        /*110a*/ 	.byte	0x3f
	.zero		1


	//   ....[47]....
        /*110c*/ 	.word	0x0001a910
        /*1110*/ 	.word	0x00000003
        /*1114*/ 	.word	0x0002a830
        /*1118*/ 	.short	0x010a
        /*111a*/ 	.byte	0x3f
	.zero		1


	//   ....[48]....
        /*111c*/ 	.word	0x0001a990
        /*1120*/ 	.word	0x00000003
        /*1124*/ 	.word	0x0002a830
        /*1128*/ 	.short	0x010a
        /*112a*/ 	.byte	0x3f
	.zero		1


	//   ....[49]....
        /*112c*/ 	.word	0x0001b430
        /*1130*/ 	.word	0x00000015
        /*1134*/ 	.word	0x0002a850
        /*1138*/ 	.short	0x010a
        /*113a*/ 	.byte	0x3f
	.zero		1


	//   ....[50]....
        /*113c*/ 	.word	0x0001b480
        /*1140*/ 	.word	0x00000015
        /*1144*/ 	.word	0x0002a850
        /*1148*/ 	.short	0x010a
        /*114a*/ 	.byte	0x3f
	.zero		1


	//   ....[51]....
        /*114c*/ 	.word	0x0001b880
        /*1150*/ 	.word	0x00000000
        /*1154*/ 	.word	0x00000000
        /*1158*/ 	.short	0x0101
        /*115a*/ 	.byte	0x3f
	.zero		1


	//   ....[52]....
        /*115c*/ 	.word	0x0001d560
        /*1160*/ 	.word	0x00000065
        /*1164*/ 	.word	0x00000000
        /*1168*/ 	.short	0x0101
        /*116a*/ 	.byte	0x3f
	.zero		1


	//   ....[53]....
        /*116c*/ 	.word	0x0001de40
        /*1170*/ 	.word	0x0000000d
        /*1174*/ 	.word	0x0002a850
        /*1178*/ 	.short	0x010a
        /*117a*/ 	.byte	0x3f
	.zero		1


	//   ....[54]....
        /*117c*/ 	.word	0x0001dee0
        /*1180*/ 	.word	0x0000000d
        /*1184*/ 	.word	0x0002a850
        /*1188*/ 	.short	0x010a
        /*118a*/ 	.byte	0x3f
	.zero		1


	//   ....[55]....
        /*118c*/ 	.word	0x0001e3c0
        /*1190*/ 	.word	0x00000004
        /*1194*/ 	.word	0x00000000
        /*1198*/ 	.short	0x0101
        /*119a*/ 	.byte	0x3f
	.zero		1


	//   ....[56]....
        /*119c*/ 	.word	0x0001f9f0
        /*11a0*/ 	.word	0x00000000
        /*11a4*/ 	.word	0x00000000
        /*11a8*/ 	.short	0x0101
        /*11aa*/ 	.byte	0x3f
	.zero		1


	//   ....[57]....
        /*11ac*/ 	.word	0x00020000
        /*11b0*/ 	.word	0x00000006
        /*11b4*/ 	.word	0x00000000
        /*11b8*/ 	.short	0x0101
        /*11ba*/ 	.byte	0x3f
	.zero		1


	//   ....[58]....
        /*11bc*/ 	.word	0x00023620
        /*11c0*/ 	.word	0x00000013
        /*11c4*/ 	.word	0x0002a820
        /*11c8*/ 	.short	0x010a
        /*11ca*/ 	.byte	0x3f
	.zero		1


	//   ....[59]....
        /*11cc*/ 	.word	0x000236f0
        /*11d0*/ 	.word	0x00000007
        /*11d4*/ 	.word	0x0002a8a0
        /*11d8*/ 	.short	0x010a
        /*11da*/ 	.byte	0x3f
	.zero		1


	//   ....[60]....
        /*11dc*/ 	.word	0x00023b20
        /*11e0*/ 	.word	0x00000007
        /*11e4*/ 	.word	0x0002a8c0
        /*11e8*/ 	.short	0x010a
        /*11ea*/ 	.byte	0x3f
	.zero		1


	//   ....[61]....
        /*11ec*/ 	.word	0x00023fe0
        /*11f0*/ 	.word	0x00000008
        /*11f4*/ 	.word	0x0002a8a0
        /*11f8*/ 	.short	0x010a
        /*11fa*/ 	.byte	0x3f
	.zero		1


	//   ....[62]....
        /*11fc*/ 	.word	0x00024400
        /*1200*/ 	.word	0x00000008
        /*1204*/ 	.word	0x0002a8c0
        /*1208*/ 	.short	0x010a
        /*120a*/ 	.byte	0x3f
	.zero		1


	//   ....[63]....
        /*120c*/ 	.word	0x000257c0
        /*1210*/ 	.word	0x00000000
        /*1214*/ 	.word	0x0002a840
        /*1218*/ 	.short	0x010a
        /*121a*/ 	.byte	0x3f
	.zero		1


	//   ....[64]....
        /*121c*/ 	.word	0x00026750
        /*1220*/ 	.word	0x00000013
        /*1224*/ 	.word	0x0002a800
        /*1228*/ 	.short	0x0107
        /*122a*/ 	.byte	0x3f
	.zero		1


	//   ....[65]....
        /*122c*/ 	.word	0x00026860
        /*1230*/ 	.word	0x00000013
        /*1234*/ 	.word	0x0002a800
        /*1238*/ 	.short	0x0101
        /*123a*/ 	.byte	0x3f
	.zero		1


	//   ....[66]....
        /*123c*/ 	.word	0x00026880
        /*1240*/ 	.word	0x00000013
        /*1244*/ 	.word	0x0002a820
        /*1248*/ 	.short	0x010a
        /*124a*/ 	.byte	0x3f
	.zero		1


	//   ....[67]....
        /*124c*/ 	.word	0x00026ca0
        /*1250*/ 	.word	0x00000003
        /*1254*/ 	.word	0x0002a840
        /*1258*/ 	.short	0x010a
        /*125a*/ 	.byte	0x3f
	.zero		1


	//   ....[68]....
        /*125c*/ 	.word	0x00027140
        /*1260*/ 	.word	0x00000003
        /*1264*/ 	.word	0x00000060
        /*1268*/ 	.short	0x010a
        /*126a*/ 	.byte	0x3f
	.zero		1


	//   ....[69]....
        /*126c*/ 	.word	0x000277d0
        /*1270*/ 	.word	0x00000003
        /*1274*/ 	.word	0x0002a840
        /*1278*/ 	.short	0x010a
        /*127a*/ 	.byte	0x3f
	.zero		1


	//   ....[70]....
        /*127c*/ 	.word	0x00027c70
        /*1280*/ 	.word	0x00000002
        /*1284*/ 	.word	0x00000060
        /*1288*/ 	.short	0x010a
        /*128a*/ 	.byte	0x3f
	.zero		1


	//   ....[71]....
        /*128c*/ 	.word	0x00028250
        /*1290*/ 	.word	0x00000002
        /*1294*/ 	.word	0x0002a840
        /*1298*/ 	.short	0x010a
        /*129a*/ 	.byte	0x3f
	.zero		1


	//   ....[72]....
        /*129c*/ 	.word	0x000286f0
        /*12a0*/ 	.word	0x00000002
        /*12a4*/ 	.word	0x00000060
        /*12a8*/ 	.short	0x010a
        /*12aa*/ 	.byte	0x3f
	.zero		1


	//   ....[73]....
        /*12ac*/ 	.word	0x00028c70
        /*12b0*/ 	.word	0x00000000
        /*12b4*/ 	.word	0x0002a860
        /*12b8*/ 	.short	0x010a
        /*12ba*/ 	.byte	0x3f
	.zero		1


	//   ....[74]....
        /*12bc*/ 	.word	0x0002a2e0
        /*12c0*/ 	.word	0x00000000
        /*12c4*/ 	.word	0x0002a820
        /*12c8*/ 	.short	0x010a
        /*12ca*/ 	.byte	0x3f
	.zero		1


	//   ....[75]....
        /*12cc*/ 	.word	0x0002a4b0
        /*12d0*/ 	.word	0x00000006
        /*12d4*/ 	.word	0x00000000
        /*12d8*/ 	.short	0x010a
        /*12da*/ 	.byte	0x3f
	.zero		1


	//   ....[76]....
        /*12dc*/ 	.word	0x0002a520
        /*12e0*/ 	.word	0x00000007
        /*12e4*/ 	.word	0x00000000
        /*12e8*/ 	.short	0x010a
        /*12ea*/ 	.byte	0x3f
	.zero		1


	//   ....[77]....
        /*12ec*/ 	.word	0x0002a590
        /*12f0*/ 	.word	0x00000004
        /*12f4*/ 	.word	0x00000000
        /*12f8*/ 	.short	0x010a
        /*12fa*/ 	.byte	0x3f
	.zero		1


	//   ....[78]....
        /*12fc*/ 	.word	0x0002a5c0
        /*1300*/ 	.word	0x00000003
        /*1304*/ 	.word	0x00000000
        /*1308*/ 	.short	0x010a
        /*130a*/ 	.byte	0x3f
	.zero		1


	//   ....[79]....
        /*130c*/ 	.word	0x0002a620
        /*1310*/ 	.word	0x00000003
        /*1314*/ 	.word	0x0002a890
        /*1318*/ 	.short	0x010a
        /*131a*/ 	.byte	0x3f
	.zero		1


	//   ....[80]....
        /*131c*/ 	.word	0x0002a670
        /*1320*/ 	.word	0x00000003
        /*1324*/ 	.word	0x0002a890
        /*1328*/ 	.short	0x010a
        /*132a*/ 	.byte	0x3f
	.zero		1


	//   ....[81]....
        /*132c*/ 	.word	0x0002a6c0
        /*1330*/ 	.word	0x00000003
        /*1334*/ 	.word	0x0002a890
        /*1338*/ 	.short	0x010a
        /*133a*/ 	.byte	0x3f
	.zero		1


	//   ....[82]....
        /*133c*/ 	.word	0x0002a710
        /*1340*/ 	.word	0x00000003
        /*1344*/ 	.word	0x0002a8b0
        /*1348*/ 	.short	0x010a
        /*134a*/ 	.byte	0x3f
	.zero		1


	//   ....[83]....
        /*134c*/ 	.word	0x0002ab00
        /*1350*/ 	.word	0x00000002
        /*1354*/ 	.word	0x0002a800
        /*1358*/ 	.short	0x010a
        /*135a*/ 	.byte	0x3f
	.zero		1


	//   ....[84]....
        /*135c*/ 	.word	0x0002af00
        /*1360*/ 	.word	0x00000002
        /*1364*/ 	.word	0x0002a800
        /*1368*/ 	.short	0x010a
        /*136a*/ 	.byte	0x3f
	.zero		1


	//   ....[85]....
        /*136c*/ 	.word	0x0002af50
        /*1370*/ 	.word	0x00000009
        /*1374*/ 	.word	0x0002a830
        /*1378*/ 	.short	0x010a
        /*137a*/ 	.byte	0x3f
	.zero		1


	//   ....[86]....
        /*137c*/ 	.word	0x0002afa0
        /*1380*/ 	.word	0x00000007
        /*1384*/ 	.word	0x0002a830
        /*1388*/ 	.short	0x010a
        /*138a*/ 	.byte	0x3f
	.zero		1


	//   ....[87]....
        /*138c*/ 	.word	0x0002aff0
        /*1390*/ 	.word	0x00000017
        /*1394*/ 	.word	0x0002a850
        /*1398*/ 	.short	0x010a
        /*139a*/ 	.byte	0x3f
	.zero		1


	//   ....[88]....
        /*139c*/ 	.word	0x0002b040
        /*13a0*/ 	.word	0x00000000
        /*13a4*/ 	.word	0x0002a830
        /*13a8*/ 	.short	0x010a
        /*13aa*/ 	.byte	0x3f
	.zero		1


	//   ....[89]....
        /*13ac*/ 	.word	0x0002b090
        /*13b0*/ 	.word	0x000000d2
        /*13b4*/ 	.word	0x0002a850
        /*13b8*/ 	.short	0x010a
        /*13ba*/ 	.byte	0x3f
	.zero		1


	//   ....[90]....
        /*13bc*/ 	.word	0x0002b0e0
        /*13c0*/ 	.word	0x00000003
        /*13c4*/ 	.word	0x0002a830
        /*13c8*/ 	.short	0x010a
        /*13ca*/ 	.byte	0x3f
	.zero		1


	//   ....[91]....
        /*13cc*/ 	.word	0x0002b130
        /*13d0*/ 	.word	0x00000015
        /*13d4*/ 	.word	0x0002a850
        /*13d8*/ 	.short	0x010a
        /*13da*/ 	.byte	0x3f
	.zero		1


	//   ....[92]....
        /*13dc*/ 	.word	0x0002b180
        /*13e0*/ 	.word	0x0000000d
        /*13e4*/ 	.word	0x0002a850
        /*13e8*/ 	.short	0x010a
        /*13ea*/ 	.byte	0x3f
	.zero		1


	//   ....[93]....
        /*13ec*/ 	.word	0x0002b320
        /*13f0*/ 	.word	0x00000013
        /*13f4*/ 	.word	0x0002a820
        /*13f8*/ 	.short	0x010a
        /*13fa*/ 	.byte	0x3f
	.zero		1


	//   ....[94]....
        /*13fc*/ 	.word	0x0002b370
        /*1400*/ 	.word	0x00000007
        /*1404*/ 	.word	0x0002a8a0
        /*1408*/ 	.short	0x010a
        /*140a*/ 	.byte	0x3f
	.zero		1


	//   ....[95]....
        /*140c*/ 	.word	0x0002b3c0
        /*1410*/ 	.word	0x00000007
        /*1414*/ 	.word	0x0002a8c0
        /*1418*/ 	.short	0x010a
        /*141a*/ 	.byte	0x3f
	.zero		1


	//   ....[96]....
        /*141c*/ 	.word	0x0002b410
        /*1420*/ 	.word	0x00000008
        /*1424*/ 	.word	0x0002a8a0
        /*1428*/ 	.short	0x010a
        /*142a*/ 	.byte	0x3f
	.zero		1


	//   ....[97]....
        /*142c*/ 	.word	0x0002b460
        /*1430*/ 	.word	0x00000008
        /*1434*/ 	.word	0x0002a8c0
        /*1438*/ 	.short	0x010a
        /*143a*/ 	.byte	0x3f
	.zero		1


	//   ....[98]....
        /*143c*/ 	.word	0x0002b600
        /*1440*/ 	.word	0x00000000
        /*1444*/ 	.word	0x0002a840
        /*1448*/ 	.short	0x010a
        /*144a*/ 	.byte	0x3f
	.zero		1


	//   ....[99]....
        /*144c*/ 	.word	0x0002c260
        /*1450*/ 	.word	0x00000013
        /*1454*/ 	.word	0x0002a820
        /*1458*/ 	.short	0x010a
        /*145a*/ 	.byte	0x3f
	.zero		1


	//   ....[100]....
        /*145c*/ 	.word	0x0002c2b0
        /*1460*/ 	.word	0x00000003
        /*1464*/ 	.word	0x0002a840
        /*1468*/ 	.short	0x010a
        /*146a*/ 	.byte	0x3f
	.zero		1


	//   ....[101]....
        /*146c*/ 	.word	0x0002c300
        /*1470*/ 	.word	0x00000003
        /*1474*/ 	.word	0x00000060
        /*1478*/ 	.short	0x010a
        /*147a*/ 	.byte	0x3f
	.zero		1


	//   ....[102]....
        /*147c*/ 	.word	0x0002c350
        /*1480*/ 	.word	0x00000003
        /*1484*/ 	.word	0x0002a840
        /*1488*/ 	.short	0x010a
        /*148a*/ 	.byte	0x3f
	.zero		1


	//   ....[103]....
        /*148c*/ 	.word	0x0002c3a0
        /*1490*/ 	.word	0x00000002
        /*1494*/ 	.word	0x00000060
        /*1498*/ 	.short	0x010a
        /*149a*/ 	.byte	0x3f
	.zero		1


	//   ....[104]....
        /*149c*/ 	.word	0x0002c3f0
        /*14a0*/ 	.word	0x00000002
        /*14a4*/ 	.word	0x0002a840
        /*14a8*/ 	.short	0x010a
        /*14aa*/ 	.byte	0x3f
	.zero		1


	//   ....[105]....
        /*14ac*/ 	.word	0x0002c440
        /*14b0*/ 	.word	0x00000002
        /*14b4*/ 	.word	0x00000060
        /*14b8*/ 	.short	0x010a
        /*14ba*/ 	.byte	0x3f
	.zero		1


	//   ....[106]....
        /*14bc*/ 	.word	0x0002c490
        /*14c0*/ 	.word	0x00000000
        /*14c4*/ 	.word	0x0002a860
        /*14c8*/ 	.short	0x010a
        /*14ca*/ 	.byte	0x3f
	.zero		1


	//   ....[107]....
        /*14cc*/ 	.word	0x0002d010
        /*14d0*/ 	.word	0x00000000
        /*14d4*/ 	.word	0x0002a820
        /*14d8*/ 	.short	0x010a
        /*14da*/ 	.byte	0x3f
	.zero		1


	//   ....[108]....
        /*14dc*/ 	.word	0x0002d1b0
        /*14e0*/ 	.word	0x00000006
        /*14e4*/ 	.word	0x00000000
        /*14e8*/ 	.short	0x010a
        /*14ea*/ 	.byte	0x3f
	.zero		1


	//   ....[109]....
        /*14ec*/ 	.word	0x0002d200
        /*14f0*/ 	.word	0x00000007
        /*14f4*/ 	.word	0x00000000
        /*14f8*/ 	.short	0x010a
        /*14fa*/ 	.byte	0x3f
	.zero		1


	//   ....[110]....
        /*14fc*/ 	.word	0x0002d250
        /*1500*/ 	.word	0x00000004
        /*1504*/ 	.word	0x00000000
        /*1508*/ 	.short	0x010a
        /*150a*/ 	.byte	0x3f
	.zero		1


	//----- nvinfo : EIATTR_NUM_MBARRIERS
	.align		4
.L_243:
        /*150c*/ 	.byte	0x03, 0x38
        /*150e*/ 	.short	0x0016


	//----- nvinfo : EIATTR_EXIT_INSTR_OFFSETS
	.align		4
        /*1510*/ 	.byte	0x04, 0x1c
        /*1512*/ 	.short	(.L_245 - .L_244)


	//   ....[0]....
.L_244:
        /*1514*/ 	.word	0x0002a610


	//----- nvinfo : EIATTR_MAX_THREADS
	.align		4
.L_245:
        /*1518*/ 	.byte	0x04, 0x05
        /*151a*/ 	.short	(.L_247 - .L_246)
.L_246:
        /*151c*/ 	.word	0x00000180
        /*1520*/ 	.word	0x00000001
        /*1524*/ 	.word	0x00000001


	//----- nvinfo : EIATTR_CRS_STACK_SIZE
	.align		4
.L_247:
        /*1528*/ 	.byte	0x04, 0x1e
        /*152a*/ 	.short	(.L_249 - .L_248)
.L_248:
        /*152c*/ 	.word	0x00000000


	//----- nvinfo : EIATTR_CBANK_PARAM_SIZE
	.align		4
.L_249:
        /*1530*/ 	.byte	0x03, 0x19
        /*1532*/ 	.short	0x0af0


	//----- nvinfo : EIATTR_PARAM_CBANK
	.align		4
        /*1534*/ 	.byte	0x04, 0x0a
        /*1536*/ 	.short	(.L_251 - .L_250)
	.align		4
.L_250:
        /*1538*/ 	.word	index@(.nv.constant0._ZN7cutlass13device_kernelIN5flash11enable_sm90INS1_16FlashAttnFwdSm90INS1_25CollectiveMainloopFwdSm90ILi2EN4cute5tupleIJNS5_1CILi1EEES8_S8_EEENS6_IJNS7_ILi128EEENS7_ILi96EEENS7_ILi192EEEEEELi128ENS_6half_tEfNS_4arch4Sm90ELb0ELb1ELb0ELb1ELb0ELb1ELb0ELb1ELb1ELb1ELb1ELb0EEENS1_21CollectiveEpilogueFwdINS6_IJSA_SA_SB_EEES9_SE_SG_Li256ELb1ELb1ELb1ELb0EEENS1_36VarlenDynamicPersistentTileSchedulerILi128ELi96ELi256ELi128ELb1ELb1ELb1ELb1ELb0ELb1EEEEEEEEEvNT_6ParamsE)
        /*153c*/ 	.short	0x0210
        /*153e*/ 	.short	0x0af0


	//----- nvinfo : EIATTR_SW_WAR
	.align		4
.L_251:
        /*1540*/ 	.byte	0x04, 0x36
        /*1542*/ 	.short	(.L_253 - .L_252)
.L_252:
        /*1544*/ 	.word	0x00000008
.L_253:


//--------------------- .nv.info._ZN7cutlass13device_kernelIN5flash11enable_sm90INS1_16FlashAttnFwdSm90INS1_25CollectiveMainloopFwdSm90ILi2EN4cute5tupleIJNS5_1CILi1EEES8_S8_EEENS6_IJNS7_ILi128EEESA_NS7_ILi192EEEEEELi128ENS_6half_tEfNS_4arch4Sm90ELb1ELb0ELb0ELb0ELb0ELb0ELb0ELb1ELb1ELb1ELb1ELb0EEENS1_21CollectiveEpilogueFwdINS6_IJSA_SA_SA_EEES9_SD_SF_Li256ELb0ELb1ELb1ELb0EEENS1_19SingleTileSchedulerILb0ELb1ELb1ELi128EEEEEEEEEvNT_6ParamsE --------------------------
	.section	.nv.info._ZN7cutlass13device_kernelIN5flash11enable_sm90INS1_16FlashAttnFwdSm90INS1_25CollectiveMainloopFwdSm90ILi2EN4cute5tupleIJNS5_1CILi1EEES8_S8_EEENS6_IJNS7_ILi128EEESA_NS7_ILi192EEEEEELi128ENS_6half_tEfNS_4arch4Sm90ELb1ELb0ELb0ELb0ELb0ELb0ELb0ELb1ELb1ELb1ELb1ELb0EEENS1_21CollectiveEpilogueFwdINS6_IJSA_SA_SA_EEES9_SD_SF_Li256ELb0ELb1ELb1ELb0EEENS1_19SingleTileSchedulerILb0ELb1ELb1ELi128EEEEEEEEEvNT_6ParamsE,"",@"SHT_CUDA_INFO"
	.sectionflags	@""
	.align	4


	//----- nvinfo : EIATTR_CUDA_API_VERSION
	.align		4
        /*0000*/ 	.byte	0x04, 0x37
        /*0002*/ 	.short	(.L_255 - .L_254)
.L_254:
        /*0004*/ 	.word	0x00000082


	//----- nvinfo : EIATTR_KPARAM_INFO
	.align		4
.L_255:
        /*0008*/ 	.byte	0x04, 0x17
        /*000a*/ 	.short	(.L_257 - .L_256)
.L_256:
        /*000c*/ 	.word	0x00000000
        /*0010*/ 	.short	0x0000
        /*0012*/ 	.short	0x0070
        /*0014*/ 	.byte	0x00, 0xf0, 0x01, 0x28


	//----- nvinfo : EIATTR_SPARSE_MMA_MASK
	.align		4
.L_257:
        /*0018*/ 	.byte	0x03, 0x50
        /*001a*/ 	.short	0x0000


	//----- nvinfo : EIATTR_MAXREG_COUNT
	.align		4
        /*001c*/ 	.byte	0x03, 0x1b
        /*001e*/ 	.short	0x00a8


	//----- nvinfo : EIATTR_NUM_BARRIERS
	.align		4
        /*0020*/ 	.byte	0x02, 0x4c
        /*0022*/ 	.byte	0x09
	.zero		1


	//----- nvinfo : EIATTR_EXTERNS
	.align		4
        /*0024*/ 	.byte	0x04, 0x0f
        /*0026*/ 	.short	(.L_259 - .L_258)


	//   ....[0]....
	.align		4
.L_258:
        /*0028*/ 	.word	index@(__assertfail)


	//----- nvinfo : EIATTR_ANNOTATIONS
	.align		4
.L_259:
        /*002c*/ 	.byte	0x04, 0x55
        /*002e*/ 	.short	(.L_261 - .L_260)


	//   ....[0]....
.L_260:
        /* <DEDUP_REMOVED lines=12> */


	//----- nvinfo : EIATTR_MERCURY_ISA_VERSION
	.align		4
.L_261:
        /*00e0*/ 	.byte	0x03, 0x5f
        /*00e2*/ 	.short	0x0101


	//----- nvinfo : EIATTR_INT_WARP_WIDE_INSTR_OFFSETS
	.align		4
        /*00e4*/ 	.byte	0x04, 0x31
        /*00e6*/ 	.short	(.L_263 - .L_262)


	//   ....[0]....
.L_262:
        /*00e8*/ 	.word	0x00000120


	//   ....[1]....
        /*00ec*/ 	.word	0x00000160


	//   ....[2]....
        /*00f0*/ 	.word	0x00000220


	//----- nvinfo : EIATTR_COOP_GROUP_MASK_REGIDS
	.align		4
.L_263:
        /*00f4*/ 	.byte	0x04, 0x29
        /*00f6*/ 	.short	(.L_265 - .L_264)


	//   ....[0]....
.L_264:
        /*00f8*/ 	.word	0xffffffff


	//   ....[1]....
        /*00fc*/ 	.word	0xffffffff


	//   ....[2]....
        /*0100*/ 	.word	0xffffffff


	//   ....[3]....
        /*0104*/ 	.word	0xffffffff


	//   ....[4]....
        /*0108*/ 	.word	0xffffffff


	//   ....[5]....
        /*010c*/ 	.word	0xffffffff


	//   ....[6]....
        /*0110*/ 	.word	0xffffffff


	//   ....[7]....
        /*0114*/ 	.word	0xffffffff


	//   ....[8]....
        /*0118*/ 	.word	0xffffffff


	//   ....[9]....
        /*011c*/ 	.word	0xffffffff


	//   ....[10]....
        /*0120*/ 	.word	0xffffffff


	//   ....[11]....
        /*0124*/ 	.word	0xffffffff


	//   ....[12]....
        /*0128*/ 	.word	0xffffffff


	//   ....[13]....
        /*012c*/ 	.word	0xffffffff


	//   ....[14]....
        /*0130*/ 	.word	0xffffffff


	//   ....[15]....
        /*0134*/ 	.word	0xffffffff


	//   ....[16]....
        /*0138*/ 	.word	0xffffffff


	//   ....[17]....
        /*013c*/ 	.word	0xffffffff


	//   ....[18]....
        /*0140*/ 	.word	0xffffffff


	//   ....[19]....
        /*0144*/ 	.word	0xffffffff


	//   ....[20]....
        /*0148*/ 	.word	0xffffffff


	//   ....[21]....
        /*014c*/ 	.word	0xffffffff


	//   ....[22]....
        /*0150*/ 	.word	0xffffffff


	//   ....[23]....
        /*0154*/ 	.word	0xffffffff


	//   ....[24]....
        /*0158*/ 	.word	0xffffffff


	//   ....[25]....
        /*015c*/ 	.word	0xffffffff


	//   ....[26]....
        /*0160*/ 	.word	0xffffffff


	//   ....[27]....
        /*0164*/ 	.word	0xffffffff


	//   ....[28]....
        /*0168*/ 	.word	0xffffffff


	//   ....[29]....
        /*016c*/ 	.word	0xffffffff


	//   ....[30]....
        /*0170*/ 	.word	0xffffffff


	//   ....[31]....
        /*0174*/ 	.word	0xffffffff


	//   ....[32]....
        /*0178*/ 	.word	0xffffffff


	//   ....[33]....
        /*017c*/ 	.word	0xffffffff


	//   ....[34]....
        /*0180*/ 	.word	0xffffffff


	//   ....[35]....
        /*0184*/ 	.word	0xffffffff


	//   ....[36]....
        /*0188*/ 	.word	0xffffffff


	//   ....[37]....
        /*018c*/ 	.word	0xffffffff


	//   ....[38]....
        /*0190*/ 	.word	0xffffffff


	//   ....[39]....
        /*0194*/ 	.word	0xffffffff


	//   ....[40]....
        /*0198*/ 	.word	0xffffffff


	//   ....[41]....
        /*019c*/ 	.word	0xffffffff


	//   ....[42]....
        /*01a0*/ 	.word	0xffffffff


	//   ....[43]....
        /*01a4*/ 	.word	0xffffffff


	//   ....[44]....
        /*01a8*/ 	.word	0xffffffff


	//   ....[45]....
        /*01ac*/ 	.word	0xffffffff


	//   ....[46]....
        /*01b0*/ 	.word	0xffffffff


	//   ....[47]....
        /*01b4*/ 	.word	0xffffffff


	//   ....[48]....
        /*01b8*/ 	.word	0xffffffff


	//   ....[49]....
        /*01bc*/ 	.word	0xffffffff


	//   ....[50]....
        /*01c0*/ 	.word	0xffffffff


	//   ....[51]....
        /*01c4*/ 	.word	0xffffffff


	//   ....[52]....
        /*01c8*/ 	.word	0xffffffff


	//   ....[53]....
        /*01cc*/ 	.word	0xffffffff


	//   ....[54]....
        /*01d0*/ 	.word	0xffffffff


	//   ....[55]....
        /*01d4*/ 	.word	0x0500000f


	//   ....[56]....
        /*01d8*/ 	.word	0x0500000f


	//   ....[57]....
        /*01dc*/ 	.word	0x0500000f


	//   ....[58]....
        /*01e0*/ 	.word	0x0500000f


	//   ....[59]....
        /*01e4*/ 	.word	0x0500000f


	//   ....[60]....
        /*01e8*/ 	.word	0x0500000f


	//   ....[61]....
        /*01ec*/ 	.word	0x0500000f


	//   ....[62]....
        /*01f0*/ 	.word	0x0500000f


	//   ....[63]....
        /*01f4*/ 	.word	0x0500000f


	//   ....[64]....
        /*01f8*/ 	.word	0x0500000f


	//   ....[65]....
        /*01fc*/ 	.word	0x0500000f


	//   ....[66]....
        /*0200*/ 	.word	0x0500000f


	//   ....[67]....
        /*0204*/ 	.word	0x0500000f


	//   ....[68]....
        /*0208*/ 	.word	0x0500000f


	//   ....[69]....
        /*020c*/ 	.word	0x0500000f


	//   ....[70]....
        /*0210*/ 	.word	0x0500000f


	//   ....[71]....
        /*0214*/ 	.word	0x0500000f


	//   ....[72]....
        /*0218*/ 	.word	0x0500000f


	//----- nvinfo : EIATTR_COOP_GROUP_INSTR_OFFSETS
	.align		4
.L_265:
        /*021c*/ 	.byte	0x04, 0x28
        /*021e*/ 	.short	(.L_267 - .L_266)


	//   ....[0]....
.L_266:
        /*0220*/ 	.word	0x00000060


	//   ....[1]....
        /*0224*/ 	.word	0x00000130


	//   ....[2]....
        /*0228*/ 	.word	0x00000230


	//   ....[3]....
        /*022c*/ 	.word	0x000003a0


	//   ....[4]....
        /*0230*/ 	.word	0x00000500


	//   ....[5]....
        /*0234*/ 	.word	0x00000620


	//   ....[6]....
        /*0238*/ 	.word	0x00000780


	//   ....[7]....
        /*023c*/ 	.word	0x00001140


	//   ....[8]....
        /*0240*/ 	.word	0x00001a90


	//   ....[9]....
        /*0244*/ 	.word	0x00001ad0


	//   ....[10]....
        /*0248*/ 	.word	0x000023f0


	//   ....[11]....
        /*024c*/ 	.word	0x00002430


	//   ....[12]....
        /*0250*/ 	.word	0x00002eb0


	//   ....[13]....
        /*0254*/ 	.word	0x00002f20


	//   ....[14]....
        /*0258*/ 	.word	0x00004620


	//   ....[15]....
        /*025c*/ 	.word	0x00004d60


	//   ....[16]....
        /*0260*/ 	.word	0x00004d90


	//   ....[17]....
        /*0264*/ 	.word	0x00004df0


	//   ....[18]....
        /*0268*/ 	.word	0x00005750


	//   ....[19]....
        /*026c*/ 	.word	0x000057e0


	//   ....[20]....
        /*0270*/ 	.word	0x000071d0


	//   ....[21]....
        /*0274*/ 	.word	0x00007200


	//   ....[22]....
        /*0278*/ 	.word	0x000076d0


	//   ....[23]....
        /*027c*/ 	.word	0x000077d0


	//   ....[24]....
        /*0280*/ 	.word	0x00008aa0


	//   ....[25]....
        /*0284*/ 	.word	0x00008ad0


	//   ....[26]....
        /*0288*/ 	.word	0x00008ba0


	//   ....[27]....
        /*028c*/ 	.word	0x00008bb0


	//   ....[28]....
        /*0290*/ 	.word	0x00009a90


	//   ....[29]....
        /*0294*/ 	.word	0x00009ad0


	//   ....[30]....
        /*0298*/ 	.word	0x00009b00


	//   ....[31]....
        /*029c*/ 	.word	0x00009b30


	//   ....[32]....
        /*02a0*/ 	.word	0x00009b40


	//   ....[33]....
        /*02a4*/ 	.word	0x00009b70


	//   ....[34]....
        /*02a8*/ 	.word	0x0000a1d0


	//   ....[35]....
        /*02ac*/ 	.word	0x0000a1e0


	//   ....[36]....
        /*02b0*/ 	.word	0x0000abe0


	//   ....[37]....
        /*02b4*/ 	.word	0x0000b6f0


	//   ....[38]....
        /*02b8*/ 	.word	0x0000c0a0


	//   ....[39]....
        /*02bc*/ 	.word	0x0000c0d0


	//   ....[40]....
        /*02c0*/ 	.word	0x0000c100


	//   ....[41]....
        /*02c4*/ 	.word	0x0000c120


	//   ....[42]....
        /*02c8*/ 	.word	0x0000c1e0


	//   ....[43]....
        /*02cc*/ 	.word	0x0000c1f0


	//   ....[44]....
        /*02d0*/ 	.word	0x0000c290


	//   ....[45]....
        /*02d4*/ 	.word	0x0000c2d0


	//   ....[46]....
        /*02d8*/ 	.word	0x0000c340


	//   ....[47]....
        /*02dc*/ 	.word	0x0000c370


	//   ....[48]....
        /*02e0*/ 	.word	0x0000c3f0


	//   ....[49]....
        /*02e4*/ 	.word	0x0000c430


	//   ....[50]....
        /*02e8*/ 	.word	0x0000c4a0


	//   ....[51]....
        /*02ec*/ 	.word	0x0000c4d0


	//   ....[52]....
        /*02f0*/ 	.word	0x0000c550


	//   ....[53]....
        /*02f4*/ 	.word	0x0000c580


	//   ....[54]....
        /*02f8*/ 	.word	0x0000e7f0


	//   ....[55]....
        /*02fc*/ 	.word	0x0000ed50


	//   ....[56]....
        /*0300*/ 	.word	0x0000eec0


	//   ....[57]....
        /*0304*/ 	.word	0x0000ef20


	//   ....[58]....
        /*0308*/ 	.word	0x0000efc0


	//   ....[59]....
        /*030c*/ 	.word	0x0000f0a0


	//   ....[60]....
        /*0310*/ 	.word	0x0000f180


	//   ....[61]....
        /*0314*/ 	.word	0x0000f250


	//   ....[62]....
        /*0318*/ 	.word	0x0000f2e0


	//   ....[63]....
        /*031c*/ 	.word	0x0000f3b0


	//   ....[64]....
        /*0320*/ 	.word	0x0000f440


	//   ....[65]....
        /*0324*/ 	.word	0x0000f510


	//   ....[66]....
        /*0328*/ 	.word	0x0000f5a0


	//   ....[67]....
        /*032c*/ 	.word	0x0000f670


	//   ....[68]....
        /*0330*/ 	.word	0x0000f700


	//   ....[69]....
        /*0334*/ 	.word	0x0000f7d0


	//   ....[70]....
        /*0338*/ 	.word	0x0000f850


	//   ....[71]....
        /*033c*/ 	.word	0x0000f910


	//   ....[72]....
        /*0340*/ 	.word	0x0000fd10


	//----- nvinfo : EIATTR_REG_RECONFIG
	.align		4
.L_267:
        /*0344*/ 	.byte	0x01, 0x54
	.zero		2


	//----- nvinfo : EIATTR_SYSCALL_OFFSETS
	.align		4
        /*0348*/ 	.byte	0x04, 0x46
        /*034a*/ 	.short	(.L_269 - .L_268)


	//   ....[0]....
.L_268:
        /*034c*/ 	.word	0x00001300


	//   ....[1]....
        /*0350*/ 	.word	0x0000b380


	//   ....[2]....
        /*0354*/ 	.word	0x0000b4c0


	//   ....[3]....
        /*0358*/ 	.word	0x0000b5b0


	//   ....[4]....
        /*035c*/ 	.word	0x0000bce0


	//----- nvinfo : EIATTR_MBARRIER_INSTR_OFFSETS
	.align		4
.L_269:
        /*0360*/ 	.byte	0x04, 0x39
        /*0362*/ 	.short	(.L_271 - .L_270)


	//   ....[0]....
.L_270:
        /*0364*/ 	.word	0x00000250
        /*0368*/ 	.word	0x000000ff
        /*036c*/ 	.word	0x00034800
        /*0370*/ 	.short	0x0100
        /*0372*/ 	.byte	0x08
	.zero		1


	//   ....[1]....
        /*0374*/ 	.word	0x00000260
        /*0378*/ 	.word	0x000000ff
        /*037c*/ 	.word	0x00034820
        /*0380*/ 	.short	0x0100
        /*0382*/ 	.byte	0x08
	.zero		1


	//   ....[2]....
        /*0384*/ 	.word	0x00000350
        /*0388*/ 	.word	0x000000ff
        /*038c*/ 	.word	0x00034830
        /*0390*/ 	.short	0x0100
        /*0392*/ 	.byte	0x08
	.zero		1


	//   ....[3]....
        /*0394*/ 	.word	0x00000360
        /*0398*/ 	.word	0x000000ff
        /*039c*/ 	.word	0x00034840
        /*03a0*/ 	.short	0x0100
        /*03a2*/ 	.byte	0x08
	.zero		1


	//   ....[4]....
        /*03a4*/ 	.word	0x00000370
        /*03a8*/ 	.word	0x000000ff
        /*03ac*/ 	.word	0x00034838
        /*03b0*/ 	.short	0x0100
        /*03b2*/ 	.byte	0x08
	.zero		1


	//   ....[5]....
        /*03b4*/ 	.word	0x00000380
        /*03b8*/ 	.word	0x000000ff
        /*03bc*/ 	.word	0x00034848
        /*03c0*/ 	.short	0x0100
        /*03c2*/ 	.byte	0x08
	.zero		1


	//   ....[6]....
        /*03c4*/ 	.word	0x000004b0
        /*03c8*/ 	.word	0x000000ff
        /*03cc*/ 	.word	0x00034850
        /*03d0*/ 	.short	0x0100
        /*03d2*/ 	.byte	0x08
	.zero		1


	//   ....[7]....
        /*03d4*/ 	.word	0x000004c0
        /*03d8*/ 	.word	0x000000ff
        /*03dc*/ 	.word	0x00034860
        /*03e0*/ 	.short	0x0100
        /*03e2*/ 	.byte	0x08
	.zero		1


	//   ....[8]....
        /*03e4*/ 	.word	0x000004d0
        /*03e8*/ 	.word	0x000000ff
        /*03ec*/ 	.word	0x00034858
        /*03f0*/ 	.short	0x0100
        /*03f2*/ 	.byte	0x08
	.zero		1


	//   ....[9]....
        /*03f4*/ 	.word	0x000004e0
        /*03f8*/ 	.word	0x000000ff
        /*03fc*/ 	.word	0x00034868
        /*0400*/ 	.short	0x0100
        /*0402*/ 	.byte	0x08
	.zero		1


	//   ....[10]....
        /*0404*/ 	.word	0x000005d0
        /*0408*/ 	.word	0x000000ff
        /*040c*/ 	.word	0x00034870
        /*0410*/ 	.short	0x0100
        /*0412*/ 	.byte	0x06
	.zero		1


	//   ....[11]....
        /*0414*/ 	.word	0x000005e0
        /*0418*/ 	.word	0x000000ff
        /*041c*/ 	.word	0x00034880
        /*0420*/ 	.short	0x0100
        /*0422*/ 	.byte	0x06
	.zero		1


	//   ....[12]....
        /*0424*/ 	.word	0x000005f0
        /*0428*/ 	.word	0x000000ff
        /*042c*/ 	.word	0x00034878
        /*0430*/ 	.short	0x0100
        /*0432*/ 	.byte	0x06
	.zero		1


	//   ....[13]....
        /*0434*/ 	.word	0x00000600
        /*0438*/ 	.word	0x000000ff
        /*043c*/ 	.word	0x00034888
        /*0440*/ 	.short	0x0100
        /*0442*/ 	.byte	0x06
	.zero		1


	//   ....[14]....
        /*0444*/ 	.word	0x00000730
        /*0448*/ 	.word	0x000000ff
        /*044c*/ 	.word	0x00034890
        /*0450*/ 	.short	0x0100
        /*0452*/ 	.byte	0x08
	.zero		1


	//   ....[15]....
        /*0454*/ 	.word	0x00000740
        /*0458*/ 	.word	0x000000ff
        /*045c*/ 	.word	0x000348a0
        /*0460*/ 	.short	0x0100
        /*0462*/ 	.byte	0x08
	.zero		1


	//   ....[16]....
        /*0464*/ 	.word	0x00000750
        /*0468*/ 	.word	0x000000ff
        /*046c*/ 	.word	0x00034898
        /*0470*/ 	.short	0x0100
        /*0472*/ 	.byte	0x08
	.zero		1


	//   ....[17]....
        /*0474*/ 	.word	0x00000760
        /*0478*/ 	.word	0x000000ff
        /*047c*/ 	.word	0x000348a8
        /*0480*/ 	.short	0x0100
        /*0482*/ 	.byte	0x08
	.zero		1


	//   ....[18]....
        /*0484*/ 	.word	0x00000890
        /*0488*/ 	.word	0x000000ff
        /*048c*/ 	.word	0x000348b0
        /*0490*/ 	.short	0x0100
        /*0492*/ 	.byte	0x08
	.zero		1


	//   ....[19]....
        /*0494*/ 	.word	0x000008a0
        /*0498*/ 	.word	0x000000ff
        /*049c*/ 	.word	0x000348c0
        /*04a0*/ 	.short	0x0100
        /*04a2*/ 	.byte	0x08
	.zero		1


	//   ....[20]....
        /*04a4*/ 	.word	0x000008b0
        /*04a8*/ 	.word	0x000000ff
        /*04ac*/ 	.word	0x000348b8
        /*04b0*/ 	.short	0x0100
        /*04b2*/ 	.byte	0x08
	.zero		1


	//   ....[21]....
        /*04b4*/ 	.word	0x000008c0
        /*04b8*/ 	.word	0x000000ff
        /*04bc*/ 	.word	0x000348c8
        /*04c0*/ 	.short	0x0100
        /*04c2*/ 	.byte	0x08
	.zero		1


	//   ....[22]....
        /*04c4*/ 	.word	0x00001330
        /*04c8*/ 	.word	0x000000ff
        /*04cc*/ 	.word	0x00034800
        /*04d0*/ 	.short	0x010a
        /*04d2*/ 	.byte	0x24
	.zero		1


	//   ....[23]....
        /*04d4*/ 	.word	0x00001390
        /*04d8*/ 	.word	0x000000ff
        /*04dc*/ 	.word	0x00034830
        /*04e0*/ 	.short	0x010a
        /*04e2*/ 	.byte	0x24
	.zero		1


	//   ....[24]....
        /*04e4*/ 	.word	0x00001420
        /*04e8*/ 	.word	0x000000ff
        /*04ec*/ 	.word	0x00034830
        /*04f0*/ 	.short	0x010a
        /*04f2*/ 	.byte	0x24
	.zero		1


	//   ....[25]....
        /*04f4*/ 	.word	0x000033e0
        /*04f8*/ 	.word	0x00000005
        /*04fc*/ 	.word	0x00000000
        /*0500*/ 	.short	0x0101
        /*0502*/ 	.byte	0x3f
	.zero		1


	//   ....[26]....
        /*0504*/ 	.word	0x00003c20
        /*0508*/ 	.word	0x000000ff
        /*050c*/ 	.word	0x00034830
        /*0510*/ 	.short	0x010a
        /*0512*/ 	.byte	0x3c
	.zero		1


	//   ....[27]....
        /*0514*/ 	.word	0x00003c60
        /*0518*/ 	.word	0x000000ff
        /*051c*/ 	.word	0x00034830
        /*0520*/ 	.short	0x010a
        /*0522*/ 	.byte	0x3c
	.zero		1


	//   ....[28]....
        /*0524*/ 	.word	0x000044a0
        /*0528*/ 	.word	0x000000ff
        /*052c*/ 	.word	0x00034850
        /*0530*/ 	.short	0x010a
        /*0532*/ 	.byte	0x07
	.zero		1


	//   ....[29]....
        /*0534*/ 	.word	0x000044e0
        /*0538*/ 	.word	0x000000ff
        /*053c*/ 	.word	0x00034850
        /*0540*/ 	.short	0x010a
        /*0542*/ 	.byte	0x07
	.zero		1


	//   ....[30]....
        /*0544*/ 	.word	0x00006160
        /*0548*/ 	.word	0x0000000f
        /*054c*/ 	.word	0x00000000
        /*0550*/ 	.short	0x0101
        /*0552*/ 	.byte	0x3f
	.zero		1


	//   ....[31]....
        /*0554*/ 	.word	0x000061b0
        /*0558*/ 	.word	0x00000027
        /*055c*/ 	.word	0x00000000
        /*0560*/ 	.short	0x0101
        /*0562*/ 	.byte	0x3f
	.zero		1


	//   ....[32]....
        /*0564*/ 	.word	0x00006600
        /*0568*/ 	.word	0x000000ff
        /*056c*/ 	.word	0x00034830
        /*0570*/ 	.short	0x010a
        /*0572*/ 	.byte	0x27
	.zero		1


	//   ....[33]....
        /*0574*/ 	.word	0x00006640
        /*0578*/ 	.word	0x000000ff
        /*057c*/ 	.word	0x00034830
        /*0580*/ 	.short	0x010a
        /*0582*/ 	.byte	0x27
	.zero		1


	//   ....[34]....
        /*0584*/ 	.word	0x00006e80
        /*0588*/ 	.word	0x000000ff
        /*058c*/ 	.word	0x00034850
        /*0590*/ 	.short	0x010a
        /*0592*/ 	.byte	0x07
	.zero		1


	//   ....[35]....
        /*0594*/ 	.word	0x00006ec0
        /*0598*/ 	.word	0x000000ff
        /*059c*/ 	.word	0x00034850
        /*05a0*/ 	.short	0x010a
        /*05a2*/ 	.byte	0x07
	.zero		1


	//   ....[36]....
        /*05a4*/ 	.word	0x000084c0
        /*05a8*/ 	.word	0x00000013
        /*05ac*/ 	.word	0x00000000
        /*05b0*/ 	.short	0x0101
        /*05b2*/ 	.byte	0x3f
	.zero		1


	//   ....[37]....
        /*05b4*/ 	.word	0x00008570
        /*05b8*/ 	.word	0x00000013
        /*05bc*/ 	.word	0x00000000
        /*05c0*/ 	.short	0x0101
        /*05c2*/ 	.byte	0x3f
	.zero		1


	//   ....[38]....
        /*05c4*/ 	.word	0x00008a10
        /*05c8*/ 	.word	0x000000ff
        /*05cc*/ 	.word	0x00034850
        /*05d0*/ 	.short	0x010a
        /*05d2*/ 	.byte	0x05
	.zero		1


	//   ....[39]....
        /*05d4*/ 	.word	0x00008a50
        /*05d8*/ 	.word	0x000000ff
        /*05dc*/ 	.word	0x00034850
        /*05e0*/ 	.short	0x010a
        /*05e2*/ 	.byte	0x05
	.zero		1


	//   ....[40]....
        /*05e4*/ 	.word	0x00008f10
        /*05e8*/ 	.word	0x0000000a
        /*05ec*/ 	.word	0x00000000
        /*05f0*/ 	.short	0x0101
        /*05f2*/ 	.byte	0x3f
	.zero		1


	//   ....[41]....
        /*05f4*/ 	.word	0x00009b50
        /*05f8*/ 	.word	0x000000ff
        /*05fc*/ 	.word	0x00000000
        /*0600*/ 	.short	0x0101
        /*0602*/ 	.byte	0x04
	.zero		1


	//   ....[42]....
        /*0604*/ 	.word	0x0000b900
        /*0608*/ 	.word	0x000000ff
        /*060c*/ 	.word	0x00034840
        /*0610*/ 	.short	0x010a
        /*0612*/ 	.byte	0x26
	.zero		1


	//   ....[43]....
        /*0614*/ 	.word	0x0000c6b0
        /*0618*/ 	.word	0x000000ff
        /*061c*/ 	.word	0x00034800
        /*0620*/ 	.short	0x0107
        /*0622*/ 	.byte	0x26
	.zero		1


	//   ....[44]....
        /*0624*/ 	.word	0x0000c720
        /*0628*/ 	.word	0x000000ff
        /*062c*/ 	.word	0x00034800
        /*0630*/ 	.short	0x0101
        /*0632*/ 	.byte	0x26
	.zero		1


	//   ....[45]....
        /*0634*/ 	.word	0x0000c740
        /*0638*/ 	.word	0x000000ff
        /*063c*/ 	.word	0x00034820
        /*0640*/ 	.short	0x010a
        /*0642*/ 	.byte	0x26
	.zero		1


	//   ....[46]....
        /*0644*/ 	.word	0x0000cb20
        /*0648*/ 	.word	0x000000ff
        /*064c*/ 	.word	0x00034848
        /*0650*/ 	.short	0x010a
        /*0652*/ 	.byte	0x26
	.zero		1


	//   ....[47]....
        /*0654*/ 	.word	0x0000cec0
        /*0658*/ 	.word	0x000000ff
        /*065c*/ 	.word	0x00034860
        /*0660*/ 	.short	0x010a
        /*0662*/ 	.byte	0x26
	.zero		1


	//   ....[48]....
        /*0664*/ 	.word	0x0000d3c0
        /*0668*/ 	.word	0x000000ff
        /*066c*/ 	.word	0x00034840
        /*0670*/ 	.short	0x010a
        /*0672*/ 	.byte	0x26
	.zero		1


	//   ....[49]....
        /*0674*/ 	.word	0x0000d770
        /*0678*/ 	.word	0x000000ff
        /*067c*/ 	.word	0x00034868
        /*0680*/ 	.short	0x010a
        /*0682*/ 	.byte	0x26
	.zero		1


	//   ....[50]....
        /*0684*/ 	.word	0x0000dcc0
        /*0688*/ 	.word	0x000000ff
        /*068c*/ 	.word	0x00034848
        /*0690*/ 	.short	0x010a
        /*0692*/ 	.byte	0x26
	.zero		1


	//   ....[51]....
        /*0694*/ 	.word	0x0000e050
        /*0698*/ 	.word	0x000000ff
        /*069c*/ 	.word	0x00034860
        /*06a0*/ 	.short	0x010a
        /*06a2*/ 	.byte	0x26
	.zero		1


	//   ....[52]....
        /*06a4*/ 	.word	0x0000e3f0
        /*06a8*/ 	.word	0x00000003
        /*06ac*/ 	.word	0x00034860
        /*06b0*/ 	.short	0x010a
        /*06b2*/ 	.byte	0x3f
	.zero		1


	//   ....[53]....
        /*06b4*/ 	.word	0x0000e780
        /*06b8*/ 	.word	0x00000002
        /*06bc*/ 	.word	0x00034820
        /*06c0*/ 	.short	0x010a
        /*06c2*/ 	.byte	0x3f
	.zero		1


	//   ....[54]....
        /*06c4*/ 	.word	0x0000e900
        /*06c8*/ 	.word	0x00000006
        /*06cc*/ 	.word	0x00000000
        /*06d0*/ 	.short	0x010a
        /*06d2*/ 	.byte	0x3f
	.zero		1


	//   ....[55]....
        /*06d4*/ 	.word	0x0000e970
        /*06d8*/ 	.word	0x00000003
        /*06dc*/ 	.word	0x00000000
        /*06e0*/ 	.short	0x010a
        /*06e2*/ 	.byte	0x3f
	.zero		1


	//   ....[56]....
        /*06e4*/ 	.word	0x0000e9d0
        /*06e8*/ 	.word	0x00000000
        /*06ec*/ 	.word	0x00000000
        /*06f0*/ 	.short	0x010a
        /*06f2*/ 	.byte	0x3f
	.zero		1


	//   ....[57]....
        /*06f4*/ 	.word	0x0000ea00
        /*06f8*/ 	.word	0x00000003
        /*06fc*/ 	.word	0x00000000
        /*0700*/ 	.short	0x010a
        /*0702*/ 	.byte	0x3f
	.zero		1


	//   ....[58]....
        /*0704*/ 	.word	0x0000ea70
        /*0708*/ 	.word	0x00000003
        /*070c*/ 	.word	0x00034800
        /*0710*/ 	.short	0x010a
        /*0712*/ 	.byte	0x3f
	.zero		1


	//   ....[59]....
        /*0714*/ 	.word	0x0000ead0
        /*0718*/ 	.word	0x00000003
        /*071c*/ 	.word	0x00034830
        /*0720*/ 	.short	0x010a
        /*0722*/ 	.byte	0x3f
	.zero		1


	//   ....[60]....
        /*0724*/ 	.word	0x0000eb30
        /*0728*/ 	.word	0x00000015
        /*072c*/ 	.word	0x00034830
        /*0730*/ 	.short	0x010a
        /*0732*/ 	.byte	0x3f
	.zero		1


	//   ....[61]....
        /*0734*/ 	.word	0x0000eb90
        /*0738*/ 	.word	0x00000003
        /*073c*/ 	.word	0x00034850
        /*0740*/ 	.short	0x010a
        /*0742*/ 	.byte	0x3f
	.zero		1


	//   ....[62]....
        /*0744*/ 	.word	0x0000ebf0
        /*0748*/ 	.word	0x0000000f
        /*074c*/ 	.word	0x00034830
        /*0750*/ 	.short	0x010a
        /*0752*/ 	.byte	0x3f
	.zero		1


	//   ....[63]....
        /*0754*/ 	.word	0x0000ec50
        /*0758*/ 	.word	0x00000003
        /*075c*/ 	.word	0x00034850
        /*0760*/ 	.short	0x010a
        /*0762*/ 	.byte	0x3f
	.zero		1


	//   ....[64]....
        /*0764*/ 	.word	0x0000ecb0
        /*0768*/ 	.word	0x00000002
        /*076c*/ 	.word	0x00034850
        /*0770*/ 	.short	0x010a
        /*0772*/ 	.byte	0x3f
	.zero		1


	//   ....[65]....
        /*0774*/ 	.word	0x0000ee10
        /*0778*/ 	.word	0x00000003
        /*077c*/ 	.word	0x00034840
        /*0780*/ 	.short	0x010a
        /*0782*/ 	.byte	0x3f
	.zero		1


	//   ....[66]....
        /*0784*/ 	.word	0x0000f950
        /*0788*/ 	.word	0x00000003
        /*078c*/ 	.word	0x00034820
        /*0790*/ 	.short	0x010a
        /*0792*/ 	.byte	0x3f
	.zero		1


	//   ....[67]....
        /*0794*/ 	.word	0x0000f9b0
        /*0798*/ 	.word	0x00000003
        /*079c*/ 	.word	0x00034848
        /*07a0*/ 	.short	0x010a
        /*07a2*/ 	.byte	0x3f
	.zero		1


	//   ....[68]....
        /*07a4*/ 	.word	0x0000fa10
        /*07a8*/ 	.word	0x00000003
        /*07ac*/ 	.word	0x00034860
        /*07b0*/ 	.short	0x010a
        /*07b2*/ 	.byte	0x3f
	.zero		1


	//   ....[69]....
        /*07b4*/ 	.word	0x0000fa70
        /*07b8*/ 	.word	0x00000003
        /*07bc*/ 	.word	0x00034840
        /*07c0*/ 	.short	0x010a
        /*07c2*/ 	.byte	0x3f
	.zero		1


	//   ....[70]....
        /*07c4*/ 	.word	0x0000fad0
        /*07c8*/ 	.word	0x00000003
        /*07cc*/ 	.word	0x00034868
        /*07d0*/ 	.short	0x010a
        /*07d2*/ 	.byte	0x3f
	.zero		1


	//   ....[71]....
        /*07d4*/ 	.word	0x0000fb30
        /*07d8*/ 	.word	0x00000003
        /*07dc*/ 	.word	0x00034848
        /*07e0*/ 	.short	0x010a
        /*07e2*/ 	.byte	0x3f
	.zero		1


	//   ....[72]....
        /*07e4*/ 	.word	0x0000fb90
        /*07e8*/ 	.word	0x00000003
        /*07ec*/ 	.word	0x00034860
        /*07f0*/ 	.short	0x010a
        /*07f2*/ 	.byte	0x3f
	.zero		1


	//   ....[73]....
        /*07f4*/ 	.word	0x0000fbe0
        /*07f8*/ 	.word	0x00000003
        /*07fc*/ 	.word	0x00034860
        /*0800*/ 	.short	0x010a
        /*0802*/ 	.byte	0x3f
	.zero		1


	//   ....[74]....
        /*0804*/ 	.word	0x0000fc30
        /*0808*/ 	.word	0x00000002
        /*080c*/ 	.word	0x00034820
        /*0810*/ 	.short	0x010a
        /*0812*/ 	.byte	0x3f
	.zero		1


	//   ....[75]....
        /*0814*/ 	.word	0x0000fdd0
        /*0818*/ 	.word	0x00000006
        /*081c*/ 	.word	0x00000000
        /*0820*/ 	.short	0x010a
        /*0822*/ 	.byte	0x3f
	.zero		1


	//   ....[76]....
        /*0824*/ 	.word	0x0000fe20
        /*0828*/ 	.word	0x00000003
        /*082c*/ 	.word	0x00000000
        /*0830*/ 	.short	0x010a
        /*0832*/ 	.byte	0x3f
	.zero		1


	//   ....[77]....
        /*0834*/ 	.word	0x0000fe70
        /*0838*/ 	.word	0x00000000
        /*083c*/ 	.word	0x00000000
        /*0840*/ 	.short	0x010a
        /*0842*/ 	.byte	0x3f
	.zero		1


	//----- nvinfo : EIATTR_NUM_MBARRIERS
	.align		4
.L_271:
        /*0844*/ 	.byte	0x03, 0x38
        /*0846*/ 	.short	0x0016


	//----- nvinfo : EIATTR_EXIT_INSTR_OFFSETS
	.align		4
        /*0848*/ 	.byte	0x04, 0x1c
        /*084a*/ 	.short	(.L_273 - .L_272)


	//   ....[0]....
.L_272:
        /*084c*/ 	.word	0x0000ea50


	//----- nvinfo : EIATTR_MAX_THREADS
	.align		4
.L_273:
        /*0850*/ 	.byte	0x04, 0x05
        /*0852*/ 	.short	(.L_275 - .L_274)
.L_274:
        /*0854*/ 	.word	0x00000180
        /*0858*/ 	.word	0x00000001
        /*085c*/ 	.word	0x00000001


	//----- nvinfo : EIATTR_CRS_STACK_SIZE
	.align		4
.L_275:
        /*0860*/ 	.byte	0x04, 0x1e
        /*0862*/ 	.short	(.L_277 - .L_276)
.L_276:
        /*0864*/ 	.word	0x00000000


	//----- nvinfo : EIATTR_CBANK_PARAM_SIZE
	.align		4
.L_277:
        /*0868*/ 	.byte	0x03, 0x19
        /*086a*/ 	.short	0x0a70


	//----- nvinfo : EIATTR_PARAM_CBANK
	.align		4
        /*086c*/ 	.byte	0x04, 0x0a
        /*086e*/ 	.short	(.L_279 - .L_278)
	.align		4
.L_278:
        /*0870*/ 	.word	index@(.nv.constant0._ZN7cutlass13device_kernelIN5flash11enable_sm90INS1_16FlashAttnFwdSm90INS1_25CollectiveMainloopFwdSm90ILi2EN4cute5tupleIJNS5_1CILi1EEES8_S8_EEENS6_IJNS7_ILi128EEESA_NS7_ILi192EEEEEELi128ENS_6half_tEfNS_4arch4Sm90ELb1ELb0ELb0ELb0ELb0ELb0ELb0ELb1ELb1ELb1ELb1ELb0EEENS1_21CollectiveEpilogueFwdINS6_IJSA_SA_SA_EEES9_SD_SF_Li256ELb0ELb1ELb1ELb0EEENS1_19SingleTileSchedulerILb0ELb1ELb1ELi128EEEEEEEEEvNT_6ParamsE)
        /*0874*/ 	.short	0x0210
        /*0876*/ 	.short	0x0a70


	//----- nvinfo : EIATTR_SW_WAR
	.align		4
.L_279:
        /*0878*/ 	.byte	0x04, 0x36
        /*087a*/ 	.short	(.L_281 - .L_280)
.L_280:
        /*087c*/ 	.word	0x00000008
.L_281:


//--------------------- .nv.info._ZN7cutlass13device_kernelIN5flash11enable_sm90INS1_16FlashAttnFwdSm90INS1_25CollectiveMainloopFwdSm90ILi2EN4cute5tupleIJNS5_1CILi1EEES8_S8_EEENS6_IJNS7_ILi128EEESA_NS7_ILi192EEEEEELi128ENS_6half_tEfNS_4arch4Sm90ELb1ELb0ELb0ELb1ELb0ELb0ELb0ELb1ELb1ELb1ELb1ELb0EEENS1_21CollectiveEpilogueFwdINS6_IJSA_SA_SA_EEES9_SD_SF_Li256ELb1ELb1ELb1ELb0EEENS1_36VarlenDynamicPersistentTileSchedulerILi128ELi128ELi256ELi128ELb1ELb1ELb1ELb1ELb1ELb1EEEEEEEEEvNT_6ParamsE --------------------------
	.section	.nv.info._ZN7cutlass13device_kernelIN5flash11enable_sm90INS1_16FlashAttnFwdSm90INS1_25CollectiveMainloopFwdSm90ILi2EN4cute5tupleIJNS5_1CILi1EEES8_S8_EEENS6_IJNS7_ILi128EEESA_NS7_ILi192EEEEEELi128ENS_6half_tEfNS_4arch4Sm90ELb1ELb0ELb0ELb1ELb0ELb0ELb0ELb1ELb1ELb1ELb1ELb0EEENS1_21CollectiveEpilogueFwdINS6_IJSA_SA_SA_EEES9_SD_SF_Li256ELb1ELb1ELb1ELb0EEENS1_36VarlenDynamicPersistentTileSchedulerILi128ELi128ELi256ELi128ELb1ELb1ELb1ELb1ELb1ELb1EEEEEEEEEvNT_6ParamsE,"",@"SHT_CUDA_INFO"
	.sectionflags	@""
	.align	4


	//----- nvinfo : EIATTR_CUDA_API_VERSION
	.align		4
        /*0000*/ 	.byte	0x04, 0x37
        /*0002*/ 	.short	(.L_283 - .L_282)
.L_282:
        /*0004*/ 	.word	0x00000082


	//----- nvinfo : EIATTR_KPARAM_INFO
	.align		4
.L_283:
        /*0008*/ 	.byte	0x04, 0x17
        /*000a*/ 	.short	(.L_285 - .L_284)
.L_284:
        /*000c*/ 	.word	0x00000000
        /*0010*/ 	.short	0x0000
        /*0012*/ 	.short	0x0070
        /*0014*/ 	.byte	0x00, 0xf0, 0x01, 0x2a


	//----- nvinfo : EIATTR_SPARSE_MMA_MASK
	.align		4
.L_285:
        /*0018*/ 	.byte	0x03, 0x50
        /*001a*/ 	.short	0x0000


	//----- nvinfo : EIATTR_MAXREG_COUNT
	.align		4
        /*001c*/ 	.byte	0x03, 0x1b
        /*001e*/ 	.short	0x00a8


	//----- nvinfo : EIATTR_NUM_BARRIERS
	.align		4
        /*0020*/ 	.byte	0x02, 0x4c
        /*0022*/ 	.byte	0x09
	.zero		1


	//----- nvinfo : EIATTR_EXTERNS
	.align		4
        /*0024*/ 	.byte	0x04, 0x0f
        /*0026*/ 	.short	(.L_287 - .L_286)


	//   ....[0]....
	.align		4
.L_286:
        /*0028*/ 	.word	index@(__assertfail)


	//----- nvinfo : EIATTR_ANNOTATIONS
	.align		4
.L_287:
        /*002c*/ 	.byte	0x04, 0x55
        /*002e*/ 	.short	(.L_289 - .L_288)


	//   ....[0]....
.L_288:
        /* <DEDUP_REMOVED lines=73> */


	//----- nvinfo : EIATTR_MERCURY_ISA_VERSION
	.align		4
.L_289:
        /*04a8*/ 	.byte	0x03, 0x5f
        /*04aa*/ 	.short	0x0101


	//----- nvinfo : EIATTR_UNUSED_LOAD_BYTE_OFFSET
	.align		4
        /*04ac*/ 	.byte	0x04, 0x44
        /*04ae*/ 	.short	(.L_291 - .L_290)


	//   ....[0]....
.L_290:
        /*04b0*/ 	.word	0x000009f0
        /*04b4*/ 	.word	0x0000fff0


	//   ....[1]....
        /*04b8*/ 	.word	0x00009950
        /*04bc*/ 	.word	0x0000fff0


	//----- nvinfo : EIATTR_INT_WARP_WIDE_INSTR_OFFSETS
	.align		4
.L_291:
        /*04c0*/ 	.byte	0x04, 0x31
        /*04c2*/ 	.short	(.L_293 - .L_292)


	//   ....[0]....
.L_292:
        /*04c4*/ 	.word	0x00000120


	//   ....[1]....
        /*04c8*/ 	.word	0x00000160


	//   ....[2]....
        /*04cc*/ 	.word	0x00000220


	//   ....[3]....
        /*04d0*/ 	.word	0x0000e130


	//   ....[4]....
        /*04d4*/ 	.word	0x0000e1c0


	//   ....[5]....
        /*04d8*/ 	.word	0x00011c40


	//   ....[6]....
        /*04dc*/ 	.word	0x00011ca0


	//----- nvinfo : EIATTR_COOP_GROUP_MASK_REGIDS
	.align		4
.L_293:
        /*04e0*/ 	.byte	0x04, 0x29
        /*04e2*/ 	.short	(.L_295 - .L_294)


	//   ....[0]....
.L_294:
        /*04e4*/ 	.word	0xffffffff


	//   ....[1]....
        /*04e8*/ 	.word	0xffffffff


	//   ....[2]....
        /*04ec*/ 	.word	0xffffffff


	//   ....[3]....
        /*04f0*/ 	.word	0xffffffff


	//   ....[4]....
        /*04f4*/ 	.word	0xffffffff


	//   ....[5]....
        /*04f8*/ 	.word	0xffffffff


	//   ....[6]....
        /*04fc*/ 	.word	0xffffffff


	//   ....[7]....
        /*0500*/ 	.word	0xffffffff


	//   ....[8]....
        /*0504*/ 	.word	0xffffffff


	//   ....[9]....
        /*0508*/ 	.word	0xffffffff


	//   ....[10]....
        /*050c*/ 	.word	0xffffffff


	//   ....[11]....
        /*0510*/ 	.word	0xffffffff


	//   ....[12]....
        /*0514*/ 	.word	0xffffffff


	//   ....[13]....
        /*0518*/ 	.word	0xffffffff


	//   ....[14]....
        /*051c*/ 	.word	0xffffffff


	//   ....[15]....
        /*0520*/ 	.word	0xffffffff


	//   ....[16]....
        /*0524*/ 	.word	0xffffffff


	//   ....[17]....
        /*0528*/ 	.word	0xffffffff


	//   ....[18]....
        /*052c*/ 	.word	0xffffffff


	//   ....[19]....
        /*0530*/ 	.word	0xffffffff


	//   ....[20]....
        /*0534*/ 	.word	0xffffffff


	//   ....[21]....
        /*0538*/ 	.word	0xffffffff


	//   ....[22]....
        /*053c*/ 	.word	0xffffffff


	//   ....[23]....
        /*0540*/ 	.word	0xffffffff


	//   ....[24]....
        /*0544*/ 	.word	0xffffffff


	//   ....[25]....
        /*0548*/ 	.word	0xffffffff


	//   ....[26]....
        /*054c*/ 	.word	0xffffffff


	//   ....[27]....
        /*0550*/ 	.word	0xffffffff


	//   ....[28]....
        /*0554*/ 	.word	0xffffffff


	//   ....[29]....
        /*0558*/ 	.word	0xffffffff


	//   ....[30]....
        /*055c*/ 	.word	0xffffffff


	//   ....[31]....
        /*0560*/ 	.word	0xffffffff


	//   ....[32]....
        /*0564*/ 	.word	0xffffffff


	//   ....[33]....
        /*0568*/ 	.word	0xffffffff


	//   ....[34]....
        /*056c*/ 	.word	0xffffffff


	//   ....[35]....
        /*0570*/ 	.word	0xffffffff


	//   ....[36]....
        /*0574*/ 	.word	0xffffffff


	//   ....[37]....
        /*0578*/ 	.word	0xffffffff


	//   ....[38]....
        /*057c*/ 	.word	0xffffffff


	//   ....[39]....
        /*0580*/ 	.word	0xffffffff


	//   ....[40]....
        /*0584*/ 	.word	0xffffffff


	//   ....[41]....
        /*0588*/ 	.word	0xffffffff


	//   ....[42]....
        /*058c*/ 	.word	0xffffffff


	//   ....[43]....
        /*0590*/ 	.word	0xffffffff


	//   ....[44]....
        /*0594*/ 	.word	0xffffffff


	//   ....[45]....
        /*0598*/ 	.word	0xffffffff


	//   ....[46]....
        /*059c*/ 	.word	0xffffffff


	//   ....[47]....
        /*05a0*/ 	.word	0xffffffff


	//   ....[48]....
        /*05a4*/ 	.word	0xffffffff


	//   ....[49]....
        /*05a8*/ 	.word	0xffffffff


	//   ....[50]....
        /*05ac*/ 	.word	0xffffffff


	//   ....[51]....
        /*05b0*/ 	.word	0xffffffff


	//   ....[52]....
        /*05b4*/ 	.word	0xffffffff


	//   ....[53]....
        /*05b8*/ 	.word	0xffffffff


	//   ....[54]....
        /*05bc*/ 	.word	0xffffffff


	//   ....[55]....
        /*05c0*/ 	.word	0xffffffff


	//   ....[56]....
        /*05c4*/ 	.word	0xffffffff


	//   ....[57]....
        /*05c8*/ 	.word	0xffffffff


	//   ....[58]....
        /*05cc*/ 	.word	0xffffffff


	//   ....[59]....
        /*05d0*/ 	.word	0xffffffff


	//   ....[60]....
        /*05d4*/ 	.word	0xffffffff


	//   ....[61]....
        /*05d8*/ 	.word	0xffffffff


	//   ....[62]....
        /*05dc*/ 	.word	0xffffffff


	//   ....[63]....
        /*05e0*/ 	.word	0xffffffff


	//   ....[64]....
        /*05e4*/ 	.word	0xffffffff


	//   ....[65]....
        /*05e8*/ 	.word	0xffffffff


	//   ....[66]....
        /*05ec*/ 	.word	0xffffffff


	//   ....[67]....
        /*05f0*/ 	.word	0xffffffff


	//   ....[68]....
        /*05f4*/ 	.word	0xffffffff


	//   ....[69]....
        /*05f8*/ 	.word	0xffffffff


	//   ....[70]....
        /*05fc*/ 	.word	0xffffffff


	//   ....[71]....
        /*0600*/ 	.word	0xffffffff


	//   ....[72]....
        /*0604*/ 	.word	0xffffffff


	//   ....[73]....
        /*0608*/ 	.word	0xffffffff


	//   ....[74]....
        /*060c*/ 	.word	0xffffffff


	//   ....[75]....
        /*0610*/ 	.word	0xffffffff


	//   ....[76]....
        /*0614*/ 	.word	0xffffffff


	//   ....[77]....
        /*0618*/ 	.word	0xffffffff


	//   ....[78]....
        /*061c*/ 	.word	0xffffffff


	//   ....[79]....
        /*0620*/ 	.word	0xffffffff


	//   ....[80]....
        /*0624*/ 	.word	0xffffffff


	//   ....[81]....
        /*0628*/ 	.word	0xffffffff


	//   ....[82]....
        /*062c*/ 	.word	0xffffffff


	//   ....[83]....
        /*0630*/ 	.word	0xffffffff


	//   ....[84]....
        /*0634*/ 	.word	0xffffffff


	//   ....[85]....
        /*0638*/ 	.word	0xffffffff


	//   ....[86]....
        /*063c*/ 	.word	0xffffffff


	//   ....[87]....
        /*0640*/ 	.word	0xffffffff


	//   ....[88]....
        /*0644*/ 	.word	0xffffffff


	//   ....[89]....
        /*0648*/ 	.word	0xffffffff


	//   ....[90]....
        /*064c*/ 	.word	0xffffffff


	//   ....[91]....
        /*0650*/ 	.word	0xffffffff


	//   ....[92]....
        /*0654*/ 	.word	0xffffffff


	//   ....[93]....
        /*0658*/ 	.word	0xffffffff


	//   ....[94]....
        /*065c*/ 	.word	0xffffffff


	//   ....[95]....
        /*0660*/ 	.word	0xffffffff


	//   ....[96]....
        /*0664*/ 	.word	0xffffffff


	//   ....[97]....
        /*0668*/ 	.word	0xffffffff


	//   ....[98]....
        /*066c*/ 	.word	0xffffffff


	//   ....[99]....
        /*0670*/ 	.word	0xffffffff


	//   ....[100]....
        /*0674*/ 	.word	0xffffffff


	//   ....[101]....
        /*0678*/ 	.word	0xffffffff


	//   ....[102]....
        /*067c*/ 	.word	0xffffffff


	//   ....[103]....
        /*0680*/ 	.word	0xffffffff


	//   ....[104]....
        /*0684*/ 	.word	0xffffffff


	//   ....[105]....
        /*0688*/ 	.word	0x0500000f


	//   ....[106]....
        /*068c*/ 	.word	0x0500000f


	//   ....[107]....
        /*0690*/ 	.word	0x0500000f


	//   ....[108]....
        /*0694*/ 	.word	0x0500000f


	//   ....[109]....
        /*0698*/ 	.word	0x0500000f


	//   ....[110]....
        /*069c*/ 	.word	0x0500000f


	//   ....[111]....
        /*06a0*/ 	.word	0x0500000f


	//   ....[112]....
        /*06a4*/ 	.word	0x0500000f


	//   ....[113]....
        /*06a8*/ 	.word	0x0500000f


	//   ....[114]....
        /*06ac*/ 	.word	0x0500000f


	//   ....[115]....
        /*06b0*/ 	.word	0x0500000f


	//   ....[116]....
        /*06b4*/ 	.word	0x0500000f


	//   ....[117]....
        /*06b8*/ 	.word	0x0500000f


	//   ....[118]....
        /*06bc*/ 	.word	0x0500000f


	//   ....[119]....
        /*06c0*/ 	.word	0x0500000f


	//   ....[120]....
        /*06c4*/ 	.word	0x0500000f


	//   ....[121]....
        /*06c8*/ 	.word	0x0500000f


	//   ....[122]....
        /*06cc*/ 	.word	0x0500000f


	//   ....[123]....
        /*06d0*/ 	.word	0x0500000f


	//   ....[124]....
        /*06d4*/ 	.word	0x0500000f


	//   ....[125]....
        /*06d8*/ 	.word	0x0500000f


	//   ....[126]....
        /*06dc*/ 	.word	0x0500000f


	//   ....[127]....
        /*06e0*/ 	.word	0x0500000f


	//   ....[128]....
        /*06e4*/ 	.word	0x0500000f


	//   ....[129]....
        /*06e8*/ 	.word	0x0500000f


	//   ....[130]....
        /*06ec*/ 	.word	0x0500000f


	//   ....[131]....
        /*06f0*/ 	.word	0x0500000f


	//   ....[132]....
        /*06f4*/ 	.word	0x0500000f


	//   ....[133]....
        /*06f8*/ 	.word	0x0500000f


	//   ....[134]....
        /*06fc*/ 	.word	0x0500000f


	//   ....[135]....
        /*0700*/ 	.word	0x0500000f


	//   ....[136]....
        /*0704*/ 	.word	0x0500000f


	//   ....[137]....
        /*0708*/ 	.word	0x0500000f


	//   ....[138]....
        /*070c*/ 	.word	0x0500000f


	//   ....[139]....
        /*0710*/ 	.word	0x0500000f


	//   ....[140]....
        /*0714*/ 	.word	0x0500000f


	//----- nvinfo : EIATTR_COOP_GROUP_INSTR_OFFSETS
	.align		4
.L_295:
        /*0718*/ 	.byte	0x04, 0x28
        /*071a*/ 	.short	(.L_297 - .L_296)


	//   ....[0]....
.L_296:
        /*071c*/ 	.word	0x00000060


	//   ....[1]....
        /*0720*/ 	.word	0x00000130


	//   ....[2]....
        /*0724*/ 	.word	0x00000230


	//   ....[3]....
        /*0728*/ 	.word	0x000003a0


	//   ....[4]....
        /*072c*/ 	.word	0x00000500


	//   ....[5]....
        /*0730*/ 	.word	0x00000620


	//   ....[6]....
        /*0734*/ 	.word	0x00000780


	//   ....[7]....
        /*0738*/ 	.word	0x00001900


	//   ....[8]....
        /*073c*/ 	.word	0x00002160


	//   ....[9]....
        /*0740*/ 	.word	0x00002a10


	//   ....[10]....
        /*0744*/ 	.word	0x00002a20


	//   ....[11]....
        /*0748*/ 	.word	0x00002a80


	//   ....[12]....
        /*074c*/ 	.word	0x00003420


	//   ....[13]....
        /*0750*/ 	.word	0x000034a0


	//   ....[14]....
        /*0754*/ 	.word	0x00004bb0


	//   ....[15]....
        /*0758*/ 	.word	0x00004bd0


	//   ....[16]....
        /*075c*/ 	.word	0x00005600


	//   ....[17]....
        /*0760*/ 	.word	0x00005640


	//   ....[18]....
        /*0764*/ 	.word	0x00005dd0


	//   ....[19]....
        /*0768*/ 	.word	0x00005e80


	//   ....[20]....
        /*076c*/ 	.word	0x00007750


	//   ....[21]....
        /*0770*/ 	.word	0x00007780


	//   ....[22]....
        /*0774*/ 	.word	0x00007ea0


	//   ....[23]....
        /*0778*/ 	.word	0x00007ef0


	//   ....[24]....
        /*077c*/ 	.word	0x00009020


	//   ....[25]....
        /*0780*/ 	.word	0x00009050


	//   ....[26]....
        /*0784*/ 	.word	0x00009150


	//   ....[27]....
        /*0788*/ 	.word	0x00009170


	//   ....[28]....
        /*078c*/ 	.word	0x0000a3d0


	//   ....[29]....
        /*0790*/ 	.word	0x0000a410


	//   ....[30]....
        /*0794*/ 	.word	0x0000a430


	//   ....[31]....
        /*0798*/ 	.word	0x0000a460


	//   ....[32]....
        /*079c*/ 	.word	0x0000aae0


	//   ....[33]....
        /*07a0*/ 	.word	0x0000ab10


	//   ....[34]....
        /*07a4*/ 	.word	0x0000abd0


	//   ....[35]....
        /*07a8*/ 	.word	0x0000abf0


	//   ....[36]....
        /*07ac*/ 	.word	0x0000acb0


	//   ....[37]....
        /*07b0*/ 	.word	0x0000acd0


	//   ....[38]....
        /*07b4*/ 	.word	0x0000ada0


	//   ....[39]....
        /*07b8*/ 	.word	0x0000adc0


	//   ....[40]....
        /*07bc*/ 	.word	0x0000b150


	//   ....[41]....
        /*07c0*/ 	.word	0x0000b160


	//   ....[42]....
        /*07c4*/ 	.word	0x0000b5a0


	//   ....[43]....
        /*07c8*/ 	.word	0x0000b5b0


	//   ....[44]....
        /*07cc*/ 	.word	0x0000c1e0


	//   ....[45]....
        /*07d0*/ 	.word	0x0000c1f0


	//   ....[46]....
        /*07d4*/ 	.word	0x0000c2b0


	//   ....[47]....
        /*07d8*/ 	.word	0x0000c2d0


	//   ....[48]....
        /*07dc*/ 	.word	0x0000c390


	//   ....[49]....
        /*07e0*/ 	.word	0x0000c3b0


	//   ....[50]....
        /*07e4*/ 	.word	0x0000c480


	//   ....[51]....
        /*07e8*/ 	.word	0x0000c4a0


	//   ....[52]....
        /*07ec*/ 	.word	0x0000c5e0


	//   ....[53]....
        /*07f0*/ 	.word	0x0000c810


	//   ....[54]....
        /*07f4*/ 	.word	0x0000c840


	//   ....[55]....
        /*07f8*/ 	.word	0x0000c870


	//   ....[56]....
        /*07fc*/ 	.word	0x0000c8a0


	//   ....[57]....
        /*0800*/ 	.word	0x0000c8d0


	//   ....[58]....
        /*0804*/ 	.word	0x0000c900


	//   ....[59]....
        /*0808*/ 	.word	0x0000caa0


	//   ....[60]....
        /*080c*/ 	.word	0x0000cad0


	//   ....[61]....
        /*0810*/ 	.word	0x0000cb00


	//   ....[62]....
        /*0814*/ 	.word	0x0000cb30


	//   ....[63]....
        /*0818*/ 	.word	0x0000cb60


	//   ....[64]....
        /*081c*/ 	.word	0x0000cb90


	//   ....[65]....
        /*0820*/ 	.word	0x0000cc30


	//   ....[66]....
        /*0824*/ 	.word	0x0000cc60


	//   ....[67]....
        /*0828*/ 	.word	0x0000cc70


	//   ....[68]....
        /*082c*/ 	.word	0x0000cca0


	//   ....[69]....
        /*0830*/ 	.word	0x0000e710


	//   ....[70]....
        /*0834*/ 	.word	0x0000f310


	//   ....[71]....
        /*0838*/ 	.word	0x0000f340


	//   ....[72]....
        /*083c*/ 	.word	0x0000f360


	//   ....[73]....
        /*0840*/ 	.word	0x0000f380


	//   ....[74]....
        /*0844*/ 	.word	0x0000f460


	//   ....[75]....
        /*0848*/ 	.word	0x0000f4c0


	//   ....[76]....
        /*084c*/ 	.word	0x0000f560


	//   ....[77]....
        /*0850*/ 	.word	0x0000f570


	//   ....[78]....
        /*0854*/ 	.word	0x0000f610


	//   ....[79]....
        /*0858*/ 	.word	0x0000f620


	//   ....[80]....
        /*085c*/ 	.word	0x0000f6c0


	//   ....[81]....
        /*0860*/ 	.word	0x0000f6d0


	//   ....[82]....
        /*0864*/ 	.word	0x0000f750


	//   ....[83]....
        /*0868*/ 	.word	0x0000f780


	//   ....[84]....
        /*086c*/ 	.word	0x0000f7d0


	//   ....[85]....
        /*0870*/ 	.word	0x0000f810


	//   ....[86]....
        /*0874*/ 	.word	0x00012370


	//   ....[87]....
        /*0878*/ 	.word	0x000123a0


	//   ....[88]....
        /*087c*/ 	.word	0x000123f0


	//   ....[89]....
        /*0880*/ 	.word	0x00012430


	//   ....[90]....
        /*0884*/ 	.word	0x00012460


	//   ....[91]....
        /*0888*/ 	.word	0x00012490


	//   ....[92]....
        /*088c*/ 	.word	0x000124c0


	//   ....[93]....
        /*0890*/ 	.word	0x000124f0


	//   ....[94]....
        /*0894*/ 	.word	0x000126b0


	//   ....[95]....
        /*0898*/ 	.word	0x000126e0


	//   ....[96]....
        /*089c*/ 	.word	0x00012710


	//   ....[97]....
        /*08a0*/ 	.word	0x00012740


	//   ....[98]....
        /*08a4*/ 	.word	0x00012770


	//   ....[99]....
        /*08a8*/ 	.word	0x000127a0


	//   ....[100]....
        /*08ac*/ 	.word	0x00012870


	//   ....[101]....
        /*08b0*/ 	.word	0x00012890


	//   ....[102]....
        /*08b4*/ 	.word	0x000128a0


	//   ....[103]....
        /*08b8*/ 	.word	0x00012920


	//   ....[104]....
        /*08bc*/ 	.word	0x00013460


	//   ....[105]....
        /*08c0*/ 	.word	0x00013a10


	//   ....[106]....
        /*08c4*/ 	.word	0x00013be0


	//   ....[107]....
        /*08c8*/ 	.word	0x00013c30


	//   ....[108]....
        /*08cc*/ 	.word	0x00013c90


	//   ....[109]....
        /*08d0*/ 	.word	0x00013d30


	//   ....[110]....
        /*08d4*/ 	.word	0x00013e00


	//   ....[111]....
        /*08d8*/ 	.word	0x00013f00


	//   ....[112]....
        /*08dc*/ 	.word	0x00013fd0


	//   ....[113]....
        /*08e0*/ 	.word	0x000140e0


	//   ....[114]....
        /*08e4*/ 	.word	0x00014140


	//   ....[115]....
        /*08e8*/ 	.word	0x00014250


	//   ....[116]....
        /*08ec*/ 	.word	0x000142b0


	//   ....[117]....
        /*08f0*/ 	.word	0x000143c0


	//   ....[118]....
        /*08f4*/ 	.word	0x00014420


	//   ....[119]....
        /*08f8*/ 	.word	0x00014510


	//   ....[120]....
        /*08fc*/ 	.word	0x00014590


	//   ....[121]....
        /*0900*/ 	.word	0x00014670


	//   ....[122]....
        /*0904*/ 	.word	0x000149e0


	//   ....[123]....
        /*0908*/ 	.word	0x00014a80


	//   ....[124]....
        /*090c*/ 	.word	0x00014c10


	//   ....[125]....
        /*0910*/ 	.word	0x00014c90


	//   ....[126]....
        /*0914*/ 	.word	0x00014d10


	//   ....[127]....
        /*0918*/ 	.word	0x00014d90


	//   ....[128]....
        /*091c*/ 	.word	0x00014e10


	//   ....[129]....
        /*0920*/ 	.word	0x00014ea0


	//   ....[130]....
        /*0924*/ 	.word	0x00014f40


	//   ....[131]....
        /*0928*/ 	.word	0x00014ff0


	//   ....[132]....
        /*092c*/ 	.word	0x00015070


	//   ....[133]....
        /*0930*/ 	.word	0x000150f0


	//   ....[134]....
        /*0934*/ 	.word	0x00015170


	//   ....[135]....
        /*0938*/ 	.word	0x00015200


	//   ....[136]....
        /*093c*/ 	.word	0x00015280


	//   ....[137]....
        /*0940*/ 	.word	0x00015330


	//   ....[138]....
        /*0944*/ 	.word	0x00015380


	//   ....[139]....
        /*0948*/ 	.word	0x00015440


	//   ....[140]....
        /*094c*/ 	.word	0x00015570


	//----- nvinfo : EIATTR_REG_RECONFIG
	.align		4
.L_297:
        /*0950*/ 	.byte	0x01, 0x54
	.zero		2


	//----- nvinfo : EIATTR_SYSCALL_OFFSETS
	.align		4
        /*0954*/ 	.byte	0x04, 0x46
        /*0956*/ 	.short	(.L_299 - .L_298)


	//   ....[0]....
.L_298:
        /*0958*/ 	.word	0x00001ae0


	//   ....[1]....
        /*095c*/ 	.word	0x0000e330


	//   ....[2]....
        /*0960*/ 	.word	0x0000e480


	//   ....[3]....
        /*0964*/ 	.word	0x0000e580


	//   ....[4]....
        /*0968*/ 	.word	0x0000eeb0


	//----- nvinfo : EIATTR_MBARRIER_INSTR_OFFSETS
	.align		4
.L_299:
        /*096c*/ 	.byte	0x04, 0x39
        /*096e*/ 	.short	(.L_301 - .L_300)


	//   ....[0]....
.L_300:
        /*0970*/ 	.word	0x00000250
        /*0974*/ 	.word	0x000000ff
        /*0978*/ 	.word	0x00034800
        /*097c*/ 	.short	0x0100
        /*097e*/ 	.byte	0x08
	.zero		1


	//   ....[1]....
        /*0980*/ 	.word	0x00000260
        /*0984*/ 	.word	0x000000ff
        /*0988*/ 	.word	0x00034820
        /*098c*/ 	.short	0x0100
        /*098e*/ 	.byte	0x08
	.zero		1


	//   ....[2]....
        /*0990*/ 	.word	0x00000350
        /*0994*/ 	.word	0x000000ff
        /*0998*/ 	.word	0x00034830
        /*099c*/ 	.short	0x0100
        /*099e*/ 	.byte	0x08
	.zero		1


	//   ....[3]....
        /*09a0*/ 	.word	0x00000360
        /*09a4*/ 	.word	0x000000ff
        /*09a8*/ 	.word	0x00034840
        /*09ac*/ 	.short	0x0100
        /*09ae*/ 	.byte	0x08
	.zero		1


	//   ....[4]....
        /*09b0*/ 	.word	0x00000370
        /*09b4*/ 	.word	0x000000ff
        /*09b8*/ 	.word	0x00034838
        /*09bc*/ 	.short	0x0100
        /*09be*/ 	.byte	0x08
	.zero		1


	//   ....[5]....
        /*09c0*/ 	.word	0x00000380
        /*09c4*/ 	.word	0x000000ff
        /*09c8*/ 	.word	0x00034848
        /*09cc*/ 	.short	0x0100
        /*09ce*/ 	.byte	0x08
	.zero		1


	//   ....[6]....
        /*09d0*/ 	.word	0x000004b0
        /*09d4*/ 	.word	0x000000ff
        /*09d8*/ 	.word	0x00034850
        /*09dc*/ 	.short	0x0100
        /*09de*/ 	.byte	0x08
	.zero		1


	//   ....[7]....
        /*09e0*/ 	.word	0x000004c0
        /*09e4*/ 	.word	0x000000ff
        /*09e8*/ 	.word	0x00034860
        /*09ec*/ 	.short	0x0100
        /*09ee*/ 	.byte	0x08
	.zero		1


	//   ....[8]....
        /*09f0*/ 	.word	0x000004d0
        /*09f4*/ 	.word	0x000000ff
        /*09f8*/ 	.word	0x00034858
        /*09fc*/ 	.short	0x0100
        /*09fe*/ 	.byte	0x08
	.zero		1


	//   ....[9]....
        /*0a00*/ 	.word	0x000004e0
        /*0a04*/ 	.word	0x000000ff
        /*0a08*/ 	.word	0x00034868
        /*0a0c*/ 	.short	0x0100
        /*0a0e*/ 	.byte	0x08
	.zero		1


	//   ....[10]....
        /*0a10*/ 	.word	0x000005d0
        /*0a14*/ 	.word	0x000000ff
        /*0a18*/ 	.word	0x00034870
        /*0a1c*/ 	.short	0x0100
        /*0a1e*/ 	.byte	0x06
	.zero		1


	//   ....[11]....
        /*0a20*/ 	.word	0x000005e0
        /*0a24*/ 	.word	0x000000ff
        /*0a28*/ 	.word	0x00034880
        /*0a2c*/ 	.short	0x0100
        /*0a2e*/ 	.byte	0x06
	.zero		1


	//   ....[12]....
        /*0a30*/ 	.word	0x000005f0
        /*0a34*/ 	.word	0x000000ff
        /*0a38*/ 	.word	0x00034878
        /*0a3c*/ 	.short	0x0100
        /*0a3e*/ 	.byte	0x06
	.zero		1


	//   ....[13]....
        /*0a40*/ 	.word	0x00000600
        /*0a44*/ 	.word	0x000000ff
        /*0a48*/ 	.word	0x00034888
        /*0a4c*/ 	.short	0x0100
        /*0a4e*/ 	.byte	0x06
	.zero		1


	//   ....[14]....
        /*0a50*/ 	.word	0x00000730
        /*0a54*/ 	.word	0x000000ff
        /*0a58*/ 	.word	0x00034890
        /*0a5c*/ 	.short	0x0100
        /*0a5e*/ 	.byte	0x08
	.zero		1


	//   ....[15]....
        /*0a60*/ 	.word	0x00000740
        /*0a64*/ 	.word	0x000000ff
        /*0a68*/ 	.word	0x000348a0
        /*0a6c*/ 	.short	0x0100
        /*0a6e*/ 	.byte	0x08
	.zero		1


	//   ....[16]....
        /*0a70*/ 	.word	0x00000750
        /*0a74*/ 	.word	0x000000ff
        /*0a78*/ 	.word	0x00034898
        /*0a7c*/ 	.short	0x0100
        /*0a7e*/ 	.byte	0x08
	.zero		1


	//   ....[17]....
        /*0a80*/ 	.word	0x00000760
        /*0a84*/ 	.word	0x000000ff
        /*0a88*/ 	.word	0x000348a8
        /*0a8c*/ 	.short	0x0100
        /*0a8e*/ 	.byte	0x08
	.zero		1


	//   ....[18]....
        /*0a90*/ 	.word	0x00000890
        /*0a94*/ 	.word	0x000000ff
        /*0a98*/ 	.word	0x000348b0
        /*0a9c*/ 	.short	0x0100
        /*0a9e*/ 	.byte	0x08
	.zero		1


	//   ....[19]....
        /*0aa0*/ 	.word	0x000008a0
        /*0aa4*/ 	.word	0x000000ff
        /*0aa8*/ 	.word	0x000348c0
        /*0aac*/ 	.short	0x0100
        /*0aae*/ 	.byte	0x08
	.zero		1


	//   ....[20]....
        /*0ab0*/ 	.word	0x000008b0
        /*0ab4*/ 	.word	0x000000ff
        /*0ab8*/ 	.word	0x000348b8
        /*0abc*/ 	.short	0x0100
        /*0abe*/ 	.byte	0x08
	.zero		1


	//   ....[21]....
        /*0ac0*/ 	.word	0x000008c0
        /*0ac4*/ 	.word	0x000000ff
        /*0ac8*/ 	.word	0x000348c8
        /*0acc*/ 	.short	0x0100
        /*0ace*/ 	.byte	0x08
	.zero		1


	//   ....[22]....
        /*0ad0*/ 	.word	0x00001b40
        /*0ad4*/ 	.word	0x000000ff
        /*0ad8*/ 	.word	0x00034800
        /*0adc*/ 	.short	0x010a
        /*0ade*/ 	.byte	0x25
	.zero		1


	//   ....[23]....
        /*0ae0*/ 	.word	0x00001bc0
        /*0ae4*/ 	.word	0x00000002
        /*0ae8*/ 	.word	0x00034830
        /*0aec*/ 	.short	0x010a
        /*0aee*/ 	.byte	0x3f
	.zero		1


	//   ....[24]....
        /*0af0*/ 	.word	0x00001c20
        /*0af4*/ 	.word	0x00000002
        /*0af8*/ 	.word	0x00034830
        /*0afc*/ 	.short	0x010a
        /*0afe*/ 	.byte	0x3f
	.zero		1


	//   ....[25]....
        /*0b00*/ 	.word	0x00002440
        /*0b04*/ 	.word	0x00000002
        /*0b08*/ 	.word	0x00000000
        /*0b0c*/ 	.short	0x0101
        /*0b0e*/ 	.byte	0x3f
	.zero		1


	//   ....[26]....
        /*0b10*/ 	.word	0x000041b0
        /*0b14*/ 	.word	0x000000ff
        /*0b18*/ 	.word	0x00034830
        /*0b1c*/ 	.short	0x010a
        /*0b1e*/ 	.byte	0x3a
	.zero		1


	//   ....[27]....
        /*0b20*/ 	.word	0x000041f0
        /*0b24*/ 	.word	0x000000ff
        /*0b28*/ 	.word	0x00034830
        /*0b2c*/ 	.short	0x010a
        /*0b2e*/ 	.byte	0x3a
	.zero		1


	//   ....[28]....
        /*0b30*/ 	.word	0x00004a20
        /*0b34*/ 	.word	0x000000ff
        /*0b38*/ 	.word	0x00034850
        /*0b3c*/ 	.short	0x010a
        /*0b3e*/ 	.byte	0x07
	.zero		1


	//   ....[29]....
        /*0b40*/ 	.word	0x00004a60
        /*0b44*/ 	.word	0x000000ff
        /*0b48*/ 	.word	0x00034850
        /*0b4c*/ 	.short	0x010a
        /*0b4e*/ 	.byte	0x07
	.zero		1


	//   ....[30]....
        /*0b50*/ 	.word	0x00006440
        /*0b54*/ 	.word	0x00000008
        /*0b58*/ 	.word	0x00000000
        /*0b5c*/ 	.short	0x0101
        /*0b5e*/ 	.byte	0x3f
	.zero		1


	//   ....[31]....
        /*0b60*/ 	.word	0x000064a0
        /*0b64*/ 	.word	0x00000008
        /*0b68*/ 	.word	0x00000000
        /*0b6c*/ 	.short	0x0101
        /*0b6e*/ 	.byte	0x3f
	.zero		1


	//   ....[32]....
        /*0b70*/ 	.word	0x00006b80
        /*0b74*/ 	.word	0x000000ff
        /*0b78*/ 	.word	0x00034830
        /*0b7c*/ 	.short	0x010a
        /*0b7e*/ 	.byte	0x06
	.zero		1


	//   ....[33]....
        /*0b80*/ 	.word	0x00006bc0
        /*0b84*/ 	.word	0x000000ff
        /*0b88*/ 	.word	0x00034830
        /*0b8c*/ 	.short	0x010a
        /*0b8e*/ 	.byte	0x06
	.zero		1


	//   ....[34]....
        /*0b90*/ 	.word	0x000073f0
        /*0b94*/ 	.word	0x000000ff
        /*0b98*/ 	.word	0x00034850
        /*0b9c*/ 	.short	0x010a
        /*0b9e*/ 	.byte	0x07
	.zero		1


	//   ....[35]....
        /*0ba0*/ 	.word	0x00007430
        /*0ba4*/ 	.word	0x000000ff
        /*0ba8*/ 	.word	0x00034850
        /*0bac*/ 	.short	0x010a
        /*0bae*/ 	.byte	0x07
	.zero		1


	//   ....[36]....
        /*0bb0*/ 	.word	0x000084d0
        /*0bb4*/ 	.word	0x0000001f
        /*0bb8*/ 	.word	0x00000000
        /*0bbc*/ 	.short	0x0101
        /*0bbe*/ 	.byte	0x3f
	.zero		1


	//   ....[37]....
        /*0bc0*/ 	.word	0x00008560
        /*0bc4*/ 	.word	0x00000023
        /*0bc8*/ 	.word	0x00000000
        /*0bcc*/ 	.short	0x0101
        /*0bce*/ 	.byte	0x3f
	.zero		1


	//   ....[38]....
        /*0bd0*/ 	.word	0x00008f90
        /*0bd4*/ 	.word	0x000000ff
        /*0bd8*/ 	.word	0x00034850
        /*0bdc*/ 	.short	0x010a
        /*0bde*/ 	.byte	0x05
	.zero		1


	//   ....[39]....
        /*0be0*/ 	.word	0x00008fd0
        /*0be4*/ 	.word	0x000000ff
        /*0be8*/ 	.word	0x00034850
        /*0bec*/ 	.short	0x010a
        /*0bee*/ 	.byte	0x05
	.zero		1


	//   ....[40]....
        /*0bf0*/ 	.word	0x000094f0
        /*0bf4*/ 	.word	0x00000008
        /*0bf8*/ 	.word	0x00000000
        /*0bfc*/ 	.short	0x0101
        /*0bfe*/ 	.byte	0x3f
	.zero		1


	//   ....[41]....
        /*0c00*/ 	.word	0x0000aad0
        /*0c04*/ 	.word	0x00000000
        /*0c08*/ 	.word	0x00000000
        /*0c0c*/ 	.short	0x0101
        /*0c0e*/ 	.byte	0x3f
	.zero		1


	//   ....[42]....
        /*0c10*/ 	.word	0x0000b140
        /*0c14*/ 	.word	0x00000006
        /*0c18*/ 	.word	0x00000000
        /*0c1c*/ 	.short	0x0101
        /*0c1e*/ 	.byte	0x3f
	.zero		1


	//   ....[43]....
        /*0c20*/ 	.word	0x0000e960
        /*0c24*/ 	.word	0x00000000
        /*0c28*/ 	.word	0x00034840
        /*0c2c*/ 	.short	0x010a
        /*0c2e*/ 	.byte	0x3f
	.zero		1


	//   ....[44]....
        /*0c30*/ 	.word	0x0000f920
        /*0c34*/ 	.word	0x00000012
        /*0c38*/ 	.word	0x00034800
        /*0c3c*/ 	.short	0x0107
        /*0c3e*/ 	.byte	0x3f
	.zero		1


	//   ....[45]....
        /*0c40*/ 	.word	0x0000fa30
        /*0c44*/ 	.word	0x00000012
        /*0c48*/ 	.word	0x00034800
        /*0c4c*/ 	.short	0x0101
        /*0c4e*/ 	.byte	0x3f
	.zero		1


	//   ....[46]....
        /*0c50*/ 	.word	0x0000fa50
        /*0c54*/ 	.word	0x00000012
        /*0c58*/ 	.word	0x00034820
        /*0c5c*/ 	.short	0x010a
        /*0c5e*/ 	.byte	0x3f
	.zero		1


	//   ....[47]....
        /*0c60*/ 	.word	0x0000fe10
        /*0c64*/ 	.word	0x00000003
        /*0c68*/ 	.word	0x00034840
        /*0c6c*/ 	.short	0x010a
        /*0c6e*/ 	.byte	0x3f
	.zero		1


	//   ....[48]....
        /*0c70*/ 	.word	0x000102a0
        /*0c74*/ 	.word	0x00000003
        /*0c78*/ 	.word	0x00000060
        /*0c7c*/ 	.short	0x010a
        /*0c7e*/ 	.byte	0x3f
	.zero		1


	//   ....[49]....
        /*0c80*/ 	.word	0x00010930
        /*0c84*/ 	.word	0x00000003
        /*0c88*/ 	.word	0x00034840
        /*0c8c*/ 	.short	0x010a
        /*0c8e*/ 	.byte	0x3f
	.zero		1


	//   ....[50]....
        /*0c90*/ 	.word	0x00010dc0
        /*0c94*/ 	.word	0x00000002
        /*0c98*/ 	.word	0x00000060
        /*0c9c*/ 	.short	0x010a
        /*0c9e*/ 	.byte	0x3f
	.zero		1


	//   ....[51]....
        /*0ca0*/ 	.word	0x00011390
        /*0ca4*/ 	.word	0x00000002
        /*0ca8*/ 	.word	0x00034840
        /*0cac*/ 	.short	0x010a
        /*0cae*/ 	.byte	0x3f
	.zero		1


	//   ....[52]....
        /*0cb0*/ 	.word	0x00011820
        /*0cb4*/ 	.word	0x00000002
        /*0cb8*/ 	.word	0x00000060
        /*0cbc*/ 	.short	0x010a
        /*0cbe*/ 	.byte	0x3f
	.zero		1


	//   ....[53]....
        /*0cc0*/ 	.word	0x00011da0
        /*0cc4*/ 	.word	0x00000000
        /*0cc8*/ 	.word	0x00034860
        /*0ccc*/ 	.short	0x010a
        /*0cce*/ 	.byte	0x3f
	.zero		1


	//   ....[54]....
        /*0cd0*/ 	.word	0x000133e0
        /*0cd4*/ 	.word	0x00000000
        /*0cd8*/ 	.word	0x00034820
        /*0cdc*/ 	.short	0x010a
        /*0cde*/ 	.byte	0x3f
	.zero		1


	//   ....[55]....
        /*0ce0*/ 	.word	0x000135d0
        /*0ce4*/ 	.word	0x00000006
        /*0ce8*/ 	.word	0x00000000
        /*0cec*/ 	.short	0x010a
        /*0cee*/ 	.byte	0x3f
	.zero		1


	//   ....[56]....
        /*0cf0*/ 	.word	0x00013600
        /*0cf4*/ 	.word	0x00000007
        /*0cf8*/ 	.word	0x00000000
        /*0cfc*/ 	.short	0x010a
        /*0cfe*/ 	.byte	0x3f
	.zero		1


	//   ....[57]....
        /*0d00*/ 	.word	0x00013660
        /*0d04*/ 	.word	0x00000004
        /*0d08*/ 	.word	0x00000000
        /*0d0c*/ 	.short	0x010a
        /*0d0e*/ 	.byte	0x3f
	.zero		1


	//   ....[58]....
        /*0d10*/ 	.word	0x00013690
        /*0d14*/ 	.word	0x00000003
        /*0d18*/ 	.word	0x00000000
        /*0d1c*/ 	.short	0x010a
        /*0d1e*/ 	.byte	0x3f
	.zero		1


	//   ....[59]....
        /*0d20*/ 	.word	0x00013700
        /*0d24*/ 	.word	0x00000003
        /*0d28*/ 	.word	0x00034800
        /*0d2c*/ 	.short	0x010a
        /*0d2e*/ 	.byte	0x3f
	.zero		1


	//   ....[60]....
        /*0d30*/ 	.word	0x00013750
        /*0d34*/ 	.word	0x00000002
        /*0d38*/ 	.word	0x00034830
        /*0d3c*/ 	.short	0x010a
        /*0d3e*/ 	.byte	0x3f
	.zero		1


	//   ....[61]....
        /*0d40*/ 	.word	0x000137b0
        /*0d44*/ 	.word	0x00000007
        /*0d48*/ 	.word	0x00034830
        /*0d4c*/ 	.short	0x010a
        /*0d4e*/ 	.byte	0x3f
	.zero		1


	//   ....[62]....
        /*0d50*/ 	.word	0x00013810
        /*0d54*/ 	.word	0x00000003
        /*0d58*/ 	.word	0x00034850
        /*0d5c*/ 	.short	0x010a
        /*0d5e*/ 	.byte	0x3f
	.zero		1


	//   ....[63]....
        /*0d60*/ 	.word	0x00013870
        /*0d64*/ 	.word	0x00000007
        /*0d68*/ 	.word	0x00034830
        /*0d6c*/ 	.short	0x010a
        /*0d6e*/ 	.byte	0x3f
	.zero		1


	//   ....[64]....
        /*0d70*/ 	.word	0x000138d0
        /*0d74*/ 	.word	0x00000003
        /*0d78*/ 	.word	0x00034850
        /*0d7c*/ 	.short	0x010a
        /*0d7e*/ 	.byte	0x3f
	.zero		1


	//   ....[65]....
        /*0d80*/ 	.word	0x00013930
        /*0d84*/ 	.word	0x00000003
        /*0d88*/ 	.word	0x00034850
        /*0d8c*/ 	.short	0x010a
        /*0d8e*/ 	.byte	0x3f
	.zero		1


	//   ....[66]....
        /*0d90*/ 	.word	0x00013ad0
        /*0d94*/ 	.word	0x00000000
        /*0d98*/ 	.word	0x00034840
        /*0d9c*/ 	.short	0x010a
        /*0d9e*/ 	.byte	0x3f
	.zero		1


	//   ....[67]....
        /*0da0*/ 	.word	0x000146f0
        /*0da4*/ 	.word	0x00000012
        /*0da8*/ 	.word	0x00034820
        /*0dac*/ 	.short	0x010a
        /*0dae*/ 	.byte	0x3f
	.zero		1


	//   ....[68]....
        /*0db0*/ 	.word	0x00014740
        /*0db4*/ 	.word	0x00000003
        /*0db8*/ 	.word	0x00034840
        /*0dbc*/ 	.short	0x010a
        /*0dbe*/ 	.byte	0x3f
	.zero		1


	//   ....[69]....
        /*0dc0*/ 	.word	0x00014790
        /*0dc4*/ 	.word	0x00000003
        /*0dc8*/ 	.word	0x00000060
        /*0dcc*/ 	.short	0x010a
        /*0dce*/ 	.byte	0x3f
	.zero		1


	//   ....[70]....
        /*0dd0*/ 	.word	0x000147e0
        /*0dd4*/ 	.word	0x00000003
        /*0dd8*/ 	.word	0x00034840
        /*0ddc*/ 	.short	0x010a
        /*0dde*/ 	.byte	0x3f
	.zero		1


	//   ....[71]....
        /*0de0*/ 	.word	0x00014830
        /*0de4*/ 	.word	0x00000002
        /*0de8*/ 	.word	0x00000060
        /*0dec*/ 	.short	0x010a
        /*0dee*/ 	.byte	0x3f
	.zero		1


	//   ....[72]....
        /*0df0*/ 	.word	0x00014880
        /*0df4*/ 	.word	0x00000002
        /*0df8*/ 	.word	0x00034840
        /*0dfc*/ 	.short	0x010a
        /*0dfe*/ 	.byte	0x3f
	.zero		1


	//   ....[73]....
        /*0e00*/ 	.word	0x000148d0
        /*0e04*/ 	.word	0x00000002
        /*0e08*/ 	.word	0x00000060
        /*0e0c*/ 	.short	0x010a
        /*0e0e*/ 	.byte	0x3f
	.zero		1


	//   ....[74]....
        /*0e10*/ 	.word	0x00014920
        /*0e14*/ 	.word	0x00000000
        /*0e18*/ 	.word	0x00034860
        /*0e1c*/ 	.short	0x010a
        /*0e1e*/ 	.byte	0x3f
	.zero		1


	//   ....[75]....
        /*0e20*/ 	.word	0x00015490
        /*0e24*/ 	.word	0x00000000
        /*0e28*/ 	.word	0x00034820
        /*0e2c*/ 	.short	0x010a
        /*0e2e*/ 	.byte	0x3f
	.zero		1


	//   ....[76]....
        /*0e30*/ 	.word	0x00015630
        /*0e34*/ 	.word	0x00000006
        /*0e38*/ 	.word	0x00000000
        /*0e3c*/ 	.short	0x010a
        /*0e3e*/ 	.byte	0x3f
	.zero		1


	//   ....[77]....
        /*0e40*/ 	.word	0x00015680
        /*0e44*/ 	.word	0x00000007
        /*0e48*/ 	.word	0x00000000
        /*0e4c*/ 	.short	0x010a
        /*0e4e*/ 	.byte	0x3f
	.zero		1


	//   ....[78]....
        /*0e50*/ 	.word	0x000156d0
        /*0e54*/ 	.word	0x00000004
        /*0e58*/ 	.word	0x00000000
        /*0e5c*/ 	.short	0x010a
        /*0e5e*/ 	.byte	0x3f
	.zero		1


	//----- nvinfo : EIATTR_NUM_MBARRIERS
	.align		4
.L_301:
        /*0e60*/ 	.byte	0x03, 0x38
        /*0e62*/ 	.short	0x0016


	//----- nvinfo : EIATTR_EXIT_INSTR_OFFSETS
	.align		4
        /*0e64*/ 	.byte	0x04, 0x1c
        /*0e66*/ 	.short	(.L_303 - .L_302)


	//   ....[0]....
.L_302:
        /*0e68*/ 	.word	0x00000a30


	//   ....[1]....
        /*0e6c*/ 	.word	0x0000c590


	//   ....[2]....
        /*0e70*/ 	.word	0x000136e0


	//----- nvinfo : EIATTR_MAX_THREADS
	.align		4
.L_303:
        /*0e74*/ 	.byte	0x04, 0x05
        /*0e76*/ 	.short	(.L_305 - .L_304)
.L_304:
        /*0e78*/ 	.word	0x00000180
        /*0e7c*/ 	.word	0x00000001
        /*0e80*/ 	.word	0x00000001


	//----- nvinfo : EIATTR_CRS_STACK_SIZE
	.align		4
.L_305:
        /*0e84*/ 	.byte	0x04, 0x1e
        /*0e86*/ 	.short	(.L_307 - .L_306)
.L_306:
        /*0e88*/ 	.word	0x00000000


	//----- nvinfo : EIATTR_CBANK_PARAM_SIZE
	.align		4
.L_307:
        /*0e8c*/ 	.byte	0x03, 0x19
        /*0e8e*/ 	.short	0x0af0


	//----- nvinfo : EIATTR_PARAM_CBANK
	.align		4
        /*0e90*/ 	.byte	0x04, 0x0a
        /*0e92*/ 	.short	(.L_309 - .L_308)
	.align		4
.L_308:
        /*0e94*/ 	.word	index@(.nv.constant0._ZN7cutlass13device_kernelIN5flash11enable_sm90INS1_16FlashAttnFwdSm90INS1_25CollectiveMainloopFwdSm90ILi2EN4cute5tupleIJNS5_1CILi1EEES8_S8_EEENS6_IJNS7_ILi128EEESA_NS7_ILi192EEEEEELi128ENS_6half_tEfNS_4arch4Sm90ELb1ELb0ELb0ELb1ELb0ELb0ELb0ELb1ELb1ELb1ELb1ELb0EEENS1_21CollectiveEpilogueFwdINS6_IJSA_SA_SA_EEES9_SD_SF_Li256ELb1ELb1ELb1ELb0EEENS1_36VarlenDynamicPersistentTileSchedulerILi128ELi128ELi256ELi128ELb1ELb1ELb1ELb1ELb1ELb1EEEEEEEEEvNT_6ParamsE)
        /*0e98*/ 	.short	0x0210
        /*0e9a*/ 	.short	0x0af0


	//----- nvinfo : EIATTR_SW_WAR
	.align		4
.L_309:
        /*0e9c*/ 	.byte	0x04, 0x36
        /*0e9e*/ 	.short	(.L_311 - .L_310)
.L_310:
        /*0ea0*/ 	.word	0x00000008
.L_311:


//--------------------- .nv.info._ZN7cutlass13device_kernelIN5flash11enable_sm90INS1_16FlashAttnFwdSm90INS1_25CollectiveMainloopFwdSm90ILi2EN4cute5tupleIJNS5_1CILi1EEES8_S8_EEENS6_IJNS7_ILi128EEESA_NS7_ILi192EEEEEELi128ENS_6half_tEfNS_4arch4Sm90ELb1ELb0ELb0ELb1ELb0ELb1ELb0ELb1ELb1ELb1ELb1ELb0EEENS1_21CollectiveEpilogueFwdINS6_IJSA_SA_SA_EEES9_SD_SF_Li256ELb1ELb1ELb1ELb0EEENS1_36VarlenDynamicPersistentTileSchedulerILi128ELi128ELi256ELi128ELb1ELb1ELb1ELb1ELb1ELb1EEEEEEEEEvNT_6ParamsE --------------------------
	.section	.nv.info._ZN7cutlass13device_kernelIN5flash11enable_sm90INS1_16FlashAttnFwdSm90INS1_25CollectiveMainloopFwdSm90ILi2EN4cute5tupleIJNS5_1CILi1EEES8_S8_EEENS6_IJNS7_ILi128EEESA_NS7_ILi192EEEEEELi128ENS_6half_tEfNS_4arch4Sm90ELb1ELb0ELb0ELb1ELb0ELb1ELb0ELb1ELb1ELb1ELb1ELb0EEENS1_21CollectiveEpilogueFwdINS6_IJSA_SA_SA_EEES9_SD_SF_Li256ELb1ELb1ELb1ELb0EEENS1_36VarlenDynamicPersistentTileSchedulerILi128ELi128ELi256ELi128ELb1ELb1ELb1ELb1ELb1ELb1EEEEEEEEEvNT_6ParamsE,"",@"SHT_CUDA_INFO"
	.sectionflags	@""
	.align	4


	//----- nvinfo : EIATTR_CUDA_API_VERSION
	.align		4
        /*0000*/ 	.byte	0x04, 0x37
        /*0002*/ 	.short	(.L_313 - .L_312)
.L_312:
        /*0004*/ 	.word	0x00000082


	//----- nvinfo : EIATTR_KPARAM_INFO
	.align		4
.L_313:
        /*0008*/ 	.byte	0x04, 0x17
        /*000a*/ 	.short	(.L_315 - .L_314)
.L_314:
        /*000c*/ 	.word	0x00000000
        /*0010*/ 	.short	0x0000
        /*0012*/ 	.short	0x0070
        /*0014*/ 	.byte	0x00, 0xf0, 0x01, 0x2a


	//----- nvinfo : EIATTR_SPARSE_MMA_MASK
	.align		4
.L_315:
        /*0018*/ 	.byte	0x03, 0x50
        /*001a*/ 	.short	0x0000


	//----- nvinfo : EIATTR_MAXREG_COUNT
	.align		4
        /*001c*/ 	.byte	0x03, 0x1b
        /*001e*/ 	.short	0x00a8


	//----- nvinfo : EIATTR_NUM_BARRIERS
	.align		4
        /*0020*/ 	.byte	0x02, 0x4c
        /*0022*/ 	.byte	0x10
	.zero		1


	//----- nvinfo : EIATTR_EXTERNS
	.align		4
        /*0024*/ 	.byte	0x04, 0x0f
        /*0026*/ 	.short	(.L_317 - .L_316)


	//   ....[0]....
	.align		4
.L_316:
        /*0028*/ 	.word	index@(__assertfail)


	//----- nvinfo : EIATTR_ANNOTATIONS
	.align		4
.L_317:
        /*002c*/ 	.byte	0x04, 0x55
        /*002e*/ 	.short	(.L_319 - .L_318)


	//   ....[0]....
.L_318:
        /* <DEDUP_REMOVED lines=124> */


	//----- nvinfo : EIATTR_MERCURY_ISA_VERSION
	.align		4
.L_319:
        /*07e0*/ 	.byte	0x03, 0x5f
        /*07e2*/ 	.short	0x0101


	//----- nvinfo : EIATTR_UNUSED_LOAD_BYTE_OFFSET
	.align		4
        /*07e4*/ 	.byte	0x04, 0x44
        /*07e6*/ 	.short	(.L_321 - .L_320)


	//   ....[0]....
.L_320:
        /*07e8*/ 	.word	0x00000ab0
        /*07ec*/ 	.word	0x0000fff0


	//   ....[1]....
        /*07f0*/ 	.word	0x0001aa30
        /*07f4*/ 	.word	0x0000fff0


	//----- nvinfo : EIATTR_INT_WARP_WIDE_INSTR_OFFSETS
	.align		4
.L_321:
        /*07f8*/ 	.byte	0x04, 0x31
        /*07fa*/ 	.short	(.L_323 - .L_322)


	//   ....[0]....
.L_322:
        /*07fc*/ 	.word	0x00000190


	//   ....[1]....
        /*0800*/ 	.word	0x000001d0


	//   ....[2]....
        /*0804*/ 	.word	0x00000240


	//   ....[3]....
        /*0808*/ 	.word	0x00020be0


	//   ....[4]....
        /*080c*/ 	.word	0x00020c70


	//   ....[5]....
        /*0810*/ 	.word	0x00024730


	//   ....[6]....
        /*0814*/ 	.word	0x00024790


	//----- nvinfo : EIATTR_COOP_GROUP_MASK_REGIDS
	.align		4
.L_323:
        /*0818*/ 	.byte	0x04, 0x29
        /*081a*/ 	.short	(.L_325 - .L_324)


	//   ....[0]....
.L_324:
        /*081c*/ 	.word	0xffffffff


	//   ....[1]....
        /*0820*/ 	.word	0xffffffff


	//   ....[2]....
        /*0824*/ 	.word	0xffffffff


	//   ....[3]....
        /*0828*/ 	.word	0xffffffff


	//   ....[4]....
        /*082c*/ 	.word	0xffffffff


	//   ....[5]....
        /*0830*/ 	.word	0xffffffff


	//   ....[6]....
        /*0834*/ 	.word	0xffffffff


	//   ....[7]....
        /*0838*/ 	.word	0xffffffff


	//   ....[8]....
        /*083c*/ 	.word	0xffffffff


	//   ....[9]....
        /*0840*/ 	.word	0xffffffff


	//   ....[10]....
        /*0844*/ 	.word	0xffffffff


	//   ....[11]....
        /*0848*/ 	.word	0xffffffff


	//   ....[12]....
        /*084c*/ 	.word	0xffffffff


	//   ....[13]....
        /*0850*/ 	.word	0xffffffff


	//   ....[14]....
        /*0854*/ 	.word	0xffffffff


	//   ....[15]....
        /*0858*/ 	.word	0xffffffff


	//   ....[16]....
        /*085c*/ 	.word	0xffffffff


	//   ....[17]....
        /*0860*/ 	.word	0xffffffff


	//   ....[18]....
        /*0864*/ 	.word	0xffffffff


	//   ....[19]....
        /*0868*/ 	.word	0xffffffff


	//   ....[20]....
        /*086c*/ 	.word	0xffffffff


	//   ....[21]....
        /*0870*/ 	.word	0xffffffff


	//   ....[22]....
        /*0874*/ 	.word	0xffffffff


	//   ....[23]....
        /*0878*/ 	.word	0xffffffff


	//   ....[24]....
        /*087c*/ 	.word	0xffffffff


	//   ....[25]....
        /*0880*/ 	.word	0xffffffff


	//   ....[26]....
        /*0884*/ 	.word	0xffffffff


	//   ....[27]....
        /*0888*/ 	.word	0xffffffff


	//   ....[28]....
        /*088c*/ 	.word	0xffffffff


	//   ....[29]....
        /*0890*/ 	.word	0xffffffff


	//   ....[30]....
        /*0894*/ 	.word	0xffffffff


	//   ....[31]....
        /*0898*/ 	.word	0xffffffff


	//   ....[32]....
        /*089c*/ 	.word	0xffffffff


	//   ....[33]....
        /*08a0*/ 	.word	0xffffffff


	//   ....[34]....
        /*08a4*/ 	.word	0xffffffff


	//   ....[35]....
        /*08a8*/ 	.word	0xffffffff


	//   ....[36]....
        /*08ac*/ 	.word	0xffffffff


	//   ....[37]....
        /*08b0*/ 	.word	0xffffffff


	//   ....[38]....
        /*08b4*/ 	.word	0xffffffff


	//   ....[39]....
        /*08b8*/ 	.word	0xffffffff


	//   ....[40]....
        /*08bc*/ 	.word	0xffffffff


	//   ....[41]....
        /*08c0*/ 	.word	0xffffffff


	//   ....[42]....
        /*08c4*/ 	.word	0xffffffff


	//   ....[43]....
        /*08c8*/ 	.word	0xffffffff


	//   ....[44]....
        /*08cc*/ 	.word	0xffffffff


	//   ....[45]....
        /*08d0*/ 	.word	0xffffffff


	//   ....[46]....
        /*08d4*/ 	.word	0xffffffff


	//   ....[47]....
        /*08d8*/ 	.word	0xffffffff


	//   ....[48]....
        /*08dc*/ 	.word	0xffffffff


	//   ....[49]....
        /*08e0*/ 	.word	0xffffffff


	//   ....[50]....
        /*08e4*/ 	.word	0xffffffff


	//   ....[51]....
        /*08e8*/ 	.word	0xffffffff


	//   ....[52]....
        /*08ec*/ 	.word	0xffffffff


	//   ....[53]....
        /*08f0*/ 	.word	0xffffffff


	//   ....[54]....
        /*08f4*/ 	.word	0xffffffff


	//   ....[55]....
        /*08f8*/ 	.word	0xffffffff


	//   ....[56]....
        /*08fc*/ 	.word	0xffffffff


	//   ....[57]....
        /*0900*/ 	.word	0xffffffff


	//   ....[58]....
        /*0904*/ 	.word	0xffffffff


	//   ....[59]....
        /*0908*/ 	.word	0xffffffff


	//   ....[60]....
        /*090c*/ 	.word	0xffffffff


	//   ....[61]....
        /*0910*/ 	.word	0xffffffff


	//   ....[62]....
        /*0914*/ 	.word	0xffffffff


	//   ....[63]....
        /*0918*/ 	.word	0xffffffff


	//   ....[64]....
        /*091c*/ 	.word	0xffffffff


	//   ....[65]....
        /*0920*/ 	.word	0xffffffff


	//   ....[66]....
        /*0924*/ 	.word	0xffffffff


	//   ....[67]....
        /*0928*/ 	.word	0xffffffff


	//   ....[68]....
        /*092c*/ 	.word	0xffffffff


	//   ....[69]....
        /*0930*/ 	.word	0xffffffff


	//   ....[70]....
        /*0934*/ 	.word	0xffffffff


	//   ....[71]....
        /*0938*/ 	.word	0xffffffff


	//   ....[72]....
        /*093c*/ 	.word	0xffffffff


	//   ....[73]....
        /*0940*/ 	.word	0xffffffff


	//   ....[74]....
        /*0944*/ 	.word	0xffffffff


	//   ....[75]....
        /*0948*/ 	.word	0xffffffff


	//   ....[76]....
        /*094c*/ 	.word	0xffffffff


	//   ....[77]....
        /*0950*/ 	.word	0xffffffff


	//   ....[78]....
        /*0954*/ 	.word	0xffffffff


	//   ....[79]....
        /*0958*/ 	.word	0xffffffff


	//   ....[80]....
        /*095c*/ 	.word	0xffffffff


	//   ....[81]....
        /*0960*/ 	.word	0xffffffff


	//   ....[82]....
        /*0964*/ 	.word	0xffffffff


	//   ....[83]....
        /*0968*/ 	.word	0xffffffff


	//   ....[84]....
        /*096c*/ 	.word	0xffffffff


	//   ....[85]....
        /*0970*/ 	.word	0xffffffff


	//   ....[86]....
        /*0974*/ 	.word	0xffffffff


	//   ....[87]....
        /*0978*/ 	.word	0xffffffff


	//   ....[88]....
        /*097c*/ 	.word	0xffffffff


	//   ....[89]....
        /*0980*/ 	.word	0xffffffff


	//   ....[90]....
        /*0984*/ 	.word	0xffffffff


	//   ....[91]....
        /*0988*/ 	.word	0xffffffff


	//   ....[92]....
        /*098c*/ 	.word	0xffffffff


	//   ....[93]....
        /*0990*/ 	.word	0xffffffff


	//   ....[94]....
        /*0994*/ 	.word	0xffffffff


	//   ....[95]....
        /*0998*/ 	.word	0xffffffff


	//   ....[96]....
        /*099c*/ 	.word	0xffffffff


	//   ....[97]....
        /*09a0*/ 	.word	0xffffffff


	//   ....[98]....
        /*09a4*/ 	.word	0xffffffff


	//   ....[99]....
        /*09a8*/ 	.word	0xffffffff


	//   ....[100]....
        /*09ac*/ 	.word	0xffffffff


	//   ....[101]....
        /*09b0*/ 	.word	0xffffffff


	//   ....[102]....
        /*09b4*/ 	.word	0xffffffff


	//   ....[103]....
        /*09b8*/ 	.word	0xffffffff


	//   ....[104]....
        /*09bc*/ 	.word	0xffffffff


	//   ....[105]....
        /*09c0*/ 	.word	0xffffffff


	//   ....[106]....
        /*09c4*/ 	.word	0xffffffff


	//   ....[107]....
        /*09c8*/ 	.word	0xffffffff


	//   ....[108]....
        /*09cc*/ 	.word	0xffffffff


	//   ....[109]....
        /*09d0*/ 	.word	0xffffffff


	//   ....[110]....
        /*09d4*/ 	.word	0xffffffff


	//   ....[111]....
        /*09d8*/ 	.word	0xffffffff


	//   ....[112]....
        /*09dc*/ 	.word	0xffffffff


	//   ....[113]....
        /*09e0*/ 	.word	0xffffffff


	//   ....[114]....
        /*09e4*/ 	.word	0xffffffff


	//   ....[115]....
        /*09e8*/ 	.word	0xffffffff


	//   ....[116]....
        /*09ec*/ 	.word	0xffffffff


	//   ....[117]....
        /*09f0*/ 	.word	0xffffffff


	//   ....[118]....
        /*09f4*/ 	.word	0xffffffff


	//   ....[119]....
        /*09f8*/ 	.word	0xffffffff


	//   ....[120]....
        /*09fc*/ 	.word	0xffffffff


	//   ....[121]....
        /*0a00*/ 	.word	0xffffffff


	//   ....[122]....
        /*0a04*/ 	.word	0x0500000f


	//   ....[123]....
        /*0a08*/ 	.word	0x0500000f


	//   ....[124]....
        /*0a0c*/ 	.word	0x0500000f


	//   ....[125]....
        /*0a10*/ 	.word	0x0500000f


	//   ....[126]....
        /*0a14*/ 	.word	0x0500000f


	//   ....[127]....
        /*0a18*/ 	.word	0x0500000f


	//   ....[128]....
        /*0a1c*/ 	.word	0x0500000f


	//   ....[129]....
        /*0a20*/ 	.word	0x0500000f


	//   ....[130]....
        /*0a24*/ 	.word	0x0500000f


	//   ....[131]....
        /*0a28*/ 	.word	0x0500000f


	//   ....[132]....
        /*0a2c*/ 	.word	0x0500000f


	//   ....[133]....
        /*0a30*/ 	.word	0x0500000f


	//   ....[134]....
        /*0a34*/ 	.word	0x0500000f


	//   ....[135]....
        /*0a38*/ 	.word	0x0500000f


	//   ....[136]....
        /*0a3c*/ 	.word	0x0500000f


	//   ....[137]....
        /*0a40*/ 	.word	0x0500000f


	//   ....[138]....
        /*0a44*/ 	.word	0x0500000f


	//   ....[139]....
        /*0a48*/ 	.word	0x0500000f


	//   ....[140]....
        /*0a4c*/ 	.word	0x0500000f


	//   ....[141]....
        /*0a50*/ 	.word	0x0500000f


	//   ....[142]....
        /*0a54*/ 	.word	0x0500000f


	//   ....[143]....
        /*0a58*/ 	.word	0x0500000f


	//   ....[144]....
        /*0a5c*/ 	.word	0x0500000f


	//   ....[145]....
        /*0a60*/ 	.word	0x0500000f


	//   ....[146]....
        /*0a64*/ 	.word	0x0500000f


	//   ....[147]....
        /*0a68*/ 	.word	0x0500000f


	//   ....[148]....
        /*0a6c*/ 	.word	0x0500000f


	//   ....[149]....
        /*0a70*/ 	.word	0x0500000f


	//   ....[150]....
        /*0a74*/ 	.word	0x0500000f


	//   ....[151]....
        /*0a78*/ 	.word	0x0500000f


	//   ....[152]....
        /*0a7c*/ 	.word	0x0500000f


	//   ....[153]....
        /*0a80*/ 	.word	0x0500000f


	//   ....[154]....
        /*0a84*/ 	.word	0x0500000f


	//   ....[155]....
        /*0a88*/ 	.word	0x0500000f


	//   ....[156]....
        /*0a8c*/ 	.word	0x0500000f


	//   ....[157]....
        /*0a90*/ 	.word	0x0500000f


	//   ....[158]....
        /*0a94*/ 	.word	0x0500000f


	//   ....[159]....
        /*0a98*/ 	.word	0x0500000f


	//   ....[160]....
        /*0a9c*/ 	.word	0x0500000f


	//   ....[161]....
        /*0aa0*/ 	.word	0x0500000f


	//   ....[162]....
        /*0aa4*/ 	.word	0x0500000f


	//   ....[163]....
        /*0aa8*/ 	.word	0x0500000f


	//   ....[164]....
        /*0aac*/ 	.word	0x0500000f


	//   ....[165]....
        /*0ab0*/ 	.word	0x0500000f


	//   ....[166]....
        /*0ab4*/ 	.word	0x0500000f


	//   ....[167]....
        /*0ab8*/ 	.word	0x0500000f


	//   ....[168]....
        /*0abc*/ 	.word	0x0500000f


	//   ....[169]....
        /*0ac0*/ 	.word	0x0500000f


	//   ....[170]....
        /*0ac4*/ 	.word	0x0500000f


	//   ....[171]....
        /*0ac8*/ 	.word	0x0500000f


	//   ....[172]....
        /*0acc*/ 	.word	0x0500000f


	//   ....[173]....
        /*0ad0*/ 	.word	0x0500000f


	//   ....[174]....
        /*0ad4*/ 	.word	0x0500000f


	//----- nvinfo : EIATTR_COOP_GROUP_INSTR_OFFSETS
	.align		4
.L_325:
        /*0ad8*/ 	.byte	0x04, 0x28
        /*0ada*/ 	.short	(.L_327 - .L_326)


	//   ....[0]....
.L_326:
        /*0adc*/ 	.word	0x00000060


	//   ....[1]....
        /*0ae0*/ 	.word	0x000001a0


	//   ....[2]....
        /*0ae4*/ 	.word	0x000001f0


	//   ....[3]....
        /*0ae8*/ 	.word	0x00000420


	//   ....[4]....
        /*0aec*/ 	.word	0x00000580


	//   ....[5]....
        /*0af0*/ 	.word	0x000006a0


	//   ....[6]....
        /*0af4*/ 	.word	0x00000800


	//   ....[7]....
        /*0af8*/ 	.word	0x0000afc0


	//   ....[8]....
        /*0afc*/ 	.word	0x0000b6e0


	//   ....[9]....
        /*0b00*/ 	.word	0x0000b6f0


	//   ....[10]....
        /*0b04*/ 	.word	0x0000b700


	//   ....[11]....
        /*0b08*/ 	.word	0x0000b710


	//   ....[12]....
        /*0b0c*/ 	.word	0x0000bee0


	//   ....[13]....
        /*0b10*/ 	.word	0x0000bef0


	//   ....[14]....
        /*0b14*/ 	.word	0x0000bf00


	//   ....[15]....
        /*0b18*/ 	.word	0x0000bf10


	//   ....[16]....
        /*0b1c*/ 	.word	0x0000ec80


	//   ....[17]....
        /*0b20*/ 	.word	0x0000ec90


	//   ....[18]....
        /*0b24*/ 	.word	0x0000eca0


	//   ....[19]....
        /*0b28*/ 	.word	0x0000ecb0


	//   ....[20]....
        /*0b2c*/ 	.word	0x0000f290


	//   ....[21]....
        /*0b30*/ 	.word	0x0000f2a0


	//   ....[22]....
        /*0b34*/ 	.word	0x0000f2b0


	//   ....[23]....
        /*0b38*/ 	.word	0x0000f2c0


	//   ....[24]....
        /*0b3c*/ 	.word	0x000124e0


	//   ....[25]....
        /*0b40*/ 	.word	0x00012c00


	//   ....[26]....
        /*0b44*/ 	.word	0x000131b0


	//   ....[27]....
        /*0b48*/ 	.word	0x00013220


	//   ....[28]....
        /*0b4c*/ 	.word	0x00013b90


	//   ....[29]....
        /*0b50*/ 	.word	0x00013c00


	//   ....[30]....
        /*0b54*/ 	.word	0x000156d0


	//   ....[31]....
        /*0b58*/ 	.word	0x000156f0


	//   ....[32]....
        /*0b5c*/ 	.word	0x00015f20


	//   ....[33]....
        /*0b60*/ 	.word	0x00016470


	//   ....[34]....
        /*0b64*/ 	.word	0x000164e0


	//   ....[35]....
        /*0b68*/ 	.word	0x00016580


	//   ....[36]....
        /*0b6c*/ 	.word	0x00018690


	//   ....[37]....
        /*0b70*/ 	.word	0x00018720


	//   ....[38]....
        /*0b74*/ 	.word	0x00018ae0


	//   ....[39]....
        /*0b78*/ 	.word	0x00018c90


	//   ....[40]....
        /*0b7c*/ 	.word	0x0001a380


	//   ....[41]....
        /*0b80*/ 	.word	0x0001a400


	//   ....[42]....
        /*0b84*/ 	.word	0x0001a410


	//   ....[43]....
        /*0b88*/ 	.word	0x0001a440


	//   ....[44]....
        /*0b8c*/ 	.word	0x0001b4d0


	//   ....[45]....
        /*0b90*/ 	.word	0x0001b4e0


	//   ....[46]....
        /*0b94*/ 	.word	0x0001b4f0


	//   ....[47]....
        /*0b98*/ 	.word	0x0001b500


	//   ....[48]....
        /*0b9c*/ 	.word	0x0001bbb0


	//   ....[49]....
        /*0ba0*/ 	.word	0x0001bc10


	//   ....[50]....
        /*0ba4*/ 	.word	0x0001bce0


	//   ....[51]....
        /*0ba8*/ 	.word	0x0001bd00


	//   ....[52]....
        /*0bac*/ 	.word	0x0001bdc0


	//   ....[53]....
        /*0bb0*/ 	.word	0x0001bde0


	//   ....[54]....
        /*0bb4*/ 	.word	0x0001beb0


	//   ....[55]....
        /*0bb8*/ 	.word	0x0001bed0


	//   ....[56]....
        /*0bbc*/ 	.word	0x0001c350


	//   ....[57]....
        /*0bc0*/ 	.word	0x0001c360


	//   ....[58]....
        /*0bc4*/ 	.word	0x0001c7a0


	//   ....[59]....
        /*0bc8*/ 	.word	0x0001c7b0


	//   ....[60]....
        /*0bcc*/ 	.word	0x0001d400


	//   ....[61]....
        /*0bd0*/ 	.word	0x0001d420


	//   ....[62]....
        /*0bd4*/ 	.word	0x0001d4e0


	//   ....[63]....
        /*0bd8*/ 	.word	0x0001d500


	//   ....[64]....
        /*0bdc*/ 	.word	0x0001d5c0


	//   ....[65]....
        /*0be0*/ 	.word	0x0001d5e0


	//   ....[66]....
        /*0be4*/ 	.word	0x0001d6b0


	//   ....[67]....
        /*0be8*/ 	.word	0x0001d6d0


	//   ....[68]....
        /*0bec*/ 	.word	0x0001d820


	//   ....[69]....
        /*0bf0*/ 	.word	0x0001da50


	//   ....[70]....
        /*0bf4*/ 	.word	0x0001da80


	//   ....[71]....
        /*0bf8*/ 	.word	0x0001dab0


	//   ....[72]....
        /*0bfc*/ 	.word	0x0001dae0


	//   ....[73]....
        /*0c00*/ 	.word	0x0001db10


	//   ....[74]....
        /*0c04*/ 	.word	0x0001db40


	//   ....[75]....
        /*0c08*/ 	.word	0x0001dce0


	//   ....[76]....
        /*0c0c*/ 	.word	0x0001dd10


	//   ....[77]....
        /*0c10*/ 	.word	0x0001dd40


	//   ....[78]....
        /*0c14*/ 	.word	0x0001dd70


	//   ....[79]....
        /*0c18*/ 	.word	0x0001dda0


	//   ....[80]....
        /*0c1c*/ 	.word	0x0001ddd0


	//   ....[81]....
        /*0c20*/ 	.word	0x0001de70


	//   ....[82]....
        /*0c24*/ 	.word	0x0001dea0


	//   ....[83]....
        /*0c28*/ 	.word	0x0001deb0


	//   ....[84]....
        /*0c2c*/ 	.word	0x0001dee0


	//   ....[85]....
        /*0c30*/ 	.word	0x0001f4d0


	//   ....[86]....
        /*0c34*/ 	.word	0x000211c0


	//   ....[87]....
        /*0c38*/ 	.word	0x00021e20


	//   ....[88]....
        /*0c3c*/ 	.word	0x00021e40


	//   ....[89]....
        /*0c40*/ 	.word	0x00021e50


	//   ....[90]....
        /*0c44*/ 	.word	0x00021e80


	//   ....[91]....
        /*0c48*/ 	.word	0x00021fa0


	//   ....[92]....
        /*0c4c*/ 	.word	0x00021fb0


	//   ....[93]....
        /*0c50*/ 	.word	0x00022050


	//   ....[94]....
        /*0c54*/ 	.word	0x00022060


	//   ....[95]....
        /*0c58*/ 	.word	0x00022100


	//   ....[96]....
        /*0c5c*/ 	.word	0x00022110


	//   ....[97]....
        /*0c60*/ 	.word	0x000221b0


	//   ....[98]....
        /*0c64*/ 	.word	0x000221c0


	//   ....[99]....
        /*0c68*/ 	.word	0x00022240


	//   ....[100]....
        /*0c6c*/ 	.word	0x00022270


	//   ....[101]....
        /*0c70*/ 	.word	0x000222c0


	//   ....[102]....
        /*0c74*/ 	.word	0x00022300


	//   ....[103]....
        /*0c78*/ 	.word	0x00024e70


	//   ....[104]....
        /*0c7c*/ 	.word	0x00024ea0


	//   ....[105]....
        /*0c80*/ 	.word	0x00024f00


	//   ....[106]....
        /*0c84*/ 	.word	0x00024f30


	//   ....[107]....
        /*0c88*/ 	.word	0x00024f60


	//   ....[108]....
        /*0c8c*/ 	.word	0x00024f90


	//   ....[109]....
        /*0c90*/ 	.word	0x00024fc0


	//   ....[110]....
        /*0c94*/ 	.word	0x00024ff0


	//   ....[111]....
        /*0c98*/ 	.word	0x000251b0


	//   ....[112]....
        /*0c9c*/ 	.word	0x000251e0


	//   ....[113]....
        /*0ca0*/ 	.word	0x00025210


	//   ....[114]....
        /*0ca4*/ 	.word	0x00025240


	//   ....[115]....
        /*0ca8*/ 	.word	0x00025270


	//   ....[116]....
        /*0cac*/ 	.word	0x000252a0


	//   ....[117]....
        /*0cb0*/ 	.word	0x00025370


	//   ....[118]....
        /*0cb4*/ 	.word	0x00025390


	//   ....[119]....
        /*0cb8*/ 	.word	0x000253a0


	//   ....[120]....
        /*0cbc*/ 	.word	0x00025420


	//   ....[121]....
        /*0cc0*/ 	.word	0x00025f60


	//   ....[122]....
        /*0cc4*/ 	.word	0x000263a0


	//   ....[123]....
        /*0cc8*/ 	.word	0x00026430


	//   ....[124]....
        /*0ccc*/ 	.word	0x00026480


	//   ....[125]....
        /*0cd0*/ 	.word	0x000264d0


	//   ....[126]....
        /*0cd4*/ 	.word	0x00026570


	//   ....[127]....
        /*0cd8*/ 	.word	0x00026600


	//   ....[128]....
        /*0cdc*/ 	.word	0x00026650


	//   ....[129]....
        /*0ce0*/ 	.word	0x000266a0


	//   ....[130]....
        /*0ce4*/ 	.word	0x00026790


	//   ....[131]....
        /*0ce8*/ 	.word	0x00026820


	//   ....[132]....
        /*0cec*/ 	.word	0x00026880


	//   ....[133]....
        /*0cf0*/ 	.word	0x000268e0


	//   ....[134]....
        /*0cf4*/ 	.word	0x00026970


	//   ....[135]....
        /*0cf8*/ 	.word	0x00026a00


	//   ....[136]....
        /*0cfc*/ 	.word	0x00026a50


	//   ....[137]....
        /*0d00*/ 	.word	0x00026aa0


	//   ....[138]....
        /*0d04*/ 	.word	0x00026da0


	//   ....[139]....
        /*0d08*/ 	.word	0x00027080


	//   ....[140]....
        /*0d0c*/ 	.word	0x00027260


	//   ....[141]....
        /*0d10*/ 	.word	0x000272b0


	//   ....[142]....
        /*0d14*/ 	.word	0x00027310


	//   ....[143]....
        /*0d18*/ 	.word	0x000273f0


	//   ....[144]....
        /*0d1c*/ 	.word	0x000274b0


	//   ....[145]....
        /*0d20*/ 	.word	0x000275d0


	//   ....[146]....
        /*0d24*/ 	.word	0x00027650


	//   ....[147]....
        /*0d28*/ 	.word	0x00027760


	//   ....[148]....
        /*0d2c*/ 	.word	0x000277c0


	//   ....[149]....
        /*0d30*/ 	.word	0x000278d0


	//   ....[150]....
        /*0d34*/ 	.word	0x00027930


	//   ....[151]....
        /*0d38*/ 	.word	0x00027a40


	//   ....[152]....
        /*0d3c*/ 	.word	0x00027aa0


	//   ....[153]....
        /*0d40*/ 	.word	0x00027b90


	//   ....[154]....
        /*0d44*/ 	.word	0x00027c10


	//   ....[155]....
        /*0d48*/ 	.word	0x00027cf0


	//   ....[156]....
        /*0d4c*/ 	.word	0x00028060


	//   ....[157]....
        /*0d50*/ 	.word	0x00028100


	//   ....[158]....
        /*0d54*/ 	.word	0x000282a0


	//   ....[159]....
        /*0d58*/ 	.word	0x00028320


	//   ....[160]....
        /*0d5c*/ 	.word	0x000283a0


	//   ....[161]....
        /*0d60*/ 	.word	0x00028420


	//   ....[162]....
        /*0d64*/ 	.word	0x000284a0


	//   ....[163]....
        /*0d68*/ 	.word	0x00028530


	//   ....[164]....
        /*0d6c*/ 	.word	0x000285d0


	//   ....[165]....
        /*0d70*/ 	.word	0x00028680


	//   ....[166]....
        /*0d74*/ 	.word	0x00028700


	//   ....[167]....
        /*0d78*/ 	.word	0x00028780


	//   ....[168]....
        /*0d7c*/ 	.word	0x00028800


	//   ....[169]....
        /*0d80*/ 	.word	0x00028890


	//   ....[170]....
        /*0d84*/ 	.word	0x00028910


	//   ....[171]....
        /*0d88*/ 	.word	0x000289c0


	//   ....[172]....
        /*0d8c*/ 	.word	0x00028a10


	//   ....[173]....
        /*0d90*/ 	.word	0x00028ad0


	//   ....[174]....
        /*0d94*/ 	.word	0x00028c00


	//----- nvinfo : EIATTR_REG_RECONFIG
	.align		4
.L_327:
        /*0d98*/ 	.byte	0x01, 0x54
	.zero		2


	//----- nvinfo : EIATTR_SYSCALL_OFFSETS
	.align		4
        /*0d9c*/ 	.byte	0x04, 0x46
        /*0d9e*/ 	.short	(.L_329 - .L_328)


	//   ....[0]....
.L_328:
        /*0da0*/ 	.word	0x00001fe0


	//   ....[1]....
        /*0da4*/ 	.word	0x00002130


	//   ....[2]....
        /*0da8*/ 	.word	0x0000b170


	//   ....[3]....
        /*0dac*/ 	.word	0x0000b460


	//   ....[4]....
        /*0db0*/ 	.word	0x00020de0


	//   ....[5]....
        /*0db4*/ 	.word	0x00020f30


	//   ....[6]....
        /*0db8*/ 	.word	0x00021020


	//   ....[7]....
        /*0dbc*/ 	.word	0x000219a0


	//----- nvinfo : EIATTR_MBARRIER_INSTR_OFFSETS
	.align		4
.L_329:
        /*0dc0*/ 	.byte	0x04, 0x39
        /*0dc2*/ 	.short	(.L_331 - .L_330)


	//   ....[0]....
.L_330:
        /*0dc4*/ 	.word	0x000002d0
        /*0dc8*/ 	.word	0x000000ff
        /*0dcc*/ 	.word	0x00034800
        /*0dd0*/ 	.short	0x0100
        /*0dd2*/ 	.byte	0x08
	.zero		1


	//   ....[1]....
        /*0dd4*/ 	.word	0x000002e0
        /*0dd8*/ 	.word	0x000000ff
        /*0ddc*/ 	.word	0x00034820
        /*0de0*/ 	.short	0x0100
        /*0de2*/ 	.byte	0x08
	.zero		1


	//   ....[2]....
        /*0de4*/ 	.word	0x000003d0
        /*0de8*/ 	.word	0x000000ff
        /*0dec*/ 	.word	0x00034830
        /*0df0*/ 	.short	0x0100
        /*0df2*/ 	.byte	0x08
	.zero		1


	//   ....[3]....
        /*0df4*/ 	.word	0x000003e0
        /*0df8*/ 	.word	0x000000ff
        /*0dfc*/ 	.word	0x00034840
        /*0e00*/ 	.short	0x0100
        /*0e02*/ 	.byte	0x08
	.zero		1


	//   ....[4]....
        /*0e04*/ 	.word	0x000003f0
        /*0e08*/ 	.word	0x000000ff
        /*0e0c*/ 	.word	0x00034838
        /*0e10*/ 	.short	0x0100
        /*0e12*/ 	.byte	0x08
	.zero		1


	//   ....[5]....
        /*0e14*/ 	.word	0x00000400
        /*0e18*/ 	.word	0x000000ff
        /*0e1c*/ 	.word	0x00034848
        /*0e20*/ 	.short	0x0100
        /*0e22*/ 	.byte	0x08
	.zero		1


	//   ....[6]....
        /*0e24*/ 	.word	0x00000530
        /*0e28*/ 	.word	0x000000ff
        /*0e2c*/ 	.word	0x00034850
        /*0e30*/ 	.short	0x0100
        /*0e32*/ 	.byte	0x08
	.zero		1


	//   ....[7]....
        /*0e34*/ 	.word	0x00000540
        /*0e38*/ 	.word	0x000000ff
        /*0e3c*/ 	.word	0x00034860
        /*0e40*/ 	.short	0x0100
        /*0e42*/ 	.byte	0x08
	.zero		1


	//   ....[8]....
        /*0e44*/ 	.word	0x00000550
        /*0e48*/ 	.word	0x000000ff
        /*0e4c*/ 	.word	0x00034858
        /*0e50*/ 	.short	0x0100
        /*0e52*/ 	.byte	0x08
	.zero		1


	//   ....[9]....
        /*0e54*/ 	.word	0x00000560
        /*0e58*/ 	.word	0x000000ff
        /*0e5c*/ 	.word	0x00034868
        /*0e60*/ 	.short	0x0100
        /*0e62*/ 	.byte	0x08
	.zero		1


	//   ....[10]....
        /*0e64*/ 	.word	0x00000650
        /*0e68*/ 	.word	0x000000ff
        /*0e6c*/ 	.word	0x00034870
        /*0e70*/ 	.short	0x0100
        /*0e72*/ 	.byte	0x06
	.zero		1


	//   ....[11]....
        /*0e74*/ 	.word	0x00000660
        /*0e78*/ 	.word	0x000000ff
        /*0e7c*/ 	.word	0x00034880
        /*0e80*/ 	.short	0x0100
        /*0e82*/ 	.byte	0x06
	.zero		1


	//   ....[12]....
        /*0e84*/ 	.word	0x00000670
        /*0e88*/ 	.word	0x000000ff
        /*0e8c*/ 	.word	0x00034878
        /*0e90*/ 	.short	0x0100
        /*0e92*/ 	.byte	0x06
	.zero		1


	//   ....[13]....
        /*0e94*/ 	.word	0x00000680
        /*0e98*/ 	.word	0x000000ff
        /*0e9c*/ 	.word	0x00034888
        /*0ea0*/ 	.short	0x0100
        /*0ea2*/ 	.byte	0x06
	.zero		1


	//   ....[14]....
        /*0ea4*/ 	.word	0x000007b0
        /*0ea8*/ 	.word	0x000000ff
        /*0eac*/ 	.word	0x00034890
        /*0eb0*/ 	.short	0x0100
        /*0eb2*/ 	.byte	0x08
	.zero		1


	//   ....[15]....
        /*0eb4*/ 	.word	0x000007c0
        /*0eb8*/ 	.word	0x000000ff
        /*0ebc*/ 	.word	0x000348a0
        /*0ec0*/ 	.short	0x0100
        /*0ec2*/ 	.byte	0x08
	.zero		1


	//   ....[16]....
        /*0ec4*/ 	.word	0x000007d0
        /*0ec8*/ 	.word	0x000000ff
        /*0ecc*/ 	.word	0x00034898
        /*0ed0*/ 	.short	0x0100
        /*0ed2*/ 	.byte	0x08
	.zero		1


	//   ....[17]....
        /*0ed4*/ 	.word	0x000007e0
        /*0ed8*/ 	.word	0x000000ff
        /*0edc*/ 	.word	0x000348a8
        /*0ee0*/ 	.short	0x0100
        /*0ee2*/ 	.byte	0x08
	.zero		1


	//   ....[18]....
        /*0ee4*/ 	.word	0x00000910
        /*0ee8*/ 	.word	0x000000ff
        /*0eec*/ 	.word	0x000348b0
        /*0ef0*/ 	.short	0x0100
        /*0ef2*/ 	.byte	0x08
	.zero		1


	//   ....[19]....
        /*0ef4*/ 	.word	0x00000920
        /*0ef8*/ 	.word	0x000000ff
        /*0efc*/ 	.word	0x000348c0
        /*0f00*/ 	.short	0x0100
        /*0f02*/ 	.byte	0x08
	.zero		1


	//   ....[20]....
        /*0f04*/ 	.word	0x00000930
        /*0f08*/ 	.word	0x000000ff
        /*0f0c*/ 	.word	0x000348b8
        /*0f10*/ 	.short	0x0100
        /*0f12*/ 	.byte	0x08
	.zero		1


	//   ....[21]....
        /*0f14*/ 	.word	0x00000940
        /*0f18*/ 	.word	0x000000ff
        /*0f1c*/ 	.word	0x000348c8
        /*0f20*/ 	.short	0x0100
        /*0f22*/ 	.byte	0x08
	.zero		1


	//   ....[22]....
        /*0f24*/ 	.word	0x00003c30
        /*0f28*/ 	.word	0x00000003
        /*0f2c*/ 	.word	0x00034890
        /*0f30*/ 	.short	0x010a
        /*0f32*/ 	.byte	0x3f
	.zero		1


	//   ....[23]....
        /*0f34*/ 	.word	0x00007010
        /*0f38*/ 	.word	0x00000003
        /*0f3c*/ 	.word	0x00034890
        /*0f40*/ 	.short	0x010a
        /*0f42*/ 	.byte	0x3f
	.zero		1


	//   ....[24]....
        /*0f44*/ 	.word	0x0000a0f0
        /*0f48*/ 	.word	0x00000003
        /*0f4c*/ 	.word	0x00034890
        /*0f50*/ 	.short	0x010a
        /*0f52*/ 	.byte	0x3f
	.zero		1


	//   ....[25]....
        /*0f54*/ 	.word	0x0000a4c0
        /*0f58*/ 	.word	0x00000020
        /*0f5c*/ 	.word	0x00000000
        /*0f60*/ 	.short	0x0101
        /*0f62*/ 	.byte	0x3f
	.zero		1


	//   ....[26]....
        /*0f64*/ 	.word	0x0000a500
        /*0f68*/ 	.word	0x00000003
        /*0f6c*/ 	.word	0x000348b0
        /*0f70*/ 	.short	0x010a
        /*0f72*/ 	.byte	0x3f
	.zero		1


	//   ....[27]....
        /*0f74*/ 	.word	0x0000a9a0
        /*0f78*/ 	.word	0x00000003
        /*0f7c*/ 	.word	0x00000000
        /*0f80*/ 	.short	0x0101
        /*0f82*/ 	.byte	0x3f
	.zero		1


	//   ....[28]....
        /*0f84*/ 	.word	0x0000b1f0
        /*0f88*/ 	.word	0x00000002
        /*0f8c*/ 	.word	0x00034800
        /*0f90*/ 	.short	0x010a
        /*0f92*/ 	.byte	0x3f
	.zero		1


	//   ....[29]....
        /*0f94*/ 	.word	0x0000b240
        /*0f98*/ 	.word	0x00000002
        /*0f9c*/ 	.word	0x00034800
        /*0fa0*/ 	.short	0x010a
        /*0fa2*/ 	.byte	0x3f
	.zero		1


	//   ....[30]....
        /*0fa4*/ 	.word	0x0000c5c0
        /*0fa8*/ 	.word	0x00000002
        /*0fac*/ 	.word	0x00034800
        /*0fb0*/ 	.short	0x010a
        /*0fb2*/ 	.byte	0x3f
	.zero		1


	//   ....[31]....
        /*0fb4*/ 	.word	0x0000f6c0
        /*0fb8*/ 	.word	0x00000002
        /*0fbc*/ 	.word	0x00034800
        /*0fc0*/ 	.short	0x010a
        /*0fc2*/ 	.byte	0x3f
	.zero		1


	//   ....[32]....
        /*0fc4*/ 	.word	0x00011f90
        /*0fc8*/ 	.word	0x00000006
        /*0fcc*/ 	.word	0x00034830
        /*0fd0*/ 	.short	0x010a
        /*0fd2*/ 	.byte	0x3f
	.zero		1


	//   ....[33]....
        /*0fd4*/ 	.word	0x00012000
        /*0fd8*/ 	.word	0x00000006
        /*0fdc*/ 	.word	0x00034830
        /*0fe0*/ 	.short	0x010a
        /*0fe2*/ 	.byte	0x3f
	.zero		1


	//   ....[34]....
        /*0fe4*/ 	.word	0x00012bb0
        /*0fe8*/ 	.word	0x00000006
        /*0fec*/ 	.word	0x00000000
        /*0ff0*/ 	.short	0x0101
        /*0ff2*/ 	.byte	0x3f
	.zero		1


	//   ....[35]....
        /*0ff4*/ 	.word	0x00014910
        /*0ff8*/ 	.word	0x00000014
        /*0ffc*/ 	.word	0x00034830
        /*1000*/ 	.short	0x010a
        /*1002*/ 	.byte	0x3f
	.zero		1


	//   ....[36]....
        /*1004*/ 	.word	0x00014990
        /*1008*/ 	.word	0x00000014
        /*100c*/ 	.word	0x00034830
        /*1010*/ 	.short	0x010a
        /*1012*/ 	.byte	0x3f
	.zero		1


	//   ....[37]....
        /*1014*/ 	.word	0x000154b0
        /*1018*/ 	.word	0x00000015
        /*101c*/ 	.word	0x00034850
        /*1020*/ 	.short	0x010a
        /*1022*/ 	.byte	0x3f
	.zero		1


	//   ....[38]....
        /*1024*/ 	.word	0x00015500
        /*1028*/ 	.word	0x00000015
        /*102c*/ 	.word	0x00034850
        /*1030*/ 	.short	0x010a
        /*1032*/ 	.byte	0x3f
	.zero		1


	//   ....[39]....
        /*1034*/ 	.word	0x00016ee0
        /*1038*/ 	.word	0x00000014
        /*103c*/ 	.word	0x00000000
        /*1040*/ 	.short	0x0101
        /*1042*/ 	.byte	0x3f
	.zero		1


	//   ....[40]....
        /*1044*/ 	.word	0x00016f10
        /*1048*/ 	.word	0x00000015
        /*104c*/ 	.word	0x00000000
        /*1050*/ 	.short	0x0101
        /*1052*/ 	.byte	0x3f
	.zero		1


	//   ....[41]....
        /*1054*/ 	.word	0x00017730
        /*1058*/ 	.word	0x00000003
        /*105c*/ 	.word	0x00034830
        /*1060*/ 	.short	0x010a
        /*1062*/ 	.byte	0x3f
	.zero		1


	//   ....[42]....
        /*1064*/ 	.word	0x000177b0
        /*1068*/ 	.word	0x00000003
        /*106c*/ 	.word	0x00034830
        /*1070*/ 	.short	0x010a
        /*1072*/ 	.byte	0x3f
	.zero		1


	//   ....[43]....
        /*1074*/ 	.word	0x000182d0
        /*1078*/ 	.word	0x0000000f
        /*107c*/ 	.word	0x00034850
        /*1080*/ 	.short	0x010a
        /*1082*/ 	.byte	0x3f
	.zero		1


	//   ....[44]....
        /*1084*/ 	.word	0x00018320
        /*1088*/ 	.word	0x0000000f
        /*108c*/ 	.word	0x00034850
        /*1090*/ 	.short	0x010a
        /*1092*/ 	.byte	0x3f
	.zero		1


	//   ....[45]....
        /*1094*/ 	.word	0x00019460
        /*1098*/ 	.word	0x00000019
        /*109c*/ 	.word	0x00000000
        /*10a0*/ 	.short	0x0101
        /*10a2*/ 	.byte	0x3f
	.zero		1


	//   ....[46]....
        /*10a4*/ 	.word	0x000194a0
        /*10a8*/ 	.word	0x0000000f
        /*10ac*/ 	.word	0x00000000
        /*10b0*/ 	.short	0x0101
        /*10b2*/ 	.byte	0x3f
	.zero		1


	//   ....[47]....
        /*10b4*/ 	.word	0x00019f60
        /*10b8*/ 	.word	0x00000007
        /*10bc*/ 	.word	0x00034850
        /*10c0*/ 	.short	0x010a
        /*10c2*/ 	.byte	0x3f
	.zero		1


	//   ....[48]....
        /*10c4*/ 	.word	0x0001a000
        /*10c8*/ 	.word	0x00000007
        /*10cc*/ 	.word	0x00034850
        /*10d0*/ 	.short	0x010a
        /*10d2*/ 	.byte	0x3f
	.zero		1


	//   ....[49]....
        /*10d4*/ 	.word	0x0001a5c0
        /*10d8*/ 	.word	0x00000008
        /*10dc*/ 	.word	0x00000000
        /*10e0*/ 	.short	0x0101
        /*10e2*/ 	.byte	0x3f
	.zero		1


	//   ....[50]....
        /*10e4*/ 	.word	0x0001bbd0
        /*10e8*/ 	.word	0x00000000
        /*10ec*/ 	.word	0x00000000
        /*10f0*/ 	.short	0x0101
        /*10f2*/ 	.byte	0x3f
	.zero		1


	//   ....[51]....
        /*10f4*/ 	.word	0x0001c340
        /*10f8*/ 	.word	0x0000000a
        /*10fc*/ 	.word	0x00000000
        /*1100*/ 	.short	0x0101
        /*1102*/ 	.byte	0x3f
	.zero		1


	//   ....[52]....
        /*1104*/ 	.word	0x0001f5b0
        /*1108*/ 	.word	0x00000012
        /*110c*/ 	.word	0x00034820
        /*1110*/ 	.short	0x010a
        /*1112*/ 	.byte	0x3f
	.zero		1


	//   ....[53]....
        /*1114*/ 	.word	0x0001f680
        /*1118*/ 	.word	0x00000005
        /*111c*/ 	.word	0x000348a0
        /*1120*/ 	.short	0x010a
        /*1122*/ 	.byte	0x3f
	.zero		1


	//   ....[54]....
        /*1124*/ 	.word	0x0001fab0
        /*1128*/ 	.word	0x00000005
        /*112c*/ 	.word	0x000348c0
        /*1130*/ 	.short	0x010a
        /*1132*/ 	.byte	0x3f
	.zero		1


	//   ....[55]....
        /*1134*/ 	.word	0x0001ffb0
        /*1138*/ 	.word	0x00000007
        /*113c*/ 	.word	0x000348a0
        /*1140*/ 	.short	0x010a
        /*1142*/ 	.byte	0x3f
	.zero		1


	//   ....[56]....
        /*1144*/ 	.word	0x000203d0
        /*1148*/ 	.word	0x00000007
        /*114c*/ 	.word	0x000348c0
        /*1150*/ 	.short	0x010a
        /*1152*/ 	.byte	0x3f
	.zero		1


	//   ....[57]....
        /*1154*/ 	.word	0x00021430
        /*1158*/ 	.word	0x00000000
        /*115c*/ 	.word	0x00034840
        /*1160*/ 	.short	0x010a
        /*1162*/ 	.byte	0x3f
	.zero		1


	//   ....[58]....
        /*1164*/ 	.word	0x00022410
        /*1168*/ 	.word	0x00000012
        /*116c*/ 	.word	0x00034800
        /*1170*/ 	.short	0x0107
        /*1172*/ 	.byte	0x3f
	.zero		1


	//   ....[59]....
        /*1174*/ 	.word	0x00022520
        /*1178*/ 	.word	0x00000012
        /*117c*/ 	.word	0x00034800
        /*1180*/ 	.short	0x0101
        /*1182*/ 	.byte	0x3f
	.zero		1


	//   ....[60]....
        /*1184*/ 	.word	0x00022540
        /*1188*/ 	.word	0x00000012
        /*118c*/ 	.word	0x00034820
        /*1190*/ 	.short	0x010a
        /*1192*/ 	.byte	0x3f
	.zero		1


	//   ....[61]....
        /*1194*/ 	.word	0x00022900
        /*1198*/ 	.word	0x00000003
        /*119c*/ 	.word	0x00034840
        /*11a0*/ 	.short	0x010a
        /*11a2*/ 	.byte	0x3f
	.zero		1


	//   ....[62]....
        /*11a4*/ 	.word	0x00022d90
        /*11a8*/ 	.word	0x00000003
        /*11ac*/ 	.word	0x00000060
        /*11b0*/ 	.short	0x010a
        /*11b2*/ 	.byte	0x3f
	.zero		1


	//   ....[63]....
        /*11b4*/ 	.word	0x00023420
        /*11b8*/ 	.word	0x00000003
        /*11bc*/ 	.word	0x00034840
        /*11c0*/ 	.short	0x010a
        /*11c2*/ 	.byte	0x3f
	.zero		1


	//   ....[64]....
        /*11c4*/ 	.word	0x000238b0
        /*11c8*/ 	.word	0x00000002
        /*11cc*/ 	.word	0x00000060
        /*11d0*/ 	.short	0x010a
        /*11d2*/ 	.byte	0x3f
	.zero		1


	//   ....[65]....
        /*11d4*/ 	.word	0x00023e80
        /*11d8*/ 	.word	0x00000002
        /*11dc*/ 	.word	0x00034840
        /*11e0*/ 	.short	0x010a
        /*11e2*/ 	.byte	0x3f
	.zero		1


	//   ....[66]....
        /*11e4*/ 	.word	0x00024310
        /*11e8*/ 	.word	0x00000002
        /*11ec*/ 	.word	0x00000060
        /*11f0*/ 	.short	0x010a
        /*11f2*/ 	.byte	0x3f
	.zero		1


	//   ....[67]....
        /*11f4*/ 	.word	0x00024890
        /*11f8*/ 	.word	0x00000000
        /*11fc*/ 	.word	0x00034860
        /*1200*/ 	.short	0x010a
        /*1202*/ 	.byte	0x3f
	.zero		1


	//   ....[68]....
        /*1204*/ 	.word	0x00025ee0
        /*1208*/ 	.word	0x00000000
        /*120c*/ 	.word	0x00034820
        /*1210*/ 	.short	0x010a
        /*1212*/ 	.byte	0x3f
	.zero		1


	//   ....[69]....
        /*1214*/ 	.word	0x000260e0
        /*1218*/ 	.word	0x00000006
        /*121c*/ 	.word	0x00000000
        /*1220*/ 	.short	0x010a
        /*1222*/ 	.byte	0x3f
	.zero		1


	//   ....[70]....
        /*1224*/ 	.word	0x00026110
        /*1228*/ 	.word	0x00000007
        /*122c*/ 	.word	0x00000000
        /*1230*/ 	.short	0x010a
        /*1232*/ 	.byte	0x3f
	.zero		1


	//   ....[71]....
        /*1234*/ 	.word	0x00026170
        /*1238*/ 	.word	0x00000004
        /*123c*/ 	.word	0x00000000
        /*1240*/ 	.short	0x010a
        /*1242*/ 	.byte	0x3f
	.zero		1


	//   ....[72]....
        /*1244*/ 	.word	0x000261a0
        /*1248*/ 	.word	0x00000003
        /*124c*/ 	.word	0x00000000
        /*1250*/ 	.short	0x010a
        /*1252*/ 	.byte	0x3f
	.zero		1


	//   ....[73]....
        /*1254*/ 	.word	0x00026200
        /*1258*/ 	.word	0x00000003
        /*125c*/ 	.word	0x00034890
        /*1260*/ 	.short	0x010a
        /*1262*/ 	.byte	0x3f
	.zero		1


	//   ....[74]....
        /*1264*/ 	.word	0x00026250
        /*1268*/ 	.word	0x00000003
        /*126c*/ 	.word	0x00034890
        /*1270*/ 	.short	0x010a
        /*1272*/ 	.byte	0x3f
	.zero		1


	//   ....[75]....
        /*1274*/ 	.word	0x000262a0
        /*1278*/ 	.word	0x00000003
        /*127c*/ 	.word	0x00034890
        /*1280*/ 	.short	0x010a
        /*1282*/ 	.byte	0x3f
	.zero		1


	//   ....[76]....
        /*1284*/ 	.word	0x000262f0
        /*1288*/ 	.word	0x00000003
        /*128c*/ 	.word	0x000348b0
        /*1290*/ 	.short	0x010a
        /*1292*/ 	.byte	0x3f
	.zero		1


	//   ....[77]....
        /*1294*/ 	.word	0x000266e0
        /*1298*/ 	.word	0x00000002
        /*129c*/ 	.word	0x00034800
        /*12a0*/ 	.short	0x010a
        /*12a2*/ 	.byte	0x3f
	.zero		1


	//   ....[78]....
        /*12a4*/ 	.word	0x00026ae0
        /*12a8*/ 	.word	0x00000002
        /*12ac*/ 	.word	0x00034800
        /*12b0*/ 	.short	0x010a
        /*12b2*/ 	.byte	0x3f
	.zero		1


	//   ....[79]....
        /*12b4*/ 	.word	0x00026b30
        /*12b8*/ 	.word	0x00000006
        /*12bc*/ 	.word	0x00034830
        /*12c0*/ 	.short	0x010a
        /*12c2*/ 	.byte	0x3f
	.zero		1


	//   ....[80]....
        /*12c4*/ 	.word	0x00026b80
        /*12c8*/ 	.word	0x00000014
        /*12cc*/ 	.word	0x00034830
        /*12d0*/ 	.short	0x010a
        /*12d2*/ 	.byte	0x3f
	.zero		1


	//   ....[81]....
        /*12d4*/ 	.word	0x00026bd0
        /*12d8*/ 	.word	0x00000015
        /*12dc*/ 	.word	0x00034850
        /*12e0*/ 	.short	0x010a
        /*12e2*/ 	.byte	0x3f
	.zero		1


	//   ....[82]....
        /*12e4*/ 	.word	0x00026c20
        /*12e8*/ 	.word	0x00000003
        /*12ec*/ 	.word	0x00034830
        /*12f0*/ 	.short	0x010a
        /*12f2*/ 	.byte	0x3f
	.zero		1


	//   ....[83]....
        /*12f4*/ 	.word	0x00026c70
        /*12f8*/ 	.word	0x0000000f
        /*12fc*/ 	.word	0x00034850
        /*1300*/ 	.short	0x010a
        /*1302*/ 	.byte	0x3f
	.zero		1


	//   ....[84]....
        /*1304*/ 	.word	0x00026cc0
        /*1308*/ 	.word	0x00000007
        /*130c*/ 	.word	0x00034850
        /*1310*/ 	.short	0x010a
        /*1312*/ 	.byte	0x3f
	.zero		1


	//   ....[85]....
        /*1314*/ 	.word	0x00026e60
        /*1318*/ 	.word	0x00000012
        /*131c*/ 	.word	0x00034820
        /*1320*/ 	.short	0x010a
        /*1322*/ 	.byte	0x3f
	.zero		1


	//   ....[86]....
        /*1324*/ 	.word	0x00026eb0
        /*1328*/ 	.word	0x00000005
        /*132c*/ 	.word	0x000348a0
        /*1330*/ 	.short	0x010a
        /*1332*/ 	.byte	0x3f
	.zero		1


	//   ....[87]....
        /*1334*/ 	.word	0x00026f00
        /*1338*/ 	.word	0x00000005
        /*133c*/ 	.word	0x000348c0
        /*1340*/ 	.short	0x010a
        /*1342*/ 	.byte	0x3f
	.zero		1


	//   ....[88]....
        /*1344*/ 	.word	0x00026f50
        /*1348*/ 	.word	0x00000007
        /*134c*/ 	.word	0x000348a0
        /*1350*/ 	.short	0x010a
        /*1352*/ 	.byte	0x3f
	.zero		1


	//   ....[89]....
        /*1354*/ 	.word	0x00026fa0
        /*1358*/ 	.word	0x00000007
        /*135c*/ 	.word	0x000348c0
        /*1360*/ 	.short	0x010a
        /*1362*/ 	.byte	0x3f
	.zero		1


	//   ....[90]....
        /*1364*/ 	.word	0x00027140
        /*1368*/ 	.word	0x00000000
        /*136c*/ 	.word	0x00034840
        /*1370*/ 	.short	0x010a
        /*1372*/ 	.byte	0x3f
	.zero		1


	//   ....[91]....
        /*1374*/ 	.word	0x00027d70
        /*1378*/ 	.word	0x00000012
        /*137c*/ 	.word	0x00034820
        /*1380*/ 	.short	0x010a
        /*1382*/ 	.byte	0x3f
	.zero		1


	//   ....[92]....
        /*1384*/ 	.word	0x00027dc0
        /*1388*/ 	.word	0x00000003
        /*138c*/ 	.word	0x00034840
        /*1390*/ 	.short	0x010a
        /*1392*/ 	.byte	0x3f
	.zero		1


	//   ....[93]....
        /*1394*/ 	.word	0x00027e10
        /*1398*/ 	.word	0x00000003
        /*139c*/ 	.word	0x00000060
        /*13a0*/ 	.short	0x010a
        /*13a2*/ 	.byte	0x3f
	.zero		1


	//   ....[94]....
        /*13a4*/ 	.word	0x00027e60
        /*13a8*/ 	.word	0x00000003
        /*13ac*/ 	.word	0x00034840
        /*13b0*/ 	.short	0x010a
        /*13b2*/ 	.byte	0x3f
	.zero		1


	//   ....[95]....
        /*13b4*/ 	.word	0x00027eb0
        /*13b8*/ 	.word	0x00000002
        /*13bc*/ 	.word	0x00000060
        /*13c0*/ 	.short	0x010a
        /*13c2*/ 	.byte	0x3f
	.zero		1


	//   ....[96]....
        /*13c4*/ 	.word	0x00027f00
        /*13c8*/ 	.word	0x00000002
        /*13cc*/ 	.word	0x00034840
        /*13d0*/ 	.short	0x010a
        /*13d2*/ 	.byte	0x3f
	.zero		1


	//   ....[97]....
        /*13d4*/ 	.word	0x00027f50
        /*13d8*/ 	.word	0x00000002
        /*13dc*/ 	.word	0x00000060
        /*13e0*/ 	.short	0x010a
        /*13e2*/ 	.byte	0x3f
	.zero		1


	//   ....[98]....
        /*13e4*/ 	.word	0x00027fa0
        /*13e8*/ 	.word	0x00000000
        /*13ec*/ 	.word	0x00034860
        /*13f0*/ 	.short	0x010a
        /*13f2*/ 	.byte	0x3f
	.zero		1


	//   ....[99]....
        /*13f4*/ 	.word	0x00028b20
        /*13f8*/ 	.word	0x00000000
        /*13fc*/ 	.word	0x00034820
        /*1400*/ 	.short	0x010a
        /*1402*/ 	.byte	0x3f
	.zero		1


	//   ....[100]....
        /*1404*/ 	.word	0x00028cc0
        /*1408*/ 	.word	0x00000006
        /*140c*/ 	.word	0x00000000
        /*1410*/ 	.short	0x010a
        /*1412*/ 	.byte	0x3f
	.zero		1


	//   ....[101]....
        /*1414*/ 	.word	0x00028d10
        /*1418*/ 	.word	0x00000007
        /*141c*/ 	.word	0x00000000
        /*1420*/ 	.short	0x010a
        /*1422*/ 	.byte	0x3f
	.zero		1


	//   ....[102]....
        /*1424*/ 	.word	0x00028d60
        /*1428*/ 	.word	0x00000004
        /*142c*/ 	.word	0x00000000
        /*1430*/ 	.short	0x010a
        /*1432*/ 	.byte	0x3f
	.zero		1


	//----- nvinfo : EIATTR_NUM_MBARRIERS
	.align		4
.L_331:
        /*1434*/ 	.byte	0x03, 0x38
        /*1436*/ 	.short	0x0016


	//----- nvinfo : EIATTR_EXIT_INSTR_OFFSETS
	.align		4
        /*1438*/ 	.byte	0x04, 0x1c
        /*143a*/ 	.short	(.L_333 - .L_332)


	//   ....[0]....
.L_332:
        /*143c*/ 	.word	0x000261f0


	//----- nvinfo : EIATTR_MAX_THREADS
	.align		4
.L_333:
        /*1440*/ 	.byte	0x04, 0x05
        /*1442*/ 	.short	(.L_335 - .L_334)
.L_334:
        /*1444*/ 	.word	0x00000180
        /*1448*/ 	.word	0x00000001
        /*144c*/ 	.word	0x00000001


	//----- nvinfo : EIATTR_CRS_STACK_SIZE
	.align		4
.L_335:
        /*1450*/ 	.byte	0x04, 0x1e
        /*1452*/ 	.short	(.L_337 - .L_336)
.L_336:
        /*1454*/ 	.word	0x00000000


	//----- nvinfo : EIATTR_CBANK_PARAM_SIZE
	.align		4
.L_337:
        /*1458*/ 	.byte	0x03, 0x19
        /*145a*/ 	.short	0x0af0


	//----- nvinfo : EIATTR_PARAM_CBANK
	.align		4
        /*145c*/ 	.byte	0x04, 0x0a
        /*145e*/ 	.short	(.L_339 - .L_338)
	.align		4
.L_338:
        /*1460*/ 	.word	index@(.nv.constant0._ZN7cutlass13device_kernelIN5flash11enable_sm90INS1_16FlashAttnFwdSm90INS1_25CollectiveMainloopFwdSm90ILi2EN4cute5tupleIJNS5_1CILi1EEES8_S8_EEENS6_IJNS7_ILi128EEESA_NS7_ILi192EEEEEELi128ENS_6half_tEfNS_4arch4Sm90ELb1ELb0ELb0ELb1ELb0ELb1ELb0ELb1ELb1ELb1ELb1ELb0EEENS1_21CollectiveEpilogueFwdINS6_IJSA_SA_SA_EEES9_SD_SF_Li256ELb1ELb1ELb1ELb0EEENS1_36VarlenDynamicPersistentTileSchedulerILi128ELi128ELi256ELi128ELb1ELb1ELb1ELb1ELb1ELb1EEEEEEEEEvNT_6ParamsE)
        /*1464*/ 	.short	0x0210
        /*1466*/ 	.short	0x0af0


	//----- nvinfo : EIATTR_SW_WAR
	.align		4
.L_339:
        /*1468*/ 	.byte	0x04, 0x36
        /*146a*/ 	.short	(.L_341 - .L_340)
.L_340:
        /*146c*/ 	.word	0x00000008
.L_341:


//--------------------- .nv.callgraph             --------------------------
	.section	.nv.callgraph,"",@"SHT_CUDA_CALLGRAPH"
	.align	4
	.sectionentsize	8
	.align		4
        /*0000*/ 	.word	0x00000000
	.align		4
        /*0004*/ 	.word	0xffffffff
	.align		4
        /*0008*/ 	.word	index@(_ZN7cutlass13device_kernelIN5flash11enable_sm90INS1_16FlashAttnFwdSm90INS1_25CollectiveMainloopFwdSm90ILi2EN4cute5tupleIJNS5_1CILi1EEES8_S8_EEENS6_IJNS7_ILi128EEESA_NS7_ILi192EEEEEELi128ENS_6half_tEfNS_4arch4Sm90ELb0ELb0ELb0ELb0ELb0ELb0ELb0ELb1ELb1ELb1ELb1ELb0EEENS1_21CollectiveEpilogueFwdINS6_IJSA_SA_SA_EEES9_SD_SF_Li256ELb0ELb1ELb1ELb0EEENS1_19SingleTileSchedulerILb0ELb1ELb1ELi128EEEEEEEEEvNT_6ParamsE)
	.align		4
        /*000c*/ 	.word	index@(__assertfail)
	.align		4
        /*0010*/ 	.word	index@(_ZN7cutlass13device_kernelIN5flash11enable_sm90INS1_16FlashAttnFwdSm90INS1_25CollectiveMainloopFwdSm90ILi2EN4cute5tupleIJNS5_1CILi1EEES8_S8_EEENS6_IJNS7_ILi128EEESA_NS7_ILi192EEEEEELi128ENS_6half_tEfNS_4arch4Sm90ELb0ELb0ELb0ELb1ELb0ELb0ELb0ELb1ELb1ELb1ELb1ELb0EEENS1_21CollectiveEpilogueFwdINS6_IJSA_SA_SA_EEES9_SD_SF_Li256ELb1ELb1ELb1ELb0EEENS1_36VarlenDynamicPersistentTileSchedulerILi128ELi128ELi256ELi128ELb1ELb1ELb1ELb0ELb1ELb1EEEEEEEEEvNT_6ParamsE)
	.align		4
        /*0014*/ 	.word	index@(__assertfail)
	.align		4
        /*0018*/ 	.word	index@(_ZN7cutlass13device_kernelIN5flash11enable_sm90INS1_16FlashAttnFwdSm90INS1_25CollectiveMainloopFwdSm90ILi2EN4cute5tupleIJNS5_1CILi1EEES8_S8_EEENS6_IJNS7_ILi128EEESA_NS7_ILi192EEEEEELi128ENS_6half_tEfNS_4arch4Sm90ELb0ELb0ELb0ELb1ELb0ELb1ELb0ELb1ELb1ELb1ELb1ELb0EEENS1_21CollectiveEpilogueFwdINS6_IJSA_SA_SA_EEES9_SD_SF_Li256ELb1ELb1ELb1ELb0EEENS1_36VarlenDynamicPersistentTileSchedulerILi128ELi128ELi256ELi128ELb1ELb1ELb1ELb0ELb1ELb1EEEEEEEEEvNT_6ParamsE)
	.align		4
        /*001c*/ 	.word	index@(__assertfail)
	.align		4
        /*0020*/ 	.word	index@(_ZN7cutlass13device_kernelIN5flash11enable_sm90INS1_16FlashAttnFwdSm90INS1_25CollectiveMainloopFwdSm90ILi2EN4cute5tupleIJNS5_1CILi1EEES8_S8_EEENS6_IJNS7_ILi128EEENS7_ILi96EEENS7_ILi192EEEEEELi128ENS_6half_tEfNS_4arch4Sm90ELb0ELb1ELb0ELb0ELb0ELb0ELb0ELb1ELb1ELb1ELb1ELb0EEENS1_21CollectiveEpilogueFwdINS6_IJSA_SA_SB_EEES9_SE_SG_Li256ELb0ELb1ELb1ELb0EEENS1_19SingleTileSchedulerILb0ELb1ELb1ELi128EEEEEEEEEvNT_6ParamsE)
	.align		4
        /*0024*/ 	.word	index@(__assertfail)
	.align		4
        /*0028*/ 	.word	index@(_ZN7cutlass13device_kernelIN5flash11enable_sm90INS1_16FlashAttnFwdSm90INS1_25CollectiveMainloopFwdSm90ILi2EN4cute5tupleIJNS5_1CILi1EEES8_S8_EEENS6_IJNS7_ILi128EEENS7_ILi96EEENS7_ILi192EEEEEELi128ENS_6half_tEfNS_4arch4Sm90ELb0ELb1ELb0ELb1ELb0ELb0ELb0ELb1ELb1ELb1ELb1ELb0EEENS1_21CollectiveEpilogueFwdINS6_IJSA_SA_SB_EEES9_SE_SG_Li256ELb1ELb1ELb1ELb0EEENS1_36VarlenDynamicPersistentTileSchedulerILi128ELi96ELi256ELi128ELb1ELb1ELb1ELb1ELb0ELb1EEEEEEEEEvNT_6ParamsE)
	.align		4
        /*002c*/ 	.word	index@(__assertfail)
	.align		4
        /*0030*/ 	.word	index@(_ZN7cutlass13device_kernelIN5flash11enable_sm90INS1_16FlashAttnFwdSm90INS1_25CollectiveMainloopFwdSm90ILi2EN4cute5tupleIJNS5_1CILi1EEES8_S8_EEENS6_IJNS7_ILi128EEENS7_ILi96EEENS7_ILi192EEEEEELi128ENS_6half_tEfNS_4arch4Sm90ELb0ELb1ELb0ELb1ELb0ELb1ELb0ELb1ELb1ELb1ELb1ELb0EEENS1_21CollectiveEpilogueFwdINS6_IJSA_SA_SB_EEES9_SE_SG_Li256ELb1ELb1ELb1ELb0EEENS1_36VarlenDynamicPersistentTileSchedulerILi128ELi96ELi256ELi128ELb1ELb1ELb1ELb1ELb0ELb1EEEEEEEEEvNT_6ParamsE)
	.align		4
        /*0034*/ 	.word	index@(__assertfail)
	.align		4
        /*0038*/ 	.word	index@(_ZN7cutlass13device_kernelIN5flash11enable_sm90INS1_16FlashAttnFwdSm90INS1_25CollectiveMainloopFwdSm90ILi2EN4cute5tupleIJNS5_1CILi1EEES8_S8_EEENS6_IJNS7_ILi128EEESA_NS7_ILi192EEEEEELi128ENS_6half_tEfNS_4arch4Sm90ELb1ELb0ELb0ELb0ELb0ELb0ELb0ELb1ELb1ELb1ELb1ELb0EEENS1_21CollectiveEpilogueFwdINS6_IJSA_SA_SA_EEES9_SD_SF_Li256ELb0ELb1ELb1ELb0EEENS1_19SingleTileSchedulerILb0ELb1ELb1ELi128EEEEEEEEEvNT_6ParamsE)
	.align		4
        /*003c*/ 	.word	index@(__assertfail)
	.align		4
        /*0040*/ 	.word	index@(_ZN7cutlass13device_kernelIN5flash11enable_sm90INS1_16FlashAttnFwdSm90INS1_25CollectiveMainloopFwdSm90ILi2EN4cute5tupleIJNS5_1CILi1EEES8_S8_EEENS6_IJNS7_ILi128EEESA_NS7_ILi192EEEEEELi128ENS_6half_tEfNS_4arch4Sm90ELb1ELb0ELb0ELb1ELb0ELb0ELb0ELb1ELb1ELb1ELb1ELb0EEENS1_21CollectiveEpilogueFwdINS6_IJSA_SA_SA_EEES9_SD_SF_Li256ELb1ELb1ELb1ELb0EEENS1_36VarlenDynamicPersistentTileSchedulerILi128ELi128ELi256ELi128ELb1ELb1ELb1ELb1ELb1ELb1EEEEEEEEEvNT_6ParamsE)
	.align		4
        /*0044*/ 	.word	index@(__assertfail)
	.align		4
        /*0048*/ 	.word	index@(_ZN7cutlass13device_kernelIN5flash11enable_sm90INS1_16FlashAttnFwdSm90INS1_25CollectiveMainloopFwdSm90ILi2EN4cute5tupleIJNS5_1CILi1EEES8_S8_EEENS6_IJNS7_ILi128EEESA_NS7_ILi192EEEEEELi128ENS_6half_tEfNS_4arch4Sm90ELb1ELb0ELb0ELb1ELb0ELb1ELb0ELb1ELb1ELb1ELb1ELb0EEENS1_21CollectiveEpilogueFwdINS6_IJSA_SA_SA_EEES9_SD_SF_Li256ELb1ELb1ELb1ELb0EEENS1_36VarlenDynamicPersistentTileSchedulerILi128ELi128ELi256ELi128ELb1ELb1ELb1ELb1ELb1ELb1EEEEEEEEEvNT_6ParamsE)
	.align		4
        /*004c*/ 	.word	index@(__assertfail)
	.align		4
        /*0050*/ 	.word	0x00000000
	.align		4
        /*0054*/ 	.word	0xfffffffe
	.align		4
        /*0058*/ 	.word	0x00000000
	.align		4
        /*005c*/ 	.word	0xfffffffd
	.align		4
        /*0060*/ 	.word	0x00000000
	.align		4
        /*0064*/ 	.word	0xfffffffc


//--------------------- .nv.constant4             --------------------------
	.section	.nv.constant4,"a",@progbits
	.align	8
	.align		8
.nv.constant4:
        /*0000*/ 	.dword	__assertfail
	.align		8
        /*0008*/ 	.dword	__unnamed_1
	.align		8
        /*0010*/ 	.dword	__unnamed_2
	.align		8
        /*0018*/ 	.dword	__unnamed_3
	.align		8
        /*0020*/ 	.dword	__unnamed_4
	.align		8
        /*0028*/ 	.dword	__unnamed_5
	.align		8
        /*0030*/ 	.dword	__unnamed_6
	.align		8
        /*0038*/ 	.dword	__unnamed_7
	.align		8
        /*0040*/ 	.dword	__unnamed_8
	.align		8
        /*0048*/ 	.dword	__unnamed_9
	.align		8
        /*0050*/ 	.dword	__unnamed_10
	.align		8
        /*0058*/ 	.dword	__unnamed_11
	.align		8
        /*0060*/ 	.dword	_ZN76_INTERNAL_37f5b911_40_flash_fwd_hdim192_128_fp16_split_sm90_cu_c784774a_33054cuda3std3__45__cpo5beginE
	.align		8
        /*0068*/ 	.dword	_ZN76_INTERNAL_37f5b911_40_flash_fwd_hdim192_128_fp16_split_sm90_cu_c784774a_33054cuda3std3__45__cpo3endE
	.align		8
        /*0070*/ 	.dword	_ZN76_INTERNAL_37f5b911_40_flash_fwd_hdim192_128_fp16_split_sm90_cu_c784774a_33054cuda3std3__45__cpo6cbeginE
	.align		8
        /*0078*/ 	.dword	_ZN76_INTERNAL_37f5b911_40_flash_fwd_hdim192_128_fp16_split_sm90_cu_c784774a_33054cuda3std3__45__cpo4cendE
	.align		8
        /*0080*/ 	.dword	_ZN76_INTERNAL_37f5b911_40_flash_fwd_hdim192_128_fp16_split_sm90_cu_c784774a_33054cuda3std3__478_GLOBAL__N__37f5b911_40_flash_fwd_hdim192_128_fp16_split_sm90_cu_c784774a_33056ignoreE
	.align		8
        /*0088*/ 	.dword	_ZN76_INTERNAL_37f5b911_40_flash_fwd_hdim192_128_fp16_split_sm90_cu_c784774a_33054cuda3std3__419piecewise_constructE
	.align		8
        /*0090*/ 	.dword	_ZN76_INTERNAL_37f5b911_40_flash_fwd_hdim192_128_fp16_split_sm90_cu_c784774a_33054cuda3std3__48in_placeE
	.align		8
        /*0098*/ 	.dword	_ZN76_INTERNAL_37f5b911_40_flash_fwd_hdim192_128_fp16_split_sm90_cu_c784774a_33054cuda3std6ranges3__45__cpo4swapE
	.align		8
        /*00a0*/ 	.dword	_ZN76_INTERNAL_37f5b911_40_flash_fwd_hdim192_128_fp16_split_sm90_cu_c784774a_33054cuda3std6ranges3__45__cpo9iter_moveE
	.align		8
        /*00a8*/ 	.dword	_ZN76_INTERNAL_37f5b911_40_flash_fwd_hdim192_128_fp16_split_sm90_cu_c784774a_33054cute7productE
	.align		8
        /*00b0*/ 	.dword	_ZN76_INTERNAL_37f5b911_40_flash_fwd_hdim192_128_fp16_split_sm90_cu_c784774a_33054cute1_E
	.align		8
        /*00b8*/ 	.dword	$str$20
	.align		8
        /*00c0*/ 	.dword	$str$21


//--------------------- .text._ZN7cutlass13device_kernelIN5flash11enable_sm90INS1_16FlashAttnFwdSm90INS1_25CollectiveMainloopFwdSm90ILi2EN4cute5tupleIJNS5_1CILi1EEES8_S8_EEENS6_IJNS7_ILi128EEESA_NS7_ILi192EEEEEELi128ENS_6half_tEfNS_4arch4Sm90ELb0ELb0ELb0ELb0ELb0ELb0ELb0ELb1ELb1ELb1ELb1ELb0EEENS1_21CollectiveEpilogueFwdINS6_IJSA_SA_SA_EEES9_SD_SF_Li256ELb0ELb1ELb1ELb0EEENS1_19SingleTileSchedulerILb0ELb1ELb1ELi128EEEEEEEEEvNT_6ParamsE --------------------------
	.section	.text._ZN7cutlass13device_kernelIN5flash11enable_sm90INS1_16FlashAttnFwdSm90INS1_25CollectiveMainloopFwdSm90ILi2EN4cute5tupleIJNS5_1CILi1EEES8_S8_EEENS6_IJNS7_ILi128EEESA_NS7_ILi192EEEEEELi128ENS_6half_tEfNS_4arch4Sm90ELb0ELb0ELb0ELb0ELb0ELb0ELb0ELb1ELb1ELb1ELb1ELb0EEENS1_21CollectiveEpilogueFwdINS6_IJSA_SA_SA_EEES9_SD_SF_Li256ELb0ELb1ELb1ELb0EEENS1_19SingleTileSchedulerILb0ELb1ELb1ELi128EEEEEEEEEvNT_6ParamsE,"ax",@progbits
	.align	128
.text._ZN7cutlass13device_kernelIN5flash11enable_sm90INS1_16FlashAttnFwdSm90INS1_25CollectiveMainloopFwdSm90ILi2EN4cute5tupleIJNS5_1CILi1EEES8_S8_EEENS6_IJNS7_ILi128EEESA_NS7_ILi192EEEEEELi128ENS_6half_tEfNS_4arch4Sm90ELb0ELb0ELb0ELb0ELb0ELb0ELb0ELb1ELb1ELb1ELb1ELb0EEENS1_21CollectiveEpilogueFwdINS6_IJSA_SA_SA_EEES9_SD_SF_Li256ELb0ELb1ELb1ELb0EEENS1_19SingleTileSchedulerILb0ELb1ELb1ELi128EEEEEEEEEvNT_6ParamsE:
        .type           _ZN7cutlass13device_kernelIN5flash11enable_sm90INS1_16FlashAttnFwdSm90INS1_25CollectiveMainloopFwdSm90ILi2EN4cute5tupleIJNS5_1CILi1EEES8_S8_EEENS6_IJNS7_ILi128EEESA_NS7_ILi192EEEEEELi128ENS_6half_tEfNS_4arch4Sm90ELb0ELb0ELb0ELb0ELb0ELb0ELb0ELb1ELb1ELb1ELb1ELb0EEENS1_21CollectiveEpilogueFwdINS6_IJSA_SA_SA_EEES9_SD_SF_Li256ELb0ELb1ELb1ELb0EEENS1_19SingleTileSchedulerILb0ELb1ELb1ELi128EEEEEEEEEvNT_6ParamsE,@function
        .size           _ZN7cutlass13device_kernelIN5flash11enable_sm90INS1_16FlashAttnFwdSm90INS1_25CollectiveMainloopFwdSm90ILi2EN4cute5tupleIJNS5_1CILi1EEES8_S8_EEENS6_IJNS7_ILi128EEESA_NS7_ILi192EEEEEELi128ENS_6half_tEfNS_4arch4Sm90ELb0ELb0ELb0ELb0ELb0ELb0ELb0ELb1ELb1ELb1ELb1ELb0EEENS1_21CollectiveEpilogueFwdINS6_IJSA_SA_SA_EEES9_SD_SF_Li256ELb0ELb1ELb1ELb0EEENS1_19SingleTileSchedulerILb0ELb1ELb1ELi128EEEEEEEEEvNT_6ParamsE,(.L_x_2981 - _ZN7cutlass13device_kernelIN5flash11enable_sm90INS1_16FlashAttnFwdSm90INS1_25CollectiveMainloopFwdSm90ILi2EN4cute5tupleIJNS5_1CILi1EEES8_S8_EEENS6_IJNS7_ILi128EEESA_NS7_ILi192EEEEEELi128ENS_6half_tEfNS_4arch4Sm90ELb0ELb0ELb0ELb0ELb0ELb0ELb0ELb1ELb1ELb1ELb1ELb0EEENS1_21CollectiveEpilogueFwdINS6_IJSA_SA_SA_EEES9_SD_SF_Li256ELb0ELb1ELb1ELb0EEENS1_19SingleTileSchedulerILb0ELb1ELb1ELi128EEEEEEEEEvNT_6ParamsE)
        .other          _ZN7cutlass13device_kernelIN5flash11enable_sm90INS1_16FlashAttnFwdSm90INS1_25CollectiveMainloopFwdSm90ILi2EN4cute5tupleIJNS5_1CILi1EEES8_S8_EEENS6_IJNS7_ILi128EEESA_NS7_ILi192EEEEEELi128ENS_6half_tEfNS_4arch4Sm90ELb0ELb0ELb0ELb0ELb0ELb0ELb0ELb1ELb1ELb1ELb1ELb0EEENS1_21CollectiveEpilogueFwdINS6_IJSA_SA_SA_EEES9_SD_SF_Li256ELb0ELb1ELb1ELb0EEENS1_19SingleTileSchedulerILb0ELb1ELb1ELi128EEEEEEEEEvNT_6ParamsE,@"STO_CUDA_ENTRY STV_DEFAULT"
_ZN7cutlass13device_kernelIN5flash11enable_sm90INS1_16FlashAttnFwdSm90INS1_25CollectiveMainloopFwdSm90ILi2EN4cute5tupleIJNS5_1CILi1EEES8_S8_EEENS6_IJNS7_ILi128EEESA_NS7_ILi192EEEEEELi128ENS_6half_tEfNS_4arch4Sm90ELb0ELb0ELb0ELb0ELb0ELb0ELb0ELb1ELb1ELb1ELb1ELb0EEENS1_21CollectiveEpilogueFwdINS6_IJSA_SA_SA_EEES9_SD_SF_Li256ELb0ELb1ELb1ELb0EEENS1_19SingleTileSchedulerILb0ELb1ELb1ELi128EEEEEEEEEvNT_6ParamsE:
[----:B------:R-:W0:Y:S02]  /*0000*/  LDC R1, c[0x0][0x28] ;  /* 0x00000a00ff017b82 */ /* 0x000e240000000800 */
[----:B0-----:R-:W-:Y:S01]  /*0010*/  VIADD R1, R1, 0xffffffe8 ;  /* 0xffffffe801017836 */ /* 0x001fe20000000000 */
[----:B------:R-:W0:Y:S01]  /*0020*/  S2R R3, SR_TID.X ;  /* 0x0000000000037919 */ /* 0x000e220000002100 */
[----:B------:R-:W-:Y:S01]  /*0030*/  ELECT P0, URZ, PT ;  /* 0x00000000003f782f */ /* 0x000fe20003800000 */
[----:B------:R-:W-:Y:S01]  /*0040*/  BSSY B0, `(.L_x_0) ;  /* 0x000000d000007945 */ /* 0x000fe20003800000 */
[----:B0-----:R-:W-:-:S05]  /*0050*/  SHF.R.U32.HI R0, RZ, 0x5, R3 ;  /* 0x00000005ff007819 */ /* 0x001fca0000011603 */
[----:B------:R-:W0:Y:S02]  /*0060*/  SHFL.IDX PT, R2, R0, RZ, 0x1f ;  /* 0x00001fff00027589 */ /* 0x000e2400000e0000 */
[----:B0-----:R-:W-:-:S13]  /*0070*/  ISETP.EQ.AND P0, PT, R2, RZ, P0 ;  /* 0x000000ff0200720c */ /* 0x001fda0000702270 */
[----:B------:R-:W-:Y:S05]  /*0080*/  @!P0 BRA `(.L_x_1) ;  /* 0x0000000000208947 */ /* 0x000fea0003800000 */
[----:B------:R-:W-:Y:S02]  /*0090*/  ULDC.64 UR4, c[0x0][0x198] ;  /* 0x0000660000047ab9 */ /* 0x000fe40000000a00 */
[----:B------:R-:W-:Y:S02]  /*00a0*/  UIADD3 UR6, UP0, UR4, 0x370, URZ ;  /* 0x0000037004067890 */ /* 0x000fe4000ff1e03f */
[----:B------:R-:W-:Y:S02]  /*00b0*/  UIADD3 UR4, UP1, UR4, 0x470, URZ ;  /* 0x0000047004047890 */ /* 0x000fe4000ff3e03f */
[----:B------:R-:W-:Y:S02]  /*00c0*/  UIADD3.X UR7, URZ, UR5, URZ, UP0, !UPT ;  /* 0x000000053f077290 */ /* 0x000fe400087fe43f */
[----:B------:R-:W-:-:S07]  /*00d0*/  UIADD3.X UR5, URZ, UR5, URZ, UP1, !UPT ;  /* 0x000000053f057290 */ /* 0x000fce0008ffe43f */
[----:B------:R0:W-:Y:S02]  /*00e0*/  UTMACCTL.PF [UR6] ;  /* 0x00000000060079b9 */ /* 0x0001e40008040000 */
[----:B------:R0:W-:Y:S02]  /*00f0*/  UTMACCTL.PF [UR4] ;  /* 0x00000000040079b9 */ /* 0x0001e40008040000 */
[----:B0-----:R-:W-:Y:S01]  /*0100*/  NOP ;  /* 0x0000000000007918 */ /* 0x001fe20000000000 */
.L_x_1:
[----:B------:R-:W-:Y:S05]  /*0110*/  BSYNC B0 ;  /* 0x0000000000007941 */ /* 0x000fea0003800000 */
.L_x_0:
[----:B------:R-:W-:Y:S01]  /*0120*/  VOTEU.ANY UP0, P0 ;  /* 0x00000000003f7886 */ /* 0x000fe20000000100 */
[----:B------:R-:W0:Y:S01]  /*0130*/  SHFL.IDX PT, R2, R0, RZ, 0x1f ;  /* 0x00001fff00027589 */ /* 0x000e2200000e0000 */
[----:B------:R-:W-:Y:S01]  /*0140*/  UMOV UR4, 0x80 ;  /* 0x0000008000047882 */ /* 0x000fe20000000000 */
[----:B------:R-:W-:Y:S01]  /*0150*/  UMOV UR7, 0x100 ;  /* 0x0000010000077882 */ /* 0x000fe20000000000 */
[----:B------:R-:W-:Y:S01]  /*0160*/  VOTEU.ANY UP1, P0 ;  /* 0x00000000003f7886 */ /* 0x000fe20000020100 */
[----:B------:R-:W1:Y:S01]  /*0170*/  @UP0 S2UR UR8, SR_CgaCtaId ;  /* 0x00000000000809c3 */ /* 0x000e620000008800 */
[----:B------:R-:W-:Y:S01]  /*0180*/  @UP0 UMOV UR6, 0x400 ;  /* 0x0000040000060882 */ /* 0x000fe20000000000 */
[----:B------:R-:W-:-:S04]  /*0190*/  @UP0 UIADD3 UR4, -UR4, 0x100000, URZ ;  /* 0x0010000004040890 */ /* 0x000fc8000fffe13f */
[----:B------:R-:W-:Y:S02]  /*01a0*/  @UP0 USHF.L.U32 UR5, UR4, 0xb, URZ ;  /* 0x0000000b04050899 */ /* 0x000fe4000800063f */
[----:B------:R-:W-:Y:S01]  /*01b0*/  @UP0 USHF.L.U32 UR4, UR4, 0x1, URZ ;  /* 0x0000000104040899 */ /* 0x000fe2000800063f */
[----:B0-----:R-:W-:Y:S02]  /*01c0*/  ISETP.NE.AND P1, PT, R2, RZ, PT ;  /* 0x000000ff0200720c */ /* 0x001fe40003f25270 */
[----:B------:R-:W-:Y:S01]  /*01d0*/  SHF.R.U32.HI R2, RZ, 0x7, R3 ;  /* 0x00000007ff027819 */ /* 0x000fe20000011603 */
[----:B-1----:R-:W-:Y:S02]  /*01e0*/  @UP0 ULEA UR8, UR8, UR6, 0x18 ;  /* 0x0000000608080291 */ /* 0x002fe4000f8ec03f */
[----:B------:R-:W-:-:S04]  /*01f0*/  @UP0 UIADD3 UR6, -UR7, 0x100000, URZ ;  /* 0x0010000007060890 */ /* 0x000fc8000fffe13f */
[----:B------:R-:W-:Y:S02]  /*0200*/  @UP0 USHF.L.U32 UR7, UR6, 0xb, URZ ;  /* 0x0000000b06070899 */ /* 0x000fe4000800063f */
[----:B------:R-:W-:Y:S01]  /*0210*/  @UP0 USHF.L.U32 UR6, UR6, 0x1, URZ ;  /* 0x0000000106060899 */ /* 0x000fe2000800063f */
[----:B------:R-:W-:Y:S01]  /*0220*/  VOTEU.ANY UP0, P0 ;  /* 0x00000000003f7886 */ /* 0x000fe20000000100 */
[----:B------:R-:W0:Y:S04]  /*0230*/  SHFL.IDX PT, R2, R2, RZ, 0x1f ;  /* 0x00001fff02027589 */ /* 0x000e2800000e0000 */
[----:B------:R-:W1:Y:S02]  /*0240*/  FENCE.VIEW.ASYNC.S ;  /* 0x00000000000073c6 */ /* 0x000e640000000000 */
[----:B-1----:R1:W2:Y:S04]  /*0250*/  @UP0 SYNCS.EXCH.64 URZ, [UR8+0x34800], UR4 ;  /* 0x03480004083f05b2 */ /* 0x0022a80008000100 */
[----:B------:R1:W3:Y:S01]  /*0260*/  @UP1 SYNCS.EXCH.64 URZ, [UR8+0x34820], UR6 ;  /* 0x03482006083f15b2 */ /* 0x0002e20008000100 */
[----:B------:R-:W-:Y:S05]  /*0270*/  @P1 BRA `(.L_x_2) ;  /* 0x0000000000481947 */ /* 0x000fea0003800000 */
[----:B-1----:R-:W1:Y:S01]  /*0280*/  S2UR UR5, SR_CgaCtaId ;  /* 0x00000000000579c3 */ /* 0x002e620000008800 */
[----:B------:R-:W-:Y:S01]  /*0290*/  UMOV UR4, 0x400 ;  /* 0x0000040000047882 */ /* 0x000fe20000000000 */
[----:B------:R-:W-:Y:S01]  /*02a0*/  UMOV UR6, 0x1 ;  /* 0x0000000100067882 */ /* 0x000fe20000000000 */
[----:B------:R-:W-:Y:S01]  /*02b0*/  UMOV UR7, 0x2 ;  /* 0x0000000200077882 */ /* 0x000fe20000000000 */
[----:B------:R-:W-:Y:S01]  /*02c0*/  ELECT P0, URZ, PT ;  /* 0x00000000003f782f */ /* 0x000fe20003800000 */
[----:B-1----:R-:W-:Y:S02]  /*02d0*/  ULEA UR8, UR5, UR4, 0x18 ;  /* 0x0000000405087291 */ /* 0x002fe4000f8ec03f */
[----:B------:R-:W-:-:S04]  /*02e0*/  UIADD3 UR4, -UR6, 0x100000, URZ ;  /* 0x0010000006047890 */ /* 0x000fc8000fffe13f */
[----:B------:R-:W-:Y:S02]  /*02f0*/  USHF.L.U32 UR5, UR4, 0xb, URZ ;  /* 0x0000000b04057899 */ /* 0x000fe4000800063f */
[----:B------:R-:W-:Y:S02]  /*0300*/  USHF.L.U32 UR4, UR4, 0x1, URZ ;  /* 0x0000000104047899 */ /* 0x000fe4000800063f */
[----:B------:R-:W-:-:S04]  /*0310*/  UIADD3 UR6, -UR7, 0x100000, URZ ;  /* 0x0010000007067890 */ /* 0x000fc8000fffe13f */
[----:B------:R-:W-:Y:S02]  /*0320*/  USHF.L.U32 UR7, UR6, 0xb, URZ ;  /* 0x0000000b06077899 */ /* 0x000fe4000800063f */
[----:B------:R-:W-:Y:S01]  /*0330*/  USHF.L.U32 UR6, UR6, 0x1, URZ ;  /* 0x0000000106067899 */ /* 0x000fe2000800063f */
[----:B------:R-:W1:Y:S03]  /*0340*/  FENCE.VIEW.ASYNC.S ;  /* 0x00000000000073c6 */ /* 0x000e660000000000 */
[----:B-1----:R4:W1:Y:S08]  /*0350*/  SYNCS.EXCH.64 URZ, [UR8+0x34830], UR4 ;  /* 0x03483004083f75b2 */ /* 0x0028700008000100 */
[----:B------:R4:W0:Y:S01]  /*0360*/  SYNCS.EXCH.64 URZ, [UR8+0x34840], UR6 ;  /* 0x03484006083f75b2 */ /* 0x0008220008000100 */
[----:B------:R4:W0:Y:S01]  /*0370*/  SYNCS.EXCH.64 URZ, [UR8+0x34838], UR4 ;  /* 0x03483804083f75b2 */ /* 0x0008220008000100 */
[----:B------:R4:W0:Y:S02]  /*0380*/  SYNCS.EXCH.64 URZ, [UR8+0x34848], UR6 ;  /* 0x03484806083f75b2 */ /* 0x0008240008000100 */
[----:B----4-:R-:W-:Y:S01]  /*0390*/  NOP ;  /* 0x0000000000007918 */ /* 0x010fe20000000000 */
.L_x_2:
[----:B------:R-:W4:Y:S01]  /*03a0*/  SHFL.IDX PT, R3, R0, RZ, 0x1f ;  /* 0x00001fff00037589 */ /* 0x000f2200000e0000 */
[----:B------:R-:W-:Y:S01]  /*03b0*/  NOP ;  /* 0x0000000000007918 */ /* 0x000fe20000000000 */
[----:B----4-:R-:W-:-:S13]  /*03c0*/  ISETP.NE.AND P0, PT, R3, RZ, PT ;  /* 0x000000ff0300720c */ /* 0x010fda0003f05270 */
        /* <DEDUP_REMOVED lines=19> */
.L_x_3:
[----:B------:R-:W4:Y:S01]  /*0500*/  SHFL.IDX PT, R3, R0, RZ, 0x1f ;  /* 0x00001fff00037589 */ /* 0x000f2200000e0000 */
[----:B------:R-:W-:Y:S01]  /*0510*/  NOP ;  /* 0x0000000000007918 */ /* 0x000fe20000000000 */
[----:B----4-:R-:W-:-:S13]  /*0520*/  ISETP.NE.AND P0, PT, R3, RZ, PT ;  /* 0x000000ff0300720c */ /* 0x010fda0003f05270 */
[----:B------:R-:W-:Y:S05]  /*0530*/  @P0 BRA `(.L_x_4) ;  /* 0x0000000000380947 */ /* 0x000fea0003800000 */
[----:B-1----:R-:W1:Y:S01]  /*0540*/  S2UR UR5, SR_CgaCtaId ;  /* 0x00000000000579c3 */ /* 0x002e620000008800 */
[----:B------:R-:W-:Y:S01]  /*0550*/  UMOV UR4, 0x400 ;  /* 0x0000040000047882 */ /* 0x000fe20000000000 */
[----:B------:R-:W-:Y:S01]  /*0560*/  UMOV UR7, 0x1 ;  /* 0x0000000100077882 */ /* 0x000fe20000000000 */
[----:B------:R-:W-:Y:S01]  /*0570*/  ELECT P0, URZ, PT ;  /* 0x00000000003f782f */ /* 0x000fe20003800000 */
[----:B-1----:R-:W-:Y:S02]  /*0580*/  ULEA UR6, UR5, UR4, 0x18 ;  /* 0x0000000405067291 */ /* 0x002fe4000f8ec03f */
[----:B------:R-:W-:-:S04]  /*0590*/  UIADD3 UR4, -UR7, 0x100000, URZ ;  /* 0x0010000007047890 */ /* 0x000fc8000fffe13f */
[----:B------:R-:W-:Y:S02]  /*05a0*/  USHF.L.U32 UR5, UR4, 0xb, URZ ;  /* 0x0000000b04057899 */ /* 0x000fe4000800063f */
[----:B------:R-:W-:Y:S01]  /*05b0*/  USHF.L.U32 UR4, UR4, 0x1, URZ ;  /* 0x0000000104047899 */ /* 0x000fe2000800063f */
[----:B------:R-:W1:Y:S11]  /*05c0*/  FENCE.VIEW.ASYNC.S ;  /* 0x00000000000073c6 */ /* 0x000e760000000000 */
[----:B-1----:R4:W1:Y:S01]  /*05d0*/  SYNCS.EXCH.64 URZ, [UR6+0x34870], UR4 ;  /* 0x03487004063f75b2 */ /* 0x0028620008000100 */
[----:B------:R4:W0:Y:S01]  /*05e0*/  SYNCS.EXCH.64 URZ, [UR6+0x34880], UR4 ;  /* 0x03488004063f75b2 */ /* 0x0008220008000100 */
[----:B------:R4:W0:Y:S01]  /*05f0*/  SYNCS.EXCH.64 URZ, [UR6+0x34878], UR4 ;  /* 0x03487804063f75b2 */ /* 0x0008220008000100 */
[----:B------:R4:W0:Y:S02]  /*0600*/  SYNCS.EXCH.64 URZ, [UR6+0x34888], UR4 ;  /* 0x03488804063f75b2 */ /* 0x0008240008000100 */
[----:B----4-:R-:W-:Y:S01]  /*0610*/  NOP ;  /* 0x0000000000007918 */ /* 0x010fe20000000000 */
.L_x_4:
        /* <DEDUP_REMOVED lines=22> */
.L_x_5:
        /* <DEDUP_REMOVED lines=22> */
.L_x_6:
[----:B0-----:R-:W-:Y:S01]  /*08e0*/  ISETP.NE.AND P0, PT, R2, RZ, PT ;  /* 0x000000ff0200720c */ /* 0x001fe20003f05270 */
[----:B------:R-:W-:Y:S01]  /*08f0*/  IMAD.MOV.U32 R2, RZ, RZ, 0x1 ;  /* 0x00000001ff027424 */ /* 0x000fe200078e00ff */
[----:B------:R-:W-:Y:S01]  /*0900*/  NOP ;  /* 0x0000000000007918 */ /* 0x000fe20000000000 */
[----:B------:R-:W-:Y:S01]  /*0910*/  ULDC.64 UR42, c[0x0][0x208] ;  /* 0x00008200002a7ab9 */ /* 0x000fe20000000a00 */
[----:B------:R-:W-:Y:S02]  /*0920*/  BSSY B6, `(.L_x_7) ;  /* 0x0000b4b000067945 */ /* 0x000fe40003800000 */
[----:B------:R-:W-:-:S05]  /*0930*/  SEL R2, R2, 0x2, !P0 ;  /* 0x0000000202027807 */ /* 0x000fca0004000000 */
[----:B------:R0:W-:Y:S01]  /*0940*/  STL [R1+0x10], R2 ;  /* 0x0000100201007387 */ /* 0x0001e20000100800 */
[----:B-123--:R-:W-:Y:S06]  /*0950*/  BAR.SYNC.DEFER_BLOCKING 0x0 ;  /* 0x0000000000007b1d */ /* 0x00efec0000010000 */
[----:B------:R-:W-:Y:S05]  /*0960*/  @!P0 BRA `(.L_x_8) ;  /* 0x0000007400c08947 */ /* 0x000fea0003800000 */
.L_x_9:
[----:B------:R-:W-:-:S08]  /*0970*/  NOP ;  /* 0x0000000000007918 */ /* 0x000fd00000000000 */
[----:B------:R-:W1:Y:S02]  /*0980*/  USETMAXREG.TRY_ALLOC.CTAPOOL UP0, 0xf0 ;  /* 0x000000f0000079c8 */ /* 0x000e640008000600 */
[----:B-1----:R-:W-:-:S13]  /*0990*/  PLOP3.LUT P0, PT, PT, PT, UP0, 0x80, 0x0 ;  /* 0x000000000000781c */ /* 0x002fda0003f0f008 */
[----:B------:R-:W-:Y:S05]  /*09a0*/  @!P0 BRA `(.L_x_9) ;  /* 0xfffffffc00f08947 */ /* 0x000fea000383ffff */
[----:B0-----:R-:W0:Y:S08]  /*09b0*/  LDC R2, c[0x0][0xc50] ;  /* 0x00031400ff027b82 */ /* 0x001e300000000800 */
[----:B------:R-:W1:Y:S08]  /*09c0*/  S2UR UR4, SR_CTAID.Y ;  /* 0x00000000000479c3 */ /* 0x000e700000002600 */
[----:B------:R-:W2:Y:S08]  /*09d0*/  S2UR UR5, SR_CTAID.Z ;  /* 0x00000000000579c3 */ /* 0x000eb00000002700 */
[----:B------:R-:W-:Y:S06]  /*09e0*/  BAR.ARV 0x8, 0x180 ;  /* 0x0206000000007b1d */ /* 0x000fec0000002000 */
[----:B0-----:R-:W-:Y:S01]  /*09f0*/  ISETP.NE.AND P0, PT, R2, 0x1, PT ;  /* 0x000000010200780c */ /* 0x001fe20003f05270 */
[----:B-1----:R-:W-:-:S12]  /*0a00*/  IMAD.U32 R16, RZ, RZ, UR4 ;  /* 0x00000004ff107e24 */ /* 0x002fd8000f8e00ff */
[----:B------:R-:W0:Y:S08]  /*0a10*/  @P0 LDC R0, c[0x0][0xc54] ;  /* 0x00031500ff000b82 */ /* 0x000e300000000800 */
[----:B------:R-:W1:Y:S01]  /*0a20*/  @P0 LDC R3, c[0x0][0xc58] ;  /* 0x00031600ff030b82 */ /* 0x000e620000000800 */
[----:B0-----:R-:W-:-:S05]  /*0a30*/  @P0 IMAD.HI.U32 R0, R0, UR4, RZ ;  /* 0x0000000400000c27 */ /* 0x001fca000f8e00ff */
[----:B-1----:R-:W-:Y:S02]  /*0a40*/  @P0 SHF.R.U32.HI R16, RZ, R3, R0 ;  /* 0x00000003ff100219 */ /* 0x002fe40000011600 */
[----:B--2---:R-:W-:-:S03]  /*0a50*/  ISETP.LE.AND P0, PT, RZ, UR5, PT ;  /* 0x00000005ff007c0c */ /* 0x004fc6000bf03270 */
[----:B------:R-:W-:-:S04]  /*0a60*/  IMAD.MOV R3, RZ, RZ, -R16 ;  /* 0x000000ffff037224 */ /* 0x000fc800078e0a10 */
[----:B------:R-:W-:-:S06]  /*0a70*/  IMAD R2, R2, R3, UR4 ;  /* 0x0000000402027e24 */ /* 0x000fcc000f8e0203 */
[----:B------:R-:W-:Y:S05]  /*0a80*/  @!P0 BRA `(.L_x_10) ;  /* 0x000000b000d08947 */ /* 0x000fea0003800000 */
[----:B------:R-:W0:Y:S01]  /*0a90*/  LDC.64 R4, c[0x0][0x418] ;  /* 0x00010600ff047b82 */ /* 0x000e220000000a00 */
[----:B------:R-:W-:-:S07]  /*0aa0*/  LOP3.LUT R7, R2, 0xffff, RZ, 0xc0, !PT ;  /* 0x0000ffff02077812 */ /* 0x000fce00078ec0ff */
[----:B------:R-:W1:Y:S08]  /*0ab0*/  LDC R0, c[0x0][0x424] ;  /* 0x00010900ff007b82 */ /* 0x000e700000000800 */
[----:B------:R-:W2:Y:S01]  /*0ac0*/  LDC R3, c[0x0][0x2f0] ;  /* 0x0000bc00ff037b82 */ /* 0x000ea20000000800 */
[----:B0-----:R-:W-:-:S04]  /*0ad0*/  ISETP.NE.U32.AND P0, PT, R4, RZ, PT ;  /* 0x000000ff0400720c */ /* 0x001fc80003f05070 */
[----:B------:R-:W-:-:S04]  /*0ae0*/  ISETP.NE.AND.EX P0, PT, R5, RZ, PT, P0 ;  /* 0x000000ff0500720c */ /* 0x000fc80003f05300 */
[----:B-1----:R-:W-:-:S05]  /*0af0*/  SEL R0, R0, 0x1, P0 ;  /* 0x0000000100007807 */ /* 0x002fca0000000000 */
[----:B--2---:R-:W-:-:S04]  /*0b00*/  IMAD R18, R0, R3, RZ ;  /* 0x0000000300127224 */ /* 0x004fc800078e02ff */
[C---:B------:R-:W-:Y:S01]  /*0b10*/  VIADD R0, R18.reuse, 0x7f ;  /* 0x0000007f12007836 */ /* 0x040fe20000000000 */
[----:B------:R-:W-:-:S04]  /*0b20*/  ISETP.GE.AND P0, PT, R18, 0x1, PT ;  /* 0x000000011200780c */ /* 0x000fc80003f06270 */
[----:B------:R-:W-:-:S04]  /*0b30*/  SHF.R.S32.HI R3, RZ, 0x1f, R0 ;  /* 0x0000001fff037819 */ /* 0x000fc80000011400 */
[----:B------:R-:W-:Y:S01]  /*0b40*/  LEA.HI R3, R3, R0, RZ, 0x7 ;  /* 0x0000000003037211 */ /* 0x000fe200078f38ff */
[----:B------:R-:W-:-:S03]  /*0b50*/  IMAD.MOV.U32 R0, RZ, RZ, RZ ;  /* 0x000000ffff007224 */ /* 0x000fc600078e00ff */
[----:B------:R-:W-:Y:S01]  /*0b60*/  SHF.R.S32.HI R17, RZ, 0x7, R3 ;  /* 0x00000007ff117819 */ /* 0x000fe20000011403 */
[----:B------:R-:W-:Y:S06]  /*0b70*/  @!P0 BRA `(.L_x_11) ;  /* 0x0000000000788947 */ /* 0x000fec0003800000 */
[----:B------:R-:W-:-:S04]  /*0b80*/  SHF.R.U32.HI R0, RZ, 0x10, R2 ;  /* 0x00000010ff007819 */ /* 0x000fc80000011602 */
[----:B------:R-:W-:-:S13]  /*0b90*/  ISETP.NE.AND P0, PT, R0, RZ, PT ;  /* 0x000000ff0000720c */ /* 0x000fda0003f05270 */
[----:B------:R-:W0:Y:S02]  /*0ba0*/  @!P0 LDC R0, c[0x0][0x9f0] ;  /* 0x00027c00ff008b82 */ /* 0x000e240000000800 */
[-C--:B0-----:R-:W-:Y:S02]  /*0bb0*/  IABS R9, R0.reuse ;  /* 0x0000000000097213 */ /* 0x081fe40000000000 */
[----:B------:R-:W-:Y:S02]  /*0bc0*/  IADD3 R5, R17, -0x1, R0 ;  /* 0xffffffff11057810 */ /* 0x000fe40007ffe000 */
[----:B------:R-:W0:Y:S01]  /*0bd0*/  I2F.RP R4, R9 ;  /* 0x0000000900047306 */ /* 0x000e220000209400 */
[----:B------:R-:W-:-:S05]  /*0be0*/  IABS R8, R0 ;  /* 0x0000000000087213 */ /* 0x000fca0000000000 */
[----:B------:R-:W-:Y:S02]  /*0bf0*/  IMAD.MOV R8, RZ, RZ, -R8 ;  /* 0x000000ffff087224 */ /* 0x000fe400078e0a08 */
[----:B0-----:R-:W0:Y:S02]  /*0c00*/  MUFU.RCP R4, R4 ;  /* 0x0000000400047308 */ /* 0x001e240000001000 */
[----:B0-----:R-:W-:Y:S02]  /*0c10*/  IADD3 R2, R4, 0xffffffe, RZ ;  /* 0x0ffffffe04027810 */ /* 0x001fe40007ffe0ff */
[----:B------:R-:W-:-:S04]  /*0c20*/  IABS R4, R5 ;  /* 0x0000000500047213 */ /* 0x000fc80000000000 */
[----:B------:R0:W1:Y:S01]  /*0c30*/  F2I.FTZ.U32.TRUNC.NTZ R3, R2 ;  /* 0x0000000200037305 */ /* 0x000062000021f000 */
[----:B------:R-:W-:-:S04]  /*0c40*/  LOP3.LUT R5, R5, R0, RZ, 0x3c, !PT ;  /* 0x0000000005057212 */ /* 0x000fc800078e3cff */
[----:B------:R-:W-:Y:S01]  /*0c50*/  ISETP.GE.AND P2, PT, R5, RZ, PT ;  /* 0x000000ff0500720c */ /* 0x000fe20003f46270 */
[----:B0-----:R-:W-:Y:S02]  /*0c60*/  IMAD.MOV.U32 R2, RZ, RZ, RZ ;  /* 0x000000ffff027224 */ /* 0x001fe400078e00ff */
[----:B-1----:R-:W-:-:S04]  /*0c70*/  IMAD.MOV R6, RZ, RZ, -R3 ;  /* 0x000000ffff067224 */ /* 0x002fc800078e0a03 */
[----:B------:R-:W-:-:S04]  /*0c80*/  IMAD R11, R6, R9, RZ ;  /* 0x00000009060b7224 */ /* 0x000fc800078e02ff */
[----:B------:R-:W-:-:S04]  /*0c90*/  IMAD.HI.U32 R3, R3, R11, R2 ;  /* 0x0000000b03037227 */ /* 0x000fc800078e0002 */
[----:B------:R-:W-:Y:S02]  /*0ca0*/  IMAD.MOV.U32 R2, RZ, RZ, R8 ;  /* 0x000000ffff027224 */ /* 0x000fe400078e0008 */
[----:B------:R-:W-:-:S04]  /*0cb0*/  IMAD.HI.U32 R3, R3, R4, RZ ;  /* 0x0000000403037227 */ /* 0x000fc800078e00ff */
[----:B------:R-:W-:-:S05]  /*0cc0*/  IMAD R2, R3, R2, R4 ;  /* 0x0000000203027224 */ /* 0x000fca00078e0204 */
[----:B------:R-:W-:-:S13]  /*0cd0*/  ISETP.GT.U32.AND P1, PT, R9, R2, PT ;  /* 0x000000020900720c */ /* 0x000fda0003f24070 */
[----:B------:R-:W-:Y:S02]  /*0ce0*/  @!P1 IMAD.IADD R2, R2, 0x1, -R9 ;  /* 0x0000000102029824 */ /* 0x000fe400078e0a09 */
[----:B------:R-:W-:Y:S01]  /*0cf0*/  @!P1 VIADD R3, R3, 0x1 ;  /* 0x0000000103039836 */ /* 0x000fe20000000000 */
[----:B------:R-:W-:Y:S02]  /*0d00*/  ISETP.NE.AND P1, PT, R0, RZ, PT ;  /* 0x000000ff0000720c */ /* 0x000fe40003f25270 */
[----:B------:R-:W-:-:S13]  /*0d10*/  ISETP.GE.U32.AND P0, PT, R2, R9, PT ;  /* 0x000000090200720c */ /* 0x000fda0003f06070 */
[----:B------:R-:W-:-:S05]  /*0d20*/  @P0 IADD3 R3, R3, 0x1, RZ ;  /* 0x0000000103030810 */ /* 0x000fca0007ffe0ff */
[----:B------:R-:W-:Y:S01]  /*0d30*/  @!P2 IMAD.MOV R3, RZ, RZ, -R3 ;  /* 0x000000ffff03a224 */ /* 0x000fe200078e0a03 */
[----:B------:R-:W-:-:S05]  /*0d40*/  @!P1 LOP3.LUT R3, RZ, R0, RZ, 0x33, !PT ;  /* 0x00000000ff039212 */ /* 0x000fca00078e33ff */
[----:B------:R-:W-:-:S07]  /*0d50*/  IMAD.MOV.U32 R0, RZ, RZ, R3 ;  /* 0x000000ffff007224 */ /* 0x000fce00078e0003 */
.L_x_11:
[----:B------:R-:W0:Y:S01]  /*0d60*/  S2R R3, SR_TID.X ;  /* 0x0000000000037919 */ /* 0x000e220000002100 */
[-C--:B------:R-:W-:Y:S01]  /*0d70*/  IMAD R2, R7, R0.reuse, RZ ;  /* 0x0000000007027224 */ /* 0x080fe200078e02ff */
[----:B------:R-:W-:Y:S01]  /*0d80*/  PLOP3.LUT P0, PT, PT, PT, PT, 0x80, 0x0 ;  /* 0x000000000000781c */ /* 0x000fe20003f0f070 */
[----:B------:R-:W-:Y:S01]  /*0d90*/  IMAD.MOV.U32 R4, RZ, RZ, RZ ;  /* 0x000000ffff047224 */ /* 0x000fe200078e00ff */
[----:B------:R-:W-:Y:S02]  /*0da0*/  CS2R R86, SRZ ;  /* 0x0000000000567805 */ /* 0x000fe4000001ff00 */
[----:B------:R-:W-:Y:S02]  /*0db0*/  CS2R R84, SRZ ;  /* 0x0000000000547805 */ /* 0x000fe4000001ff00 */
[----:B------:R-:W-:Y:S01]  /*0dc0*/  VIADDMNMX R17, R2, R0, R17, PT ;  /* 0x0000000002117246 */ /* 0x000fe20003800111 */
[----:B------:R-:W-:Y:S01]  /*0dd0*/  IMAD.MOV.U32 R0, RZ, RZ, RZ ;  /* 0x000000ffff007224 */ /* 0x000fe200078e00ff */
[----:B------:R-:W-:-:S02]  /*0de0*/  CS2R R82, SRZ ;  /* 0x0000000000527805 */ /* 0x000fc4000001ff00 */
[----:B------:R-:W-:Y:S02]  /*0df0*/  CS2R R80, SRZ ;  /* 0x0000000000507805 */ /* 0x000fe4000001ff00 */
[----:B------:R-:W-:Y:S02]  /*0e00*/  ISETP.GT.AND P1, PT, R17, R2, PT ;  /* 0x000000021100720c */ /* 0x000fe40003f24270 */
[----:B------:R-:W-:Y:S02]  /*0e10*/  CS2R R78, SRZ ;  /* 0x00000000004e7805 */ /* 0x000fe4000001ff00 */
[----:B------:R-:W-:Y:S02]  /*0e20*/  CS2R R76, SRZ ;  /* 0x00000000004c7805 */ /* 0x000fe4000001ff00 */
[----:B------:R-:W-:Y:S02]  /*0e30*/  CS2R R74, SRZ ;  /* 0x00000000004a7805 */ /* 0x000fe4000001ff00 */
[----:B------:R-:W-:-:S02]  /*0e40*/  CS2R R72, SRZ ;  /* 0x0000000000487805 */ /* 0x000fc4000001ff00 */
[----:B------:R-:W-:Y:S02]  /*0e50*/  CS2R R70, SRZ ;  /* 0x0000000000467805 */ /* 0x000fe4000001ff00 */
[----:B------:R-:W-:Y:S02]  /*0e60*/  CS2R R68, SRZ ;  /* 0x0000000000447805 */ /* 0x000fe4000001ff00 */
        /* <DEDUP_REMOVED lines=14> */
[----:B------:R-:W-:Y:S01]  /*0f50*/  CS2R R38, SRZ ;  /* 0x0000000000267805 */ /* 0x000fe2000001ff00 */
[----:B0-----:R-:W-:Y:S01]  /*0f60*/  VIADD R19, R3, 0xffffff80 ;  /* 0xffffff8003137836 */ /* 0x001fe20000000000 */
[----:B------:R-:W-:-:S02]  /*0f70*/  CS2R R36, SRZ ;  /* 0x0000000000247805 */ /* 0x000fc4000001ff00 */
[----:B------:R-:W-:Y:S02]  /*0f80*/  CS2R R34, SRZ ;  /* 0x0000000000227805 */ /* 0x000fe4000001ff00 */
[----:B------:R-:W-:Y:S02]  /*0f90*/  CS2R R32, SRZ ;  /* 0x0000000000207805 */ /* 0x000fe4000001ff00 */
[----:B------:R-:W-:Y:S02]  /*0fa0*/  CS2R R30, SRZ ;  /* 0x00000000001e7805 */ /* 0x000fe4000001ff00 */
[----:B------:R-:W-:Y:S02]  /*0fb0*/  CS2R R28, SRZ ;  /* 0x00000000001c7805 */ /* 0x000fe4000001ff00 */
[----:B------:R-:W-:Y:S02]  /*0fc0*/  CS2R R26, SRZ ;  /* 0x00000000001a7805 */ /* 0x000fe4000001ff00 */
[----:B------:R-:W-:Y:S01]  /*0fd0*/  CS2R R24, SRZ ;  /* 0x0000000000187805 */ /* 0x000fe2000001ff00 */
[----:B------:R-:W-:Y:S06]  /*0fe0*/  @!P1 BRA `(.L_x_12) ;  /* 0x0000005800049947 */ /* 0x000fec0003800000 */
[----:B------:R-:W-:Y:S01]  /*0ff0*/  SHF.R.S32.HI R0, RZ, 0x1f, R19 ;  /* 0x0000001fff007819 */ /* 0x000fe20000011413 */
[----:B------:R-:W0:Y:S01]  /*1000*/  S2UR UR6, SR_CgaCtaId ;  /* 0x00000000000679c3 */ /* 0x000e220000008800 */
[----:B------:R-:W-:Y:S02]  /*1010*/  UMOV UR36, 0x400 ;  /* 0x0000040000247882 */ /* 0x000fe40000000000 */
[----:B------:R-:W-:-:S04]  /*1020*/  LEA.HI R22, R0, R19, RZ, 0x7 ;  /* 0x0000001300167211 */ /* 0x000fc800078f38ff */
[----:B------:R-:W-:-:S06]  /*1030*/  SHF.R.S32.HI R0, RZ, 0x7, R22 ;  /* 0x00000007ff007819 */ /* 0x000fcc0000011416 */
[----:B------:R-:W1:Y:S01]  /*1040*/  SHFL.IDX PT, R0, R0, RZ, 0x1f ;  /* 0x00001fff00007589 */ /* 0x000e6200000e0000 */
[----:B0-----:R-:W-:-:S04]  /*1050*/  ULEA UR36, UR6, UR36, 0x18 ;  /* 0x0000002406247291 */ /* 0x001fc8000f8ec03f */
[----:B------:R-:W-:-:S04]  /*1060*/  UIADD3 UR6, UR36, 0x10400, URZ ;  /* 0x0001040024067890 */ /* 0x000fc8000fffe03f */
[----:B------:R-:W-:Y:S01]  /*1070*/  ULOP3.LUT UP0, URZ, UR6, 0x3ff, URZ, 0xc0, !UPT ;  /* 0x000003ff063f7892 */ /* 0x000fe2000f80c03f */
[----:B-1----:R-:W-:-:S05]  /*1080*/  R2UR UR4, R0 ;  /* 0x00000000000472ca */ /* 0x002fca00000e0000 */
[----:B------:R-:W-:-:S08]  /*1090*/  PLOP3.LUT P0, PT, PT, PT, UP0, 0x80, 0x0 ;  /* 0x000000000000781c */ /* 0x000fd00003f0f008 */
[----:B------:R-:W-:-:S04]  /*10a0*/  ULEA.HI UR5, UR4, UR4, URZ, 0x1 ;  /* 0x0000000404057291 */ /* 0x000fc8000f8f083f */
[----:B------:R-:W-:-:S04]  /*10b0*/  ULOP3.LUT UR5, UR5, 0x1e, URZ, 0xc0, !UPT ;  /* 0x0000001e05057892 */ /* 0x000fc8000f8ec03f */
[----:B------:R-:W-:-:S04]  /*10c0*/  UIADD3 UR5, UR4, -UR5, URZ ;  /* 0x8000000504057290 */ /* 0x000fc8000fffe03f */
[----:B------:R-:W-:-:S04]  /*10d0*/  ULEA UR5, UR5, UR6, 0xd ;  /* 0x0000000605057291 */ /* 0x000fc8000f8e683f */
[----:B------:R-:W-:-:S04]  /*10e0*/  USHF.R.U32.HI UR5, URZ, 0x4, UR5 ;  /* 0x000000043f057899 */ /* 0x000fc80008011605 */
[----:B------:R-:W-:Y:S01]  /*10f0*/  ULOP3.LUT UR37, UR5, 0x3fff, URZ, 0xc0, !UPT ;  /* 0x00003fff05257892 */ /* 0x000fe2000f8ec03f */
[----:B------:R-:W-:Y:S11]  /*1100*/  @!P0 BRA `(.L_x_13) ;  /* 0x0000000000408947 */ /* 0x000ff60003800000 */
[----:B------:R-:W-:Y:S01]  /*1110*/  MOV R0, 0x0 ;  /* 0x0000000000007802 */ /* 0x000fe20000000f00 */
[----:B------:R-:W-:Y:S01]  /*1120*/  ULDC.64 UR4, c[0x4][0xb8] ;  /* 0x01002e0000047ab9 */ /* 0x000fe20000000a00 */
[----:B------:R-:W-:Y:S01]  /*1130*/  ULDC.64 UR6, c[0x4][0x30] ;  /* 0x01000c0000067ab9 */ /* 0x000fe20000000a00 */
[----:B------:R-:W-:Y:S01]  /*1140*/  IMAD.U32 R4, RZ, RZ, UR4 ;  /* 0x00000004ff047e24 */ /* 0x000fe2000f8e00ff */
[----:B------:R0:W1:Y:S01]  /*1150*/  LDC.64 R14, c[0x4][R0] ;  /* 0x01000000000e7b82 */ /* 0x0000620000000a00 */
[----:B------:R-:W-:Y:S01]  /*1160*/  MOV R5, UR5 ;  /* 0x0000000500057c02 */ /* 0x000fe20008000f00 */
[----:B------:R-:W-:Y:S01]  /*1170*/  ULDC.64 UR4, c[0x4][0xc0] ;  /* 0x0100300000047ab9 */ /* 0x000fe20000000a00 */
[----:B------:R-:W-:Y:S01]  /*1180*/  IMAD.U32 R10, RZ, RZ, UR6 ;  /* 0x00000006ff0a7e24 */ /* 0x000fe2000f8e00ff */
[----:B------:R-:W-:Y:S01]  /*1190*/  MOV R13, RZ ;  /* 0x000000ff000d7202 */ /* 0x000fe20000000f00 */
[----:B------:R-:W-:Y:S02]  /*11a0*/  IMAD.U32 R6, RZ, RZ, UR4 ;  /* 0x00000004ff067e24 */ /* 0x000fe4000f8e00ff */
[----:B------:R-:W-:-:S02]  /*11b0*/  IMAD.U32 R7, RZ, RZ, UR5 ;  /* 0x00000005ff077e24 */ /* 0x000fc4000f8e00ff */
[----:B------:R-:W-:Y:S02]  /*11c0*/  IMAD.U32 R11, RZ, RZ, UR7 ;  /* 0x00000007ff0b7e24 */ /* 0x000fe4000f8e00ff */
[----:B------:R-:W-:Y:S02]  /*11d0*/  IMAD.MOV.U32 R8, RZ, RZ, 0x70 ;  /* 0x00000070ff087424 */ /* 0x000fe400078e00ff */
[----:B0-----:R-:W-:-:S07]  /*11e0*/  IMAD.MOV.U32 R12, RZ, RZ, 0x1 ;  /* 0x00000001ff0c7424 */ /* 0x001fce00078e00ff */
[----:B------:R-:W-:-:S07]  /*11f0*/  LEPC R20, `(.L_x_13) ;  /* 0x000000001014794e */ /* 0x000fce0000000000 */
[----:B-1----:R-:W-:Y:S05]  /*1200*/  CALL.ABS.NOINC R14 ;  /* 0x000000000e007343 */ /* 0x002fea0003c00000 */
.L_x_13:
[----:B------:R-:W2:Y:S01]  /*1210*/  LDL.LU R20, [R1+0x10] ;  /* 0x0000100001147983 */ /* 0x000ea20000300800 */
[----:B------:R-:W-:-:S04]  /*1220*/  SHF.L.U32 R3, RZ, 0x1f, RZ ;  /* 0x0000001fff037819 */ /* 0x000fc800000006ff */
[----:B------:R-:W0:Y:S01]  /*1230*/  SYNCS.PHASECHK.TRANS64.TRYWAIT P1, [UR36+0x34800], R3 ;  /* 0x03480003ff0075a7 */ /* 0x000e220008020164 */
[----:B--2---:R-:W-:-:S04]  /*1240*/  LOP3.LUT R0, R20, 0x1, RZ, 0xfc, !PT ;  /* 0x0000000114007812 */ /* 0x004fc800078efcff */
[----:B------:R-:W-:Y:S01]  /*1250*/  ISETP.NE.AND P0, PT, R0, 0x3, PT ;  /* 0x000000030000780c */ /* 0x000fe20003f05270 */
[----:B0-----:R-:W-:-:S12]  /*1260*/  @!P1 BRA `(.L_x_14) ;  /* 0x000000a800e09947 */ /* 0x001fd80003800000 */
.L_x_121:
[----:B------:R-:W-:Y:S05]  /*1270*/  @!P0 BRA `(.L_x_15) ;  /* 0x0000000000048947 */ /* 0x000fea0003800000 */
[----:B------:R-:W-:Y:S01]  /*1280*/  BPT.TRAP 0x1 ;  /* 0x000000040000795c */ /* 0x000fe20000300000 */
.L_x_15:
[----:B------:R1:W2:Y:S01]  /*1290*/  SYNCS.PHASECHK.TRANS64.TRYWAIT P2, [UR36+0x34830], R3 ;  /* 0x03483003ff0075a7 */ /* 0x0002a20008040164 */
[----:B------:R-:W-:Y:S05]  /*12a0*/  @!P0 BRA `(.L_x_16) ;  /* 0x0000000000048947 */ /* 0x000fea0003800000 */
[----:B------:R-:W-:Y:S01]  /*12b0*/  BPT.TRAP 0x1 ;  /* 0x000000040000795c */ /* 0x000fe20000300000 */
.L_x_16:
[----:B0-----:R-:W0:Y:S01]  /*12c0*/  S2R R0, SR_TID.X ;  /* 0x0000000000007919 */ /* 0x001e220000002100 */
[----:B------:R-:W-:Y:S01]  /*12d0*/  IMAD.U32 R4, RZ, RZ, UR37 ;  /* 0x00000025ff047e24 */ /* 0x000fe2000f8e00ff */
[----:B0-----:R-:W-:-:S04]  /*12e0*/  LOP3.LUT R0, R0, 0x7f, RZ, 0xc0, !PT ;  /* 0x0000007f00007812 */ /* 0x001fc800078ec0ff */
[----:B------:R-:W-:Y:S01]  /*12f0*/  ISETP.NE.AND P1, PT, R0, RZ, PT ;  /* 0x000000ff0000720c */ /* 0x000fe20003f25270 */
[----:B--2---:R-:W-:-:S12]  /*1300*/  @P2 BRA `(.L_x_17) ;  /* 0x0000000000082947 */ /* 0x004fd80003800000 */
[----:B------:R-:W0:Y:S02]  /*1310*/  SYNCS.PHASECHK.TRANS64.TRYWAIT P2, [UR36+0x34830], R3 ;  /* 0x03483003ff0075a7 */ /* 0x000e240008040164 */
[----:B0-----:R-:W-:Y:S05]  /*1320*/  @!P2 BRA `(.L_x_18) ;  /* 0x000000a800c8a947 */ /* 0x001fea0003800000 */
.L_x_17:
[----:B------:R-:W-:Y:S05]  /*1330*/  WARPSYNC.ALL ;  /* 0x0000000000007948 */ /* 0x000fea0003800000 */
[----:B0-----:R-:W-:Y:S01]  /*1340*/  IMAD.MOV.U32 R0, RZ, RZ, RZ ;  /* 0x000000ffff007224 */ /* 0x001fe200078e00ff */
[----:B------:R-:W-:Y:S01]  /*1350*/  LOP3.LUT R4, R4, 0x10000, RZ, 0xfc, !PT ;  /* 0x0001000004047812 */ /* 0x000fe200078efcff */
[----:B------:R-:W-:Y:S02]  /*1360*/  IMAD.MOV.U32 R151, RZ, RZ, RZ ;  /* 0x000000ffff977224 */ /* 0x000fe400078e00ff */
[----:B------:R-:W-:Y:S01]  /*1370*/  IMAD.MOV.U32 R5, RZ, RZ, 0x40000040 ;  /* 0x40000040ff057424 */ /* 0x000fe200078e00ff */
[----:B------:R-:W-:Y:S01]  /*1380*/  UIADD3 UR4, UR36, 0x1c400, URZ ;  /* 0x0001c40024047890 */ /* 0x000fe2000fffe03f */
[----:B------:R-:W-:Y:S01]  /*1390*/  R2UR UR8, R4 ;  /* 0x00000000040872ca */ /* 0x000fe200000e0000 */
[----:B------:R-:W-:-:S02]  /*13a0*/  WARPGROUP.ARRIVE ;  /* 0x00000000000079c5 */ /* 0x000fc40000000000 */
[----:B------:R-:W-:Y:S01]  /*13b0*/  R2UR UR9, R5 ;  /* 0x00000000050972ca */ /* 0x000fe200000e0000 */
[----:B------:R-:W-:Y:S01]  /*13c0*/  USHF.R.U32.HI UR4, URZ, 0x4, UR4 ;  /* 0x000000043f047899 */ /* 0x000fe20008011604 */
[----:B------:R-:W-:Y:S01]  /*13d0*/  R2UR UR6, R4 ;  /* 0x00000000040672ca */ /* 0x000fe200000e0000 */
[----:B------:R-:W-:Y:S01]  /*13e0*/  UMOV UR11, 0x40000040 ;  /* 0x40000040000b7882 */ /* 0x000fe20000000000 */
[----:B------:R-:W-:Y:S01]  /*13f0*/  UMOV UR5, 0x40000040 ;  /* 0x4000004000057882 */ /* 0x000fe20000000000 */
[----:B------:R-:W-:Y:S01]  /*1400*/  ULOP3.LUT UR4, UR4, 0x3fff, URZ, 0xc0, !UPT ;  /* 0x00003fff04047892 */ /* 0x000fe2000f8ec03f */
[----:B------:R-:W-:Y:S01]  /*1410*/  LOP3.LUT R22, R22, 0xffffff80, RZ, 0xc0, !PT ;  /* 0xffffff8016167812 */ /* 0x000fe200078ec0ff */
[----:B------:R-:W-:Y:S01]  /*1420*/  UMOV UR13, 0x40000040 ;  /* 0x40000040000d7882 */ /* 0x000fe20000000000 */
[----:B------:R-:W-:Y:S01]  /*1430*/  UMOV UR15, 0x40000040 ;  /* 0x40000040000f7882 */ /* 0x000fe20000000000 */
[----:B------:R-:W-:Y:S01]  /*1440*/  ULOP3.LUT UR38, UR4, 0x10000, URZ, 0xfc, !UPT ;  /* 0x0001000004267892 */ /* 0x000fe2000f8efc3f */
[----:B------:R-:W-:Y:S01]  /*1450*/  IMAD.MOV.U32 R6, RZ, RZ, -0x2 ;  /* 0xfffffffeff067424 */ /* 0x000fe200078e00ff */
[----:B------:R-:W-:Y:S01]  /*1460*/  UMOV UR17, 0x40000040 ;  /* 0x4000004000117882 */ /* 0x000fe20000000000 */
[----:B------:R-:W-:Y:S01]  /*1470*/  UMOV UR19, 0x40000040 ;  /* 0x4000004000137882 */ /* 0x000fe20000000000 */
[----:B------:R-:W-:Y:S01]  /*1480*/  UIADD3 UR14, UR38, 0x6, URZ ;  /* 0x00000006260e7890 */ /* 0x000fe2000fffe03f */
[----:B------:R-:W-:Y:S01]  /*1490*/  IMAD.IADD R22, R19, 0x1, -R22 ;  /* 0x0000000113167824 */ /* 0x000fe200078e0a16 */
[----:B------:R-:W-:Y:S01]  /*14a0*/  UIADD3 UR4, UR6, 0x2, URZ ;  /* 0x0000000206047890 */ /* 0x000fe2000fffe03f */
[----:B------:R-:W-:Y:S01]  /*14b0*/  P2R R21, PR, RZ, 0x2 ;  /* 0x00000002ff157803 */ /* 0x000fe20000000000 */
[----:B------:R-:W-:Y:S01]  /*14c0*/  UMOV UR10, UR38 ;  /* 0x00000026000a7c82 */ /* 0x000fe20008000000 */
[----:B------:R-:W-:Y:S01]  /*14d0*/  UIADD3 UR12, UR6, 0x6, URZ ;  /* 0x00000006060c7890 */ /* 0x000fe2000fffe03f */
[----:B------:R-:W-:Y:S01]  /*14e0*/  HGMMA.64x128x16.F32 R24, gdesc[UR8], RZ, !UPT, gsb0 ;  /* 0x01e00000081879f0 */ /* 0x000fe2000c0008ff */
[----:B------:R-:W-:Y:S01]  /*14f0*/  UIADD3 UR10, UR38, 0x2, URZ ;  /* 0x00000002260a7890 */ /* 0x000fe2000fffe03f */
[----:B-1----:R-:W-:Y:S01]  /*1500*/  SHF.R.S32.HI R3, RZ, 0x1f, R22 ;  /* 0x0000001fff037819 */ /* 0x002fe20000011416 */
[----:B------:R-:W-:Y:S01]  /*1510*/  UMOV UR8, UR4 ;  /* 0x0000000400087c82 */ /* 0x000fe20008000000 */
[----:B------:R-:W-:Y:S01]  /*1520*/  UMOV UR9, UR5 ;  /* 0x0000000500097c82 */ /* 0x000fe20008000000 */
[----:B------:R-:W-:Y:S01]  /*1530*/  UMOV UR11, 0x40000040 ;  /* 0x40000040000b7882 */ /* 0x000fe20000000000 */
[----:B------:R-:W-:Y:S01]  /*1540*/  UIADD3 UR16, UR6, 0x400, URZ ;  /* 0x0000040006107890 */ /* 0x000fe2000fffe03f */
[----:B------:R-:W-:Y:S01]  /*1550*/  LEA.HI R3, R3, R22, RZ, 0x2 ;  /* 0x0000001603037211 */ /* 0x000fe200078f10ff */
[----:B------:R-:W-:Y:S01]  /*1560*/  UIADD3 UR18, UR38, 0x400, URZ ;  /* 0x0000040026127890 */ /* 0x000fe2000fffe03f */
[----:B------:R-:W-:Y:S01]  /*1570*/  P2R R23, PR, RZ, 0x1 ;  /* 0x00000001ff177803 */ /* 0x000fe20000000000 */
[----:B------:R-:W-:Y:S01]  /*1580*/  UIADD3 UR20, UR6, 0x402, URZ ;  /* 0x0000040206147890 */ /* 0x000fe2000fffe03f */
[----:B------:R-:W-:Y:S01]  /*1590*/  LOP3.LUT R3, R3, 0x7ffffffc, RZ, 0xc0, !PT ;  /* 0x7ffffffc03037812 */ /* 0x000fe200078ec0ff */
[----:B------:R-:W-:Y:S01]  /*15a0*/  UIADD3 UR22, UR38, 0x402, URZ ;  /* 0x0000040226167890 */ /* 0x000fe2000fffe03f */
[--C-:B------:R-:W-:Y:S01]  /*15b0*/  IMAD.MOV.U32 R150, RZ, RZ, R151.reuse ;  /* 0x000000ffff967224 */ /* 0x100fe200078e0097 */
[----:B------:R-:W-:Y:S01]  /*15c0*/  UMOV UR21, 0x40000040 ;  /* 0x4000004000157882 */ /* 0x000fe20000000000 */
[----:B------:R-:W-:Y:S01]  /*15d0*/  UMOV UR23, 0x40000040 ;  /* 0x4000004000177882 */ /* 0x000fe20000000000 */
[----:B------:R-:W-:Y:S01]  /*15e0*/  UIADD3 UR24, UR6, 0x404, URZ ;  /* 0x0000040406187890 */ /* 0x000fe2000fffe03f */
[----:B------:R-:W-:Y:S01]  /*15f0*/  IADD3 R3, R22, -R3, RZ ;  /* 0x8000000316037210 */ /* 0x000fe20007ffe0ff */
[----:B------:R-:W-:Y:S01]  /*1600*/  UIADD3 UR26, UR38, 0x404, URZ ;  /* 0x00000404261a7890 */ /* 0x000fe2000fffe03f */
[--C-:B------:R-:W-:Y:S01]  /*1610*/  IMAD.MOV.U32 R149, RZ, RZ, R151.reuse ;  /* 0x000000ffff957224 */ /* 0x100fe200078e0097 */
[----:B------:R-:W-:Y:S01]  /*1620*/  UMOV UR25, 0x40000040 ;  /* 0x4000004000197882 */ /* 0x000fe20000000000 */
[----:B------:R-:W-:Y:S01]  /*1630*/  UMOV UR27, 0x40000040 ;  /* 0x40000040001b7882 */ /* 0x000fe20000000000 */
[----:B------:R-:W-:Y:S01]  /*1640*/  UIADD3 UR28, UR6, 0x406, URZ ;  /* 0x00000406061c7890 */ /* 0x000fe2000fffe03f */
[----:B------:R-:W-:Y:S01]  /*1650*/  IMAD R3, R3, R6, 0x80 ;  /* 0x0000008003037424 */ /* 0x000fe200078e0206 */
[----:B------:R-:W-:Y:S01]  /*1660*/  UIADD3 UR30, UR38, 0x406, URZ ;  /* 0x00000406261e7890 */ /* 0x000fe2000fffe03f */
[----:B------:R-:W-:Y:S01]  /*1670*/  IMAD.MOV.U32 R148, RZ, RZ, R151 ;  /* 0x000000ffff947224 */ /* 0x000fe200078e0097 */
[----:B------:R-:W-:Y:S01]  /*1680*/  UMOV UR29, 0x40000040 ;  /* 0x40000040001d7882 */ /* 0x000fe20000000000 */
[----:B------:R-:W-:Y:S01]  /*1690*/  UMOV UR31, 0x40000040 ;  /* 0x40000040001f7882 */ /* 0x000fe20000000000 */
[----:B------:R-:W-:Y:S01]  /*16a0*/  UIADD3 UR32, UR6, 0x800, URZ ;  /* 0x0000080006207890 */ /* 0x000fe2000fffe03f */
[----:B------:R-:W-:Y:S01]  /*16b0*/  IMAD.IADD R18, R18, 0x1, R3 ;  /* 0x0000000112127824 */ /* 0x000fe200078e0203 */
[----:B------:R-:W-:Y:S01]  /*16c0*/  UIADD3 UR34, UR38, 0x800, URZ ;  /* 0x0000080026227890 */ /* 0x000fe2000fffe03f */
[--C-:B------:R-:W-:Y:S01]  /*16d0*/  IMAD.MOV.U32 R147, RZ, RZ, R151.reuse ;  /* 0x000000ffff937224 */ /* 0x100fe200078e0097 */
[----:B------:R-:W-:Y:S01]  /*16e0*/  UMOV UR33, 0x40000040 ;  /* 0x4000004000217882 */ /* 0x000fe20000000000 */
[----:B------:R-:W-:Y:S01]  /*16f0*/  UMOV UR35, 0x40000040 ;  /* 0x4000004000237882 */ /* 0x000fe20000000000 */
[----:B------:R-:W-:Y:S01]  /*1700*/  UIADD3 UR44, UR6, 0x802, URZ ;  /* 0x00000802062c7890 */ /* 0x000fe2000fffe03f */
[----:B------:R-:W-:Y:S01]  /*1710*/  IMAD R6, R17, -0x80, R18 ;  /* 0xffffff8011067824 */ /* 0x000fe200078e0212 */
[----:B------:R-:W-:Y:S01]  /*1720*/  UIADD3 UR46, UR38, 0x802, URZ ;  /* 0x00000802262e7890 */ /* 0x000fe2000fffe03f */
[-C--:B------:R-:W-:Y:S01]  /*1730*/  MOV R145, R151.reuse ;  /* 0x0000009700917202 */ /* 0x080fe20000000f00 */
[----:B------:R-:W-:Y:S01]  /*1740*/  UMOV UR45, 0x40000040 ;  /* 0x40000040002d7882 */ /* 0x000fe20000000000 */
[----:B------:R-:W-:Y:S01]  /*1750*/  UMOV UR47, 0x40000040 ;  /* 0x40000040002f7882 */ /* 0x000fe20000000000 */
[----:B------:R-:W-:Y:S01]  /*1760*/  UIADD3 UR48, UR6, 0x804, URZ ;  /* 0x0000080406307890 */ /* 0x000fe2000fffe03f */
[C---:B------:R-:W-:Y:S01]  /*1770*/  ISETP.GT.AND P4, PT, R6.reuse, RZ, PT ;  /* 0x000000ff0600720c */ /* 0x040fe20003f84270 */
[----:B------:R-:W-:Y:S01]  /*1780*/  UIADD3 UR50, UR38, 0x804, URZ ;  /* 0x0000080426327890 */ /* 0x000fe2000fffe03f */
[C---:B------:R-:W-:Y:S01]  /*1790*/  ISETP.GT.AND P3, PT, R6.reuse, 0x1, PT ;  /* 0x000000010600780c */ /* 0x040fe20003f64270 */
[----:B------:R-:W-:Y:S01]  /*17a0*/  UMOV UR49, 0x40000040 ;  /* 0x4000004000317882 */ /* 0x000fe20000000000 */
[----:B------:R-:W-:Y:S01]  /*17b0*/  UMOV UR51, 0x40000040 ;  /* 0x4000004000337882 */ /* 0x000fe20000000000 */
[----:B------:R-:W-:Y:S01]  /*17c0*/  UIADD3 UR52, UR6, 0x806, URZ ;  /* 0x0000080606347890 */ /* 0x000fe2000fffe03f */
[C---:B------:R-:W-:Y:S01]  /*17d0*/  ISETP.GT.AND P2, PT, R6.reuse, 0x8, PT ;  /* 0x000000080600780c */ /* 0x040fe20003f44270 */
[----:B------:R-:W-:Y:S01]  /*17e0*/  UIADD3 UR54, UR38, 0x806, URZ ;  /* 0x0000080626367890 */ /* 0x000fe2000fffe03f */
[C---:B------:R-:W-:Y:S01]  /*17f0*/  ISETP.GT.AND P6, PT, R6.reuse, 0x9, PT ;  /* 0x000000090600780c */ /* 0x040fe20003fc4270 */
[----:B------:R-:W-:Y:S01]  /*1800*/  UMOV UR53, 0x40000040 ;  /* 0x4000004000357882 */ /* 0x000fe20000000000 */
[----:B------:R-:W-:Y:S01]  /*1810*/  UMOV UR55, 0x40000040 ;  /* 0x4000004000377882 */ /* 0x000fe20000000000 */
[C---:B------:R-:W-:Y:S01]  /*1820*/  ISETP.GT.AND P5, PT, R6.reuse, 0x10, PT ;  /* 0x000000100600780c */ /* 0x040fe20003fa4270 */
[--C-:B------:R-:W-:Y:S01]  /*1830*/  IMAD.MOV.U32 R143, RZ, RZ, R151.reuse ;  /* 0x000000ffff8f7224 */ /* 0x100fe200078e0097 */
[C---:B------:R-:W-:Y:S01]  /*1840*/  ISETP.GT.AND P1, PT, R6.reuse, 0x59, PT ;  /* 0x000000590600780c */ /* 0x040fe20003f24270 */
[--C-:B------:R-:W-:Y:S01]  /*1850*/  IMAD.MOV.U32 R141, RZ, RZ, R151.reuse ;  /* 0x000000ffff8d7224 */ /* 0x100fe200078e0097 */
[----:B------:R-:W-:Y:S01]  /*1860*/  ISETP.GT.AND P0, PT, R6, 0x60, PT ;  /* 0x000000600600780c */ /* 0x000fe20003f04270 */
[--C-:B------:R-:W-:Y:S01]  /*1870*/  IMAD.MOV.U32 R139, RZ, RZ, R151.reuse ;  /* 0x000000ffff8b7224 */ /* 0x100fe200078e0097 */
[-C--:B------:R-:W-:Y:S01]  /*1880*/  MOV R131, R151.reuse ;  /* 0x0000009700837202 */ /* 0x080fe20000000f00 */
[--C-:B------:R-:W-:Y:S01]  /*1890*/  IMAD.MOV.U32 R137, RZ, RZ, R151.reuse ;  /* 0x000000ffff897224 */ /* 0x100fe200078e0097 */
[-C--:B------:R-:W-:Y:S01]  /*18a0*/  MOV R117, R151.reuse ;  /* 0x0000009700757202 */ /* 0x080fe20000000f00 */
[--C-:B------:R-:W-:Y:S01]  /*18b0*/  IMAD.MOV.U32 R135, RZ, RZ, R151.reuse ;  /* 0x000000ffff877224 */ /* 0x100fe200078e0097 */
[-C--:B------:R-:W-:Y:S01]  /*18c0*/  MOV R103, R151.reuse ;  /* 0x0000009700677202 */ /* 0x080fe20000000f00 */
[--C-:B------:R-:W-:Y:S01]  /*18d0*/  IMAD.MOV.U32 R133, RZ, RZ, R151.reuse ;  /* 0x000000ffff857224 */ /* 0x100fe200078e0097 */
[----:B------:R-:W-:Y:S01]  /*18e0*/  MOV R89, R151 ;  /* 0x0000009700597202 */ /* 0x000fe20000000f00 */
[----:B------:R-:W-:-:S02]  /*18f0*/  IMAD.MOV.U32 R129, RZ, RZ, R151 ;  /* 0x000000ffff817224 */ /* 0x000fc400078e0097 */
[--C-:B------:R-:W-:Y:S02]  /*1900*/  IMAD.MOV.U32 R127, RZ, RZ, R151.reuse ;  /* 0x000000ffff7f7224 */ /* 0x100fe400078e0097 */
[--C-:B------:R-:W-:Y:S02]  /*1910*/  IMAD.MOV.U32 R125, RZ, RZ, R151.reuse ;  /* 0x000000ffff7d7224 */ /* 0x100fe400078e0097 */
[--C-:B------:R-:W-:Y:S02]  /*1920*/  IMAD.MOV.U32 R123, RZ, RZ, R151.reuse ;  /* 0x000000ffff7b7224 */ /* 0x100fe400078e0097 */
[--C-:B------:R-:W-:Y:S02]  /*1930*/  IMAD.MOV.U32 R121, RZ, RZ, R151.reuse ;  /* 0x000000ffff797224 */ /* 0x100fe400078e0097 */
[--C-:B------:R-:W-:Y:S02]  /*1940*/  IMAD.MOV.U32 R119, RZ, RZ, R151.reuse ;  /* 0x000000ffff777224 */ /* 0x100fe400078e0097 */
        /* <DEDUP_REMOVED lines=11> */
[----:B------:R-:W-:Y:S01]  /*1a00*/  IMAD.MOV.U32 R91, RZ, RZ, R151 ;  /* 0x000000ffff5b7224 */ /* 0x000fe200078e0097 */
[----:B------:R-:W-:Y:S02]  /*1a10*/  WARPGROUP.DEPBAR.LE gsb0, 0x0 ;  /* 0x00008000000079c5 */ /* 0x000fe40000010000 */
[----:B------:R-:W-:-:S06]  /*1a20*/  WARPGROUP.ARRIVE ;  /* 0x00000000000079c5 */ /* 0x000fcc0000000000 */
[----:B------:R-:W-:Y:S01]  /*1a30*/  HGMMA.64x128x16.F32 R24, gdesc[UR8], R24, gsb0 ;  /* 0x01e00000081879f0 */ /* 0x000fe20008000818 */
[----:B------:R-:W-:Y:S02]  /*1a40*/  UIADD3 UR8, UR6, 0x4, URZ ;  /* 0x0000000406087890 */ /* 0x000fe4000fffe03f */
[----:B------:R-:W-:Y:S01]  /*1a50*/  UIADD3 UR10, UR38, 0x4, URZ ;  /* 0x00000004260a7890 */ /* 0x000fe2000fffe03f */
[----:B------:R-:W-:Y:S01]  /*1a60*/  UMOV UR9, 0x40000040 ;  /* 0x4000004000097882 */ /* 0x000fe20000000000 */
[----:B------:R-:W-:Y:S01]  /*1a70*/  UMOV UR11, 0x40000040 ;  /* 0x40000040000b7882 */ /* 0x000fe20000000000 */
[----:B------:R-:W-:Y:S01]  /*1a80*/  ULDC UR6, c[0x0][0x988] ;  /* 0x0002620000067ab9 */ /* 0x000fe20000000800 */
[----:B------:R-:W-:Y:S02]  /*1a90*/  WARPGROUP.DEPBAR.LE gsb0, 0x0 ;  /* 0x00008000000079c5 */ /* 0x000fe40000010000 */
[----:B------:R-:W-:-:S06]  /*1aa0*/  WARPGROUP.ARRIVE ;  /* 0x00000000000079c5 */ /* 0x000fcc0000000000 */
[----:B------:R-:W-:Y:S03]  /*1ab0*/  HGMMA.64x128x16.F32 R24, gdesc[UR8], R24, gsb0 ;  /* 0x01e00000081879f0 */ /* 0x000fe60008000818 */
[----:B------:R-:W-:Y:S02]  /*1ac0*/  WARPGROUP.DEPBAR.LE gsb0, 0x0 ;  /* 0x00008000000079c5 */ /* 0x000fe40000010000 */
[----:B------:R-:W-:-:S07]  /*1ad0*/  WARPGROUP.ARRIVE ;  /* 0x00000000000079c5 */ /* 0x000fce0000000000 */
        /* <DEDUP_REMOVED lines=26> */
[----:B------:R-:W-:Y:S02]  /*1c80*/  FSEL R88, R26, -INF , P4 ;  /* 0xff8000001a587808 */ /* 0x000fe40002000000 */
[----:B------:R-:W-:Y:S02]  /*1c90*/  FSEL R27, R27, -INF , P3 ;  /* 0xff8000001b1b7808 */ /* 0x000fe40001800000 */
[----:B------:R-:W-:Y:S02]  /*1ca0*/  FSEL R90, R30, -INF , P2 ;  /* 0xff8000001e5a7808 */ /* 0x000fe40001000000 */
[----:B------:R-:W-:-:S02]  /*1cb0*/  FMNMX.FTZ R3, R88, R27, !PT ;  /* 0x0000001b58037209 */ /* 0x000fc40007810000 */
[----:B------:R-:W-:Y:S02]  /*1cc0*/  FSEL R92, R31, -INF , P6 ;  /* 0xff8000001f5c7808 */ /* 0x000fe40003000000 */
[----:B------:R-:W-:Y:S02]  /*1cd0*/  FMNMX.FTZ R3, R90, R3, !PT ;  /* 0x000000035a037209 */ /* 0x000fe40007810000 */
[----:B------:R-:W-:Y:S02]  /*1ce0*/  FSEL R24, R24, -INF , P4 ;  /* 0xff80000018187808 */ /* 0x000fe40002000000 */
[----:B------:R-:W-:Y:S02]  /*1cf0*/  ISETP.GT.AND P4, PT, R6, 0x11, PT ;  /* 0x000000110600780c */ /* 0x000fe40003f84270 */
[----:B------:R-:W-:Y:S02]  /*1d00*/  FSEL R94, R34, -INF , P5 ;  /* 0xff800000225e7808 */ /* 0x000fe40002800000 */
[----:B------:R-:W-:-:S02]  /*1d10*/  FMNMX.FTZ R3, R92, R3, !PT ;  /* 0x000000035c037209 */ /* 0x000fc40007810000 */
[----:B------:R-:W-:Y:S02]  /*1d20*/  FSEL R25, R25, -INF , P3 ;  /* 0xff80000019197808 */ /* 0x000fe40001800000 */
[----:B------:R-:W-:Y:S02]  /*1d30*/  ISETP.GT.AND P3, PT, R6, 0x18, PT ;  /* 0x000000180600780c */ /* 0x000fe40003f64270 */
[----:B------:R-:W-:Y:S02]  /*1d40*/  FSEL R96, R35, -INF , P4 ;  /* 0xff80000023607808 */ /* 0x000fe40002000000 */
[----:B------:R-:W-:Y:S02]  /*1d50*/  FMNMX.FTZ R3, R94, R3, !PT ;  /* 0x000000035e037209 */ /* 0x000fe40007810000 */
[----:B------:R-:W-:Y:S02]  /*1d60*/  FSEL R28, R28, -INF , P2 ;  /* 0xff8000001c1c7808 */ /* 0x000fe40001000000 */
[----:B------:R-:W-:-:S02]  /*1d70*/  ISETP.GT.AND P2, PT, R6, 0x19, PT ;  /* 0x000000190600780c */ /* 0x000fc40003f44270 */
        /* <DEDUP_REMOVED lines=63> */
[----:B------:R-:W-:Y:S02]  /*2170*/  FMNMX.FTZ R3, R128, R3, !PT ;  /* 0x0000000380037209 */ /* 0x000fe40007810000 */
[----:B------:R-:W-:Y:S02]  /*2180*/  FSEL R132, R71, -INF , P1 ;  /* 0xff80000047847808 */ /* 0x000fe40000800000 */
[----:B------:R-:W-:-:S02]  /*2190*/  FMNMX.FTZ R3, R130, R3, !PT ;  /* 0x0000000382037209 */ /* 0x000fc40007810000 */
[----:B------:R-:W-:Y:S02]  /*21a0*/  ISETP.GT.AND P1, PT, R6, 0x61, PT ;  /* 0x000000610600780c */ /* 0x000fe40003f24270 */
[----:B------:R-:W-:Y:S02]  /*21b0*/  FSEL R134, R74, -INF , P0 ;  /* 0xff8000004a867808 */ /* 0x000fe40000000000 */
[----:B------:R-:W-:Y:S02]  /*21c0*/  FMNMX.FTZ R3, R132, R3, !PT ;  /* 0x0000000384037209 */ /* 0x000fe40007810000 */
        /* <DEDUP_REMOVED lines=8> */
[----:B------:R-:W-:-:S02]  /*2250*/  FSEL R138, R79, -INF , P2 ;  /* 0xff8000004f8a7808 */ /* 0x000fc40001000000 */
[----:B------:R-:W-:Y:S02]  /*2260*/  FMNMX.FTZ R3, R78, R3, !PT ;  /* 0x000000034e037209 */ /* 0x000fe40007810000 */
[----:B------:R-:W-:Y:S02]  /*2270*/  ISETP.GT.AND P3, PT, R6, 0x70, PT ;  /* 0x000000700600780c */ /* 0x000fe40003f64270 */
[----:B------:R-:W-:Y:S02]  /*2280*/  FSEL R64, R64, -INF , P4 ;  /* 0xff80000040407808 */ /* 0x000fe40002000000 */
[----:B------:R-:W-:Y:S02]  /*2290*/  FSEL R140, R82, -INF , P3 ;  /* 0xff800000528c7808 */ /* 0x000fe40001800000 */
[----:B------:R-:W-:Y:S02]  /*22a0*/  FMNMX.FTZ R3, R138, R3, !PT ;  /* 0x000000038a037209 */ /* 0x000fe40007810000 */
[----:B------:R-:W-:-:S02]  /*22b0*/  ISETP.GT.AND P4, PT, R6, 0x71, PT ;  /* 0x000000710600780c */ /* 0x000fc40003f84270 */
[----:B------:R-:W-:Y:S02]  /*22c0*/  FSEL R34, R61, -INF , P5 ;  /* 0xff8000003d227808 */ /* 0x000fe40002800000 */
[----:B------:R-:W-:Y:S02]  /*22d0*/  FSEL R142, R83, -INF , P4 ;  /* 0xff800000538e7808 */ /* 0x000fe40002000000 */
[----:B------:R-:W-:Y:S02]  /*22e0*/  FMNMX.FTZ R3, R140, R3, !PT ;  /* 0x000000038c037209 */ /* 0x000fe40007810000 */
[----:B------:R-:W-:Y:S02]  /*22f0*/  ISETP.GT.AND P5, PT, R6, 0x78, PT ;  /* 0x000000780600780c */ /* 0x000fe40003fa4270 */
[----:B------:R-:W-:Y:S02]  /*2300*/  FSEL R60, R60, -INF , P6 ;  /* 0xff8000003c3c7808 */ /* 0x000fe40003000000 */
[----:B------:R-:W-:-:S02]  /*2310*/  FSEL R144, R86, -INF , P5 ;  /* 0xff80000056907808 */ /* 0x000fc40002800000 */
[----:B------:R-:W-:Y:S02]  /*2320*/  FMNMX.FTZ R3, R142, R3, !PT ;  /* 0x000000038e037209 */ /* 0x000fe40007810000 */
[----:B------:R-:W-:Y:S02]  /*2330*/  ISETP.GT.AND P6, PT, R6, 0x79, PT ;  /* 0x000000790600780c */ /* 0x000fe40003fc4270 */
[----:B------:R-:W-:Y:S02]  /*2340*/  FMNMX.FTZ R3, R144, R3, !PT ;  /* 0x0000000390037209 */ /* 0x000fe40007810000 */
[----:B------:R-:W-:Y:S02]  /*2350*/  FSEL R146, R87, -INF , P6 ;  /* 0xff80000057927808 */ /* 0x000fe40003000000 */
[----:B------:R-:W-:Y:S02]  /*2360*/  P2R R15, PR, RZ, 0x1 ;  /* 0x00000001ff0f7803 */ /* 0x000fe40000000000 */
[----:B------:R-:W-:Y:S01]  /*2370*/  FMNMX.FTZ R7, R146, R3, !PT ;  /* 0x0000000392077209 */ /* 0x000fe20007810000 */
[----:B------:R-:W-:Y:S01]  /*2380*/  IMAD.U32 R3, RZ, RZ, UR6 ;  /* 0x00000006ff037e24 */ /* 0x000fe2000f8e00ff */
[----:B------:R-:W-:-:S02]  /*2390*/  ISETP.GT.AND P0, PT, R6, 0x59, PT ;  /* 0x000000590600780c */ /* 0x000fc40003f04270 */
[----:B------:R-:W-:Y:S01]  /*23a0*/  P2R R19, PR, RZ, 0x2 ;  /* 0x00000002ff137803 */ /* 0x000fe20000000000 */
[----:B------:R-:W0:Y:S01]  /*23b0*/  SHFL.BFLY PT, R10, R7, 0x2, 0x1f ;  /* 0x0c401f00070a7f89 */ /* 0x000e2200000e0000 */
[----:B------:R-:W-:Y:S02]  /*23c0*/  ISETP.GT.AND P1, PT, R6, 0x60, PT ;  /* 0x000000600600780c */ /* 0x000fe40003f24270 */
[----:B------:R-:W-:Y:S02]  /*23d0*/  FSEL R54, R69, -INF , P0 ;  /* 0xff80000045367808 */ /* 0x000fe40000000000 */
[----:B------:R-:W-:Y:S02]  /*23e0*/  FSEL R72, R72, -INF , P1 ;  /* 0xff80000048487808 */ /* 0x000fe40000800000 */
[----:B------:R-:W-:Y:S02]  /*23f0*/  ISETP.NE.AND P1, PT, R19, RZ, PT ;  /* 0x000000ff1300720c */ /* 0x000fe40003f25270 */
[----:B------:R-:W-:-:S02]  /*2400*/  P2R R13, PR, RZ, 0x4 ;  /* 0x00000004ff0d7803 */ /* 0x000fc40000000000 */
[----:B------:R-:W-:Y:S02]  /*2410*/  ISETP.NE.AND P0, PT, R15, RZ, PT ;  /* 0x000000ff0f00720c */ /* 0x000fe40003f05270 */
[----:B------:R-:W-:Y:S02]  /*2420*/  FSEL R50, R73, -INF , P1 ;  /* 0xff80000049327808 */ /* 0x000fe40000800000 */
[----:B------:R-:W-:Y:S02]  /*2430*/  FSEL R76, R76, -INF , P0 ;  /* 0xff8000004c4c7808 */ /* 0x000fe40000000000 */
[----:B------:R-:W-:Y:S02]  /*2440*/  FSEL R80, R80, -INF , P3 ;  /* 0xff80000050507808 */ /* 0x000fe40001800000 */
[----:B------:R-:W-:Y:S02]  /*2450*/  FSEL R86, R81, -INF , P4 ;  /* 0xff80000051567808 */ /* 0x000fe40002000000 */
[----:B------:R-:W-:-:S02]  /*2460*/  FSEL R84, R84, -INF , P5 ;  /* 0xff80000054547808 */ /* 0x000fc40002800000 */
[----:B------:R-:W-:Y:S02]  /*2470*/  ISETP.NE.AND P1, PT, R21, RZ, PT ;  /* 0x000000ff1500720c */ /* 0x000fe40003f25270 */
[----:B0-----:R-:W-:Y:S02]  /*2480*/  FMNMX.FTZ R9, R7, R10, !PT ;  /* 0x0000000a07097209 */ /* 0x001fe40007810000 */
[----:B------:R-:W-:Y:S02]  /*2490*/  FMNMX.FTZ R7, R24, R25, !PT ;  /* 0x0000001918077209 */ /* 0x000fe40007810000 */
[----:B------:R-:W-:Y:S01]  /*24a0*/  ISETP.NE.AND P0, PT, R23, RZ, PT ;  /* 0x000000ff1700720c */ /* 0x000fe20003f05270 */
[----:B------:R-:W0:Y:S01]  /*24b0*/  SHFL.BFLY PT, R10, R9, 0x1, 0x1f ;  /* 0x0c201f00090a7f89 */ /* 0x000e2200000e0000 */
[----:B------:R-:W-:-:S04]  /*24c0*/  FMNMX.FTZ R7, R28, R7, !PT ;  /* 0x000000071c077209 */ /* 0x000fc80007810000 */
[----:B------:R-:W-:-:S04]  /*24d0*/  FMNMX.FTZ R7, R8, R7, !PT ;  /* 0x0000000708077209 */ /* 0x000fc80007810000 */
[----:B------:R-:W-:-:S04]  /*24e0*/  FMNMX.FTZ R7, R32, R7, !PT ;  /* 0x0000000720077209 */ /* 0x000fc80007810000 */
[----:B------:R-:W-:-:S04]  /*24f0*/  FMNMX.FTZ R7, R12, R7, !PT ;  /* 0x000000070c077209 */ /* 0x000fc80007810000 */
[----:B------:R-:W-:-:S04]  /*2500*/  FMNMX.FTZ R7, R36, R7, !PT ;  /* 0x0000000724077209 */ /* 0x000fc80007810000 */
[----:B------:R-:W-:Y:S02]  /*2510*/  FMNMX.FTZ R7, R14, R7, !PT ;  /* 0x000000070e077209 */ /* 0x000fe40007810000 */
[----:B0-----:R-:W-:Y:S02]  /*2520*/  FMNMX.FTZ R10, R9, R10, !PT ;  /* 0x0000000a090a7209 */ /* 0x001fe40007810000 */
[----:B------:R-:W-:Y:S02]  /*2530*/  FMNMX.FTZ R7, R40, R7, !PT ;  /* 0x0000000728077209 */ /* 0x000fe40007810000 */
[C---:B------:R-:W-:Y:S01]  /*2540*/  FSETP.NEU.FTZ.AND P2, PT, R10.reuse, -INF , PT ;  /* 0xff8000000a00780b */ /* 0x040fe20003f5d000 */
[----:B------:R-:W-:Y:S01]  /*2550*/  FMUL.FTZ R11, R10, R3 ;  /* 0x000000030a0b7220 */ /* 0x000fe20000410000 */
[----:B------:R-:W-:-:S04]  /*2560*/  FMNMX.FTZ R7, R18, R7, !PT ;  /* 0x0000000712077209 */ /* 0x000fc80007810000 */
[----:B------:R-:W-:Y:S02]  /*2570*/  FMNMX.FTZ R7, R44, R7, !PT ;  /* 0x000000072c077209 */ /* 0x000fe40007810000 */
[----:B------:R-:W-:Y:S02]  /*2580*/  FSEL R11, R11, RZ, P2 ;  /* 0x000000ff0b0b7208 */ /* 0x000fe40001000000 */
[----:B------:R-:W-:Y:S02]  /*2590*/  FMNMX.FTZ R7, R20, R7, !PT ;  /* 0x0000000714077209 */ /* 0x000fe40007810000 */
[----:B------:R-:W-:Y:S01]  /*25a0*/  ISETP.NE.AND P2, PT, R13, RZ, PT ;  /* 0x000000ff0d00720c */ /* 0x000fe20003f45270 */
[--C-:B------:R-:W-:Y:S01]  /*25b0*/  FFMA.FTZ R181, R88, R3, -R11.reuse ;  /* 0x0000000358b57223 */ /* 0x100fe2000001080b */
[----:B------:R-:W-:Y:S01]  /*25c0*/  FMNMX.FTZ R7, R48, R7, !PT ;  /* 0x0000000730077209 */ /* 0x000fe20007810000 */
[-CC-:B------:R-:W-:Y:S01]  /*25d0*/  FFMA.FTZ R42, R27, R3.reuse, -R11.reuse ;  /* 0x000000031b2a7223 */ /* 0x180fe2000001080b */
[----:B------:R-:W-:Y:S01]  /*25e0*/  FSEL R82, R77, -INF , P2 ;  /* 0xff8000004d527808 */ /* 0x000fe20001000000 */
[--C-:B------:R-:W-:Y:S01]  /*25f0*/  FFMA.FTZ R183, R90, R3, -R11.reuse ;  /* 0x000000035ab77223 */ /* 0x100fe2000001080b */
[----:B------:R-:W-:Y:S01]  /*2600*/  FMNMX.FTZ R7, R22, R7, !PT ;  /* 0x0000000716077209 */ /* 0x000fe20007810000 */
[----:B------:R-:W-:Y:S01]  /*2610*/  MUFU.EX2 R181, R181 ;  /* 0x000000b500b57308 */ /* 0x000fe20000000800 */
[----:B------:R-:W-:Y:S01]  /*2620*/  FSEL R88, R85, -INF , P6 ;  /* 0xff80000055587808 */ /* 0x000fe20003000000 */
[--C-:B------:R-:W-:Y:S01]  /*2630*/  FFMA.FTZ R46, R92, R3, -R11.reuse ;  /* 0x000000035c2e7223 */ /* 0x100fe2000001080b */
[----:B------:R-:W-:Y:S01]  /*2640*/  FMNMX.FTZ R7, R52, R7, !PT ;  /* 0x0000000734077209 */ /* 0x000fe20007810000 */
[-CC-:B------:R-:W-:Y:S01]  /*2650*/  FFMA.FTZ R177, R94, R3.reuse, -R11.reuse ;  /* 0x000000035eb17223 */ /* 0x180fe2000001080b */
[-CC-:B------:R-:W-:Y:S01]  /*2660*/  FFMA.FTZ R58, R96, R3.reuse, -R11.reuse ;  /* 0x00000003603a7223 */ /* 0x180fe2000001080b */
[--C-:B------:R-:W-:Y:S01]  /*2670*/  FFMA.FTZ R179, R98, R3, -R11.reuse ;  /* 0x0000000362b37223 */ /* 0x100fe2000001080b */
[----:B------:R-:W-:Y:S01]  /*2680*/  FMNMX.FTZ R7, R26, R7, !PT ;  /* 0x000000071a077209 */ /* 0x000fe20007810000 */
[----:B------:R-:W0:Y:S01]  /*2690*/  MUFU.EX2 R42, R42 ;  /* 0x0000002a002a7308 */ /* 0x000e220000000800 */
[-CC-:B------:R-:W-:Y:S01]  /*26a0*/  FFMA.FTZ R62, R100, R3.reuse, -R11.reuse ;  /* 0x00000003643e7223 */ /* 0x180fe2000001080b */
[--C-:B------:R-:W-:Y:S01]  /*26b0*/  FFMA.FTZ R173, R102, R3, -R11.reuse ;  /* 0x0000000366ad7223 */ /* 0x100fe2000001080b */
[----:B------:R-:W-:Y:S01]  /*26c0*/  FMNMX.FTZ R7, R56, R7, !PT ;  /* 0x0000000738077209 */ /* 0x000fe20007810000 */
[-CC-:B------:R-:W-:Y:S01]  /*26d0*/  FFMA.FTZ R66, R104, R3.reuse, -R11.reuse ;  /* 0x0000000368427223 */ /* 0x180fe2000001080b */
[-CC-:B------:R-:W-:Y:S01]  /*26e0*/  FFMA.FTZ R175, R106, R3.reuse, -R11.reuse ;  /* 0x000000036aaf7223 */ /* 0x180fe2000001080b */
[--C-:B------:R-:W-:Y:S01]  /*26f0*/  FFMA.FTZ R70, R108, R3, -R11.reuse ;  /* 0x000000036c467223 */ /* 0x100fe2000001080b */
[----:B------:R-:W-:Y:S01]  /*2700*/  FMNMX.FTZ R7, R30, R7, !PT ;  /* 0x000000071e077209 */ /* 0x000fe20007810000 */
[----:B------:R-:W1:Y:S01]  /*2710*/  MUFU.EX2 R183, R183 ;  /* 0x000000b700b77308 */ /* 0x000e620000000800 */
[-CC-:B------:R-:W-:Y:S01]  /*2720*/  FFMA.FTZ R169, R110, R3.reuse, -R11.reuse ;  /* 0x000000036ea97223 */ /* 0x180fe2000001080b */
[--C-:B------:R-:W-:Y:S01]  /*2730*/  FFMA.FTZ R74, R112, R3, -R11.reuse ;  /* 0x00000003704a7223 */ /* 0x100fe2000001080b */
[----:B------:R-:W-:Y:S01]  /*2740*/  FMNMX.FTZ R7, R60, R7, !PT ;  /* 0x000000073c077209 */ /* 0x000fe20007810000 */
[-CC-:B------:R-:W-:Y:S01]  /*2750*/  FFMA.FTZ R171, R114, R3.reuse, -R11.reuse ;  /* 0x0000000372ab7223 */ /* 0x180fe2000001080b */
[-CC-:B------:R-:W-:Y:S01]  /*2760*/  FFMA.FTZ R116, R116, R3.reuse, -R11.reuse ;  /* 0x0000000374747223 */ /* 0x180fe2000001080b */
[--C-:B------:R-:W-:Y:S01]  /*2770*/  FFMA.FTZ R118, R118, R3, -R11.reuse ;  /* 0x0000000376767223 */ /* 0x100fe2000001080b */
[----:B------:R-:W-:Y:S01]  /*2780*/  FMNMX.FTZ R7, R34, R7, !PT ;  /* 0x0000000722077209 */ /* 0x000fe20007810000 */
[----:B------:R-:W2:Y:S01]  /*2790*/  MUFU.EX2 R46, R46 ;  /* 0x0000002e002e7308 */ /* 0x000ea20000000800 */
[-CC-:B------:R-:W-:Y:S01]  /*27a0*/  FFMA.FTZ R120, R120, R3.reuse, -R11.reuse ;  /* 0x0000000378787223 */ /* 0x180fe2000001080b */
[--C-:B------:R-:W-:Y:S01]  /*27b0*/  FFMA.FTZ R122, R122, R3, -R11.reuse ;  /* 0x000000037a7a7223 */ /* 0x100fe2000001080b */
[----:B------:R-:W-:Y:S01]  /*27c0*/  FMNMX.FTZ R7, R64, R7, !PT ;  /* 0x0000000740077209 */ /* 0x000fe20007810000 */
[-CC-:B------:R-:W-:Y:S01]  /*27d0*/  FFMA.FTZ R124, R124, R3.reuse, -R11.reuse ;  /* 0x000000037c7c7223 */ /* 0x180fe2000001080b */
[-CC-:B------:R-:W-:Y:S01]  /*27e0*/  FFMA.FTZ R126, R126, R3.reuse, -R11.reuse ;  /* 0x000000037e7e7223 */ /* 0x180fe2000001080b */
[--C-:B------:R-:W-:Y:S01]  /*27f0*/  FFMA.FTZ R128, R128, R3, -R11.reuse ;  /* 0x0000000380807223 */ /* 0x100fe2000001080b */
[----:B------:R-:W-:Y:S01]  /*2800*/  FMNMX.FTZ R7, R38, R7, !PT ;  /* 0x0000000726077209 */ /* 0x000fe20007810000 */
[----:B------:R-:W3:Y:S01]  /*2810*/  MUFU.EX2 R177, R177 ;  /* 0x000000b100b17308 */ /* 0x000ee20000000800 */
[-CC-:B------:R-:W-:Y:S01]  /*2820*/  FFMA.FTZ R130, R130, R3.reuse, -R11.reuse ;  /* 0x0000000382827223 */ /* 0x180fe2000001080b */
[--C-:B------:R-:W-:Y:S01]  /*2830*/  FFMA.FTZ R132, R132, R3, -R11.reuse ;  /* 0x0000000384847223 */ /* 0x100fe2000001080b */
[----:B------:R-:W-:Y:S01]  /*2840*/  FMNMX.FTZ R7, R68, R7, !PT ;  /* 0x0000000744077209 */ /* 0x000fe20007810000 */
[-CC-:B------:R-:W-:Y:S01]  /*2850*/  FFMA.FTZ R134, R134, R3.reuse, -R11.reuse ;  /* 0x0000000386867223 */ /* 0x180fe2000001080b */
        /* <DEDUP_REMOVED lines=8> */
[----:B------:R-:W-:Y:S01]  /*28e0*/  FFMA.FTZ R146, R146, R3, -R11 ;  /* 0x0000000392927223 */ /* 0x000fe2000001080b */
[----:B------:R-:W4:Y:S01]  /*28f0*/  MUFU.EX2 R58, R58 ;  /* 0x0000003a003a7308 */ /* 0x000f220000000800 */
[----:B------:R-:W-:Y:S01]  /*2900*/  FMNMX.FTZ R7, R50, R7, !PT ;  /* 0x0000000732077209 */ /* 0x000fe20007810000 */
[--C-:B------:R-:W-:Y:S01]  /*2910*/  IMAD.MOV.U32 R114, RZ, RZ, R151.reuse ;  /* 0x000000ffff727224 */ /* 0x100fe200078e0097 */
[----:B------:R-:W-:Y:S01]  /*2920*/  MOV R110, R151 ;  /* 0x00000097006e7202 */ /* 0x000fe20000000f00 */
[--C-:B------:R-:W-:Y:S01]  /*2930*/  IMAD.MOV.U32 R112, RZ, RZ, R151.reuse ;  /* 0x000000ffff707224 */ /* 0x100fe200078e0097 */
[----:B------:R-:W-:Y:S01]  /*2940*/  FMNMX.FTZ R7, R76, R7, !PT ;  /* 0x000000074c077209 */ /* 0x000fe20007810000 */
[--C-:B------:R-:W-:Y:S01]  /*2950*/  IMAD.MOV.U32 R108, RZ, RZ, R151.reuse ;  /* 0x000000ffff6c7224 */ /* 0x100fe200078e0097 */
[----:B------:R-:W-:Y:S01]  /*2960*/  MOV R96, R151 ;  /* 0x0000009700607202 */ /* 0x000fe20000000f00 */
[----:B------:R-:W5:Y:S01]  /*2970*/  MUFU.EX2 R179, R179 ;  /* 0x000000b300b37308 */ /* 0x000f620000000800 */
[----:B------:R-:W-:Y:S01]  /*2980*/  FMNMX.FTZ R7, R82, R7, !PT ;  /* 0x0000000752077209 */ /* 0x000fe20007810000 */
[----:B------:R-:W-:-:S02]  /*2990*/  IMAD.MOV.U32 R106, RZ, RZ, R151 ;  /* 0x000000ffff6a7224 */ /* 0x000fc400078e0097 */
[--C-:B------:R-:W-:Y:S01]  /*29a0*/  IMAD.MOV.U32 R104, RZ, RZ, R151.reuse ;  /* 0x000000ffff687224 */ /* 0x100fe200078e0097 */
[----:B------:R-:W-:Y:S01]  /*29b0*/  FMNMX.FTZ R7, R80, R7, !PT ;  /* 0x0000000750077209 */ /* 0x000fe20007810000 */
[--C-:B------:R-:W-:Y:S02]  /*29c0*/  IMAD.MOV.U32 R102, RZ, RZ, R151.reuse ;  /* 0x000000ffff667224 */ /* 0x100fe400078e0097 */
[----:B------:R-:W-:Y:S01]  /*29d0*/  MUFU.EX2 R62, R62 ;  /* 0x0000003e003e7308 */ /* 0x000fe20000000800 */
[----:B------:R-:W-:Y:S01]  /*29e0*/  FMNMX.FTZ R7, R86, R7, !PT ;  /* 0x0000000756077209 */ /* 0x000fe20007810000 */
[--C-:B------:R-:W-:Y:S02]  /*29f0*/  IMAD.MOV.U32 R100, RZ, RZ, R151.reuse ;  /* 0x000000ffff647224 */ /* 0x100fe400078e0097 */
[--C-:B------:R-:W-:Y:S01]  /*2a00*/  IMAD.MOV.U32 R98, RZ, RZ, R151.reuse ;  /* 0x000000ffff627224 */ /* 0x100fe200078e0097 */
[----:B------:R-:W-:Y:S01]  /*2a10*/  FMNMX.FTZ R7, R84, R7, !PT ;  /* 0x0000000754077209 */ /* 0x000fe20007810000 */
[----:B------:R-:W-:-:S02]  /*2a20*/  IMAD.MOV.U32 R94, RZ, RZ, R151 ;  /* 0x000000ffff5e7224 */ /* 0x000fc400078e0097 */
[----:B------:R-:W-:Y:S01]  /*2a30*/  MUFU.EX2 R173, R173 ;  /* 0x000000ad00ad7308 */ /* 0x000fe20000000800 */
[----:B------:R-:W-:Y:S01]  /*2a40*/  FMNMX.FTZ R7, R88, R7, !PT ;  /* 0x0000000758077209 */ /* 0x000fe20007810000 */
[--C-:B------:R-:W-:Y:S02]  /*2a50*/  IMAD.MOV.U32 R92, RZ, RZ, R151.reuse ;  /* 0x000000ffff5c7224 */ /* 0x100fe400078e0097 */
[----:B------:R-:W-:Y:S02]  /*2a60*/  IMAD.MOV.U32 R90, RZ, RZ, R151 ;  /* 0x000000ffff5a7224 */ /* 0x000fe400078e0097 */
[----:B------:R-:W0:Y:S02]  /*2a70*/  SHFL.BFLY PT, R6, R7, 0x2, 0x1f ;  /* 0x0c401f0007067f89 */ /* 0x000e2400000e0000 */
[----:B------:R-:W-:Y:S08]  /*2a80*/  MUFU.EX2 R66, R66 ;  /* 0x0000004200427308 */ /* 0x000ff00000000800 */
[----:B------:R-:W-:Y:S08]  /*2a90*/  MUFU.EX2 R175, R175 ;  /* 0x000000af00af7308 */ /* 0x000ff00000000800 */
[----:B------:R-:W-:Y:S01]  /*2aa0*/  MUFU.EX2 R70, R70 ;  /* 0x0000004600467308 */ /* 0x000fe20000000800 */
[----:B0-----:R-:W-:-:S07]  /*2ab0*/  FMNMX.FTZ R9, R7, R6, !PT ;  /* 0x0000000607097209 */ /* 0x001fce0007810000 */
[----:B------:R-:W-:Y:S01]  /*2ac0*/  MUFU.EX2 R169, R169 ;  /* 0x000000a900a97308 */ /* 0x000fe20000000800 */
[----:B------:R-:W0:Y:S07]  /*2ad0*/  SHFL.BFLY PT, R6, R9, 0x1, 0x1f ;  /* 0x0c201f0009067f89 */ /* 0x000e2e00000e0000 */
[----:B------:R-:W-:Y:S08]  /*2ae0*/  MUFU.EX2 R74, R74 ;  /* 0x0000004a004a7308 */ /* 0x000ff00000000800 */
[----:B------:R-:W-:Y:S08]  /*2af0*/  MUFU.EX2 R171, R171 ;  /* 0x000000ab00ab7308 */ /* 0x000ff00000000800 */
[----:B------:R-:W-:Y:S01]  /*2b00*/  MUFU.EX2 R116, R116 ;  /* 0x0000007400747308 */ /* 0x000fe20000000800 */
[----:B0-----:R-:W-:-:S04]  /*2b10*/  FMNMX.FTZ R6, R9, R6, !PT ;  /* 0x0000000609067209 */ /* 0x001fc80007810000 */
[C---:B------:R-:W-:Y:S01]  /*2b20*/  FSETP.NEU.FTZ.AND P2, PT, R6.reuse, -INF , PT ;  /* 0xff8000000600780b */ /* 0x040fe20003f5d000 */
[----:B------:R-:W-:Y:S02]  /*2b30*/  FMUL.FTZ R7, R6, R3 ;  /* 0x0000000306077220 */ /* 0x000fe40000410000 */
[----:B------:R-:W-:Y:S03]  /*2b40*/  MUFU.EX2 R118, R118 ;  /* 0x0000007600767308 */ /* 0x000fe60000000800 */
[----:B------:R-:W-:-:S05]  /*2b50*/  FSEL R9, R7, RZ, P2 ;  /* 0x000000ff07097208 */ /* 0x000fca0001000000 */
[----:B------:R-:W-:Y:S01]  /*2b60*/  MUFU.EX2 R153, R120 ;  /* 0x0000007800997308 */ /* 0x000fe20000000800 */
[-CC-:B------:R-:W-:Y:S01]  /*2b70*/  FFMA.FTZ R8, R8, R3.reuse, -R9.reuse ;  /* 0x0000000308087223 */ /* 0x180fe20000010809 */
[-CC-:B------:R-:W-:Y:S01]  /*2b80*/  FFMA.FTZ R24, R24, R3.reuse, -R9.reuse ;  /* 0x0000000318187223 */ /* 0x180fe20000010809 */
[-CC-:B------:R-:W-:Y:S01]  /*2b90*/  FFMA.FTZ R25, R25, R3.reuse, -R9.reuse ;  /* 0x0000000319197223 */ /* 0x180fe20000010809 */
[-CC-:B------:R-:W-:Y:S01]  /*2ba0*/  FFMA.FTZ R28, R28, R3.reuse, -R9.reuse ;  /* 0x000000031c1c7223 */ /* 0x180fe20000010809 */
[-CC-:B------:R-:W-:Y:S01]  /*2bb0*/  FFMA.FTZ R32, R32, R3.reuse, -R9.reuse ;  /* 0x0000000320207223 */ /* 0x180fe20000010809 */
[-CC-:B------:R-:W-:Y:S01]  /*2bc0*/  FFMA.FTZ R12, R12, R3.reuse, -R9.reuse ;  /* 0x000000030c0c7223 */ /* 0x180fe20000010809 */
[-CC-:B------:R-:W-:Y:S01]  /*2bd0*/  FFMA.FTZ R36, R36, R3.reuse, -R9.reuse ;  /* 0x0000000324247223 */ /* 0x180fe20000010809 */
[----:B------:R0:W-:Y:S01]  /*2be0*/  MUFU.EX2 R11, R8 ;  /* 0x00000008000b7308 */ /* 0x0001e20000000800 */
[-CC-:B------:R-:W-:Y:S01]  /*2bf0*/  FFMA.FTZ R14, R14, R3.reuse, -R9.reuse ;  /* 0x000000030e0e7223 */ /* 0x180fe20000010809 */
[-CC-:B------:R-:W-:Y:S01]  /*2c00*/  FFMA.FTZ R40, R40, R3.reuse, -R9.reuse ;  /* 0x0000000328287223 */ /* 0x180fe20000010809 */
[-CC-:B------:R-:W-:Y:S01]  /*2c10*/  FFMA.FTZ R18, R18, R3.reuse, -R9.reuse ;  /* 0x0000000312127223 */ /* 0x180fe20000010809 */
[-CC-:B------:R-:W-:Y:S01]  /*2c20*/  FFMA.FTZ R44, R44, R3.reuse, -R9.reuse ;  /* 0x000000032c2c7223 */ /* 0x180fe20000010809 */
[-CC-:B------:R-:W-:Y:S01]  /*2c30*/  FFMA.FTZ R20, R20, R3.reuse, -R9.reuse ;  /* 0x0000000314147223 */ /* 0x180fe20000010809 */
[-CC-:B------:R-:W-:Y:S01]  /*2c40*/  FFMA.FTZ R48, R48, R3.reuse, -R9.reuse ;  /* 0x0000000330307223 */ /* 0x180fe20000010809 */
[-CC-:B------:R-:W-:Y:S01]  /*2c50*/  FFMA.FTZ R22, R22, R3.reuse, -R9.reuse ;  /* 0x0000000316167223 */ /* 0x180fe20000010809 */
[----:B------:R-:W-:Y:S01]  /*2c60*/  MUFU.EX2 R24, R24 ;  /* 0x0000001800187308 */ /* 0x000fe20000000800 */
[----:B0-----:R-:W-:Y:S01]  /*2c70*/  FADD.FTZ R8, R181, R42 ;  /* 0x0000002ab5087221 */ /* 0x001fe20000010000 */
[-CC-:B------:R-:W-:Y:S01]  /*2c80*/  FFMA.FTZ R52, R52, R3.reuse, -R9.reuse ;  /* 0x0000000334347223 */ /* 0x180fe20000010809 */
[-CC-:B------:R-:W-:Y:S01]  /*2c90*/  FFMA.FTZ R26, R26, R3.reuse, -R9.reuse ;  /* 0x000000031a1a7223 */ /* 0x180fe20000010809 */
[-CC-:B------:R-:W-:Y:S01]  /*2ca0*/  FFMA.FTZ R56, R56, R3.reuse, -R9.reuse ;  /* 0x0000000338387223 */ /* 0x180fe20000010809 */
[----:B-1----:R-:W-:Y:S01]  /*2cb0*/  FADD.FTZ R7, R183, R8 ;  /* 0x00000008b7077221 */ /* 0x002fe20000010000 */
[-CC-:B------:R-:W-:Y:S01]  /*2cc0*/  FFMA.FTZ R30, R30, R3.reuse, -R9.reuse ;  /* 0x000000031e1e7223 */ /* 0x180fe20000010809 */
[-C--:B------:R-:W-:Y:S01]  /*2cd0*/  FFMA.FTZ R60, R60, R3.reuse, -R9 ;  /* 0x000000033c3c7223 */ /* 0x080fe20000010809 */
[----:B------:R-:W0:Y:S01]  /*2ce0*/  MUFU.EX2 R25, R25 ;  /* 0x0000001900197308 */ /* 0x000e220000000800 */
[----:B--2---:R-:W-:Y:S01]  /*2cf0*/  FADD.FTZ R8, R46, R7 ;  /* 0x000000072e087221 */ /* 0x004fe20000010000 */
[-CC-:B------:R-:W-:Y:S01]  /*2d00*/  FFMA.FTZ R34, R34, R3.reuse, -R9.reuse ;  /* 0x0000000322227223 */ /* 0x180fe20000010809 */
[-CC-:B------:R-:W-:Y:S01]  /*2d10*/  FFMA.FTZ R64, R64, R3.reuse, -R9.reuse ;  /* 0x0000000340407223 */ /* 0x180fe20000010809 */
[-CC-:B------:R-:W-:Y:S01]  /*2d20*/  FFMA.FTZ R38, R38, R3.reuse, -R9.reuse ;  /* 0x0000000326267223 */ /* 0x180fe20000010809 */
[----:B---3--:R-:W-:Y:S01]  /*2d30*/  FADD.FTZ R7, R177, R8 ;  /* 0x00000008b1077221 */ /* 0x008fe20000010000 */
[-CC-:B------:R-:W-:Y:S01]  /*2d40*/  FFMA.FTZ R68, R68, R3.reuse, -R9.reuse ;  /* 0x0000000344447223 */ /* 0x180fe20000010809 */
[-C--:B------:R-:W-:Y:S01]  /*2d50*/  FFMA.FTZ R54, R54, R3.reuse, -R9 ;  /* 0x0000000336367223 */ /* 0x080fe20000010809 */
[----:B------:R-:W1:Y:S01]  /*2d60*/  MUFU.EX2 R28, R28 ;  /* 0x0000001c001c7308 */ /* 0x000e620000000800 */
[----:B----4-:R-:W-:Y:S01]  /*2d70*/  FADD.FTZ R8, R58, R7 ;  /* 0x000000073a087221 */ /* 0x010fe20000010000 */
[-CC-:B------:R-:W-:Y:S01]  /*2d80*/  FFMA.FTZ R72, R72, R3.reuse, -R9.reuse ;  /* 0x0000000348487223 */ /* 0x180fe20000010809 */
[-CC-:B------:R-:W-:Y:S01]  /*2d90*/  FFMA.FTZ R50, R50, R3.reuse, -R9.reuse ;  /* 0x0000000332327223 */ /* 0x180fe20000010809 */
[-CC-:B------:R-:W-:Y:S01]  /*2da0*/  FFMA.FTZ R76, R76, R3.reuse, -R9.reuse ;  /* 0x000000034c4c7223 */ /* 0x180fe20000010809 */
[----:B-----5:R-:W-:Y:S01]  /*2db0*/  FADD.FTZ R31, R179, R8 ;  /* 0x00000008b31f7221 */ /* 0x020fe20000010000 */
[-CC-:B------:R-:W-:Y:S01]  /*2dc0*/  FFMA.FTZ R82, R82, R3.reuse, -R9.reuse ;  /* 0x0000000352527223 */ /* 0x180fe20000010809 */
[-C--:B------:R-:W-:Y:S01]  /*2dd0*/  FFMA.FTZ R80, R80, R3.reuse, -R9 ;  /* 0x0000000350507223 */ /* 0x080fe20000010809 */
[----:B------:R-:W2:Y:S01]  /*2de0*/  MUFU.EX2 R32, R32 ;  /* 0x0000002000207308 */ /* 0x000ea20000000800 */
[----:B0-----:R-:W-:Y:S01]  /*2df0*/  FADD.FTZ R7, R24, R25 ;  /* 0x0000001918077221 */ /* 0x001fe20000010000 */
[-CC-:B------:R-:W-:Y:S01]  /*2e00*/  FFMA.FTZ R86, R86, R3.reuse, -R9.reuse ;  /* 0x0000000356567223 */ /* 0x180fe20000010809 */
[-CC-:B------:R-:W-:Y:S01]  /*2e10*/  FFMA.FTZ R84, R84, R3.reuse, -R9.reuse ;  /* 0x0000000354547223 */ /* 0x180fe20000010809 */
[----:B------:R-:W-:Y:S01]  /*2e20*/  FFMA.FTZ R88, R88, R3, -R9 ;  /* 0x0000000358587223 */ /* 0x000fe20000010809 */
[----:B------:R-:W-:Y:S01]  /*2e30*/  F2FP.F16.F32.PACK_AB R181, R42, R181 ;  /* 0x000000b52ab5723e */ /* 0x000fe200000000ff */
[----:B------:R-:W-:Y:S01]  /*2e40*/  IMAD.MOV.U32 R120, RZ, RZ, R151 ;  /* 0x000000ffff787224 */ /* 0x000fe200078e0097 */
[----:B------:R-:W-:Y:S01]  /*2e50*/  F2FP.F16.F32.PACK_AB R183, R46, R183 ;  /* 0x000000b72eb7723e */ /* 0x000fe200000000ff */
[----:B------:R0:W3:Y:S01]  /*2e60*/  MUFU.EX2 R13, R12 ;  /* 0x0000000c000d7308 */ /* 0x0000e20000000800 */
[----:B-1----:R-:W-:Y:S01]  /*2e70*/  FADD.FTZ R8, R28, R7 ;  /* 0x000000071c087221 */ /* 0x002fe20000010000 */
[----:B------:R-:W-:-:S02]  /*2e80*/  F2FP.F16.F32.PACK_AB R182, R11, R28 ;  /* 0x0000001c0bb6723e */ /* 0x000fc400000000ff */
[----:B------:R-:W-:Y:S01]  /*2e90*/  F2FP.F16.F32.PACK_AB R177, R58, R177 ;  /* 0x000000b13ab1723e */ /* 0x000fe200000000ff */
[----:B------:R-:W-:Y:S01]  /*2ea0*/  FADD.FTZ R7, R11, R8 ;  /* 0x000000080b077221 */ /* 0x000fe20000010000 */
[C---:B------:R-:W-:Y:S02]  /*2eb0*/  F2FP.F16.F32.PACK_AB R179, R62.reuse, R179 ;  /* 0x000000b33eb3723e */ /* 0x040fe400000000ff */
[----:B------:R-:W1:Y:S01]  /*2ec0*/  MUFU.EX2 R36, R36 ;  /* 0x0000002400247308 */ /* 0x000e620000000800 */
[----:B0-----:R-:W-:Y:S01]  /*2ed0*/  FADD.FTZ R12, R62, R31 ;  /* 0x0000001f3e0c7221 */ /* 0x001fe20000010000 */
[----:B--2---:R-:W-:Y:S01]  /*2ee0*/  FADD.FTZ R8, R32, R7 ;  /* 0x0000000720087221 */ /* 0x004fe20000010000 */
[----:B------:R-:W-:Y:S02]  /*2ef0*/  F2FP.F16.F32.PACK_AB R180, R25, R24 ;  /* 0x0000001819b4723e */ /* 0x000fe400000000ff */
[----:B------:R-:W-:Y:S01]  /*2f00*/  FADD.FTZ R33, R173, R12 ;  /* 0x0000000cad217221 */ /* 0x000fe20000010000 */
[----:B------:R-:W-:-:S02]  /*2f10*/  F2FP.F16.F32.PACK_AB R173, R66, R173 ;  /* 0x000000ad42ad723e */ /* 0x000fc400000000ff */
[----:B------:R0:W2:Y:S01]  /*2f20*/  MUFU.EX2 R15, R14 ;  /* 0x0000000e000f7308 */ /* 0x0000a20000000800 */
[----:B------:R-:W-:Y:S01]  /*2f30*/  FADD.FTZ R12, R66, R33 ;  /* 0x00000021420c7221 */ /* 0x000fe20000010000 */
[C---:B---3--:R-:W-:Y:S01]  /*2f40*/  FADD.FTZ R7, R13.reuse, R8 ;  /* 0x000000080d077221 */ /* 0x048fe20000010000 */
[----:B------:R-:W-:Y:S02]  /*2f50*/  F2FP.F16.F32.PACK_AB R176, R13, R32 ;  /* 0x000000200db0723e */ /* 0x000fe400000000ff */
[----:B------:R-:W-:Y:S01]  /*2f60*/  FADD.FTZ R33, R175, R12 ;  /* 0x0000000caf217221 */ /* 0x000fe20000010000 */
[C---:B------:R-:W-:Y:S02]  /*2f70*/  F2FP.F16.F32.PACK_AB R175, R70.reuse, R175 ;  /* 0x000000af46af723e */ /* 0x040fe400000000ff */
[----:B------:R-:W3:Y:S01]  /*2f80*/  MUFU.EX2 R40, R40 ;  /* 0x0000002800287308 */ /* 0x000ee20000000800 */
[----:B0-----:R-:W-:Y:S02]  /*2f90*/  IMAD.U32 R14, RZ, RZ, UR36 ;  /* 0x00000024ff0e7e24 */ /* 0x001fe4000f8e00ff */
[----:B------:R-:W-:Y:S01]  /*2fa0*/  FADD.FTZ R12, R70, R33 ;  /* 0x00000021460c7221 */ /* 0x000fe20000010000 */
[----:B-1----:R-:W-:Y:S01]  /*2fb0*/  FADD.FTZ R8, R36, R7 ;  /* 0x0000000724087221 */ /* 0x002fe20000010000 */
[----:B------:R-:W-:-:S02]  /*2fc0*/  @!P1 VIADD R7, R14, 0x34840 ;  /* 0x000348400e079836 */ /* 0x000fc40000000000 */
[----:B------:R-:W-:Y:S01]  /*2fd0*/  FADD.FTZ R37, R169, R12 ;  /* 0x0000000ca9257221 */ /* 0x000fe20000010000 */
[C---:B------:R-:W-:Y:S01]  /*2fe0*/  F2FP.F16.F32.PACK_AB R169, R74.reuse, R169 ;  /* 0x000000a94aa9723e */ /* 0x040fe200000000ff */
[----:B------:R-:W0:Y:S01]  /*2ff0*/  MUFU.EX2 R19, R18 ;  /* 0x0000001200137308 */ /* 0x000e220000000800 */
[C---:B--2---:R-:W-:Y:S01]  /*3000*/  FADD.FTZ R35, R15.reuse, R8 ;  /* 0x000000080f237221 */ /* 0x044fe20000010000 */
[----:B------:R-:W-:Y:S01]  /*3010*/  FADD.FTZ R12, R74, R37 ;  /* 0x000000254a0c7221 */ /* 0x000fe20000010000 */
[----:B------:R-:W-:Y:S02]  /*3020*/  @!P1 PRMT R7, RZ, 0x654, R7 ;  /* 0x00000654ff079816 */ /* 0x000fe40000000007 */
[----:B------:R-:W-:Y:S02]  /*3030*/  F2FP.F16.F32.PACK_AB R178, R15, R36 ;  /* 0x000000240fb2723e */ /* 0x000fe400000000ff */
[----:B------:R0:W-:Y:S01]  /*3040*/  @!P1 SYNCS.ARRIVE.TRANS64.RED.A1T0 RZ, [R7+URZ], RZ ;  /* 0x000000ff07ff99a7 */ /* 0x0001e2000810043f */
[----:B------:R-:W1:Y:S01]  /*3050*/  MUFU.EX2 R44, R44 ;  /* 0x0000002c002c7308 */ /* 0x000e620000000800 */
[----:B---3--:R-:W-:Y:S01]  /*3060*/  FADD.FTZ R8, R40, R35 ;  /* 0x0000002328087221 */ /* 0x008fe20000010000 */
[----:B------:R-:W-:Y:S01]  /*3070*/  FADD.FTZ R35, R171, R12 ;  /* 0x0000000cab237221 */ /* 0x000fe20000010000 */
[----:B------:R-:W-:-:S03]  /*3080*/  F2FP.F16.F32.PACK_AB R171, R116, R171 ;  /* 0x000000ab74ab723e */ /* 0x000fc600000000ff */
[----:B------:R-:W-:Y:S01]  /*3090*/  FADD.FTZ R35, R116, R35 ;  /* 0x0000002374237221 */ /* 0x000fe20000010000 */
[----:B------:R-:W-:Y:S01]  /*30a0*/  IMAD.MOV.U32 R116, RZ, RZ, R151 ;  /* 0x000000ffff747224 */ /* 0x000fe200078e0097 */
[----:B------:R-:W2:Y:S01]  /*30b0*/  MUFU.EX2 R21, R20 ;  /* 0x0000001400157308 */ /* 0x000ea20000000800 */
[C---:B0-----:R-:W-:Y:S01]  /*30c0*/  FADD.FTZ R7, R19.reuse, R8 ;  /* 0x0000000813077221 */ /* 0x041fe20000010000 */
[----:B------:R-:W-:Y:S01]  /*30d0*/  FADD.FTZ R12, R118, R35 ;  /* 0x00000023760c7221 */ /* 0x000fe20000010000 */
[----:B------:R-:W-:-:S03]  /*30e0*/  F2FP.F16.F32.PACK_AB R172, R19, R40 ;  /* 0x0000002813ac723e */ /* 0x000fc600000000ff */
[C---:B------:R-:W-:Y:S01]  /*30f0*/  FADD.FTZ R37, R153.reuse, R12 ;  /* 0x0000000c99257221 */ /* 0x040fe20000010000 */
[----:B------:R-:W-:Y:S01]  /*3100*/  F2FP.F16.F32.PACK_AB R153, R153, R118 ;  /* 0x000000769999723e */ /* 0x000fe200000000ff */
[----:B------:R-:W0:Y:S01]  /*3110*/  MUFU.EX2 R48, R48 ;  /* 0x0000003000307308 */ /* 0x000e220000000800 */
[----:B-1----:R-:W-:Y:S01]  /*3120*/  FADD.FTZ R8, R44, R7 ;  /* 0x000000072c087221 */ /* 0x002fe20000010000 */
[----:B------:R-:W-:-:S06]  /*3130*/  IMAD.MOV.U32 R118, RZ, RZ, R151 ;  /* 0x000000ffff767224 */ /* 0x000fcc00078e0097 */
[----:B------:R-:W1:Y:S01]  /*3140*/  MUFU.EX2 R122, R122 ;  /* 0x0000007a007a7308 */ /* 0x000e620000000800 */
[C---:B--2---:R-:W-:Y:S01]  /*3150*/  FADD.FTZ R7, R21.reuse, R8 ;  /* 0x0000000815077221 */ /* 0x044fe20000010000 */
[----:B------:R-:W-:-:S06]  /*3160*/  F2FP.F16.F32.PACK_AB R174, R21, R44 ;  /* 0x0000002c15ae723e */ /* 0x000fcc00000000ff */
[----:B------:R-:W2:Y:S01]  /*3170*/  MUFU.EX2 R23, R22 ;  /* 0x0000001600177308 */ /* 0x000ea20000000800 */
[----:B0-----:R-:W-:-:S07]  /*3180*/  FADD.FTZ R8, R48, R7 ;  /* 0x0000000730087221 */ /* 0x001fce0000010000 */
[----:B------:R0:W3:Y:S01]  /*3190*/  MUFU.EX2 R155, R124 ;  /* 0x0000007c009b7308 */ /* 0x0000e20000000800 */
[----:B-1----:R-:W-:-:S07]  /*31a0*/  FADD.FTZ R12, R122, R37 ;  /* 0x000000257a0c7221 */ /* 0x002fce0000010000 */
[----:B------:R-:W1:Y:S01]  /*31b0*/  MUFU.EX2 R52, R52 ;  /* 0x0000003400347308 */ /* 0x000e620000000800 */
[C---:B--2---:R-:W-:Y:S01]  /*31c0*/  FADD.FTZ R7, R23.reuse, R8 ;  /* 0x0000000817077221 */ /* 0x044fe20000010000 */
[----:B------:R-:W-:Y:S02]  /*31d0*/  F2FP.F16.F32.PACK_AB R168, R23, R48 ;  /* 0x0000003017a8723e */ /* 0x000fe400000000ff */
[----:B0-----:R-:W-:-:S04]  /*31e0*/  MOV R124, R151 ;  /* 0x00000097007c7202 */ /* 0x001fc80000000f00 */
[----:B------:R-:W0:Y:S01]  /*31f0*/  MUFU.EX2 R126, R126 ;  /* 0x0000007e007e7308 */ /* 0x000e220000000800 */
[C---:B---3--:R-:W-:Y:S01]  /*3200*/  FADD.FTZ R37, R155.reuse, R12 ;  /* 0x0000000c9b257221 */ /* 0x048fe20000010000 */
[----:B------:R-:W-:Y:S01]  /*3210*/  F2FP.F16.F32.PACK_AB R155, R155, R122 ;  /* 0x0000007a9b9b723e */ /* 0x000fe200000000ff */
[----:B------:R-:W-:-:S05]  /*3220*/  IMAD.MOV.U32 R122, RZ, RZ, R151 ;  /* 0x000000ffff7a7224 */ /* 0x000fca00078e0097 */
[----:B------:R-:W2:Y:S01]  /*3230*/  MUFU.EX2 R27, R26 ;  /* 0x0000001a001b7308 */ /* 0x000ea20000000800 */
[----:B-1----:R-:W-:-:S07]  /*3240*/  FADD.FTZ R8, R52, R7 ;  /* 0x0000000734087221 */ /* 0x002fce0000010000 */
[----:B------:R1:W3:Y:S01]  /*3250*/  MUFU.EX2 R157, R128 ;  /* 0x00000080009d7308 */ /* 0x0002e20000000800 */
[----:B0-----:R-:W-:-:S07]  /*3260*/  FADD.FTZ R12, R126, R37 ;  /* 0x000000257e0c7221 */ /* 0x001fce0000010000 */
[----:B------:R-:W0:Y:S01]  /*3270*/  MUFU.EX2 R56, R56 ;  /* 0x0000003800387308 */ /* 0x000e220000000800 */
[C---:B--2---:R-:W-:Y:S01]  /*3280*/  FADD.FTZ R7, R27.reuse, R8 ;  /* 0x000000081b077221 */ /* 0x044fe20000010000 */
[----:B------:R-:W-:Y:S01]  /*3290*/  F2FP.F16.F32.PACK_AB R170, R27, R52 ;  /* 0x000000341baa723e */ /* 0x000fe200000000ff */
[----:B-1----:R-:W-:-:S05]  /*32a0*/  IMAD.MOV.U32 R128, RZ, RZ, R151 ;  /* 0x000000ffff807224 */ /* 0x002fca00078e0097 */
[----:B------:R-:W1:Y:S01]  /*32b0*/  MUFU.EX2 R130, R130 ;  /* 0x0000008200827308 */ /* 0x000e620000000800 */
[C---:B---3--:R-:W-:Y:S01]  /*32c0*/  FADD.FTZ R37, R157.reuse, R12 ;  /* 0x0000000c9d257221 */ /* 0x048fe20000010000 */
[----:B------:R-:W-:Y:S01]  /*32d0*/  F2FP.F16.F32.PACK_AB R157, R157, R126 ;  /* 0x0000007e9d9d723e */ /* 0x000fe200000000ff */
[----:B------:R-:W-:-:S05]  /*32e0*/  IMAD.MOV.U32 R126, RZ, RZ, R151 ;  /* 0x000000ffff7e7224 */ /* 0x000fca00078e0097 */
[----:B------:R-:W2:Y:S01]  /*32f0*/  MUFU.EX2 R29, R30 ;  /* 0x0000001e001d7308 */ /* 0x000ea20000000800 */
[----:B0-----:R-:W-:-:S07]  /*3300*/  FADD.FTZ R8, R56, R7 ;  /* 0x0000000738087221 */ /* 0x001fce0000010000 */
[----:B------:R0:W3:Y:S01]  /*3310*/  MUFU.EX2 R159, R132 ;  /* 0x00000084009f7308 */ /* 0x0000e20000000800 */
[----:B-1----:R-:W-:-:S07]  /*3320*/  FADD.FTZ R12, R130, R37 ;  /* 0x00000025820c7221 */ /* 0x002fce0000010000 */
[----:B------:R-:W1:Y:S01]  /*3330*/  MUFU.EX2 R60, R60 ;  /* 0x0000003c003c7308 */ /* 0x000e620000000800 */
[C---:B--2---:R-:W-:Y:S01]  /*3340*/  FADD.FTZ R7, R29.reuse, R8 ;  /* 0x000000081d077221 */ /* 0x044fe20000010000 */
[----:B------:R-:W-:Y:S01]  /*3350*/  F2FP.F16.F32.PACK_AB R152, R29, R56 ;  /* 0x000000381d98723e */ /* 0x000fe200000000ff */
[----:B0-----:R-:W-:-:S05]  /*3360*/  IMAD.MOV.U32 R132, RZ, RZ, R151 ;  /* 0x000000ffff847224 */ /* 0x001fca00078e0097 */
        /* <DEDUP_REMOVED lines=26> */
[----:B------:R-:W-:-:S06]  /*3510*/  F2FP.F16.F32.PACK_AB R163, R163, R78 ;  /* 0x0000004ea3a3723e */ /* 0x000fcc00000000ff */
        /* <DEDUP_REMOVED lines=14> */
[----:B------:R-:W0:Y:S01]  /*3600*/  MUFU.EX2 R76, R76 ;  /* 0x0000004c004c7308 */ /* 0x000e220000000800 */
[----:B-1----:R-:W-:-:S07]  /*3610*/  FADD.FTZ R12, R144, R41 ;  /* 0x00000029900c7221 */ /* 0x002fce0000010000 */
[----:B------:R-:W1:Y:S01]  /*3620*/  MUFU.EX2 R37, R82 ;  /* 0x0000005200257308 */ /* 0x000e620000000800 */
[C---:B--2---:R-:W-:Y:S01]  /*3630*/  FADD.FTZ R41, R9.reuse, R8 ;  /* 0x0000000809297221 */ /* 0x044fe20000010000 */
[----:B------:R-:W-:Y:S01]  /*3640*/  F2FP.F16.F32.PACK_AB R160, R9, R72 ;  /* 0x0000004809a0723e */ /* 0x000fe200000000ff */
[----:B------:R-:W-:-:S05]  /*3650*/  IMAD.MOV.U32 R9, RZ, RZ, RZ ;  /* 0x000000ffff097224 */ /* 0x000fca00078e00ff */
[----:B------:R-:W2:Y:S01]  /*3660*/  MUFU.EX2 R80, R80 ;  /* 0x0000005000507308 */ /* 0x000ea20000000800 */
[----:B0-----:R-:W-:-:S07]  /*3670*/  FADD.FTZ R8, R76, R41 ;  /* 0x000000294c087221 */ /* 0x001fce0000010000 */
[----:B------:R-:W0:Y:S01]  /*3680*/  MUFU.EX2 R39, R86 ;  /* 0x0000005600277308 */ /* 0x000e220000000800 */
[C---:B-1----:R-:W-:Y:S01]  /*3690*/  FADD.FTZ R13, R37.reuse, R8 ;  /* 0x00000008250d7221 */ /* 0x042fe20000010000 */
[----:B------:R-:W-:-:S06]  /*36a0*/  F2FP.F16.F32.PACK_AB R162, R37, R76 ;  /* 0x0000004c25a2723e */ /* 0x000fcc00000000ff */
[----:B------:R-:W1:Y:S01]  /*36b0*/  MUFU.EX2 R84, R84 ;  /* 0x0000005400547308 */ /* 0x000e620000000800 */
[----:B--2---:R-:W-:-:S07]  /*36c0*/  FADD.FTZ R8, R80, R13 ;  /* 0x0000000d50087221 */ /* 0x004fce0000010000 */
[----:B------:R2:W3:Y:S01]  /*36d0*/  MUFU.EX2 R167, R146 ;  /* 0x0000009200a77308 */ /* 0x0004e20000000800 */
[C---:B0-----:R-:W-:Y:S01]  /*36e0*/  FADD.FTZ R13, R39.reuse, R8 ;  /* 0x00000008270d7221 */ /* 0x041fe20000010000 */
[----:B------:R-:W-:-:S06]  /*36f0*/  F2FP.F16.F32.PACK_AB R164, R39, R80 ;  /* 0x0000005027a4723e */ /* 0x000fcc00000000ff */
[----:B------:R0:W4:Y:S01]  /*3700*/  MUFU.EX2 R11, R88 ;  /* 0x00000058000b7308 */ /* 0x0001220000000800 */
[----:B-1----:R-:W-:Y:S01]  /*3710*/  FADD.FTZ R8, R84, R13 ;  /* 0x0000000d54087221 */ /* 0x002fe20000010000 */
[----:B------:R-:W-:Y:S02]  /*3720*/  VIADD R13, R17, 0xfffffffe ;  /* 0xfffffffe110d7836 */ /* 0x000fe40000000000 */
[----:B--2---:R-:W-:-:S03]  /*3730*/  IMAD.MOV.U32 R146, RZ, RZ, R151 ;  /* 0x000000ffff927224 */ /* 0x004fc600078e0097 */
[----:B------:R-:W-:Y:S01]  /*3740*/  ISETP.GE.AND P2, PT, R13, R2, PT ;  /* 0x000000020d00720c */ /* 0x000fe20003f46270 */
[C---:B---3--:R-:W-:Y:S01]  /*3750*/  FADD.FTZ R7, R167.reuse, R12 ;  /* 0x0000000ca7077221 */ /* 0x048fe20000010000 */
[----:B------:R-:W-:Y:S01]  /*3760*/  F2FP.F16.F32.PACK_AB R167, R167, R144 ;  /* 0x00000090a7a7723e */ /* 0x000fe200000000ff */
[----:B------:R-:W-:Y:S02]  /*3770*/  IMAD.MOV.U32 R12, RZ, RZ, 0x3f800000 ;  /* 0x3f800000ff0c7424 */ /* 0x000fe400078e00ff */
[--C-:B------:R-:W-:Y:S02]  /*3780*/  IMAD.MOV.U32 R144, RZ, RZ, R151.reuse ;  /* 0x000000ffff907224 */ /* 0x100fe400078e0097 */
[----:B0-----:R-:W-:Y:S02]  /*3790*/  IMAD.MOV.U32 R88, RZ, RZ, R151 ;  /* 0x000000ffff587224 */ /* 0x001fe400078e0097 */
[C---:B----4-:R-:W-:Y:S01]  /*37a0*/  FADD.FTZ R8, R11.reuse, R8 ;  /* 0x000000080b087221 */ /* 0x050fe20000010000 */
[----:B------:R-:W-:-:S02]  /*37b0*/  F2FP.F16.F32.PACK_AB R166, R11, R84 ;  /* 0x000000540ba6723e */ /* 0x000fc400000000ff */
[----:B------:R-:W-:Y:S01]  /*37c0*/  MOV R11, 0x3f800000 ;  /* 0x3f800000000b7802 */ /* 0x000fe20000000f00 */
[----:B------:R-:W-:Y:S06]  /*37d0*/  @!P2 BRA `(.L_x_19) ;  /* 0x0000002000b0a947 */ /* 0x000fec0003800000 */
[----:B------:R-:W-:Y:S01]  /*37e0*/  IMAD.MOV.U32 R15, RZ, RZ, R10 ;  /* 0x000000ffff0f7224 */ /* 0x000fe200078e000a */
[----:B------:R-:W-:Y:S01]  /*37f0*/  CS2R R150, SRZ ;  /* 0x0000000000967805 */ /* 0x000fe2000001ff00 */
[----:B------:R-:W-:Y:S01]  /*3800*/  IMAD.MOV.U32 R17, RZ, RZ, R6 ;  /* 0x000000ffff117224 */ /* 0x000fe200078e0006 */
[----:B------:R-:W-:Y:S01]  /*3810*/  CS2R R146, SRZ ;  /* 0x0000000000927805 */ /* 0x000fe2000001ff00 */
[----:B------:R-:W-:Y:S01]  /*3820*/  IMAD.MOV.U32 R14, RZ, RZ, RZ ;  /* 0x000000ffff0e7224 */ /* 0x000fe200078e00ff */
[----:B------:R-:W-:Y:S01]  /*3830*/  CS2R R142, SRZ ;  /* 0x00000000008e7805 */ /* 0x000fe2000001ff00 */
[----:B------:R-:W-:Y:S01]  /*3840*/  IMAD.MOV.U32 R12, RZ, RZ, 0x3f800000 ;  /* 0x3f800000ff0c7424 */ /* 0x000fe200078e00ff */
        /* <DEDUP_REMOVED lines=28> */
[----:B------:R-:W-:Y:S01]  /*3a10*/  CS2R R88, SRZ ;  /* 0x0000000000587805 */ /* 0x000fe2000001ff00 */
[----:B------:R-:W-:-:S06]  /*3a20*/  UMOV UR37, URZ ;  /* 0x0000003f00257c82 */ /* 0x000fcc0008000000 */
.L_x_28:
[----:B------:R-:W-:-:S04]  /*3a30*/  UIADD3 UR6, UR37, 0x1, URZ ;  /* 0x0000000125067890 */ /* 0x000fc8000fffe03f */
[----:B------:R-:W-:-:S04]  /*3a40*/  UISETP.NE.AND UP0, UPT, UR6, 0x2, UPT ;  /* 0x000000020600788c */ /* 0x000fc8000bf05270 */
[----:B------:R-:W-:Y:S02]  /*3a50*/  USEL UR7, URZ, 0x1, UP0 ;  /* 0x000000013f077887 */ /* 0x000fe40008000000 */
[----:B------:R-:W-:-:S04]  /*3a60*/  USEL UR6, UR6, URZ, UP0 ;  /* 0x0000003f06067287 */ /* 0x000fc80008000000 */
[----:B------:R-:W-:Y:S02]  /*3a70*/  LOP3.LUT R9, R14, UR7, RZ, 0x3c, !PT ;  /* 0x000000070e097c12 */ /* 0x000fe4000f8e3cff */
[----:B------:R-:W-:Y:S01]  /*3a80*/  IMAD.U32 R0, RZ, RZ, UR6 ;  /* 0x00000006ff007e24 */ /* 0x000fe2000f8e00ff */
[----:B------:R-:W-:Y:S06]  /*3a90*/  @!P0 BRA `(.L_x_20) ;  /* 0x0000000000048947 */ /* 0x000fec0003800000 */
[----:B------:R-:W-:Y:S01]  /*3aa0*/  BPT.TRAP 0x1 ;  /* 0x000000040000795c */ /* 0x000fe20000300000 */
.L_x_20:
[----:B------:R-:W-:Y:S01]  /*3ab0*/  ULEA UR39, UR6, UR36, 0x3 ;  /* 0x0000002406277291 */ /* 0x000fe2000f8e183f */
[----:B------:R-:W-:-:S08]  /*3ac0*/  SHF.L.U32 R3, R9, 0x1f, RZ ;  /* 0x0000001f09037819 */ /* 0x000fd000000006ff */
[----:B------:R0:W1:Y:S01]  /*3ad0*/  SYNCS.PHASECHK.TRANS64.TRYWAIT P2, [UR39+0x34830], R3 ;  /* 0x03483003ff0075a7 */ /* 0x0000620008040167 */
[----:B------:R-:W-:Y:S05]  /*3ae0*/  @!P0 BRA `(.L_x_21) ;  /* 0x0000000000048947 */ /* 0x000fea0003800000 */
[----:B------:R-:W-:Y:S01]  /*3af0*/  BPT.TRAP 0x1 ;  /* 0x000000040000795c */ /* 0x000fe20000300000 */
.L_x_21:
[----:B-1----:R-:W-:Y:S05]  /*3b00*/  @P2 BRA `(.L_x_22) ;  /* 0x0000000000082947 */ /* 0x002fea0003800000 */
[----:B------:R-:W1:Y:S02]  /*3b10*/  SYNCS.PHASECHK.TRANS64.TRYWAIT P2, [UR39+0x34830], R3 ;  /* 0x03483003ff0075a7 */ /* 0x000e640008040167 */
[----:B-1----:R-:W-:Y:S05]  /*3b20*/  @!P2 BRA `(.L_x_23) ;  /* 0x0000008000e0a947 */ /* 0x002fea0003800000 */
.L_x_22:
[----:B------:R-:W-:Y:S01]  /*3b30*/  R2UR UR58, R0 ;  /* 0x00000000003a72ca */ /* 0x000fe200000e0000 */
[----:B------:R-:W-:Y:S01]  /*3b40*/  WARPGROUP.ARRIVE ;  /* 0x00000000000079c5 */ /* 0x000fe20000000000 */
[----:B------:R-:W-:Y:S01]  /*3b50*/  R2UR UR56, R4 ;  /* 0x00000000043872ca */ /* 0x000fe200000e0000 */
[----:B------:R-:W-:Y:S01]  /*3b60*/  UMOV UR59, 0x40000040 ;  /* 0x40000040003b7882 */ /* 0x000fe20000000000 */
[----:B------:R-:W-:Y:S01]  /*3b70*/  R2UR UR57, R5 ;  /* 0x00000000053972ca */ /* 0x000fe200000e0000 */
[----:B------:R-:W-:Y:S01]  /*3b80*/  UMOV UR7, 0x40000040 ;  /* 0x4000004000077882 */ /* 0x000fe20000000000 */
[----:B------:R-:W-:Y:S01]  /*3b90*/  UMOV UR11, 0x40000040 ;  /* 0x40000040000b7882 */ /* 0x000fe20000000000 */
[----:B------:R-:W-:Y:S01]  /*3ba0*/  UMOV UR15, 0x40000040 ;  /* 0x40000040000f7882 */ /* 0x000fe20000000000 */
[----:B------:R-:W-:Y:S01]  /*3bb0*/  UMOV UR19, 0x40000040 ;  /* 0x4000004000137882 */ /* 0x000fe20000000000 */
[----:B------:R-:W-:Y:S01]  /*3bc0*/  UMOV UR23, 0x40000040 ;  /* 0x4000004000177882 */ /* 0x000fe20000000000 */
[----:B------:R-:W-:Y:S01]  /*3bd0*/  UMOV UR27, 0x40000040 ;  /* 0x40000040001b7882 */ /* 0x000fe20000000000 */
[----:B------:R-:W-:Y:S01]  /*3be0*/  UMOV UR31, 0x40000040 ;  /* 0x40000040001f7882 */ /* 0x000fe20000000000 */
[----:B------:R-:W-:Y:S01]  /*3bf0*/  UMOV UR35, 0x40000040 ;  /* 0x4000004000237882 */ /* 0x000fe20000000000 */
[----:B------:R-:W-:Y:S01]  /*3c00*/  UIMAD UR58, UR58, 0xc00, UR38 ;  /* 0x00000c003a3a78a4 */ /* 0x000fe2000f8e0226 */
[-C--:B------:R-:W-:Y:S01]  /*3c10*/  FMUL.FTZ R88, R88, R11.reuse ;  /* 0x0000000b58587220 */ /* 0x080fe20000410000 */
[----:B------:R-:W-:Y:S01]  /*3c20*/  UMOV UR47, 0x40000040 ;  /* 0x40000040002f7882 */ /* 0x000fe20000000000 */
[----:B------:R-:W-:Y:S01]  /*3c30*/  UMOV UR51, 0x40000040 ;  /* 0x4000004000337882 */ /* 0x000fe20000000000 */
[----:B------:R-:W-:Y:S01]  /*3c40*/  UIADD3 UR6, UR58, 0x2, URZ ;  /* 0x000000023a067890 */ /* 0x000fe2000fffe03f */
[-C--:B------:R-:W-:Y:S01]  /*3c50*/  FMUL.FTZ R89, R89, R11.reuse ;  /* 0x0000000b59597220 */ /* 0x080fe20000410000 */
[----:B------:R-:W-:Y:S01]  /*3c60*/  UIADD3 UR10, UR58, 0x4, URZ ;  /* 0x000000043a0a7890 */ /* 0x000fe2000fffe03f */
[----:B------:R-:W-:Y:S01]  /*3c70*/  FMUL.FTZ R92, R92, R11 ;  /* 0x0000000b5c5c7220 */ /* 0x000fe20000410000 */
[----:B------:R-:W-:-:S02]  /*3c80*/  UIADD3 UR14, UR58, 0x6, URZ ;  /* 0x000000063a0e7890 */ /* 0x000fc4000fffe03f */
[----:B------:R-:W-:Y:S01]  /*3c90*/  HGMMA.64x128x16.F32 R24, gdesc[UR56], RZ, !UPT, gsb0 ;  /* 0x01e00000381879f0 */ /* 0x000fe2000c0008ff */
[----:B------:R-:W-:Y:S01]  /*3ca0*/  UIADD3 UR18, UR58, 0x400, URZ ;  /* 0x000004003a127890 */ /* 0x000fe2000fffe03f */
[-C--:B------:R-:W-:Y:S01]  /*3cb0*/  FMUL.FTZ R93, R93, R11.reuse ;  /* 0x0000000b5d5d7220 */ /* 0x080fe20000410000 */
        /* <DEDUP_REMOVED lines=14> */
[----:B------:R-:W-:Y:S01]  /*3da0*/  UMOV UR55, 0x40000040 ;  /* 0x4000004000377882 */ /* 0x000fe20000000000 */
[-C--:B------:R-:W-:Y:S01]  /*3db0*/  FMUL.FTZ R109, R109, R11.reuse ;  /* 0x0000000b6d6d7220 */ /* 0x080fe20000410000 */
        /* <DEDUP_REMOVED lines=19> */
[----:B------:R-:W-:Y:S01]  /*3ef0*/  FMUL.FTZ R149, R149, R11 ;  /* 0x0000000b95957220 */ /* 0x000fe20000410000 */
        /* <DEDUP_REMOVED lines=32> */
[----:B------:R-:W-:-:S02]  /*4100*/  WARPGROUP.DEPBAR.LE gsb0, 0x0 ;  /* 0x00008000000079c5 */ /* 0x000fc40000010000 */
        /* <DEDUP_REMOVED lines=33> */
[----:B------:R-:W-:Y:S05]  /*4320*/  @!P0 BRA `(.L_x_24) ;  /* 0x0000000000048947 */ /* 0x000fea0003800000 */
[----:B------:R-:W-:Y:S01]  /*4330*/  BPT.TRAP 0x1 ;  /* 0x000000040000795c */ /* 0x000fe20000300000 */
.L_x_24:
[----:B------:R-:W-:Y:S01]  /*4340*/  ULEA UR7, UR37, UR36, 0x3 ;  /* 0x0000002425077291 */ /* 0x000fe2000f8e183f */
[----:B01----:R-:W-:-:S08]  /*4350*/  SHF.L.U32 R3, R14, 0x1f, RZ ;  /* 0x0000001f0e037819 */ /* 0x003fd000000006ff */
[----:B------:R0:W1:Y:S01]  /*4360*/  SYNCS.PHASECHK.TRANS64.TRYWAIT P2, [UR7+0x34850], R3 ;  /* 0x03485003ff0075a7 */ /* 0x0000620008040147 */
[----:B------:R-:W-:Y:S05]  /*4370*/  @!P0 BRA `(.L_x_25) ;  /* 0x0000000000048947 */ /* 0x000fea0003800000 */
[----:B------:R-:W-:Y:S01]  /*4380*/  BPT.TRAP 0x1 ;  /* 0x000000040000795c */ /* 0x000fe20000300000 */
.L_x_25:
[----:B-1----:R-:W-:Y:S05]  /*4390*/  @P2 BRA `(.L_x_26) ;  /* 0x0000000000082947 */ /* 0x002fea0003800000 */
[----:B------:R-:W1:Y:S02]  /*43a0*/  SYNCS.PHASECHK.TRANS64.TRYWAIT P2, [UR7+0x34850], R3 ;  /* 0x03485003ff0075a7 */ /* 0x000e640008040147 */
[----:B-1----:R-:W-:Y:S05]  /*43b0*/  @!P2 BRA `(.L_x_27) ;  /* 0x0000007800d4a947 */ /* 0x002fea0003800000 */
.L_x_26:
[----:B------:R-:W-:Y:S01]  /*43c0*/  UIADD3 UR6, UR36, 0x400, URZ ;  /* 0x0000040024067890 */ /* 0x000fe2000fffe03f */
[----:B------:R-:W-:Y:S01]  /*43d0*/  WARPGROUP.ARRIVE ;  /* 0x00000000000079c5 */ /* 0x000fe20000000000 */
[----:B------:R-:W-:Y:S01]  /*43e0*/  UMOV UR11, 0x40000040 ;  /* 0x40000040000b7882 */ /* 0x000fe20000000000 */
[----:B-1----:R-:W-:Y:S01]  /*43f0*/  FMNMX.FTZ R6, R24, R17, !PT ;  /* 0x0000001118067209 */ /* 0x002fe20007810000 */
[----:B------:R-:W-:Y:S01]  /*4400*/  USHF.R.U32.HI UR6, URZ, 0x4, UR6 ;  /* 0x000000043f067899 */ /* 0x000fe20008011606 */
[C---:B------:R-:W-:Y:S01]  /*4410*/  ISETP.GT.AND P2, PT, R13.reuse, R2, PT ;  /* 0x000000020d00720c */ /* 0x040fe20003f44270 */
[----:B------:R-:W-:Y:S01]  /*4420*/  VIADD R13, R13, 0xffffffff ;  /* 0xffffffff0d0d7836 */ /* 0x000fe20000000000 */
[----:B0-----:R-:W-:Y:S01]  /*4430*/  FMNMX.FTZ R3, R25, R6, !PT ;  /* 0x0000000619037209 */ /* 0x001fe20007810000 */
[----:B------:R-:W-:-:S03]  /*4440*/  ULOP3.LUT UR6, UR6, 0x3fff, URZ, 0xc0, !UPT ;  /* 0x00003fff06067892 */ /* 0x000fc6000f8ec03f */
[----:B------:R-:W-:Y:S01]  /*4450*/  FMNMX.FTZ R6, R28, R3, !PT ;  /* 0x000000031c067209 */ /* 0x000fe20007810000 */
[----:B------:R-:W-:-:S03]  /*4460*/  ULOP3.LUT UR6, UR6, 0x4000000, URZ, 0xfc, !UPT ;  /* 0x0400000006067892 */ /* 0x000fc6000f8efc3f */
[----:B------:R-:W-:Y:S01]  /*4470*/  FMNMX.FTZ R3, R29, R6, !PT ;  /* 0x000000061d037209 */ /* 0x000fe20007810000 */
[----:B------:R-:W-:Y:S01]  /*4480*/  ULEA UR6, UR37, UR6, 0xb ;  /* 0x0000000625067291 */ /* 0x000fe2000f8e583f */
[----:B------:R-:W-:Y:S02]  /*4490*/  R2UR UR37, R0 ;  /* 0x00000000002572ca */ /* 0x000fe400000e0000 */
[----:B------:R-:W-:-:S04]  /*44a0*/  FMNMX.FTZ R6, R32, R3, !PT ;  /* 0x0000000320067209 */ /* 0x000fc80007810000 */
[----:B------:R-:W-:Y:S01]  /*44b0*/  UMOV UR10, UR6 ;  /* 0x00000006000a7c82 */ /* 0x000fe20008000000 */
[----:B------:R-:W-:Y:S01]  /*44c0*/  FMNMX.FTZ R3, R33, R6, !PT ;  /* 0x0000000621037209 */ /* 0x000fe20007810000 */
[----:B------:R-:W-:Y:S01]  /*44d0*/  HGMMA.64x128x16.F32 R88, R180, gdesc[UR8].tnspB, R88, gsb0 ;  /* 0x41e00008b4587df0 */ /* 0x000fe20008000858 */
[----:B------:R-:W-:Y:S01]  /*44e0*/  UIADD3 UR10, UR6, 0x80, URZ ;  /* 0x00000080060a7890 */ /* 0x000fe2000fffe03f */
[----:B------:R-:W-:Y:S01]  /*44f0*/  UMOV UR11, 0x40000040 ;  /* 0x40000040000b7882 */ /* 0x000fe20000000000 */
[----:B------:R-:W-:-:S04]  /*4500*/  FMNMX.FTZ R6, R36, R3, !PT ;  /* 0x0000000324067209 */ /* 0x000fc80007810000 */
        /* <DEDUP_REMOVED lines=24> */
[----:B------:R-:W-:-:S05]  /*4690*/  FMNMX.FTZ R10, R85, R6, !PT ;  /* 0x00000006550a7209 */ /* 0x000fca0007810000 */
[----:B------:R-:W0:Y:S02]  /*46a0*/  SHFL.BFLY PT, R3, R10, 0x2, 0x1f ;  /* 0x0c401f000a037f89 */ /* 0x000e2400000e0000 */
[----:B0-----:R-:W-:Y:S02]  /*46b0*/  FMNMX.FTZ R14, R10, R3, !PT ;  /* 0x000000030a0e7209 */ /* 0x001fe40007810000 */
[----:B------:R-:W0:Y:S01]  /*46c0*/  LDC R3, c[0x0][0x988] ;  /* 0x00026200ff037b82 */ /* 0x000e220000000800 */
[----:B------:R-:W-:Y:S02]  /*46d0*/  FMNMX.FTZ R10, R26, R15, !PT ;  /* 0x0000000f1a0a7209 */ /* 0x000fe40007810000 */
[----:B------:R-:W1:Y:S02]  /*46e0*/  SHFL.BFLY PT, R11, R14, 0x1, 0x1f ;  /* 0x0c201f000e0b7f89 */ /* 0x000e6400000e0000 */
[----:B------:R-:W-:Y:S01]  /*46f0*/  FMNMX.FTZ R21, R27, R10, !PT ;  /* 0x0000000a1b157209 */ /* 0x000fe20007810000 */
[----:B------:R-:W-:-:S02]  /*4700*/  WARPGROUP.DEPBAR.LE gsb0, 0x0 ;  /* 0x00008000000079c5 */ /* 0x000fc40000010000 */
[----:B------:R-:W-:Y:S01]  /*4710*/  WARPGROUP.ARRIVE ;  /* 0x00000000000079c5 */ /* 0x000fe20000000000 */
[----:B------:R-:W-:-:S04]  /*4720*/  FMNMX.FTZ R10, R30, R21, !PT ;  /* 0x000000151e0a7209 */ /* 0x000fc80007810000 */
[----:B------:R-:W-:Y:S01]  /*4730*/  FMNMX.FTZ R23, R31, R10, !PT ;  /* 0x0000000a1f177209 */ /* 0x000fe20007810000 */
[----:B------:R-:W-:Y:S01]  /*4740*/  HGMMA.64x128x16.F32 R88, R176, gdesc[UR8].tnspB, R88, gsb0 ;  /* 0x41e00008b0587df0 */ /* 0x000fe20008000858 */
[----:B------:R-:W-:Y:S01]  /*4750*/  UIADD3 UR10, UR6, 0x100, URZ ;  /* 0x00000100060a7890 */ /* 0x000fe2000fffe03f */
[----:B------:R-:W-:Y:S01]  /*4760*/  UMOV UR11, 0x40000040 ;  /* 0x40000040000b7882 */ /* 0x000fe20000000000 */
[----:B------:R-:W-:-:S04]  /*4770*/  FMNMX.FTZ R10, R34, R23, !PT ;  /* 0x00000017220a7209 */ /* 0x000fc80007810000 */
[----:B------:R-:W-:Y:S02]  /*4780*/  FMNMX.FTZ R23, R35, R10, !PT ;  /* 0x0000000a23177209 */ /* 0x000fe40007810000 */
[----:B-1----:R-:W-:Y:S02]  /*4790*/  FMNMX.FTZ R6, R14, R11, !PT ;  /* 0x0000000b0e067209 */ /* 0x002fe40007810000 */
[----:B------:R-:W-:-:S03]  /*47a0*/  FMNMX.FTZ R10, R38, R23, !PT ;  /* 0x00000017260a7209 */ /* 0x000fc60007810000 */
[----:B------:R-:W-:-:S04]  /*47b0*/  FADD.FTZ R12, -R6, R17 ;  /* 0x00000011060c7221 */ /* 0x000fc80000010100 */
[-C--:B0-----:R-:W-:Y:S01]  /*47c0*/  FMUL.FTZ R11, R12, R3.reuse ;  /* 0x000000030c0b7220 */ /* 0x081fe20000410000 */
[----:B------:R-:W-:-:S04]  /*47d0*/  FMUL.FTZ R12, R6, R3 ;  /* 0x00000003060c7220 */ /* 0x000fc80000410000 */
[-CC-:B------:R-:W-:Y:S01]  /*47e0*/  FFMA.FTZ R17, R25, R3.reuse, -R12.reuse ;  /* 0x0000000319117223 */ /* 0x180fe2000001080c */
[----:B------:R-:W-:Y:S01]  /*47f0*/  FMNMX.FTZ R25, R39, R10, !PT ;  /* 0x0000000a27197209 */ /* 0x000fe20007810000 */
[-CC-:B------:R-:W-:Y:S01]  /*4800*/  FFMA.FTZ R19, R29, R3.reuse, -R12.reuse ;  /* 0x000000031d137223 */ /* 0x180fe2000001080c */
[-CC-:B------:R-:W-:Y:S01]  /*4810*/  FFMA.FTZ R21, R33, R3.reuse, -R12.reuse ;  /* 0x0000000321157223 */ /* 0x180fe2000001080c */
[--C-:B------:R-:W-:Y:S01]  /*4820*/  FFMA.FTZ R23, R37, R3, -R12.reuse ;  /* 0x0000000325177223 */ /* 0x100fe2000001080c */
[----:B------:R-:W-:Y:S01]  /*4830*/  FMNMX.FTZ R10, R42, R25, !PT ;  /* 0x000000192a0a7209 */ /* 0x000fe20007810000 */
[-CC-:B------:R-:W-:Y:S01]  /*4840*/  FFMA.FTZ R180, R24, R3.reuse, -R12.reuse ;  /* 0x0000000318b47223 */ /* 0x180fe2000001080c */
[-CC-:B------:R-:W-:Y:S01]  /*4850*/  FFMA.FTZ R182, R28, R3.reuse, -R12.reuse ;  /* 0x000000031cb67223 */ /* 0x180fe2000001080c */
[-CC-:B------:R-:W-:Y:S01]  /*4860*/  FFMA.FTZ R14, R72, R3.reuse, -R12.reuse ;  /* 0x00000003480e7223 */ /* 0x180fe2000001080c */
[----:B------:R-:W-:Y:S01]  /*4870*/  FMNMX.FTZ R25, R43, R10, !PT ;  /* 0x0000000a2b197209 */ /* 0x000fe20007810000 */
[-CC-:B------:R-:W-:Y:S01]  /*4880*/  FFMA.FTZ R18, R76, R3.reuse, -R12.reuse ;  /* 0x000000034c127223 */ /* 0x180fe2000001080c */
[-CC-:B------:R-:W-:Y:S01]  /*4890*/  FFMA.FTZ R20, R80, R3.reuse, -R12.reuse ;  /* 0x0000000350147223 */ /* 0x180fe2000001080c */
[--C-:B------:R-:W-:Y:S01]  /*48a0*/  FFMA.FTZ R84, R84, R3, -R12.reuse ;  /* 0x0000000354547223 */ /* 0x100fe2000001080c */
[----:B------:R-:W-:Y:S01]  /*48b0*/  FMNMX.FTZ R10, R46, R25, !PT ;  /* 0x000000192e0a7209 */ /* 0x000fe20007810000 */
[-CC-:B------:R-:W-:Y:S01]  /*48c0*/  FFMA.FTZ R25, R41, R3.reuse, -R12.reuse ;  /* 0x0000000329197223 */ /* 0x180fe2000001080c */
[----:B------:R-:W-:Y:S01]  /*48d0*/  FFMA.FTZ R85, R85, R3, -R12 ;  /* 0x0000000355557223 */ /* 0x000fe2000001080c */
[----:B------:R-:W-:Y:S01]  /*48e0*/  MUFU.EX2 R11, R11 ;  /* 0x0000000b000b7308 */ /* 0x000fe20000000800 */
[----:B------:R-:W-:-:S04]  /*48f0*/  FMNMX.FTZ R29, R47, R10, !PT ;  /* 0x0000000a2f1d7209 */ /* 0x000fc80007810000 */
[----:B------:R-:W-:-:S03]  /*4900*/  FMNMX.FTZ R10, R50, R29, !PT ;  /* 0x0000001d320a7209 */ /* 0x000fc60007810000 */
[----:B------:R-:W0:Y:S01]  /*4910*/  MUFU.EX2 R180, R180 ;  /* 0x000000b400b47308 */ /* 0x000e220000000800 */
[----:B------:R-:W-:-:S04]  /*4920*/  FMNMX.FTZ R29, R51, R10, !PT ;  /* 0x0000000a331d7209 */ /* 0x000fc80007810000 */
[----:B------:R-:W-:Y:S01]  /*4930*/  FMNMX.FTZ R10, R54, R29, !PT ;  /* 0x0000001d360a7209 */ /* 0x000fe20007810000 */
[----:B------:R-:W-:Y:S02]  /*4940*/  FFMA.FTZ R29, R45, R3, -R12 ;  /* 0x000000032d1d7223 */ /* 0x000fe4000001080c */
[----:B------:R-:W1:Y:S01]  /*4950*/  MUFU.EX2 R17, R17 ;  /* 0x0000001100117308 */ /* 0x000e620000000800 */
[----:B------:R-:W-:-:S04]  /*4960*/  FMNMX.FTZ R33, R55, R10, !PT ;  /* 0x0000000a37217209 */ /* 0x000fc80007810000 */
[----:B------:R-:W-:-:S03]  /*4970*/  FMNMX.FTZ R10, R58, R33, !PT ;  /* 0x000000213a0a7209 */ /* 0x000fc60007810000 */
[----:B------:R-:W-:Y:S01]  /*4980*/  MUFU.EX2 R182, R182 ;  /* 0x000000b600b67308 */ /* 0x000fe20000000800 */
[----:B------:R-:W-:Y:S01]  /*4990*/  FMNMX.FTZ R33, R59, R10, !PT ;  /* 0x0000000a3b217209 */ /* 0x000fe20007810000 */
[----:B0-----:R-:W-:-:S03]  /*49a0*/  FFMA.FTZ R8, R11, R8, R180 ;  /* 0x000000080b087223 */ /* 0x001fc600000100b4 */
[----:B------:R-:W-:Y:S01]  /*49b0*/  FMNMX.FTZ R10, R62, R33, !PT ;  /* 0x000000213e0a7209 */ /* 0x000fe20007810000 */
[-CC-:B------:R-:W-:Y:S01]  /*49c0*/  FFMA.FTZ R33, R49, R3.reuse, -R12.reuse ;  /* 0x0000000331217223 */ /* 0x180fe2000001080c */
[-CC-:B------:R-:W-:Y:S01]  /*49d0*/  FFMA.FTZ R49, R65, R3.reuse, -R12.reuse ;  /* 0x0000000341317223 */ /* 0x180fe2000001080c */
[----:B------:R-:W-:Y:S01]  /*49e0*/  FFMA.FTZ R65, R81, R3, -R12 ;  /* 0x0000000351417223 */ /* 0x000fe2000001080c */
[----:B------:R-:W-:Y:S01]  /*49f0*/  FMNMX.FTZ R37, R63, R10, !PT ;  /* 0x0000000a3f257209 */ /* 0x000fe20007810000 */
[----:B------:R-:W-:Y:S01]  /*4a00*/  MUFU.EX2 R19, R19 ;  /* 0x0000001300137308 */ /* 0x000fe20000000800 */
[----:B-1----:R-:W-:Y:S02]  /*4a10*/  F2FP.F16.F32.PACK_AB R180, R17, R180 ;  /* 0x000000b411b4723e */ /* 0x002fe400000000ff */
[----:B------:R-:W-:-:S04]  /*4a20*/  FMNMX.FTZ R10, R66, R37, !PT ;  /* 0x00000025420a7209 */ /* 0x000fc80007810000 */
[----:B------:R-:W-:Y:S01]  /*4a30*/  FMNMX.FTZ R37, R67, R10, !PT ;  /* 0x0000000a43257209 */ /* 0x000fe20007810000 */
[----:B------:R-:W-:Y:S03]  /*4a40*/  MUFU.EX2 R21, R21 ;  /* 0x0000001500157308 */ /* 0x000fe60000000800 */
[----:B------:R-:W-:Y:S01]  /*4a50*/  FMNMX.FTZ R10, R70, R37, !PT ;  /* 0x00000025460a7209 */ /* 0x000fe20007810000 */
[-CC-:B------:R-:W-:Y:S01]  /*4a60*/  FFMA.FTZ R37, R53, R3.reuse, -R12.reuse ;  /* 0x0000000335257223 */ /* 0x180fe2000001080c */
[----:B------:R-:W-:Y:S02]  /*4a70*/  FFMA.FTZ R53, R69, R3, -R12 ;  /* 0x0000000345357223 */ /* 0x000fe4000001080c */
[----:B------:R-:W-:Y:S01]  /*4a80*/  FMNMX.FTZ R41, R71, R10, !PT ;  /* 0x0000000a47297209 */ /* 0x000fe20007810000 */
[----:B------:R-:W-:Y:S03]  /*4a90*/  MUFU.EX2 R23, R23 ;  /* 0x0000001700177308 */ /* 0x000fe60000000800 */
[----:B------:R-:W-:-:S04]  /*4aa0*/  FMNMX.FTZ R10, R74, R41, !PT ;  /* 0x000000294a0a7209 */ /* 0x000fc80007810000 */
[----:B------:R-:W-:Y:S01]  /*4ab0*/  FMNMX.FTZ R41, R75, R10, !PT ;  /* 0x0000000a4b297209 */ /* 0x000fe20007810000 */
[----:B------:R-:W-:Y:S03]  /*4ac0*/  MUFU.EX2 R25, R25 ;  /* 0x0000001900197308 */ /* 0x000fe60000000800 */
[----:B------:R-:W-:Y:S01]  /*4ad0*/  FMNMX.FTZ R10, R78, R41, !PT ;  /* 0x000000294e0a7209 */ /* 0x000fe20007810000 */
[----:B------:R-:W-:-:S03]  /*4ae0*/  FFMA.FTZ R41, R57, R3, -R12 ;  /* 0x0000000339297223 */ /* 0x000fc6000001080c */
[----:B------:R-:W-:Y:S01]  /*4af0*/  FMNMX.FTZ R45, R79, R10, !PT ;  /* 0x0000000a4f2d7209 */ /* 0x000fe20007810000 */
[----:B------:R-:W-:Y:S03]  /*4b00*/  MUFU.EX2 R29, R29 ;  /* 0x0000001d001d7308 */ /* 0x000fe60000000800 */
[----:B------:R-:W-:-:S04]  /*4b10*/  FMNMX.FTZ R10, R82, R45, !PT ;  /* 0x0000002d520a7209 */ /* 0x000fc80007810000 */
[----:B------:R-:W-:Y:S01]  /*4b20*/  FMNMX.FTZ R45, R83, R10, !PT ;  /* 0x0000000a532d7209 */ /* 0x000fe20007810000 */
[----:B------:R-:W-:Y:S03]  /*4b30*/  MUFU.EX2 R33, R33 ;  /* 0x0000002100217308 */ /* 0x000fe60000000800 */
[----:B------:R-:W-:Y:S01]  /*4b40*/  FMNMX.FTZ R10, R86, R45, !PT ;  /* 0x0000002d560a7209 */ /* 0x000fe20007810000 */
[-CC-:B------:R-:W-:Y:S01]  /*4b50*/  FFMA.FTZ R45, R61, R3.reuse, -R12.reuse ;  /* 0x000000033d2d7223 */ /* 0x180fe2000001080c */
[----:B------:R-:W-:Y:S02]  /*4b60*/  FFMA.FTZ R61, R77, R3, -R12 ;  /* 0x000000034d3d7223 */ /* 0x000fe4000001080c */
[----:B------:R-:W-:Y:S01]  /*4b70*/  FMNMX.FTZ R10, R87, R10, !PT ;  /* 0x0000000a570a7209 */ /* 0x000fe20007810000 */
[----:B------:R-:W-:Y:S04]  /*4b80*/  MUFU.EX2 R37, R37 ;  /* 0x0000002500257308 */ /* 0x000fe80000000800 */
[----:B------:R-:W0:Y:S04]  /*4b90*/  SHFL.BFLY PT, R57, R10, 0x2, 0x1f ;  /* 0x0c401f000a397f89 */ /* 0x000e2800000e0000 */
[----:B------:R-:W-:Y:S08]  /*4ba0*/  MUFU.EX2 R41, R41 ;  /* 0x0000002900297308 */ /* 0x000ff00000000800 */
[----:B------:R-:W-:Y:S01]  /*4bb0*/  MUFU.EX2 R45, R45 ;  /* 0x0000002d002d7308 */ /* 0x000fe20000000800 */
[----:B------:R-:W-:-:S02]  /*4bc0*/  WARPGROUP.DEPBAR.LE gsb0, 0x0 ;  /* 0x00008000000079c5 */ /* 0x000fc40000010000 */
[----:B------:R-:W-:Y:S01]  /*4bd0*/  WARPGROUP.ARRIVE ;  /* 0x00000000000079c5 */ /* 0x000fe20000000000 */
[-CC-:B------:R-:W-:Y:S01]  /*4be0*/  FFMA.FTZ R176, R32, R3.reuse, -R12.reuse ;  /* 0x0000000320b07223 */ /* 0x180fe2000001080c */
[----:B------:R-:W-:-:S03]  /*4bf0*/  FFMA.FTZ R178, R36, R3, -R12 ;  /* 0x0000000324b27223 */ /* 0x000fc6000001080c */
[----:B------:R-:W-:Y:S01]  /*4c00*/  MUFU.EX2 R49, R49 ;  /* 0x0000003100317308 */ /* 0x000fe20000000800 */
[----:B------:R-:W-:Y:S01]  /*4c10*/  HGMMA.64x128x16.F32 R88, R172, gdesc[UR8].tnspB, R88, gsb0 ;  /* 0x41e00008ac587df0 */ /* 0x000fe20008000858 */
[----:B------:R-:W-:Y:S01]  /*4c20*/  UIADD3 UR10, UR6, 0x180, URZ ;  /* 0x00000180060a7890 */ /* 0x000fe2000fffe03f */
[----:B0-----:R-:W-:Y:S01]  /*4c30*/  FMNMX.FTZ R22, R10, R57, !PT ;  /* 0x000000390a167209 */ /* 0x001fe20007810000 */
[----:B------:R-:W-:Y:S01]  /*4c40*/  UMOV UR11, 0x40000040 ;  /* 0x40000040000b7882 */ /* 0x000fe20000000000 */
[----:B------:R-:W-:-:S03]  /*4c50*/  FFMA.FTZ R57, R73, R3, -R12 ;  /* 0x0000000349397223 */ /* 0x000fc6000001080c */
[----:B------:R-:W-:Y:S01]  /*4c60*/  MUFU.EX2 R176, R176 ;  /* 0x000000b000b07308 */ /* 0x000fe20000000800 */
[----:B------:R-:W0:Y:S07]  /*4c70*/  SHFL.BFLY PT, R69, R22, 0x1, 0x1f ;  /* 0x0c201f0016457f89 */ /* 0x000e2e00000e0000 */
[----:B------:R-:W-:Y:S08]  /*4c80*/  MUFU.EX2 R178, R178 ;  /* 0x000000b200b27308 */ /* 0x000ff00000000800 */
[----:B------:R-:W-:Y:S08]  /*4c90*/  MUFU.EX2 R53, R53 ;  /* 0x0000003500357308 */ /* 0x000ff00000000800 */
[----:B------:R-:W-:Y:S01]  /*4ca0*/  MUFU.EX2 R14, R14 ;  /* 0x0000000e000e7308 */ /* 0x000fe20000000800 */
[----:B0-----:R-:W-:-:S05]  /*4cb0*/  FMNMX.FTZ R10, R22, R69, !PT ;  /* 0x00000045160a7209 */ /* 0x001fca0007810000 */
[-C--:B------:R-:W-:Y:S02]  /*4cc0*/  FMUL.FTZ R28, R10, R3.reuse ;  /* 0x000000030a1c7220 */ /* 0x080fe40000410000 */
[----:B------:R-:W-:Y:S02]  /*4cd0*/  MUFU.EX2 R57, R57 ;  /* 0x0000003900397308 */ /* 0x000fe40000000800 */
        /* <DEDUP_REMOVED lines=15> */
[-CC-:B0-----:R-:W-:Y:S01]  /*4dd0*/  FFMA.FTZ R26, R55, R3.reuse, -R28.reuse ;  /* 0x00000003371a7223 */ /* 0x181fe2000001081c */
[-CC-:B------:R-:W-:Y:S01]  /*4de0*/  FFMA.FTZ R62, R62, R3.reuse, -R28.reuse ;  /* 0x000000033e3e7223 */ /* 0x180fe2000001081c */
[-CC-:B------:R-:W-:Y:S01]  /*4df0*/  FFMA.FTZ R63, R63, R3.reuse, -R28.reuse ;  /* 0x000000033f3f7223 */ /* 0x180fe2000001081c */
[-CC-:B------:R-:W-:Y:S01]  /*4e00*/  FFMA.FTZ R66, R66, R3.reuse, -R28.reuse ;  /* 0x0000000342427223 */ /* 0x180fe2000001081c */
[-CC-:B------:R-:W-:Y:S01]  /*4e10*/  FFMA.FTZ R67, R67, R3.reuse, -R28.reuse ;  /* 0x0000000343437223 */ /* 0x180fe2000001081c */
[-CC-:B------:R-:W-:Y:S01]  /*4e20*/  FFMA.FTZ R70, R70, R3.reuse, -R28.reuse ;  /* 0x0000000346467223 */ /* 0x180fe2000001081c */
[-CC-:B------:R-:W-:Y:S01]  /*4e30*/  FFMA.FTZ R71, R71, R3.reuse, -R28.reuse ;  /* 0x0000000347477223 */ /* 0x180fe2000001081c */
[----:B------:R0:W-:Y:S01]  /*4e40*/  MUFU.EX2 R36, R30 ;  /* 0x0000001e00247308 */ /* 0x0001e20000000800 */
[----:B-1----:R-:W-:Y:S01]  /*4e50*/  MOV R27, UR39 ;  /* 0x00000027001b7c02 */ /* 0x002fe20008000f00 */
[-CC-:B------:R-:W-:Y:S01]  /*4e60*/  FFMA.FTZ R74, R74, R3.reuse, -R28.reuse ;  /* 0x000000034a4a7223 */ /* 0x180fe2000001081c */
[-CC-:B------:R-:W-:Y:S01]  /*4e70*/  FFMA.FTZ R75, R75, R3.reuse, -R28.reuse ;  /* 0x000000034b4b7223 */ /* 0x180fe2000001081c */
[-CC-:B------:R-:W-:Y:S01]  /*4e80*/  FFMA.FTZ R78, R78, R3.reuse, -R28.reuse ;  /* 0x000000034e4e7223 */ /* 0x180fe2000001081c */
[----:B------:R-:W-:Y:S01]  /*4e90*/  FFMA.FTZ R79, R79, R3, -R28 ;  /* 0x000000034f4f7223 */ /* 0x000fe2000001081c */
[----:B------:R-:W-:-:S02]  /*4ea0*/  @!P1 VIADD R27, R27, 0x34840 ;  /* 0x000348401b1b9836 */ /* 0x000fc40000000000 */
[-CC-:B------:R-:W-:Y:S01]  /*4eb0*/  FFMA.FTZ R82, R82, R3.reuse, -R28.reuse ;  /* 0x0000000352527223 */ /* 0x180fe2000001081c */
[----:B------:R-:W1:Y:S01]  /*4ec0*/  MUFU.EX2 R31, R31 ;  /* 0x0000001f001f7308 */ /* 0x000e620000000800 */
[----:B0-----:R-:W-:Y:S02]  /*4ed0*/  IMAD.U32 R30, RZ, RZ, UR7 ;  /* 0x00000007ff1e7e24 */ /* 0x001fe4000f8e00ff */
[-CC-:B------:R-:W-:Y:S01]  /*4ee0*/  FFMA.FTZ R83, R83, R3.reuse, -R28.reuse ;  /* 0x0000000353537223 */ /* 0x180fe2000001081c */
[----:B------:R-:W-:Y:S01]  /*4ef0*/  @!P1 PRMT R27, RZ, 0x654, R27 ;  /* 0x00000654ff1b9816 */ /* 0x000fe2000000001b */
[----:B------:R-:W-:Y:S01]  /*4f00*/  FFMA.FTZ R86, R86, R3, -R28 ;  /* 0x0000000356567223 */ /* 0x000fe2000001081c */
[----:B------:R-:W-:Y:S02]  /*4f10*/  @!P1 VIADD R30, R30, 0x34860 ;  /* 0x000348601e1e9836 */ /* 0x000fe40000000000 */
[----:B------:R-:W-:Y:S03]  /*4f20*/  MUFU.EX2 R34, R34 ;  /* 0x0000002200227308 */ /* 0x000fe60000000800 */
[----:B------:R-:W-:-:S05]  /*4f30*/  @!P1 PRMT R30, RZ, 0x654, R30 ;  /* 0x00000654ff1e9816 */ /* 0x000fca000000001e */
[----:B------:R-:W0:Y:S01]  /*4f40*/  MUFU.EX2 R35, R35 ;  /* 0x0000002300237308 */ /* 0x000e220000000800 */
[----:B-1----:R-:W-:-:S07]  /*4f50*/  F2FP.F16.F32.PACK_AB R183, R31, R36 ;  /* 0x000000241fb7723e */ /* 0x002fce00000000ff */
[----:B------:R-:W-:Y:S08]  /*4f60*/  MUFU.EX2 R38, R38 ;  /* 0x0000002600267308 */ /* 0x000ff00000000800 */
[----:B------:R-:W1:Y:S01]  /*4f70*/  MUFU.EX2 R39, R39 ;  /* 0x0000002700277308 */ /* 0x000e620000000800 */
[----:B0-----:R-:W-:-:S07]  /*4f80*/  F2FP.F16.F32.PACK_AB R177, R35, R34 ;  /* 0x0000002223b1723e */ /* 0x001fce00000000ff */
[----:B------:R-:W-:Y:S08]  /*4f90*/  MUFU.EX2 R42, R42 ;  /* 0x0000002a002a7308 */ /* 0x000ff00000000800 */
[----:B------:R-:W0:Y:S01]  /*4fa0*/  MUFU.EX2 R43, R43 ;  /* 0x0000002b002b7308 */ /* 0x000e220000000800 */
[----:B-1----:R-:W-:-:S07]  /*4fb0*/  F2FP.F16.F32.PACK_AB R179, R39, R38 ;  /* 0x0000002627b3723e */ /* 0x002fce00000000ff */
[----:B------:R-:W-:Y:S08]  /*4fc0*/  MUFU.EX2 R47, R47 ;  /* 0x0000002f002f7308 */ /* 0x000ff00000000800 */
[----:B------:R-:W-:Y:S01]  /*4fd0*/  MUFU.EX2 R24, R24 ;  /* 0x0000001800187308 */ /* 0x000fe20000000800 */
[----:B------:R-:W-:Y:S02]  /*4fe0*/  WARPGROUP.DEPBAR.LE gsb0, 0x0 ;  /* 0x00008000000079c5 */ /* 0x000fe40000010000 */
[----:B------:R-:W-:Y:S01]  /*4ff0*/  WARPGROUP.ARRIVE ;  /* 0x00000000000079c5 */ /* 0x000fe20000000000 */
[-CC-:B------:R-:W-:Y:S01]  /*5000*/  FFMA.FTZ R172, R40, R3.reuse, -R12.reuse ;  /* 0x0000000328ac7223 */ /* 0x180fe2000001080c */
[-C--:B------:R-:W-:Y:S01]  /*5010*/  FFMA.FTZ R174, R44, R3.reuse, -R12 ;  /* 0x000000032cae7223 */ /* 0x080fe2000001080c */
[----:B------:R-:W-:-:S02]  /*5020*/  FFMA.FTZ R175, R46, R3, -R28 ;  /* 0x000000032eaf7223 */ /* 0x000fc4000001081c */
[----:B------:R-:W-:Y:S01]  /*5030*/  MUFU.EX2 R26, R26 ;  /* 0x0000001a001a7308 */ /* 0x000fe20000000800 */
[----:B0-----:R-:W-:Y:S01]  /*5040*/  F2FP.F16.F32.PACK_AB R173, R43, R42 ;  /* 0x0000002a2bad723e */ /* 0x001fe200000000ff */
[----:B------:R-:W-:Y:S01]  /*5050*/  HGMMA.64x128x16.F32 R88, R168, gdesc[UR8].tnspB, R88, gsb0 ;  /* 0x41e00008a8587df0 */ /* 0x000fe20008000858 */
[----:B------:R-:W-:Y:S01]  /*5060*/  UIADD3 UR10, UR6, 0x200, URZ ;  /* 0x00000200060a7890 */ /* 0x000fe2000fffe03f */
[----:B------:R-:W-:-:S04]  /*5070*/  UMOV UR11, 0x40000040 ;  /* 0x40000040000b7882 */ /* 0x000fc80000000000 */
[----:B------:R-:W-:Y:S08]  /*5080*/  MUFU.EX2 R172, R172 ;  /* 0x000000ac00ac7308 */ /* 0x000ff00000000800 */
        /* <DEDUP_REMOVED lines=14> */
[----:B------:R-:W-:Y:S01]  /*5170*/  MUFU.EX2 R86, R86 ;  /* 0x0000005600567308 */ /* 0x000fe20000000800 */
[----:B------:R-:W-:-:S02]  /*5180*/  WARPGROUP.DEPBAR.LE gsb0, 0x0 ;  /* 0x00008000000079c5 */ /* 0x000fc40000010000 */
[----:B------:R-:W-:Y:S01]  /*5190*/  WARPGROUP.ARRIVE ;  /* 0x00000000000079c5 */ /* 0x000fe20000000000 */
[-CC-:B------:R-:W-:Y:S01]  /*51a0*/  FFMA.FTZ R168, R48, R3.reuse, -R12.reuse ;  /* 0x0000000330a87223 */ /* 0x180fe2000001080c */
[-C--:B------:R-:W-:Y:S01]  /*51b0*/  FFMA.FTZ R170, R52, R3.reuse, -R12 ;  /* 0x0000000334aa7223 */ /* 0x080fe2000001080c */
[-CC-:B------:R-:W-:Y:S01]  /*51c0*/  FFMA.FTZ R169, R50, R3.reuse, -R28.reuse ;  /* 0x0000000332a97223 */ /* 0x180fe2000001081c */
[----:B------:R-:W-:Y:S02]  /*51d0*/  FFMA.FTZ R171, R54, R3, -R28 ;  /* 0x0000000336ab7223 */ /* 0x000fe4000001081c */
[----:B------:R-:W-:Y:S01]  /*51e0*/  HGMMA.64x128x16.F32 R88, R152, gdesc[UR8].tnspB, R88, gsb0 ;  /* 0x41e0000898587df0 */ /* 0x000fe20008000858 */
[----:B------:R-:W-:Y:S01]  /*51f0*/  UIADD3 UR10, UR6, 0x280, URZ ;  /* 0x00000280060a7890 */ /* 0x000fe2000fffe03f */
[----:B------:R-:W-:Y:S01]  /*5200*/  MUFU.EX2 R168, R168 ;  /* 0x000000a800a87308 */ /* 0x000fe20000000800 */
[----:B------:R-:W-:-:S07]  /*5210*/  UMOV UR11, 0x40000040 ;  /* 0x40000040000b7882 */ /* 0x000fce0000000000 */
[----:B------:R-:W-:Y:S08]  /*5220*/  MUFU.EX2 R169, R169 ;  /* 0x000000a900a97308 */ /* 0x000ff00000000800 */
[----:B------:R-:W-:Y:S08]  /*5230*/  MUFU.EX2 R170, R170 ;  /* 0x000000aa00aa7308 */ /* 0x000ff00000000800 */
[----:B------:R-:W-:Y:S01]  /*5240*/  MUFU.EX2 R171, R171 ;  /* 0x000000ab00ab7308 */ /* 0x000fe20000000800 */
[----:B------:R-:W-:-:S02]  /*5250*/  WARPGROUP.DEPBAR.LE gsb0, 0x0 ;  /* 0x00008000000079c5 */ /* 0x000fc40000010000 */
[----:B------:R-:W-:Y:S01]  /*5260*/  WARPGROUP.ARRIVE ;  /* 0x00000000000079c5 */ /* 0x000fe20000000000 */
[-CC-:B------:R-:W-:Y:S01]  /*5270*/  FFMA.FTZ R152, R56, R3.reuse, -R12.reuse ;  /* 0x0000000338987223 */ /* 0x180fe2000001080c */
[-C--:B------:R-:W-:Y:S01]  /*5280*/  FFMA.FTZ R154, R60, R3.reuse, -R12 ;  /* 0x000000033c9a7223 */ /* 0x080fe2000001080c */
[-CC-:B------:R-:W-:Y:S02]  /*5290*/  FFMA.FTZ R153, R58, R3.reuse, -R28.reuse ;  /* 0x000000033a997223 */ /* 0x180fe4000001081c */
[----:B------:R-:W-:Y:S01]  /*52a0*/  MUFU.EX2 R155, R62 ;  /* 0x0000003e009b7308 */ /* 0x000fe20000000800 */
[----:B------:R-:W-:Y:S01]  /*52b0*/  FFMA.FTZ R28, R87, R3, -R28 ;  /* 0x00000003571c7223 */ /* 0x000fe2000001081c */
[----:B------:R-:W-:Y:S01]  /*52c0*/  HGMMA.64x128x16.F32 R88, R156, gdesc[UR8].tnspB, R88, gsb0 ;  /* 0x41e000089c587df0 */ /* 0x000fe20008000858 */
[----:B------:R-:W-:Y:S01]  /*52d0*/  UIADD3 UR10, UR6, 0x300, URZ ;  /* 0x00000300060a7890 */ /* 0x000fe2000fffe03f */
[----:B------:R-:W-:Y:S01]  /*52e0*/  UMOV UR11, 0x40000040 ;  /* 0x40000040000b7882 */ /* 0x000fe20000000000 */
[----:B------:R-:W-:-:S03]  /*52f0*/  UIADD3 UR6, UR6, 0x380, URZ ;  /* 0x0000038006067890 */ /* 0x000fc6000fffe03f */
        /* <DEDUP_REMOVED lines=8> */
[----:B------:R-:W-:Y:S02]  /*5380*/  FADD.FTZ R12, -R10, R15 ;  /* 0x0000000f0a0c7221 */ /* 0x000fe40000010100 */
[----:B------:R-:W-:Y:S01]  /*5390*/  MUFU.EX2 R157, R66 ;  /* 0x00000042009d7308 */ /* 0x000fe20000000800 */
[----:B------:R-:W-:Y:S01]  /*53a0*/  HGMMA.64x128x16.F32 R88, R160, gdesc[UR8].tnspB, R88, gsb0 ;  /* 0x41e00008a0587df0 */ /* 0x000fe20008000858 */
[----:B------:R-:W-:Y:S01]  /*53b0*/  UMOV UR10, UR6 ;  /* 0x00000006000a7c82 */ /* 0x000fe20008000000 */
[----:B------:R-:W-:Y:S01]  /*53c0*/  UMOV UR11, 0x40000040 ;  /* 0x40000040000b7882 */ /* 0x000fe20000000000 */
[----:B------:R-:W-:-:S04]  /*53d0*/  FMUL.FTZ R12, R12, R3 ;  /* 0x000000030c0c7220 */ /* 0x000fc80000410000 */
[----:B------:R-:W-:Y:S08]  /*53e0*/  MUFU.EX2 R156, R156 ;  /* 0x0000009c009c7308 */ /* 0x000ff00000000800 */
[----:B------:R-:W0:Y:S08]  /*53f0*/  MUFU.EX2 R12, R12 ;  /* 0x0000000c000c7308 */ /* 0x000e300000000800 */
[----:B------:R-:W-:Y:S08]  /*5400*/  MUFU.EX2 R158, R158 ;  /* 0x0000009e009e7308 */ /* 0x000ff00000000800 */
[----:B------:R-:W-:Y:S01]  /*5410*/  MUFU.EX2 R159, R70 ;  /* 0x00000046009f7308 */ /* 0x000fe20000000800 */
[----:B0-----:R-:W-:Y:S01]  /*5420*/  FFMA.FTZ R7, R12, R7, R181 ;  /* 0x000000070c077223 */ /* 0x001fe200000100b5 */
[----:B------:R-:W-:-:S03]  /*5430*/  F2FP.F16.F32.PACK_AB R181, R32, R181 ;  /* 0x000000b520b5723e */ /* 0x000fc600000000ff */
[----:B------:R-:W-:-:S03]  /*5440*/  FADD.FTZ R7, R32, R7 ;  /* 0x0000000720077221 */ /* 0x000fc60000010000 */
[----:B------:R-:W0:Y:S01]  /*5450*/  MUFU.EX2 R15, R85 ;  /* 0x00000055000f7308 */ /* 0x000e220000000800 */
[----:B------:R-:W-:-:S04]  /*5460*/  FADD.FTZ R7, R36, R7 ;  /* 0x0000000724077221 */ /* 0x000fc80000010000 */
[----:B------:R-:W-:-:S04]  /*5470*/  FADD.FTZ R7, R31, R7 ;  /* 0x000000071f077221 */ /* 0x000fc80000010000 */
[----:B------:R-:W-:-:S04]  /*5480*/  FADD.FTZ R7, R34, R7 ;  /* 0x0000000722077221 */ /* 0x000fc80000010000 */
[----:B------:R-:W-:-:S04]  /*5490*/  FADD.FTZ R7, R35, R7 ;  /* 0x0000000723077221 */ /* 0x000fc80000010000 */
[----:B------:R-:W-:-:S04]  /*54a0*/  FADD.FTZ R7, R38, R7 ;  /* 0x0000000726077221 */ /* 0x000fc80000010000 */
[----:B------:R-:W-:-:S04]  /*54b0*/  FADD.FTZ R7, R39, R7 ;  /* 0x0000000727077221 */ /* 0x000fc80000010000 */
[----:B------:R-:W-:Y:S01]  /*54c0*/  FADD.FTZ R7, R42, R7 ;  /* 0x000000072a077221 */ /* 0x000fe20000010000 */
[----:B------:R-:W-:Y:S02]  /*54d0*/  WARPGROUP.DEPBAR.LE gsb0, 0x0 ;  /* 0x00008000000079c5 */ /* 0x000fe40000010000 */
[----:B------:R-:W-:Y:S01]  /*54e0*/  WARPGROUP.ARRIVE ;  /* 0x00000000000079c5 */ /* 0x000fe20000000000 */
[----:B------:R-:W1:Y:S01]  /*54f0*/  MUFU.EX2 R161, R74 ;  /* 0x0000004a00a17308 */ /* 0x000e620000000800 */
[----:B------:R-:W-:Y:S02]  /*5500*/  F2FP.F16.F32.PACK_AB R160, R57, R14 ;  /* 0x0000000e39a0723e */ /* 0x000fe400000000ff */
[----:B------:R-:W-:Y:S02]  /*5510*/  F2FP.F16.F32.PACK_AB R162, R61, R18 ;  /* 0x000000123da2723e */ /* 0x000fe400000000ff */
[----:B------:R-:W-:Y:S03]  /*5520*/  HGMMA.64x128x16.F32 R88, R164, gdesc[UR8].tnspB, R88, gsb0 ;  /* 0x41e00008a4587df0 */ /* 0x000fe60008000858 */
[----:B------:R-:W2:Y:S01]  /*5530*/  MUFU.EX2 R163, R78 ;  /* 0x0000004e00a37308 */ /* 0x000ea20000000800 */
[----:B------:R-:W-:-:S02]  /*5540*/  WARPGROUP.DEPBAR.LE gsb0, 0x0 ;  /* 0x00008000000079c5 */ /* 0x000fc40000010000 */
[----:B------:R3:W-:Y:S05]  /*5550*/  @!P1 SYNCS.ARRIVE.TRANS64.RED.A1T0 RZ, [R27+URZ], RZ ;  /* 0x000000ff1bff99a7 */ /* 0x0007ea000810043f */
[----:B------:R-:W4:Y:S01]  /*5560*/  MUFU.EX2 R165, R82 ;  /* 0x0000005200a57308 */ /* 0x000f220000000800 */
[----:B0-----:R-:W-:Y:S02]  /*5570*/  F2FP.F16.F32.PACK_AB R166, R15, R22 ;  /* 0x000000160fa6723e */ /* 0x001fe400000000ff */
[----:B------:R-:W-:Y:S02]  /*5580*/  F2FP.F16.F32.PACK_AB R164, R65, R20 ;  /* 0x0000001441a4723e */ /* 0x000fe400000000ff */
[----:B------:R-:W-:Y:S01]  /*5590*/  F2FP.F16.F32.PACK_AB R167, R28, R86 ;  /* 0x000000561ca7723e */ /* 0x000fe200000000ff */
[----:B---3--:R-:W-:Y:S01]  /*55a0*/  FADD.FTZ R27, R17, R8 ;  /* 0x00000008111b7221 */ /* 0x008fe20000010000 */
[----:B------:R0:W-:Y:S03]  /*55b0*/  @!P1 SYNCS.ARRIVE.TRANS64.RED.A1T0 RZ, [R30+URZ], RZ ;  /* 0x000000ff1eff99a7 */ /* 0x0001e6000810043f */
[----:B------:R-:W-:Y:S01]  /*55c0*/  FADD.FTZ R8, R182, R27 ;  /* 0x0000001bb6087221 */ /* 0x000fe20000010000 */
[----:B------:R-:W-:-:S03]  /*55d0*/  F2FP.F16.F32.PACK_AB R182, R19, R182 ;  /* 0x000000b613b6723e */ /* 0x000fc600000000ff */
[----:B------:R-:W-:-:S04]  /*55e0*/  FADD.FTZ R27, R19, R8 ;  /* 0x00000008131b7221 */ /* 0x000fc80000010000 */
        /* <DEDUP_REMOVED lines=8> */
[----:B------:R-:W-:Y:S01]  /*5670*/  FADD.FTZ R27, R25, R8 ;  /* 0x00000008191b7221 */ /* 0x000fe20000010000 */
[----:B------:R-:W-:-:S03]  /*5680*/  FADD.FTZ R8, R43, R7 ;  /* 0x000000072b087221 */ /* 0x000fc60000010000 */
[----:B0-----:R-:W-:Y:S01]  /*5690*/  FADD.FTZ R30, R174, R27 ;  /* 0x0000001bae1e7221 */ /* 0x001fe20000010000 */
[----:B------:R-:W-:Y:S01]  /*56a0*/  FADD.FTZ R8, R175, R8 ;  /* 0x00000008af087221 */ /* 0x000fe20000010000 */
[C---:B------:R-:W-:Y:S02]  /*56b0*/  F2FP.F16.F32.PACK_AB R174, R29.reuse, R174 ;  /* 0x000000ae1dae723e */ /* 0x040fe400000000ff */
[----:B------:R-:W-:Y:S01]  /*56c0*/  FADD.FTZ R7, R29, R30 ;  /* 0x0000001e1d077221 */ /* 0x000fe20000010000 */
[C---:B------:R-:W-:Y:S01]  /*56d0*/  FADD.FTZ R8, R47.reuse, R8 ;  /* 0x000000082f087221 */ /* 0x040fe20000010000 */
[----:B------:R-:W-:Y:S02]  /*56e0*/  F2FP.F16.F32.PACK_AB R175, R47, R175 ;  /* 0x000000af2faf723e */ /* 0x000fe400000000ff */
[----:B------:R-:W-:Y:S01]  /*56f0*/  FADD.FTZ R30, R168, R7 ;  /* 0x00000007a81e7221 */ /* 0x000fe20000010000 */
[----:B------:R-:W-:Y:S01]  /*5700*/  FADD.FTZ R7, R169, R8 ;  /* 0x00000008a9077221 */ /* 0x000fe20000010000 */
[----:B------:R-:W-:-:S02]  /*5710*/  F2FP.F16.F32.PACK_AB R169, R24, R169 ;  /* 0x000000a918a9723e */ /* 0x000fc400000000ff */
[C---:B------:R-:W-:Y:S01]  /*5720*/  FADD.FTZ R17, R33.reuse, R30 ;  /* 0x0000001e21117221 */ /* 0x040fe20000010000 */
[----:B------:R-:W-:Y:S01]  /*5730*/  FADD.FTZ R8, R24, R7 ;  /* 0x0000000718087221 */ /* 0x000fe20000010000 */
[----:B------:R-:W-:Y:S02]  /*5740*/  F2FP.F16.F32.PACK_AB R168, R33, R168 ;  /* 0x000000a821a8723e */ /* 0x000fe400000000ff */
[----:B------:R-:W-:Y:S01]  /*5750*/  FADD.FTZ R30, R170, R17 ;  /* 0x00000011aa1e7221 */ /* 0x000fe20000010000 */
[----:B------:R-:W-:Y:S01]  /*5760*/  FADD.FTZ R7, R171, R8 ;  /* 0x00000008ab077221 */ /* 0x000fe20000010000 */
[C---:B------:R-:W-:Y:S02]  /*5770*/  F2FP.F16.F32.PACK_AB R170, R37.reuse, R170 ;  /* 0x000000aa25aa723e */ /* 0x040fe400000000ff */
[----:B------:R-:W-:Y:S01]  /*5780*/  FADD.FTZ R17, R37, R30 ;  /* 0x0000001e25117221 */ /* 0x000fe20000010000 */
[C---:B------:R-:W-:Y:S01]  /*5790*/  FADD.FTZ R8, R26.reuse, R7 ;  /* 0x000000071a087221 */ /* 0x040fe20000010000 */
[----:B------:R-:W-:-:S02]  /*57a0*/  F2FP.F16.F32.PACK_AB R171, R26, R171 ;  /* 0x000000ab1aab723e */ /* 0x000fc400000000ff */
[----:B------:R-:W-:Y:S01]  /*57b0*/  FADD.FTZ R30, R152, R17 ;  /* 0x00000011981e7221 */ /* 0x000fe20000010000 */
        /* <DEDUP_REMOVED lines=8> */
[----:B------:R-:W-:Y:S01]  /*5840*/  FADD.FTZ R7, R45, R30 ;  /* 0x0000001e2d077221 */ /* 0x000fe20000010000 */
[C---:B------:R-:W-:Y:S01]  /*5850*/  FADD.FTZ R8, R63.reuse, R8 ;  /* 0x000000083f087221 */ /* 0x040fe20000010000 */
        /* <DEDUP_REMOVED lines=14> */
[----:B-1----:R-:W-:Y:S01]  /*5940*/  FADD.FTZ R8, R161, R8 ;  /* 0x00000008a1087221 */ /* 0x002fe20000010000 */
[----:B------:R-:W-:-:S02]  /*5950*/  F2FP.F16.F32.PACK_AB R161, R75, R161 ;  /* 0x000000a14ba1723e */ /* 0x000fc400000000ff */
[----:B------:R-:W-:Y:S01]  /*5960*/  FADD.FTZ R7, R57, R24 ;  /* 0x0000001839077221 */ /* 0x000fe20000010000 */
[----:B------:R-:W-:Y:S01]  /*5970*/  FADD.FTZ R8, R75, R8 ;  /* 0x000000084b087221 */ /* 0x000fe20000010000 */
[----:B------:R-:W-:Y:S02]  /*5980*/  MOV R17, R6 ;  /* 0x0000000600117202 */ /* 0x000fe40000000f00 */
[----:B------:R-:W-:Y:S01]  /*5990*/  FADD.FTZ R24, R18, R7 ;  /* 0x0000000712187221 */ /* 0x000fe20000010000 */
[----:B--2---:R-:W-:Y:S01]  /*59a0*/  FADD.FTZ R8, R163, R8 ;  /* 0x00000008a3087221 */ /* 0x004fe20000010000 */
[----:B------:R-:W-:Y:S02]  /*59b0*/  F2FP.F16.F32.PACK_AB R163, R79, R163 ;  /* 0x000000a34fa3723e */ /* 0x000fe400000000ff */
[----:B------:R-:W-:Y:S01]  /*59c0*/  FADD.FTZ R7, R61, R24 ;  /* 0x000000183d077221 */ /* 0x000fe20000010000 */
[----:B------:R-:W-:-:S03]  /*59d0*/  FADD.FTZ R8, R79, R8 ;  /* 0x000000084f087221 */ /* 0x000fc60000010000 */
[----:B------:R-:W-:Y:S01]  /*59e0*/  FADD.FTZ R14, R20, R7 ;  /* 0x00000007140e7221 */ /* 0x000fe20000010000 */
[----:B----4-:R-:W-:Y:S01]  /*59f0*/  FADD.FTZ R8, R165, R8 ;  /* 0x00000008a5087221 */ /* 0x010fe20000010000 */
[----:B------:R-:W-:Y:S02]  /*5a00*/  F2FP.F16.F32.PACK_AB R165, R83, R165 ;  /* 0x000000a553a5723e */ /* 0x000fe400000000ff */
[----:B------:R-:W-:-:S04]  /*5a10*/  FADD.FTZ R7, R65, R14 ;  /* 0x0000000e41077221 */ /* 0x000fc80000010000 */
[----:B------:R-:W-:Y:S01]  /*5a20*/  FADD.FTZ R14, R22, R7 ;  /* 0x00000007160e7221 */ /* 0x000fe20000010000 */
[----:B------:R-:W-:-:S03]  /*5a30*/  FADD.FTZ R7, R83, R8 ;  /* 0x0000000853077221 */ /* 0x000fc60000010000 */
[----:B------:R-:W-:Y:S01]  /*5a40*/  FADD.FTZ R8, R15, R14 ;  /* 0x0000000e0f087221 */ /* 0x000fe20000010000 */
[----:B------:R-:W-:Y:S01]  /*5a50*/  FADD.FTZ R7, R86, R7 ;  /* 0x0000000756077221 */ /* 0x000fe20000010000 */
[----:B------:R-:W-:Y:S02]  /*5a60*/  IMAD.MOV.U32 R14, RZ, RZ, R9 ;  /* 0x000000ffff0e7224 */ /* 0x000fe400078e0009 */
[----:B------:R-:W-:Y:S02]  /*5a70*/  IMAD.MOV.U32 R15, RZ, RZ, R10 ;  /* 0x000000ffff0f7224 */ /* 0x000fe400078e000a */
[----:B------:R-:W-:Y:S01]  /*5a80*/  FADD.FTZ R7, R28, R7 ;  /* 0x000000071c077221 */ /* 0x000fe20000010000 */
[----:B------:R-:W-:Y:S06]  /*5a90*/  @P2 BRA `(.L_x_28) ;  /* 0xffffffdc00e42947 */ /* 0x000fec000383ffff */
.L_x_19:
[----:B------:R-:W-:Y:S06]  /*5aa0*/  BAR.ARV 0x8, 0x180 ;  /* 0x0206000000007b1d */ /* 0x000fec0000002000 */
        /* <DEDUP_REMOVED lines=64> */
[----:B------:R-:W-:Y:S06]  /*5eb0*/  @!P0 BRA `(.L_x_29) ;  /* 0x0000000000048947 */ /* 0x000fec0003800000 */
[----:B------:R-:W-:Y:S01]  /*5ec0*/  BPT.TRAP 0x1 ;  /* 0x000000040000795c */ /* 0x000fe20000300000 */
.L_x_29:
[----:B------:R-:W-:Y:S02]  /*5ed0*/  SHF.L.U32 R9, R9, 0x1f, RZ ;  /* 0x0000001f09097819 */ /* 0x000fe400000006ff */
[----:B------:R-:W-:-:S04]  /*5ee0*/  LEA R12, R0, UR36, 0x3 ;  /* 0x00000024000c7c11 */ /* 0x000fc8000f8e18ff */
[----:B------:R0:W1:Y:S01]  /*5ef0*/  SYNCS.PHASECHK.TRANS64.TRYWAIT P2, [R12+URZ+0x34850], R9 ;  /* 0x034850090c0075a7 */ /* 0x000062000804017f */
[----:B------:R-:W-:Y:S05]  /*5f00*/  @!P0 BRA `(.L_x_30) ;  /* 0x0000000000048947 */ /* 0x000fea0003800000 */
[----:B------:R-:W-:Y:S01]  /*5f10*/  BPT.TRAP 0x1 ;  /* 0x000000040000795c */ /* 0x000fe20000300000 */
.L_x_30:
[----:B-1----:R-:W-:Y:S05]  /*5f20*/  @P2 BRA `(.L_x_31) ;  /* 0x0000000000082947 */ /* 0x002fea0003800000 */
[----:B------:R-:W1:Y:S02]  /*5f30*/  SYNCS.PHASECHK.TRANS64.TRYWAIT P0, [R12+URZ+0x34850], R9 ;  /* 0x034850090c0075a7 */ /* 0x000e64000800017f */
[----:B-1----:R-:W-:Y:S05]  /*5f40*/  @!P0 BRA `(.L_x_32) ;  /* 0x0000006000088947 */ /* 0x002fea0003800000 */
.L_x_31:
[----:B------:R-:W-:Y:S01]  /*5f50*/  UIADD3 UR36, UR36, 0x400, URZ ;  /* 0x0000040024247890 */ /* 0x000fe2000fffe03f */
[----:B------:R-:W-:Y:S01]  /*5f60*/  R2UR UR5, R0 ;  /* 0x00000000000572ca */ /* 0x000fe200000e0000 */
[----:B------:R-:W-:Y:S01]  /*5f70*/  WARPGROUP.ARRIVE ;  /* 0x00000000000079c5 */ /* 0x000fe20000000000 */
[----:B------:R-:W-:Y:S01]  /*5f80*/  UMOV UR7, 0x40000040 ;  /* 0x4000004000077882 */ /* 0x000fe20000000000 */
[----:B------:R-:W-:Y:S01]  /*5f90*/  USHF.R.U32.HI UR36, URZ, 0x4, UR36 ;  /* 0x000000043f247899 */ /* 0x000fe20008011624 */
[----:B------:R-:W2:Y:S01]  /*5fa0*/  SHFL.BFLY PT, R5, R8, 0x2, 0x1f ;  /* 0x0c401f0008057f89 */ /* 0x000ea200000e0000 */
[----:B01----:R-:W-:Y:S02]  /*5fb0*/  @!P1 VIADD R12, R12, 0x34860 ;  /* 0x000348600c0c9836 */ /* 0x003fe40000000000 */
[----:B------:R-:W-:Y:S01]  /*5fc0*/  ULOP3.LUT UR36, UR36, 0x3fff, URZ, 0xc0, !UPT ;  /* 0x00003fff24247892 */ /* 0x000fe2000f8ec03f */
[----:B------:R-:W0:Y:S01]  /*5fd0*/  SHFL.BFLY PT, R0, R7, 0x2, 0x1f ;  /* 0x0c401f0007007f89 */ /* 0x000e2200000e0000 */
[----:B------:R-:W-:Y:S01]  /*5fe0*/  IMAD.MOV.U32 R4, RZ, RZ, -0x800000 ;  /* 0xff800000ff047424 */ /* 0x000fe200078e00ff */
[----:B------:R-:W-:Y:S01]  /*5ff0*/  @!P1 PRMT R12, RZ, 0x654, R12 ;  /* 0x00000654ff0c9816 */ /* 0x000fe2000000000c */
[----:B------:R-:W-:-:S04]  /*6000*/  ULOP3.LUT UR4, UR36, 0x4000000, URZ, 0xfc, !UPT ;  /* 0x0400000024047892 */ /* 0x000fc8000f8efc3f */
[----:B------:R-:W-:-:S07]  /*6010*/  ULEA UR4, UR5, UR4, 0xb ;  /* 0x0000000405047291 */ /* 0x000fce000f8e583f */
[----:B------:R-:W-:Y:S02]  /*6020*/  UMOV UR6, UR4 ;  /* 0x0000000400067c82 */ /* 0x000fe40008000000 */
[----:B------:R-:W-:Y:S01]  /*6030*/  HGMMA.64x128x16.F32 R24, R180, gdesc[UR4].tnspB, R24, gsb0 ;  /* 0x41e00004b4187df0 */ /* 0x000fe20008000818 */
[----:B------:R-:W-:Y:S01]  /*6040*/  UIADD3 UR6, UR4, 0x80, URZ ;  /* 0x0000008004067890 */ /* 0x000fe2000fffe03f */
[----:B------:R-:W-:Y:S01]  /*6050*/  UMOV UR7, 0x40000040 ;  /* 0x4000004000077882 */ /* 0x000fe20000000000 */
[----:B--2---:R-:W-:Y:S01]  /*6060*/  FADD.FTZ R5, R5, R8 ;  /* 0x0000000805057221 */ /* 0x004fe20000010000 */
[----:B------:R-:W-:Y:S02]  /*6070*/  IMAD.MOV.U32 R8, RZ, RZ, RZ ;  /* 0x000000ffff087224 */ /* 0x000fe400078e00ff */
[----:B0-----:R-:W-:Y:S01]  /*6080*/  FADD.FTZ R2, R0, R7 ;  /* 0x0000000700027221 */ /* 0x001fe20000010000 */
[----:B------:R-:W-:Y:S01]  /*6090*/  IMAD.MOV.U32 R7, RZ, RZ, RZ ;  /* 0x000000ffff077224 */ /* 0x000fe200078e00ff */
[----:B------:R-:W0:Y:S04]  /*60a0*/  SHFL.BFLY PT, R0, R5, 0x1, 0x1f ;  /* 0x0c201f0005007f89 */ /* 0x000e2800000e0000 */
[----:B------:R-:W1:Y:S01]  /*60b0*/  SHFL.BFLY PT, R9, R2, 0x1, 0x1f ;  /* 0x0c201f0002097f89 */ /* 0x000e6200000e0000 */
[----:B0-----:R-:W-:Y:S01]  /*60c0*/  FADD.FTZ R13, R5, R0 ;  /* 0x00000000050d7221 */ /* 0x001fe20000010000 */
[----:B------:R-:W-:-:S02]  /*60d0*/  IMAD.MOV.U32 R0, RZ, RZ, -0x800000 ;  /* 0xff800000ff007424 */ /* 0x000fc400078e00ff */
[----:B-1----:R-:W-:Y:S02]  /*60e0*/  FADD.FTZ R14, R2, R9 ;  /* 0x00000009020e7221 */ /* 0x002fe40000010000 */
[----:B------:R-:W-:-:S03]  /*60f0*/  FSETP.NE.FTZ.AND P0, PT, R13, RZ, PT ;  /* 0x000000ff0d00720b */ /* 0x000fc60003f15000 */
[----:B------:R-:W-:-:S10]  /*6100*/  FSETP.NE.FTZ.AND P2, PT, R14, RZ, PT ;  /* 0x000000ff0e00720b */ /* 0x000fd40003f55000 */
[----:B------:R-:W0:Y:S01]  /*6110*/  @P0 MUFU.LG2 R9, R13 ;  /* 0x0000000d00090308 */ /* 0x000e220000000c00 */
[C---:B------:R-:W-:Y:S02]  /*6120*/  @P0 FMUL.FTZ R5, R3.reuse, 0.69314718246459960938 ;  /* 0x3f31721803050820 */ /* 0x040fe40000410000 */
[----:B------:R-:W-:-:S05]  /*6130*/  @P2 FMUL.FTZ R18, R3, 0.69314718246459960938 ;  /* 0x3f31721803122820 */ /* 0x000fca0000410000 */
[----:B------:R-:W1:Y:S08]  /*6140*/  @P2 MUFU.LG2 R11, R14 ;  /* 0x0000000e000b2308 */ /* 0x000e700000000c00 */
[----:B------:R-:W2:Y:S01]  /*6150*/  @P0 MUFU.RCP R7, R13 ;  /* 0x0000000d00070308 */ /* 0x000ea20000001000 */
[----:B0-----:R-:W-:-:S04]  /*6160*/  @P0 FMUL.FTZ R2, R9, 0.69314718246459960938 ;  /* 0x3f31721809020820 */ /* 0x001fc80000410000 */
[----:B------:R-:W-:Y:S01]  /*6170*/  @P0 FFMA.FTZ R4, R5, R6, R2 ;  /* 0x0000000605040223 */ /* 0x000fe20000010002 */
[----:B------:R-:W-:Y:S02]  /*6180*/  PLOP3.LUT P0, PT, PT, PT, PT, 0x8, 0x0 ;  /* 0x000000000000781c */ /* 0x000fe40003f0e170 */
[----:B------:R-:W0:Y:S01]  /*6190*/  @P2 MUFU.RCP R8, R14 ;  /* 0x0000000e00082308 */ /* 0x000e220000001000 */
[----:B-1----:R-:W-:-:S04]  /*61a0*/  @P2 FMUL.FTZ R11, R11, 0.69314718246459960938 ;  /* 0x3f3172180b0b2820 */ /* 0x002fc80000410000 */
[----:B------:R-:W-:Y:S01]  /*61b0*/  @P2 FFMA.FTZ R0, R18, R10, R11 ;  /* 0x0000000a12002223 */ /* 0x000fe2000001000b */
[----:B------:R-:W-:Y:S02]  /*61c0*/  WARPGROUP.DEPBAR.LE gsb0, 0x0 ;  /* 0x00008000000079c5 */ /* 0x000fe40000010000 */
[----:B------:R-:W-:-:S06]  /*61d0*/  WARPGROUP.ARRIVE ;  /* 0x00000000000079c5 */ /* 0x000fcc0000000000 */
[----:B------:R-:W-:Y:S01]  /*61e0*/  HGMMA.64x128x16.F32 R24, R176, gdesc[UR4].tnspB, R24, gsb0 ;  /* 0x41e00004b0187df0 */ /* 0x000fe20008000818 */
[----:B------:R-:W-:Y:S01]  /*61f0*/  UIADD3 UR6, UR4, 0x100, URZ ;  /* 0x0000010004067890 */ /* 0x000fe2000fffe03f */
[----:B------:R-:W-:Y:S01]  /*6200*/  UMOV UR7, 0x40000040 ;  /* 0x4000004000077882 */ /* 0x000fe20000000000 */
[----:B------:R-:W-:Y:S02]  /*6210*/  WARPGROUP.DEPBAR.LE gsb0, 0x0 ;  /* 0x00008000000079c5 */ /* 0x000fe40000010000 */
[----:B------:R-:W-:-:S07]  /*6220*/  WARPGROUP.ARRIVE ;  /* 0x00000000000079c5 */ /* 0x000fce0000000000 */
        /* <DEDUP_REMOVED lines=18> */
[----:B------:R-:W-:Y:S01]  /*6350*/  UIADD3 UR4, UR4, 0x380, URZ ;  /* 0x0000038004047890 */ /* 0x000fe2000fffe03f */
[----:B------:R-:W-:Y:S02]  /*6360*/  WARPGROUP.DEPBAR.LE gsb0, 0x0 ;  /* 0x00008000000079c5 */ /* 0x000fe40000010000 */
[----:B------:R-:W-:-:S06]  /*6370*/  WARPGROUP.ARRIVE ;  /* 0x00000000000079c5 */ /* 0x000fcc0000000000 */
[----:B------:R-:W-:Y:S01]  /*6380*/  HGMMA.64x128x16.F32 R24, R160, gdesc[UR4].tnspB, R24, gsb0 ;  /* 0x41e00004a0187df0 */ /* 0x000fe20008000818 */
[----:B------:R-:W-:Y:S01]  /*6390*/  UMOV UR6, UR4 ;  /* 0x0000000400067c82 */ /* 0x000fe20008000000 */
[----:B------:R-:W-:Y:S01]  /*63a0*/  UMOV UR7, 0x40000040 ;  /* 0x4000004000077882 */ /* 0x000fe20000000000 */
[----:B------:R-:W-:Y:S02]  /*63b0*/  WARPGROUP.DEPBAR.LE gsb0, 0x0 ;  /* 0x00008000000079c5 */ /* 0x000fe40000010000 */
[----:B------:R-:W-:-:S07]  /*63c0*/  WARPGROUP.ARRIVE ;  /* 0x00000000000079c5 */ /* 0x000fce0000000000 */
[----:B------:R-:W-:Y:S03]  /*63d0*/  HGMMA.64x128x16.F32 R24, R164, gdesc[UR4].tnspB, R24, gsb0 ;  /* 0x41e00004a4187df0 */ /* 0x000fe60008000818 */
[----:B------:R-:W-:Y:S02]  /*63e0*/  WARPGROUP.DEPBAR.LE gsb0, 0x0 ;  /* 0x00008000000079c5 */ /* 0x000fe40000010000 */
[----:B------:R1:W-:Y:S01]  /*63f0*/  @!P1 SYNCS.ARRIVE.TRANS64.RED.A1T0 RZ, [R12+URZ], RZ ;  /* 0x000000ff0cff99a7 */ /* 0x0003e2000810043f */
[-C--:B--2---:R-:W-:Y:S01]  /*6400*/  FMUL.FTZ R24, R24, R7.reuse ;  /* 0x0000000718187220 */ /* 0x084fe20000410000 */
        /* <DEDUP_REMOVED lines=31> */
[-C--:B0-----:R-:W-:Y:S01]  /*6600*/  FMUL.FTZ R26, R26, R8.reuse ;  /* 0x000000081a1a7220 */ /* 0x081fe20000410000 */
        /* <DEDUP_REMOVED lines=30> */
[----:B-1----:R-:W-:-:S07]  /*67f0*/  FMUL.FTZ R87, R87, R8 ;  /* 0x0000000857577220 */ /* 0x002fce0000410000 */
.L_x_12:
[----:B------:R-:W-:Y:S05]  /*6800*/  @P0 BRA `(.L_x_33) ;  /* 0x0000001400340947 */ /* 0x000fea0003800000 */
[----:B------:R-:W0:Y:S01]  /*6810*/  S2R R2, SR_TID.X ;  /* 0x0000000000027919 */ /* 0x000e220000002100 */
[----:B------:R-:W1:Y:S01]  /*6820*/  LDC R17, c[0x0][0xbe8] ;  /* 0x0002fa00ff117b82 */ /* 0x000e620000000800 */
[----:B------:R-:W-:Y:S01]  /*6830*/  SHF.R.S32.HI R11, RZ, 0x1f, R16 ;  /* 0x0000001fff0b7819 */ /* 0x000fe20000011410 */
[----:B------:R-:W-:Y:S01]  /*6840*/  ULDC.64 UR4, c[0x0][0xbd0] ;  /* 0x0002f40000047ab9 */ /* 0x000fe20000000a00 */
[----:B------:R-:W2:Y:S01]  /*6850*/  S2R R12, SR_CTAID.X ;  /* 0x00000000000c7919 */ /* 0x000ea20000002500 */
[----:B------:R-:W-:Y:S01]  /*6860*/  ULDC.64 UR6, c[0x0][0xb38] ;  /* 0x0002ce0000067ab9 */ /* 0x000fe20000000a00 */
[----:B------:R-:W-:Y:S03]  /*6870*/  BSSY B0, `(.L_x_34) ;  /* 0x00000e2000007945 */ /* 0x000fe60003800000 */
[----:B------:R-:W3:Y:S08]  /*6880*/  S2UR UR9, SR_CTAID.Z ;  /* 0x00000000000979c3 */ /* 0x000ef00000002700 */
[----:B------:R-:W4:Y:S08]  /*6890*/  LDC.64 R18, c[0x0][0xbd8] ;  /* 0x0002f600ff127b82 */ /* 0x000f300000000a00 */
[----:B------:R-:W-:Y:S01]  /*68a0*/  BAR.SYNC.DEFER_BLOCKING 0x1, 0x100 ;  /* 0x0044000000007b1d */ /* 0x000fe20000010000 */
[----:B-1----:R-:W-:-:S07]  /*68b0*/  ISETP.NE.AND P0, PT, R17, 0x1, PT ;  /* 0x000000011100780c */ /* 0x002fce0003f05270 */
[----:B------:R-:W1:Y:S01]  /*68c0*/  S2UR UR8, SR_CTAID.Y ;  /* 0x00000000000879c3 */ /* 0x000e620000002600 */
[----:B0-----:R-:W-:-:S07]  /*68d0*/  VIADD R6, R2, 0xffffff80 ;  /* 0xffffff8002067836 */ /* 0x001fce0000000000 */
[----:B------:R-:W1:Y:S01]  /*68e0*/  LDC R23, c[0x0][0xc50] ;  /* 0x00031400ff177b82 */ /* 0x000e620000000800 */
[----:B------:R-:W-:-:S04]  /*68f0*/  SHF.R.S32.HI R5, RZ, 0x1f, R6 ;  /* 0x0000001fff057819 */ /* 0x000fc80000011406 */
[----:B------:R-:W-:-:S03]  /*6900*/  LEA.HI R7, R5, R6, RZ, 0x7 ;  /* 0x0000000605077211 */ /* 0x000fc600078f38ff */
[----:B------:R-:W0:Y:S01]  /*6910*/  LDC.64 R20, c[0x0][0xb40] ;  /* 0x0002d000ff147b82 */ /* 0x000e220000000a00 */
[----:B------:R-:W-:Y:S02]  /*6920*/  LEA.HI R5, R5, R6, RZ, 0x2 ;  /* 0x0000000605057211 */ /* 0x000fe400078f10ff */
[----:B------:R-:W-:Y:S02]  /*6930*/  LOP3.LUT R3, R7, 0xffffff80, RZ, 0xc0, !PT ;  /* 0xffffff8007037812 */ /* 0x000fe400078ec0ff */
[----:B------:R-:W-:Y:S02]  /*6940*/  LOP3.LUT R5, R5, 0xfffffffc, RZ, 0xc0, !PT ;  /* 0xfffffffc05057812 */ /* 0x000fe400078ec0ff */
[C---:B------:R-:W-:Y:S01]  /*6950*/  IADD3 R88, R6.reuse, -R3, RZ ;  /* 0x8000000306587210 */ /* 0x040fe20007ffe0ff */
[----:B------:R-:W5:Y:S01]  /*6960*/  @P0 LDC R13, c[0x0][0xbec] ;  /* 0x0002fb00ff0d0b82 */ /* 0x000f620000000800 */
[----:B------:R-:W-:Y:S01]  /*6970*/  SHF.R.S32.HI R8, RZ, 0x7, R7 ;  /* 0x00000007ff087819 */ /* 0x000fe20000011407 */
[----:B------:R-:W-:Y:S01]  /*6980*/  IMAD.IADD R5, R6, 0x1, -R5 ;  /* 0x0000000106057824 */ /* 0x000fe200078e0a05 */
[----:B------:R-:W-:-:S04]  /*6990*/  SHF.R.S32.HI R9, RZ, 0x1f, R88 ;  /* 0x0000001fff097819 */ /* 0x000fc80000011458 */
[----:B------:R-:W-:Y:S01]  /*69a0*/  LEA.HI R89, R9, R88, RZ, 0x2 ;  /* 0x0000005809597211 */ /* 0x000fe200078f10ff */
[----:B------:R-:W5:Y:S03]  /*69b0*/  @P0 LDC R91, c[0x0][0xbec] ;  /* 0x0002fb00ff5b0b82 */ /* 0x000f660000000800 */
[--C-:B------:R-:W-:Y:S02]  /*69c0*/  SHF.R.S32.HI R2, RZ, 0x2, R89.reuse ;  /* 0x00000002ff027819 */ /* 0x100fe40000011459 */
[----:B------:R-:W-:Y:S02]  /*69d0*/  SHF.R.S32.HI R3, RZ, 0x1f, R89 ;  /* 0x0000001fff037819 */ /* 0x000fe40000011459 */
[----:B------:R-:W-:Y:S01]  /*69e0*/  LOP3.LUT R89, R89, 0x7ffffffc, RZ, 0xc0, !PT ;  /* 0x7ffffffc59597812 */ /* 0x000fe200078ec0ff */
[----:B------:R-:W5:Y:S01]  /*69f0*/  @P0 LDC R15, c[0x0][0xbf0] ;  /* 0x0002fc00ff0f0b82 */ /* 0x000f620000000800 */
[----:B------:R-:W-:-:S04]  /*6a00*/  LEA.HI R3, R3, R2, RZ, 0x3 ;  /* 0x0000000203037211 */ /* 0x000fc800078f18ff */
[----:B------:R-:W-:-:S03]  /*6a10*/  LOP3.LUT R3, R3, 0xfffffff8, RZ, 0xc0, !PT ;  /* 0xfffffff803037812 */ /* 0x000fc600078ec0ff */
[----:B------:R-:W5:Y:S02]  /*6a20*/  @P0 LDC R22, c[0x0][0xbf0] ;  /* 0x0002fc00ff160b82 */ /* 0x000f640000000800 */
[----:B------:R-:W-:Y:S01]  /*6a30*/  IMAD.IADD R6, R2, 0x1, -R3 ;  /* 0x0000000102067824 */ /* 0x000fe200078e0a03 */
[----:B------:R-:W-:Y:S02]  /*6a40*/  LEA.HI R2, R7, R8, RZ, 0x1 ;  /* 0x0000000807027211 */ /* 0x000fe400078f08ff */
[----:B------:R-:W-:Y:S02]  /*6a50*/  LEA.HI R3, R9, R88, RZ, 0x5 ;  /* 0x0000005809037211 */ /* 0x000fe400078f28ff */
[----:B------:R-:W-:Y:S02]  /*6a60*/  LOP3.LUT R2, R2, 0x3fffffe, RZ, 0xc0, !PT ;  /* 0x03fffffe02027812 */ /* 0x000fe400078ec0ff */
[----:B------:R-:W-:Y:S02]  /*6a70*/  LEA.HI R7, R5, R5, RZ, 0x1 ;  /* 0x0000000505077211 */ /* 0x000fe400078f08ff */
[----:B------:R-:W-:Y:S01]  /*6a80*/  SHF.R.S32.HI R3, RZ, 0x5, R3 ;  /* 0x00000005ff037819 */ /* 0x000fe20000011403 */
[----:B------:R-:W-:Y:S01]  /*6a90*/  IMAD.IADD R2, R8, 0x1, -R2 ;  /* 0x0000000108027824 */ /* 0x000fe200078e0a02 */
[----:B------:R-:W-:Y:S01]  /*6aa0*/  LOP3.LUT R8, R7, 0x1ffffffe, RZ, 0xc0, !PT ;  /* 0x1ffffffe07087812 */ /* 0x000fe200078ec0ff */
[----:B------:R-:W-:-:S02]  /*6ab0*/  IMAD R7, R11, UR4, RZ ;  /* 0x000000040b077c24 */ /* 0x000fc4000f8e02ff */
[----:B------:R-:W-:Y:S02]  /*6ac0*/  IMAD R3, R3, 0x10, R6 ;  /* 0x0000001003037824 */ /* 0x000fe400078e0206 */
[----:B------:R-:W-:Y:S02]  /*6ad0*/  IMAD.IADD R8, R5, 0x1, -R8 ;  /* 0x0000000105087824 */ /* 0x000fe400078e0a08 */
[----:B------:R-:W-:Y:S02]  /*6ae0*/  IMAD R5, R2, 0x40, R3 ;  /* 0x0000004002057824 */ /* 0x000fe400078e0203 */
[----:B------:R-:W-:Y:S01]  /*6af0*/  IMAD.WIDE.U32 R2, R16, UR4, RZ ;  /* 0x0000000410027c25 */ /* 0x000fe2000f8e00ff */
[----:B---3--:R-:W-:-:S03]  /*6b00*/  USHF.R.S32.HI UR4, URZ, 0x1f, UR9 ;  /* 0x0000001f3f047899 */ /* 0x008fc60008011409 */
[C---:B------:R-:W-:Y:S02]  /*6b10*/  IMAD R9, R16.reuse, UR5, R7 ;  /* 0x0000000510097c24 */ /* 0x040fe4000f8e0207 */
[----:B------:R-:W-:Y:S02]  /*6b20*/  IMAD R11, R11, UR6, RZ ;  /* 0x000000060b0b7c24 */ /* 0x000fe4000f8e02ff */
[----:B------:R-:W-:Y:S01]  /*6b30*/  IMAD.WIDE.U32 R6, R16, UR6, RZ ;  /* 0x0000000610067c25 */ /* 0x000fe2000f8e00ff */
[----:B------:R-:W-:-:S03]  /*6b40*/  IADD3 R3, R3, R9, RZ ;  /* 0x0000000903037210 */ /* 0x000fc60007ffe0ff */
[----:B------:R-:W-:Y:S01]  /*6b50*/  IMAD R9, R16, UR7, R11 ;  /* 0x0000000710097c24 */ /* 0x000fe2000f8e020b */
[----:B------:R-:W-:Y:S01]  /*6b60*/  ULDC.64 UR6, c[0x0][0xb48] ;  /* 0x0002d20000067ab9 */ /* 0x000fe20000000a00 */
[----:B------:R-:W-:Y:S02]  /*6b70*/  IMAD R8, R8, 0x8, R5 ;  /* 0x0000000808087824 */ /* 0x000fe400078e0205 */
[----:B------:R-:W-:Y:S02]  /*6b80*/  IMAD.MOV R16, RZ, RZ, -R16 ;  /* 0x000000ffff107224 */ /* 0x000fe400078e0a10 */
[----:B----4-:R-:W-:Y:S02]  /*6b90*/  IMAD R10, R18, UR4, RZ ;  /* 0x00000004120a7c24 */ /* 0x010fe4000f8e02ff */
[----:B--2---:R-:W-:Y:S02]  /*6ba0*/  IMAD R8, R12, 0x80, R8 ;  /* 0x000000800c087824 */ /* 0x004fe400078e0208 */
[----:B0-----:R-:W-:Y:S01]  /*6bb0*/  IMAD R14, R20, UR4, RZ ;  /* 0x00000004140e7c24 */ /* 0x001fe2000f8e02ff */
[----:B------:R-:W-:Y:S01]  /*6bc0*/  ULDC.64 UR4, c[0x0][0xbe0] ;  /* 0x0002f80000047ab9 */ /* 0x000fe20000000a00 */
[----:B-1----:R-:W-:-:S02]  /*6bd0*/  IMAD R23, R23, R16, UR8 ;  /* 0x0000000817177e24 */ /* 0x002fc4000f8e0210 */
[----:B------:R-:W-:Y:S02]  /*6be0*/  IMAD.IADD R7, R7, 0x1, R9 ;  /* 0x0000000107077824 */ /* 0x000fe400078e0209 */
[----:B------:R-:W-:Y:S02]  /*6bf0*/  IMAD R11, R19, UR9, R10 ;  /* 0x00000009130b7c24 */ /* 0x000fe4000f8e020a */
[----:B------:R-:W-:-:S04]  /*6c00*/  IMAD.WIDE.U32 R2, R18, UR9, R2 ;  /* 0x0000000912027c25 */ /* 0x000fc8000f8e0002 */
[----:B-----5:R-:W-:-:S04]  /*6c10*/  @P0 IMAD.HI.U32 R10, R8, R13, RZ ;  /* 0x0000000d080a0227 */ /* 0x020fc800078e00ff */
[----:B------:R-:W-:Y:S01]  /*6c20*/  IMAD R13, R21, UR9, R14 ;  /* 0x00000009150d7c24 */ /* 0x000fe2000f8e020e */
[----:B------:R-:W-:Y:S01]  /*6c30*/  SHF.R.S32.HI R14, RZ, 0x1f, R23 ;  /* 0x0000001fff0e7819 */ /* 0x000fe20000011417 */
[----:B------:R-:W-:Y:S01]  /*6c40*/  IMAD.WIDE.U32 R6, R20, UR9, R6 ;  /* 0x0000000914067c25 */ /* 0x000fe2000f8e0006 */
[----:B------:R-:W-:-:S03]  /*6c50*/  ULDC.64 UR8, c[0x0][0xb28] ;  /* 0x0002ca0000087ab9 */ /* 0x000fc60000000a00 */
[----:B------:R-:W-:Y:S01]  /*6c60*/  IMAD.IADD R3, R3, 0x1, R11 ;  /* 0x0000000103037824 */ /* 0x000fe200078e020b */
[----:B------:R-:W-:Y:S01]  /*6c70*/  MOV R11, R8 ;  /* 0x00000008000b7202 */ /* 0x000fe20000000f00 */
[----:B------:R-:W-:-:S04]  /*6c80*/  @P0 IMAD.HI.U32 R91, R8, R91, RZ ;  /* 0x0000005b085b0227 */ /* 0x000fc800078e00ff */
[----:B------:R-:W-:Y:S01]  /*6c90*/  IMAD.IADD R7, R7, 0x1, R13 ;  /* 0x0000000107077824 */ /* 0x000fe200078e020d */
[----:B------:R-:W-:Y:S01]  /*6ca0*/  @P0 SHF.R.U32.HI R11, RZ, R22, R91 ;  /* 0x00000016ff0b0219 */ /* 0x000fe2000001165b */
[----:B------:R-:W-:Y:S01]  /*6cb0*/  IMAD.MOV.U32 R9, RZ, RZ, R8 ;  /* 0x000000ffff097224 */ /* 0x000fe200078e0008 */
[----:B------:R-:W-:Y:S01]  /*6cc0*/  @P0 SHF.R.U32.HI R9, RZ, R15, R10 ;  /* 0x0000000fff090219 */ /* 0x000fe2000001160a */
[----:B------:R-:W-:Y:S02]  /*6cd0*/  IMAD R13, R14, UR6, RZ ;  /* 0x000000060e0d7c24 */ /* 0x000fe4000f8e02ff */
[----:B------:R-:W-:-:S04]  /*6ce0*/  IMAD.WIDE.U32 R2, R23, UR4, R2 ;  /* 0x0000000417027c25 */ /* 0x000fc8000f8e0002 */
[----:B------:R-:W-:Y:S01]  /*6cf0*/  IMAD R10, R14, UR4, RZ ;  /* 0x000000040e0a7c24 */ /* 0x000fe2000f8e02ff */
[----:B------:R-:W-:Y:S01]  /*6d00*/  IADD3 R2, P0, R9, R2, RZ ;  /* 0x0000000209027210 */ /* 0x000fe20007f1e0ff */
[C---:B------:R-:W-:Y:S01]  /*6d10*/  IMAD R15, R23.reuse, UR7, R13 ;  /* 0x00000007170f7c24 */ /* 0x040fe2000f8e020d */
[--C-:B------:R-:W-:Y:S01]  /*6d20*/  SHF.R.S32.HI R13, RZ, 0x1f, R9.reuse ;  /* 0x0000001fff0d7819 */ /* 0x100fe20000011409 */
[----:B------:R-:W-:Y:S02]  /*6d30*/  IMAD.MOV R9, RZ, RZ, -R9 ;  /* 0x000000ffff097224 */ /* 0x000fe400078e0a09 */
[----:B------:R-:W-:Y:S01]  /*6d40*/  IMAD R14, R23, UR5, R10 ;  /* 0x00000005170e7c24 */ /* 0x000fe2000f8e020a */
[--C-:B------:R-:W-:Y:S01]  /*6d50*/  SHF.R.S32.HI R10, RZ, 0x1f, R11.reuse ;  /* 0x0000001fff0a7819 */ /* 0x100fe2000001140b */
[----:B------:R-:W-:Y:S01]  /*6d60*/  IMAD.MOV R16, RZ, RZ, -R11 ;  /* 0x000000ffff107224 */ /* 0x000fe200078e0a0b */
[----:B------:R-:W-:Y:S01]  /*6d70*/  ULDC.64 UR4, c[0x0][0xb30] ;  /* 0x0002cc0000047ab9 */ /* 0x000fe20000000a00 */
[----:B------:R-:W-:Y:S01]  /*6d80*/  IMAD R9, R17, R9, R8 ;  /* 0x0000000911097224 */ /* 0x000fe200078e0208 */
[----:B------:R-:W-:Y:S01]  /*6d90*/  IADD3.X R3, R13, R3, R14, P0, !PT ;  /* 0x000000030d037210 */ /* 0x000fe200007fe40e */
[----:B------:R-:W-:Y:S01]  /*6da0*/  IMAD.WIDE.U32 R6, R23, UR6, R6 ;  /* 0x0000000617067c25 */ /* 0x000fe2000f8e0006 */
[----:B------:R-:W-:-:S03]  /*6db0*/  ULDC.64 UR6, c[0x0][0xbc8] ;  /* 0x0002f20000067ab9 */ /* 0x000fc60000000a00 */
[----:B------:R-:W-:Y:S02]  /*6dc0*/  IMAD R10, R10, UR4, RZ ;  /* 0x000000040a0a7c24 */ /* 0x000fe4000f8e02ff */
[----:B------:R-:W-:Y:S01]  /*6dd0*/  IMAD R13, R17, R16, R8 ;  /* 0x00000010110d7224 */ /* 0x000fe200078e0208 */
[----:B------:R-:W-:Y:S01]  /*6de0*/  SHF.R.S32.HI R8, RZ, 0x1f, R9 ;  /* 0x0000001fff087819 */ /* 0x000fe20000011409 */
[----:B------:R-:W-:Y:S02]  /*6df0*/  IMAD.IADD R7, R7, 0x1, R15 ;  /* 0x0000000107077824 */ /* 0x000fe400078e020f */
[C---:B------:R-:W-:Y:S01]  /*6e00*/  IMAD R15, R11.reuse, UR5, R10 ;  /* 0x000000050b0f7c24 */ /* 0x040fe2000f8e020a */
[----:B------:R-:W-:Y:S01]  /*6e10*/  SHF.R.S32.HI R10, RZ, 0x1f, R13 ;  /* 0x0000001fff0a7819 */ /* 0x000fe2000001140d */
[----:B------:R-:W-:Y:S01]  /*6e20*/  IMAD.WIDE.U32 R6, R11, UR4, R6 ;  /* 0x000000040b067c25 */ /* 0x000fe2000f8e0006 */
[----:B------:R-:W0:Y:S01]  /*6e30*/  S2UR UR5, SR_CgaCtaId ;  /* 0x00000000000579c3 */ /* 0x000e220000008800 */
[----:B------:R-:W-:-:S02]  /*6e40*/  UMOV UR4, 0x400 ;  /* 0x0000040000047882 */ /* 0x000fc40000000000 */
[----:B------:R-:W-:Y:S02]  /*6e50*/  IMAD R8, R8, UR6, RZ ;  /* 0x0000000608087c24 */ /* 0x000fe4000f8e02ff */
[----:B------:R-:W-:Y:S02]  /*6e60*/  IMAD.IADD R7, R7, 0x1, R15 ;  /* 0x0000000107077824 */ /* 0x000fe400078e020f */
[----:B------:R-:W-:Y:S02]  /*6e70*/  IMAD R10, R10, UR8, RZ ;  /* 0x000000080a0a7c24 */ /* 0x000fe4000f8e02ff */
[C---:B------:R-:W-:Y:S02]  /*6e80*/  IMAD R11, R9.reuse, UR7, R8 ;  /* 0x00000007090b7c24 */ /* 0x040fe4000f8e0208 */
[----:B------:R-:W-:Y:S01]  /*6e90*/  IMAD.WIDE.U32 R2, R9, UR6, R2 ;  /* 0x0000000609027c25 */ /* 0x000fe2000f8e0002 */
[----:B------:R-:W-:-:S03]  /*6ea0*/  ULDC.64 UR6, c[0x0][0xba8] ;  /* 0x0002ea0000067ab9 */ /* 0x000fc60000000a00 */
[C---:B------:R-:W-:Y:S01]  /*6eb0*/  IMAD R15, R13.reuse, UR9, R10 ;  /* 0x000000090d0f7c24 */ /* 0x040fe2000f8e020a */
[----:B------:R-:W-:Y:S01]  /*6ec0*/  LEA R8, P0, R2, UR6, 0x2 ;  /* 0x0000000602087c11 */ /* 0x000fe2000f8010ff */
[----:B------:R-:W-:Y:S01]  /*6ed0*/  IMAD.WIDE.U32 R6, R13, UR8, R6 ;  /* 0x000000080d067c25 */ /* 0x000fe2000f8e0006 */
[----:B------:R-:W-:Y:S01]  /*6ee0*/  ULDC.64 UR8, c[0x0][0xb00] ;  /* 0x0002c00000087ab9 */ /* 0x000fe20000000a00 */
[----:B------:R-:W-:Y:S02]  /*6ef0*/  ULDC UR6, c[0x0][0xa88] ;  /* 0x0002a20000067ab9 */ /* 0x000fe40000000800 */
[----:B------:R-:W-:Y:S01]  /*6f00*/  IMAD.IADD R9, R3, 0x1, R11 ;  /* 0x0000000103097824 */ /* 0x000fe200078e020b */
[----:B------:R-:W-:Y:S01]  /*6f10*/  IADD3 R3, R7, R15, RZ ;  /* 0x0000000f07037210 */ /* 0x000fe20007ffe0ff */
[----:B------:R-:W-:Y:S01]  /*6f20*/  IMAD R5, R12, 0x80, R5 ;  /* 0x000000800c057824 */ /* 0x000fe200078e0205 */
[----:B------:R-:W-:Y:S01]  /*6f30*/  LEA R20, P1, R6, UR8, 0x2 ;  /* 0x0000000806147c11 */ /* 0x000fe2000f8210ff */
[----:B0-----:R-:W-:Y:S01]  /*6f40*/  ULEA UR4, UR5, UR4, 0x18 ;  /* 0x0000000405047291 */ /* 0x001fe2000f8ec03f */
[----:B------:R-:W-:Y:S01]  /*6f50*/  LEA.HI.X R9, R2, UR7, R9, 0x2, P0 ;  /* 0x0000000702097c11 */ /* 0x000fe200080f1409 */
[----:B------:R-:W-:Y:S01]  /*6f60*/  IMAD R16, R17, UR6, RZ ;  /* 0x0000000611107c24 */ /* 0x000fe2000f8e02ff */
[----:B------:R-:W-:Y:S01]  /*6f70*/  LEA.HI.X R22, R6, UR9, R3, 0x2, P1 ;  /* 0x0000000906167c11 */ /* 0x000fe200088f1403 */
[----:B------:R-:W-:Y:S01]  /*6f80*/  SHFL.IDX PT, R2, R8, RZ, 0x1c1f ;  /* 0x001c1fff08027589 */ /* 0x000fe200000e0000 */
[C---:B------:R-:W-:Y:S01]  /*6f90*/  LOP3.LUT P0, RZ, R88.reuse, 0x3, RZ, 0xc0, !PT ;  /* 0x0000000358ff7812 */ /* 0x040fe2000780c0ff */
[C---:B------:R-:W-:Y:S01]  /*6fa0*/  VIADD R17, R5.reuse, 0x8 ;  /* 0x0000000805117836 */ /* 0x040fe20000000000 */
[----:B------:R-:W-:Y:S01]  /*6fb0*/  UIADD3 UR4, UR4, 0x34820, URZ ;  /* 0x0003482004047890 */ /* 0x000fe2000fffe03f */
[----:B------:R-:W0:Y:S01]  /*6fc0*/  SHFL.IDX PT, R3, R9, RZ, 0x1c1f ;  /* 0x001c1fff09037589 */ /* 0x000e2200000e0000 */
[-C--:B------:R-:W-:Y:S01]  /*6fd0*/  ISETP.GE.OR P1, PT, R5, R16.reuse, P0 ;  /* 0x000000100500720c */ /* 0x080fe20000726670 */
[----:B------:R-:W-:Y:S01]  /*6fe0*/  IMAD.IADD R19, R88, 0x1, -R89 ;  /* 0x0000000158137824 */ /* 0x000fe200078e0a59 */
[-C--:B------:R-:W-:Y:S01]  /*6ff0*/  ISETP.GE.OR P0, PT, R17, R16.reuse, P0 ;  /* 0x000000101100720c */ /* 0x080fe20000706670 */
[----:B------:R-:W-:Y:S01]  /*7000*/  SHFL.IDX PT, R6, R8, 0x1, 0x1c1f ;  /* 0x003c1f0008067f89 */ /* 0x000fe200000e0000 */
[----:B------:R-:W-:Y:S01]  /*7010*/  UPRMT UR4, URZ, 0x654, UR4 ;  /* 0x000006543f047896 */ /* 0x000fe20008000004 */
[----:B------:R-:W-:Y:S01]  /*7020*/  ISETP.GE.AND P2, PT, R5, R16, PT ;  /* 0x000000100500720c */ /* 0x000fe20003f46270 */
[----:B------:R-:W-:Y:S01]  /*7030*/  IMAD.SHL.U32 R19, R19, 0x2, RZ ;  /* 0x0000000213137824 */ /* 0x000fe200078e00ff */
[----:B------:R-:W1:Y:S04]  /*7040*/  SHFL.IDX PT, R7, R9, 0x1, 0x1c1f ;  /* 0x003c1f0009077f89 */ /* 0x000e6800000e0000 */
[----:B------:R2:W3:Y:S02]  /*7050*/  SHFL.IDX PT, R14, R20, RZ, 0x1c1f ;  /* 0x001c1fff140e7589 */ /* 0x0004e400000e0000 */
[----:B------:R-:W-:Y:S02]  /*7060*/  SYNCS.ARRIVE.TRANS64.RED.A1T0 RZ, [UR4], RZ ;  /* 0x000000ffffff79a7 */ /* 0x000fe40008100404 */
[----:B------:R2:W4:Y:S04]  /*7070*/  SHFL.IDX PT, R15, R22, RZ, 0x1c1f ;  /* 0x001c1fff160f7589 */ /* 0x00052800000e0000 */
[----:B0-----:R2:W-:Y:S04]  /*7080*/  @!P1 ST.E desc[UR42][R2.64], R4 ;  /* 0x0000000402009985 */ /* 0x0015e8000c10192a */
[----:B-1----:R2:W-:Y:S01]  /*7090*/  @!P0 ST.E desc[UR42][R6.64], R0 ;  /* 0x0000000006008985 */ /* 0x0025e2000c10192a */
[----:B------:R-:W-:Y:S05]  /*70a0*/  @P2 BRA `(.L_x_35) ;  /* 0x0000000400782947 */ /* 0x000fea0003800000 */
[C---:B--2---:R-:W-:Y:S01]  /*70b0*/  VIADD R0, R19.reuse, 0x8 ;  /* 0x0000000813007836 */ /* 0x044fe20000000000 */
[----:B------:R-:W-:Y:S01]  /*70c0*/  ULDC UR4, c[0x0][0xac8] ;  /* 0x0002b20000047ab9 */ /* 0x000fe20000000800 */
[C---:B------:R-:W-:Y:S01]  /*70d0*/  VIADD R6, R19.reuse, 0x10 ;  /* 0x0000001013067836 */ /* 0x040fe20000000000 */
[C---:B------:R-:W-:Y:S01]  /*70e0*/  ISETP.GE.AND P2, PT, R19.reuse, UR4, PT ;  /* 0x0000000413007c0c */ /* 0x040fe2000bf46270 */
[C---:B------:R-:W-:Y:S01]  /*70f0*/  VIADD R8, R19.reuse, 0x28 ;  /* 0x0000002813087836 */ /* 0x040fe20000000000 */
[----:B------:R-:W-:Y:S01]  /*7100*/  ISETP.GE.AND P3, PT, R0, UR4, PT ;  /* 0x0000000400007c0c */ /* 0x000fe2000bf66270 */
[C---:B------:R-:W-:Y:S01]  /*7110*/  VIADD R9, R19.reuse, 0x30 ;  /* 0x0000003013097836 */ /* 0x040fe20000000000 */
[C---:B------:R-:W-:Y:S01]  /*7120*/  IADD3 R7, R19.reuse, 0x18, RZ ;  /* 0x0000001813077810 */ /* 0x040fe20007ffe0ff */
[C---:B------:R-:W-:Y:S01]  /*7130*/  VIADD R10, R19.reuse, 0x38 ;  /* 0x00000038130a7836 */ /* 0x040fe20000000000 */
[----:B------:R-:W-:Y:S01]  /*7140*/  ISETP.GE.AND P0, PT, R6, UR4, PT ;  /* 0x0000000406007c0c */ /* 0x000fe2000bf06270 */
[----:B------:R-:W-:Y:S01]  /*7150*/  VIADD R11, R19, 0x40 ;  /* 0x00000040130b7836 */ /* 0x000fe20000000000 */
[----:B------:R-:W-:Y:S01]  /*7160*/  ISETP.GE.AND P1, PT, R7, UR4, PT ;  /* 0x0000000407007c0c */ /* 0x000fe2000bf26270 */
[----:B------:R-:W-:Y:S01]  /*7170*/  VIADD R18, R19, 0x60 ;  /* 0x0000006013127836 */ /* 0x000fe20000000000 */
[----:B------:R-:W-:-:S02]  /*7180*/  ISETP.GE.AND P4, PT, R9, UR4, PT ;  /* 0x0000000409007c0c */ /* 0x000fc4000bf86270 */
[----:B------:R-:W-:Y:S01]  /*7190*/  ISETP.GE.AND P5, PT, R10, UR4, PT ;  /* 0x000000040a007c0c */ /* 0x000fe2000bfa6270 */
[----:B---34-:R-:W-:Y:S01]  /*71a0*/  @!P2 IMAD.WIDE R2, R19, 0x4, R14 ;  /* 0x000000041302a825 */ /* 0x018fe200078e020e */
[----:B------:R-:W-:Y:S02]  /*71b0*/  ISETP.GE.AND P6, PT, R11, UR4, PT ;  /* 0x000000040b007c0c */ /* 0x000fe4000bfc6270 */
[----:B------:R-:W-:Y:S02]  /*71c0*/  @!P3 LEA.HI R0, R0, R0, RZ, 0x1 ;  /* 0x000000000000b211 */ /* 0x000fe400078f08ff */
[----:B------:R0:W-:Y:S01]  /*71d0*/  @!P2 ST.E.64 desc[UR42][R2.64], R24 ;  /* 0x000000180200a985 */ /* 0x0001e2000c101b2a */
[----:B------:R-:W-:Y:S02]  /*71e0*/  @!P0 LEA.HI R6, R6, R6, RZ, 0x1 ;  /* 0x0000000606068211 */ /* 0x000fe400078f08ff */
[----:B------:R-:W-:Y:S01]  /*71f0*/  @!P3 LOP3.LUT R5, R0, 0xfffffffe, RZ, 0xc0, !PT ;  /* 0xfffffffe0005b812 */ /* 0x000fe200078ec0ff */
[----:B------:R-:W-:Y:S01]  /*7200*/  VIADD R0, R19, 0x20 ;  /* 0x0000002013007836 */ /* 0x000fe20000000000 */
[----:B------:R-:W-:-:S02]  /*7210*/  @!P1 LEA.HI R7, R7, R7, RZ, 0x1 ;  /* 0x0000000707079211 */ /* 0x000fc400078f08ff */
[----:B------:R-:W-:Y:S01]  /*7220*/  @!P5 LEA.HI R10, R10, R10, RZ, 0x1 ;  /* 0x0000000a0a0ad211 */ /* 0x000fe200078f08ff */
[----:B------:R-:W-:Y:S01]  /*7230*/  @!P3 IMAD.WIDE R4, R5, 0x4, R14 ;  /* 0x000000040504b825 */ /* 0x000fe200078e020e */
[----:B------:R-:W-:Y:S02]  /*7240*/  ISETP.GE.AND P2, PT, R0, UR4, PT ;  /* 0x0000000400007c0c */ /* 0x000fe4000bf46270 */
[----:B------:R-:W-:Y:S02]  /*7250*/  @!P5 LOP3.LUT R13, R10, 0xfffffffe, RZ, 0xc0, !PT ;  /* 0xfffffffe0a0dd812 */ /* 0x000fe400078ec0ff */
[----:B------:R1:W-:Y:S01]  /*7260*/  @!P3 ST.E.64 desc[UR42][R4.64], R28 ;  /* 0x0000001c0400b985 */ /* 0x0003e2000c101b2a */
[----:B------:R-:W-:Y:S02]  /*7270*/  ISETP.GE.AND P3, PT, R8, UR4, PT ;  /* 0x0000000408007c0c */ /* 0x000fe4000bf66270 */
[----:B0-----:R-:W-:Y:S02]  /*7280*/  @!P0 LOP3.LUT R3, R6, 0xfffffffe, RZ, 0xc0, !PT ;  /* 0xfffffffe06038812 */ /* 0x001fe400078ec0ff */
[----:B------:R-:W-:-:S02]  /*7290*/  @!P4 LEA.HI R6, R9, R9, RZ, 0x1 ;  /* 0x000000090906c211 */ /* 0x000fc400078f08ff */
[----:B------:R-:W-:Y:S01]  /*72a0*/  IADD3 R12, R19, 0x50, RZ ;  /* 0x00000050130c7810 */ /* 0x000fe20007ffe0ff */
[----:B------:R-:W-:Y:S01]  /*72b0*/  @!P0 IMAD.WIDE R2, R3, 0x4, R14 ;  /* 0x0000000403028825 */ /* 0x000fe200078e020e */
[----:B------:R-:W-:-:S04]  /*72c0*/  @!P2 LEA.HI R0, R0, R0, RZ, 0x1 ;  /* 0x000000000000a211 */ /* 0x000fc800078f08ff */
[----:B------:R0:W-:Y:S01]  /*72d0*/  @!P0 ST.E.64 desc[UR42][R2.64], R32 ;  /* 0x0000002002008985 */ /* 0x0001e2000c101b2a */
[----:B------:R-:W-:Y:S02]  /*72e0*/  @!P3 LEA.HI R8, R8, R8, RZ, 0x1 ;  /* 0x000000080808b211 */ /* 0x000fe400078f08ff */
[----:B-1----:R-:W-:Y:S02]  /*72f0*/  @!P1 LOP3.LUT R5, R7, 0xfffffffe, RZ, 0xc0, !PT ;  /* 0xfffffffe07059812 */ /* 0x002fe400078ec0ff */
[----:B------:R-:W-:Y:S02]  /*7300*/  @!P2 LOP3.LUT R7, R0, 0xfffffffe, RZ, 0xc0, !PT ;  /* 0xfffffffe0007a812 */ /* 0x000fe400078ec0ff */
[----:B------:R-:W-:Y:S01]  /*7310*/  @!P3 LOP3.LUT R9, R8, 0xfffffffe, RZ, 0xc0, !PT ;  /* 0xfffffffe0809b812 */ /* 0x000fe200078ec0ff */
[--C-:B------:R-:W-:Y:S01]  /*7320*/  @!P1 IMAD.WIDE R4, R5, 0x4, R14.reuse ;  /* 0x0000000405049825 */ /* 0x100fe200078e020e */
[----:B------:R-:W-:Y:S02]  /*7330*/  @!P6 LEA.HI R0, R11, R11, RZ, 0x1 ;  /* 0x0000000b0b00e211 */ /* 0x000fe400078f08ff */
[----:B------:R-:W-:Y:S01]  /*7340*/  @!P4 LOP3.LUT R11, R6, 0xfffffffe, RZ, 0xc0, !PT ;  /* 0xfffffffe060bc812 */ /* 0x000fe200078ec0ff */
[--C-:B------:R-:W-:Y:S01]  /*7350*/  @!P2 IMAD.WIDE R6, R7, 0x4, R14.reuse ;  /* 0x000000040706a825 */ /* 0x100fe200078e020e */
[----:B------:R-:W-:Y:S01]  /*7360*/  @!P6 LOP3.LUT R21, R0, 0xfffffffe, RZ, 0xc0, !PT ;  /* 0xfffffffe0015e812 */ /* 0x000fe200078ec0ff */
[----:B------:R1:W-:Y:S01]  /*7370*/  @!P1 ST.E.64 desc[UR42][R4.64], R36 ;  /* 0x0000002404009985 */ /* 0x0003e2000c101b2a */
[----:B------:R-:W-:Y:S01]  /*7380*/  ISETP.GE.AND P1, PT, R12, UR4, PT ;  /* 0x000000040c007c0c */ /* 0x000fe2000bf26270 */
[----:B0-----:R-:W-:-:S02]  /*7390*/  @!P3 IMAD.WIDE R2, R9, 0x4, R14 ;  /* 0x000000040902b825 */ /* 0x001fc400078e020e */
[----:B------:R0:W-:Y:S02]  /*73a0*/  @!P2 ST.E.64 desc[UR42][R6.64], R40 ;  /* 0x000000280600a985 */ /* 0x0001e4000c101b2a */
[----:B------:R-:W-:Y:S02]  /*73b0*/  VIADD R0, R19, 0x48 ;  /* 0x0000004813007836 */ /* 0x000fe40000000000 */
[--C-:B------:R-:W-:Y:S01]  /*73c0*/  @!P5 IMAD.WIDE R8, R13, 0x4, R14.reuse ;  /* 0x000000040d08d825 */ /* 0x100fe200078e020e */
[----:B------:R2:W-:Y:S01]  /*73d0*/  @!P3 ST.E.64 desc[UR42][R2.64], R44 ;  /* 0x0000002c0200b985 */ /* 0x0005e2000c101b2a */
[----:B------:R-:W-:Y:S02]  /*73e0*/  ISETP.GE.AND P3, PT, R18, UR4, PT ;  /* 0x0000000412007c0c */ /* 0x000fe4000bf66270 */
[----:B------:R-:W-:Y:S01]  /*73f0*/  VIADD R13, R19, 0x58 ;  /* 0x00000058130d7836 */ /* 0x000fe20000000000 */
[----:B------:R-:W-:Y:S01]  /*7400*/  ISETP.GE.AND P0, PT, R0, UR4, PT ;  /* 0x0000000400007c0c */ /* 0x000fe2000bf06270 */
[----:B-1----:R-:W-:Y:S01]  /*7410*/  @!P4 IMAD.WIDE R4, R11, 0x4, R14 ;  /* 0x000000040b04c825 */ /* 0x002fe200078e020e */
[----:B------:R-:W-:-:S02]  /*7420*/  @!P1 LEA.HI R12, R12, R12, RZ, 0x1 ;  /* 0x0000000c0c0c9211 */ /* 0x000fc400078f08ff */
[----:B------:R-:W-:Y:S01]  /*7430*/  ISETP.GE.AND P2, PT, R13, UR4, PT ;  /* 0x000000040d007c0c */ /* 0x000fe2000bf46270 */
[----:B------:R-:W-:Y:S01]  /*7440*/  @!P6 IMAD.WIDE R10, R21, 0x4, R14 ;  /* 0x00000004150ae825 */ /* 0x000fe200078e020e */
[----:B------:R1:W-:Y:S03]  /*7450*/  @!P4 ST.E.64 desc[UR42][R4.64], R48 ;  /* 0x000000300400c985 */ /* 0x0003e6000c101b2a */
[C---:B0-----:R-:W-:Y:S01]  /*7460*/  VIADD R6, R19.reuse, 0x68 ;  /* 0x0000006813067836 */ /* 0x041fe20000000000 */
[----:B------:R0:W-:Y:S01]  /*7470*/  @!P5 ST.E.64 desc[UR42][R8.64], R52 ;  /* 0x000000340800d985 */ /* 0x0001e2000c101b2a */
[C---:B--2---:R-:W-:Y:S01]  /*7480*/  VIADD R3, R19.reuse, 0x78 ;  /* 0x0000007813037836 */ /* 0x044fe20000000000 */
[----:B------:R-:W-:Y:S01]  /*7490*/  @!P3 LEA.HI R18, R18, R18, RZ, 0x1 ;  /* 0x000000121212b211 */ /* 0x000fe200078f08ff */
[----:B------:R-:W-:Y:S01]  /*74a0*/  VIADD R7, R19, 0x70 ;  /* 0x0000007013077836 */ /* 0x000fe20000000000 */
[----:B------:R2:W-:Y:S01]  /*74b0*/  @!P6 ST.E.64 desc[UR42][R10.64], R56 ;  /* 0x000000380a00e985 */ /* 0x0005e2000c101b2a */
[----:B------:R-:W-:-:S02]  /*74c0*/  ISETP.GE.AND P4, PT, R6, UR4, PT ;  /* 0x0000000406007c0c */ /* 0x000fc4000bf86270 */
[----:B------:R-:W-:Y:S02]  /*74d0*/  ISETP.GE.AND P6, PT, R3, UR4, PT ;  /* 0x0000000403007c0c */ /* 0x000fe4000bfc6270 */
[----:B------:R-:W-:Y:S02]  /*74e0*/  ISETP.GE.AND P5, PT, R7, UR4, PT ;  /* 0x0000000407007c0c */ /* 0x000fe4000bfa6270 */
[----:B------:R-:W-:Y:S02]  /*74f0*/  @!P0 LEA.HI R0, R0, R0, RZ, 0x1 ;  /* 0x0000000000008211 */ /* 0x000fe400078f08ff */
[----:B------:R-:W-:Y:S02]  /*7500*/  @!P2 LEA.HI R13, R13, R13, RZ, 0x1 ;  /* 0x0000000d0d0da211 */ /* 0x000fe400078f08ff */
[----:B-1----:R-:W-:Y:S02]  /*7510*/  @!P1 LOP3.LUT R5, R12, 0xfffffffe, RZ, 0xc0, !PT ;  /* 0xfffffffe0c059812 */ /* 0x002fe400078ec0ff */
[----:B0-----:R-:W-:-:S02]  /*7520*/  @!P3 LOP3.LUT R9, R18, 0xfffffffe, RZ, 0xc0, !PT ;  /* 0xfffffffe1209b812 */ /* 0x001fc400078ec0ff */
[----:B------:R-:W-:Y:S02]  /*7530*/  @!P4 LEA.HI R6, R6, R6, RZ, 0x1 ;  /* 0x000000060606c211 */ /* 0x000fe400078f08ff */
[----:B------:R-:W-:Y:S01]  /*7540*/  @!P6 LEA.HI R4, R3, R3, RZ, 0x1 ;  /* 0x000000030304e211 */ /* 0x000fe200078f08ff */
[----:B------:R-:W-:Y:S01]  /*7550*/  @!P3 IMAD.WIDE R8, R9, 0x4, R14 ;  /* 0x000000040908b825 */ /* 0x000fe200078e020e */
[----:B------:R-:W-:Y:S02]  /*7560*/  @!P5 LEA.HI R2, R7, R7, RZ, 0x1 ;  /* 0x000000070702d211 */ /* 0x000fe400078f08ff */
[----:B------:R-:W-:Y:S02]  /*7570*/  @!P0 LOP3.LUT R3, R0, 0xfffffffe, RZ, 0xc0, !PT ;  /* 0xfffffffe00038812 */ /* 0x000fe400078ec0ff */
[----:B------:R-:W-:Y:S02]  /*7580*/  @!P2 LOP3.LUT R7, R13, 0xfffffffe, RZ, 0xc0, !PT ;  /* 0xfffffffe0d07a812 */ /* 0x000fe400078ec0ff */
[----:B--2---:R-:W-:-:S02]  /*7590*/  @!P4 LOP3.LUT R11, R6, 0xfffffffe, RZ, 0xc0, !PT ;  /* 0xfffffffe060bc812 */ /* 0x004fc400078ec0ff */
[----:B------:R-:W-:Y:S01]  /*75a0*/  @!P5 LOP3.LUT R13, R2, 0xfffffffe, RZ, 0xc0, !PT ;  /* 0xfffffffe020dd812 */ /* 0x000fe200078ec0ff */
[----:B------:R-:W-:Y:S01]  /*75b0*/  @!P0 IMAD.WIDE R2, R3, 0x4, R14 ;  /* 0x0000000403028825 */ /* 0x000fe200078e020e */
[----:B------:R-:W-:-:S03]  /*75c0*/  @!P6 LOP3.LUT R21, R4, 0xfffffffe, RZ, 0xc0, !PT ;  /* 0xfffffffe0415e812 */ /* 0x000fc600078ec0ff */
[--C-:B------:R-:W-:Y:S01]  /*75d0*/  @!P1 IMAD.WIDE R4, R5, 0x4, R14.reuse ;  /* 0x0000000405049825 */ /* 0x100fe200078e020e */
[----:B------:R0:W-:Y:S03]  /*75e0*/  @!P0 ST.E.64 desc[UR42][R2.64], R60 ;  /* 0x0000003c02008985 */ /* 0x0001e6000c101b2a */
[--C-:B------:R-:W-:Y:S01]  /*75f0*/  @!P2 IMAD.WIDE R6, R7, 0x4, R14.reuse ;  /* 0x000000040706a825 */ /* 0x100fe200078e020e */
[----:B------:R0:W-:Y:S03]  /*7600*/  @!P1 ST.E.64 desc[UR42][R4.64], R64 ;  /* 0x0000004004009985 */ /* 0x0001e6000c101b2a */
[--C-:B------:R-:W-:Y:S01]  /*7610*/  @!P4 IMAD.WIDE R10, R11, 0x4, R14.reuse ;  /* 0x000000040b0ac825 */ /* 0x100fe200078e020e */
[----:B------:R0:W-:Y:S03]  /*7620*/  @!P2 ST.E.64 desc[UR42][R6.64], R68 ;  /* 0x000000440600a985 */ /* 0x0001e6000c101b2a */
[--C-:B------:R-:W-:Y:S01]  /*7630*/  @!P5 IMAD.WIDE R12, R13, 0x4, R14.reuse ;  /* 0x000000040d0cd825 */ /* 0x100fe200078e020e */
[----:B------:R0:W-:Y:S03]  /*7640*/  @!P3 ST.E.64 desc[UR42][R8.64], R72 ;  /* 0x000000480800b985 */ /* 0x0001e6000c101b2a */
[----:B------:R-:W-:Y:S01]  /*7650*/  @!P6 IMAD.WIDE R14, R21, 0x4, R14 ;  /* 0x00000004150ee825 */ /* 0x000fe200078e020e */
[----:B------:R0:W-:Y:S04]  /*7660*/  @!P4 ST.E.64 desc[UR42][R10.64], R76 ;  /* 0x0000004c0a00c985 */ /* 0x0001e8000c101b2a */
[----:B------:R0:W-:Y:S04]  /*7670*/  @!P5 ST.E.64 desc[UR42][R12.64], R80 ;  /* 0x000000500c00d985 */ /* 0x0001e8000c101b2a */
[----:B------:R0:W-:Y:S02]  /*7680*/  @!P6 ST.E.64 desc[UR42][R14.64], R84 ;  /* 0x000000540e00e985 */ /* 0x0001e4000c101b2a */
.L_x_35:
[----:B------:R-:W-:Y:S05]  /*7690*/  BSYNC B0 ;  /* 0x0000000000007941 */ /* 0x000fea0003800000 */
.L_x_34:
[----:B------:R-:W-:Y:S01]  /*76a0*/  ISETP.GE.AND P0, PT, R17, R16, PT ;  /* 0x000000101100720c */ /* 0x000fe20003f06270 */
[----:B0-----:R0:W1:Y:S04]  /*76b0*/  SHFL.IDX PT, R13, R22, 0x1, 0x1c1f ;  /* 0x003c1f00160d7f89 */ /* 0x00106800000e0000 */
[----:B------:R0:W0:Y:S08]  /*76c0*/  SHFL.IDX PT, R12, R20, 0x1, 0x1c1f ;  /* 0x003c1f00140c7f89 */ /* 0x00003000000e0000 */
[----:B------:R-:W-:Y:S05]  /*76d0*/  @P0 BRA `(.L_x_10) ;  /* 0x0000004400bc0947 */ /* 0x000fea0003800000 */
[----:B------:R-:W-:Y:S01]  /*76e0*/  ULDC UR4, c[0x0][0xac8] ;  /* 0x0002b20000047ab9 */ /* 0x000fe20000000800 */
[C---:B--2---:R-:W-:Y:S01]  /*76f0*/  VIADD R0, R19.reuse, 0x8 ;  /* 0x0000000813007836 */ /* 0x044fe20000000000 */
[C---:B------:R-:W-:Y:S01]  /*7700*/  ISETP.GE.AND P0, PT, R19.reuse, UR4, PT ;  /* 0x0000000413007c0c */ /* 0x040fe2000bf06270 */
[C---:B------:R-:W-:Y:S01]  /*7710*/  VIADD R6, R19.reuse, 0x18 ;  /* 0x0000001813067836 */ /* 0x040fe20000000000 */
[C---:B------:R-:W-:Y:S01]  /*7720*/  IADD3 R4, R19.reuse, 0x10, RZ ;  /* 0x0000001013047810 */ /* 0x040fe20007ffe0ff */
[C---:B------:R-:W-:Y:S01]  /*7730*/  VIADD R8, R19.reuse, 0x20 ;  /* 0x0000002013087836 */ /* 0x040fe20000000000 */
[----:B------:R-:W-:Y:S01]  /*7740*/  ISETP.GE.AND P5, PT, R0, UR4, PT ;  /* 0x0000000400007c0c */ /* 0x000fe2000bfa6270 */
[C---:B------:R-:W-:Y:S01]  /*7750*/  VIADD R9, R19.reuse, 0x28 ;  /* 0x0000002813097836 */ /* 0x040fe20000000000 */
[----:B------:R-:W-:Y:S01]  /*7760*/  ISETP.GE.AND P6, PT, R4, UR4, PT ;  /* 0x0000000404007c0c */ /* 0x000fe2000bfc6270 */
[C---:B------:R-:W-:Y:S01]  /*7770*/  VIADD R10, R19.reuse, 0x30 ;  /* 0x00000030130a7836 */ /* 0x040fe20000000000 */
[----:B------:R-:W-:Y:S01]  /*7780*/  ISETP.GE.AND P4, PT, R8, UR4, PT ;  /* 0x0000000408007c0c */ /* 0x000fe2000bf86270 */
[----:B------:R-:W-:Y:S01]  /*7790*/  VIADD R11, R19, 0x38 ;  /* 0x00000038130b7836 */ /* 0x000fe20000000000 */
[----:B------:R-:W-:Y:S01]  /*77a0*/  ISETP.GE.AND P3, PT, R9, UR4, PT ;  /* 0x0000000409007c0c */ /* 0x000fe2000bf66270 */
[C---:B------:R-:W-:Y:S01]  /*77b0*/  VIADD R16, R19.reuse, 0x40 ;  /* 0x0000004013107836 */ /* 0x040fe20000000000 */
[----:B------:R-:W-:Y:S01]  /*77c0*/  ISETP.GE.AND P2, PT, R10, UR4, PT ;  /* 0x000000040a007c0c */ /* 0x000fe2000bf46270 */
[----:B01----:R-:W-:Y:S01]  /*77d0*/  @!P0 IMAD.WIDE R2, R19, 0x4, R12 ;  /* 0x0000000413028825 */ /* 0x003fe200078e020c */
[----:B------:R-:W-:-:S02]  /*77e0*/  ISETP.GE.AND P1, PT, R11, UR4, PT ;  /* 0x000000040b007c0c */ /* 0x000fc4000bf26270 */
[C---:B------:R-:W-:Y:S01]  /*77f0*/  IADD3 R18, R19.reuse, 0x48, RZ ;  /* 0x0000004813127810 */ /* 0x040fe20007ffe0ff */
[----:B------:R-:W-:Y:S01]  /*7800*/  VIADD R20, R19, 0x70 ;  /* 0x0000007013147836 */ /* 0x000fe20000000000 */
[----:B------:R0:W-:Y:S01]  /*7810*/  @!P0 ST.E.64 desc[UR42][R2.64], R26 ;  /* 0x0000001a02008985 */ /* 0x0001e2000c101b2a */
[----:B------:R-:W-:Y:S02]  /*7820*/  ISETP.GE.AND P0, PT, R6, UR4, PT ;  /* 0x0000000406007c0c */ /* 0x000fe4000bf06270 */
[----:B------:R-:W-:Y:S02]  /*7830*/  @!P5 LEA.HI R0, R0, R0, RZ, 0x1 ;  /* 0x000000000000d211 */ /* 0x000fe400078f08ff */
[----:B------:R-:W-:Y:S02]  /*7840*/  @!P6 LEA.HI R4, R4, R4, RZ, 0x1 ;  /* 0x000000040404e211 */ /* 0x000fe400078f08ff */
[----:B------:R-:W-:Y:S02]  /*7850*/  @!P5 LOP3.LUT R5, R0, 0xfffffffe, RZ, 0xc0, !PT ;  /* 0xfffffffe0005d812 */ /* 0x000fe400078ec0ff */
[----:B------:R-:W-:-:S02]  /*7860*/  @!P6 LOP3.LUT R7, R4, 0xfffffffe, RZ, 0xc0, !PT ;  /* 0xfffffffe0407e812 */ /* 0x000fc400078ec0ff */
[----:B------:R-:W-:Y:S02]  /*7870*/  @!P4 LEA.HI R8, R8, R8, RZ, 0x1 ;  /* 0x000000080808c211 */ /* 0x000fe400078f08ff */
[----:B------:R-:W-:Y:S01]  /*7880*/  @!P3 LEA.HI R0, R9, R9, RZ, 0x1 ;  /* 0x000000090900b211 */ /* 0x000fe200078f08ff */
[--C-:B0-----:R-:W-:Y:S01]  /*7890*/  @!P5 IMAD.WIDE R2, R5, 0x4, R12.reuse ;  /* 0x000000040502d825 */ /* 0x101fe200078e020c */
[----:B------:R-:W-:Y:S02]  /*78a0*/  @!P0 LEA.HI R6, R6, R6, RZ, 0x1 ;  /* 0x0000000606068211 */ /* 0x000fe400078f08ff */
[----:B------:R-:W-:Y:S01]  /*78b0*/  @!P2 LEA.HI R10, R10, R10, RZ, 0x1 ;  /* 0x0000000a0a0aa211 */ /* 0x000fe200078f08ff */
[----:B------:R-:W-:Y:S01]  /*78c0*/  @!P6 IMAD.WIDE R4, R7, 0x4, R12 ;  /* 0x000000040704e825 */ /* 0x000fe200078e020c */
[----:B---3--:R-:W-:Y:S01]  /*78d0*/  @!P1 LEA.HI R14, R11, R11, RZ, 0x1 ;  /* 0x0000000b0b0e9211 */ /* 0x008fe200078f08ff */
[----:B------:R0:W-:Y:S01]  /*78e0*/  @!P5 ST.E.64 desc[UR42][R2.64], R30 ;  /* 0x0000001e0200d985 */ /* 0x0001e2000c101b2a */
[----:B------:R-:W-:-:S02]  /*78f0*/  @!P0 LOP3.LUT R7, R6, 0xfffffffe, RZ, 0xc0, !PT ;  /* 0xfffffffe06078812 */ /* 0x000fc400078ec0ff */
[----:B------:R-:W-:Y:S01]  /*7900*/  @!P4 LOP3.LUT R9, R8, 0xfffffffe, RZ, 0xc0, !PT ;  /* 0xfffffffe0809c812 */ /* 0x000fe200078ec0ff */
[----:B------:R1:W-:Y:S01]  /*7910*/  @!P6 ST.E.64 desc[UR42][R4.64], R34 ;  /* 0x000000220400e985 */ /* 0x0003e2000c101b2a */
[----:B------:R-:W-:Y:S01]  /*7920*/  @!P3 LOP3.LUT R11, R0, 0xfffffffe, RZ, 0xc0, !PT ;  /* 0xfffffffe000bb812 */ /* 0x000fe200078ec0ff */
[C---:B------:R-:W-:Y:S01]  /*7930*/  VIADD R0, R19.reuse, 0x50 ;  /* 0x0000005013007836 */ /* 0x040fe20000000000 */
[----:B----4-:R-:W-:Y:S02]  /*7940*/  @!P2 LOP3.LUT R15, R10, 0xfffffffe, RZ, 0xc0, !PT ;  /* 0xfffffffe0a0fa812 */ /* 0x010fe400078ec0ff */
[----:B------:R-:W-:Y:S01]  /*7950*/  @!P1 LOP3.LUT R17, R14, 0xfffffffe, RZ, 0xc0, !PT ;  /* 0xfffffffe0e119812 */ /* 0x000fe200078ec0ff */
[----:B------:R-:W-:Y:S01]  /*7960*/  VIADD R14, R19, 0x58 ;  /* 0x00000058130e7836 */ /* 0x000fe20000000000 */
[----:B------:R-:W-:Y:S02]  /*7970*/  ISETP.GE.AND P5, PT, R16, UR4, PT ;  /* 0x0000000410007c0c */ /* 0x000fe4000bfa6270 */
[----:B------:R-:W-:Y:S01]  /*7980*/  ISETP.GE.AND P6, PT, R18, UR4, PT ;  /* 0x0000000412007c0c */ /* 0x000fe2000bfc6270 */
[----:B0-----:R-:W-:-:S04]  /*7990*/  @!P0 IMAD.WIDE R2, R7, 0x4, R12 ;  /* 0x0000000407028825 */ /* 0x001fc800078e020c */
[--C-:B-1----:R-:W-:Y:S01]  /*79a0*/  @!P4 IMAD.WIDE R4, R9, 0x4, R12.reuse ;  /* 0x000000040904c825 */ /* 0x102fe200078e020c */
[----:B------:R0:W-:Y:S01]  /*79b0*/  @!P0 ST.E.64 desc[UR42][R2.64], R38 ;  /* 0x0000002602008985 */ /* 0x0001e2000c101b2a */
[----:B------:R-:W-:Y:S02]  /*79c0*/  ISETP.GE.AND P0, PT, R0, UR4, PT ;  /* 0x0000000400007c0c */ /* 0x000fe4000bf06270 */
[--C-:B------:R-:W-:Y:S01]  /*79d0*/  @!P3 IMAD.WIDE R6, R11, 0x4, R12.reuse ;  /* 0x000000040b06b825 */ /* 0x100fe200078e020c */
[----:B------:R1:W-:Y:S01]  /*79e0*/  @!P4 ST.E.64 desc[UR42][R4.64], R42 ;  /* 0x0000002a0400c985 */ /* 0x0003e2000c101b2a */
[----:B------:R-:W-:Y:S02]  /*79f0*/  ISETP.GE.AND P4, PT, R20, UR4, PT ;  /* 0x0000000414007c0c */ /* 0x000fe4000bf86270 */
[----:B------:R-:W-:Y:S01]  /*7a00*/  @!P2 IMAD.WIDE R8, R15, 0x4, R12 ;  /* 0x000000040f08a825 */ /* 0x000fe200078e020c */
[----:B------:R2:W-:Y:S01]  /*7a10*/  @!P3 ST.E.64 desc[UR42][R6.64], R46 ;  /* 0x0000002e0600b985 */ /* 0x0005e2000c101b2a */
[----:B------:R-:W-:-:S02]  /*7a20*/  @!P5 LEA.HI R16, R16, R16, RZ, 0x1 ;  /* 0x000000101010d211 */ /* 0x000fc400078f08ff */
[----:B------:R-:W-:Y:S01]  /*7a30*/  @!P1 IMAD.WIDE R10, R17, 0x4, R12 ;  /* 0x00000004110a9825 */ /* 0x000fe200078e020c */
[----:B------:R3:W-:Y:S01]  /*7a40*/  @!P2 ST.E.64 desc[UR42][R8.64], R50 ;  /* 0x000000320800a985 */ /* 0x0007e2000c101b2a */
[----:B------:R-:W-:Y:S02]  /*7a50*/  @!P6 LEA.HI R18, R18, R18, RZ, 0x1 ;  /* 0x000000121212e211 */ /* 0x000fe400078f08ff */
[C---:B------:R-:W-:Y:S01]  /*7a60*/  VIADD R15, R19.reuse, 0x60 ;  /* 0x00000060130f7836 */ /* 0x040fe20000000000 */
[----:B------:R4:W-:Y:S01]  /*7a70*/  @!P1 ST.E.64 desc[UR42][R10.64], R54 ;  /* 0x000000360a009985 */ /* 0x0009e2000c101b2a */
[C---:B------:R-:W-:Y:S01]  /*7a80*/  VIADD R17, R19.reuse, 0x68 ;  /* 0x0000006813117836 */ /* 0x040fe20000000000 */
[----:B------:R-:W-:Y:S01]  /*7a90*/  ISETP.GE.AND P1, PT, R14, UR4, PT ;  /* 0x000000040e007c0c */ /* 0x000fe2000bf26270 */
[----:B------:R-:W-:Y:S01]  /*7aa0*/  VIADD R19, R19, 0x78 ;  /* 0x0000007813137836 */ /* 0x000fe20000000000 */
[----:B------:R-:W-:Y:S02]  /*7ab0*/  ISETP.GE.AND P2, PT, R15, UR4, PT ;  /* 0x000000040f007c0c */ /* 0x000fe4000bf46270 */
[----:B------:R-:W-:-:S02]  /*7ac0*/  ISETP.GE.AND P3, PT, R17, UR4, PT ;  /* 0x0000000411007c0c */ /* 0x000fc4000bf66270 */
[----:B0-----:R-:W-:Y:S02]  /*7ad0*/  @!P5 LOP3.LUT R3, R16, 0xfffffffe, RZ, 0xc0, !PT ;  /* 0xfffffffe1003d812 */ /* 0x001fe400078ec0ff */
[----:B-1----:R-:W-:Y:S02]  /*7ae0*/  @!P6 LOP3.LUT R5, R18, 0xfffffffe, RZ, 0xc0, !PT ;  /* 0xfffffffe1205e812 */ /* 0x002fe400078ec0ff */
[----:B------:R-:W-:Y:S01]  /*7af0*/  @!P0 LEA.HI R0, R0, R0, RZ, 0x1 ;  /* 0x0000000000008211 */ /* 0x000fe200078f08ff */
[--C-:B------:R-:W-:Y:S01]  /*7b00*/  @!P5 IMAD.WIDE R2, R3, 0x4, R12.reuse ;  /* 0x000000040302d825 */ /* 0x100fe200078e020c */
[----:B------:R-:W-:Y:S02]  /*7b10*/  @!P4 LEA.HI R20, R20, R20, RZ, 0x1 ;  /* 0x000000141414c211 */ /* 0x000fe400078f08ff */
[----:B------:R-:W-:Y:S01]  /*7b20*/  @!P1 LEA.HI R14, R14, R14, RZ, 0x1 ;  /* 0x0000000e0e0e9211 */ /* 0x000fe200078f08ff */
[----:B------:R-:W-:Y:S01]  /*7b30*/  @!P6 IMAD.WIDE R4, R5, 0x4, R12 ;  /* 0x000000040504e825 */ /* 0x000fe200078e020c */
[----:B------:R-:W-:Y:S01]  /*7b40*/  @!P2 LEA.HI R15, R15, R15, RZ, 0x1 ;  /* 0x0000000f0f0fa211 */ /* 0x000fe200078f08ff */
[----:B------:R0:W-:Y:S01]  /*7b50*/  @!P5 ST.E.64 desc[UR42][R2.64], R58 ;  /* 0x0000003a0200d985 */ /* 0x0001e2000c101b2a */
[----:B------:R-:W-:-:S02]  /*7b60*/  @!P3 LEA.HI R17, R17, R17, RZ, 0x1 ;  /* 0x000000111111b211 */ /* 0x000fc400078f08ff */
[----:B--2---:R-:W-:Y:S01]  /*7b70*/  @!P0 LOP3.LUT R7, R0, 0xfffffffe, RZ, 0xc0, !PT ;  /* 0xfffffffe00078812 */ /* 0x004fe200078ec0ff */
[----:B------:R1:W-:Y:S01]  /*7b80*/  @!P6 ST.E.64 desc[UR42][R4.64], R62 ;  /* 0x0000003e0400e985 */ /* 0x0003e2000c101b2a */
[----:B---3--:R-:W-:Y:S02]  /*7b90*/  @!P1 LOP3.LUT R9, R14, 0xfffffffe, RZ, 0xc0, !PT ;  /* 0xfffffffe0e099812 */ /* 0x008fe400078ec0ff */
[----:B------:R-:W-:Y:S02]  /*7ba0*/  @!P2 LOP3.LUT R15, R15, 0xfffffffe, RZ, 0xc0, !PT ;  /* 0xfffffffe0f0fa812 */ /* 0x000fe400078ec0ff */
[----:B------:R-:W-:Y:S02]  /*7bb0*/  @!P3 LOP3.LUT R17, R17, 0xfffffffe, RZ, 0xc0, !PT ;  /* 0xfffffffe1111b812 */ /* 0x000fe400078ec0ff */
[----:B----4-:R-:W-:Y:S01]  /*7bc0*/  @!P4 LOP3.LUT R11, R20, 0xfffffffe, RZ, 0xc0, !PT ;  /* 0xfffffffe140bc812 */ /* 0x010fe200078ec0ff */
[----:B0-----:R-:W-:-:S04]  /*7bd0*/  @!P0 IMAD.WIDE R2, R7, 0x4, R12 ;  /* 0x0000000407028825 */ /* 0x001fc800078e020c */
[--C-:B-1----:R-:W-:Y:S01]  /*7be0*/  @!P1 IMAD.WIDE R4, R9, 0x4, R12.reuse ;  /* 0x0000000409049825 */ /* 0x102fe200078e020c */
[----:B------:R0:W-:Y:S01]  /*7bf0*/  @!P0 ST.E.64 desc[UR42][R2.64], R66 ;  /* 0x0000004202008985 */ /* 0x0001e2000c101b2a */
[----:B------:R-:W-:Y:S02]  /*7c00*/  ISETP.GE.AND P0, PT, R19, UR4, PT ;  /* 0x0000000413007c0c */ /* 0x000fe4000bf06270 */
[--C-:B------:R-:W-:Y:S01]  /*7c10*/  @!P2 IMAD.WIDE R6, R15, 0x4, R12.reuse ;  /* 0x000000040f06a825 */ /* 0x100fe200078e020c */
[----:B------:R0:W-:Y:S03]  /*7c20*/  @!P1 ST.E.64 desc[UR42][R4.64], R70 ;  /* 0x0000004604009985 */ /* 0x0001e6000c101b2a */
[--C-:B------:R-:W-:Y:S01]  /*7c30*/  @!P3 IMAD.WIDE R8, R17, 0x4, R12.reuse ;  /* 0x000000041108b825 */ /* 0x100fe200078e020c */
[----:B------:R0:W-:Y:S03]  /*7c40*/  @!P2 ST.E.64 desc[UR42][R6.64], R74 ;  /* 0x0000004a0600a985 */ /* 0x0001e6000c101b2a */
[----:B------:R-:W-:Y:S01]  /*7c50*/  @!P4 IMAD.WIDE R10, R11, 0x4, R12 ;  /* 0x000000040b0ac825 */ /* 0x000fe200078e020c */
[----:B------:R0:W-:Y:S04]  /*7c60*/  @!P3 ST.E.64 desc[UR42][R8.64], R78 ;  /* 0x0000004e0800b985 */ /* 0x0001e8000c101b2a */
[----:B------:R0:W-:Y:S01]  /*7c70*/  @!P4 ST.E.64 desc[UR42][R10.64], R82 ;  /* 0x000000520a00c985 */ /* 0x0001e2000c101b2a */
[----:B------:R-:W-:Y:S05]  /*7c80*/  @P0 BRA `(.L_x_10) ;  /* 0x0000004000500947 */ /* 0x000fea0003800000 */
[----:B------:R-:W-:-:S04]  /*7c90*/  LEA.HI R19, R19, R19, RZ, 0x1 ;  /* 0x0000001313137211 */ /* 0x000fc800078f08ff */
[----:B0-----:R-:W-:-:S05]  /*7ca0*/  LOP3.LUT R3, R19, 0xfffffffe, RZ, 0xc0, !PT ;  /* 0xfffffffe13037812 */ /* 0x001fca00078ec0ff */
[----:B------:R-:W-:-:S05]  /*7cb0*/  IMAD.WIDE R2, R3, 0x4, R12 ;  /* 0x0000000403027825 */ /* 0x000fca00078e020c */
[----:B------:R0:W-:Y:S01]  /*7cc0*/  ST.E.64 desc[UR42][R2.64], R86 ;  /* 0x0000005602007985 */ /* 0x0001e2000c101b2a */
[----:B------:R-:W-:Y:S05]  /*7cd0*/  BRA `(.L_x_10) ;  /* 0x00000040003c7947 */ /* 0x000fea0003800000 */
.L_x_33:
[----:B------:R-:W0:Y:S02]  /*7ce0*/  S2R R0, SR_TID.X ;  /* 0x0000000000007919 */ /* 0x000e240000002100 */
[----:B0-----:R-:W-:-:S04]  /*7cf0*/  IADD3 R2, R0, -0x80, RZ ;  /* 0xffffff8000027810 */ /* 0x001fc80007ffe0ff */
[----:B------:R-:W-:-:S13]  /*7d00*/  ISETP.GT.AND P0, PT, R2, 0x7f, PT ;  /* 0x0000007f0200780c */ /* 0x000fda0003f04270 */
[----:B------:R-:W-:Y:S05]  /*7d10*/  @P0 BRA `(.L_x_10) ;  /* 0x00000040002c0947 */ /* 0x000fea0003800000 */
[----:B------:R-:W0:Y:S01]  /*7d20*/  S2R R3, SR_CTAID.X ;  /* 0x0000000000037919 */ /* 0x000e220000002500 */
[----:B------:R-:W1:Y:S01]  /*7d30*/  LDC R6, c[0x0][0xbe8] ;  /* 0x0002fa00ff067b82 */ /* 0x000e620000000800 */
[----:B------:R-:W-:Y:S01]  /*7d40*/  ULDC UR4, c[0x0][0xa88] ;  /* 0x0002a20000047ab9 */ /* 0x000fe20000000800 */
[----:B0-----:R-:W-:Y:S02]  /*7d50*/  IMAD R0, R3, 0x80, R0 ;  /* 0x0000008003007824 */ /* 0x001fe400078e0200 */
[----:B-1----:R-:W-:Y:S02]  /*7d60*/  IMAD R3, R6, UR4, RZ ;  /* 0x0000000406037c24 */ /* 0x002fe4000f8e02ff */
[----:B------:R-:W-:-:S05]  /*7d70*/  VIADD R0, R0, 0xffffff80 ;  /* 0xffffff8000007836 */ /* 0x000fca0000000000 */
[----:B------:R-:W-:-:S13]  /*7d80*/  ISETP.GE.AND P0, PT, R0, R3, PT ;  /* 0x000000030000720c */ /* 0x000fda0003f06270 */
[----:B------:R-:W-:Y:S05]  /*7d90*/  @P0 BRA `(.L_x_10) ;  /* 0x00000040000c0947 */ /* 0x000fea0003800000 */
[----:B------:R-:W-:Y:S01]  /*7da0*/  ISETP.NE.AND P0, PT, R6, 0x1, PT ;  /* 0x000000010600780c */ /* 0x000fe20003f05270 */
[----:B------:R-:W0:Y:S01]  /*7db0*/  S2UR UR4, SR_CTAID.Z ;  /* 0x00000000000479c3 */ /* 0x000e220000002700 */
[----:B------:R-:W-:Y:S01]  /*7dc0*/  SHF.R.S32.HI R5, RZ, 0x1f, R16 ;  /* 0x0000001fff057819 */ /* 0x000fe20000011410 */
[----:B------:R-:W-:Y:S02]  /*7dd0*/  ULDC.64 UR6, c[0x0][0xbd0] ;  /* 0x0002f40000067ab9 */ /* 0x000fe40000000a00 */
[----:B------:R-:W-:-:S04]  /*7de0*/  IMAD.WIDE.U32 R2, R16, UR6, RZ ;  /* 0x0000000610027c25 */ /* 0x000fc8000f8e00ff */
[----:B------:R-:W1:Y:S01]  /*7df0*/  LDC.64 R12, c[0x0][0xbd8] ;  /* 0x0002f600ff0c7b82 */ /* 0x000e620000000a00 */
[----:B------:R-:W-:-:S04]  /*7e00*/  IMAD R5, R5, UR6, RZ ;  /* 0x0000000605057c24 */ /* 0x000fc8000f8e02ff */
[----:B------:R-:W-:Y:S02]  /*7e10*/  IMAD R5, R16, UR7, R5 ;  /* 0x0000000710057c24 */ /* 0x000fe4000f8e0205 */
[----:B------:R-:W-:Y:S01]  /*7e20*/  IMAD.MOV R16, RZ, RZ, -R16 ;  /* 0x000000ffff107224 */ /* 0x000fe200078e0a10 */
[----:B------:R-:W2:Y:S01]  /*7e30*/  @P0 LDC R9, c[0x0][0xbec] ;  /* 0x0002fb00ff090b82 */ /* 0x000ea20000000800 */
[----:B------:R-:W-:Y:S02]  /*7e40*/  IMAD.IADD R3, R3, 0x1, R5 ;  /* 0x0000000103037824 */ /* 0x000fe400078e0205 */
[----:B------:R-:W-:-:S05]  /*7e50*/  IMAD.MOV.U32 R5, RZ, RZ, R0 ;  /* 0x000000ffff057224 */ /* 0x000fca00078e0000 */
[----:B------:R-:W3:Y:S01]  /*7e60*/  S2UR UR8, SR_CTAID.Y ;  /* 0x00000000000879c3 */ /* 0x000ee20000002600 */
[----:B0-----:R-:W-:-:S07]  /*7e70*/  USHF.R.S32.HI UR5, URZ, 0x1f, UR4 ;  /* 0x0000001f3f057899 */ /* 0x001fce0008011404 */
[----:B------:R-:W3:Y:S01]  /*7e80*/  LDC R7, c[0x0][0xc50] ;  /* 0x00031400ff077b82 */ /* 0x000ee20000000800 */
[C---:B-1----:R-:W-:Y:S02]  /*7e90*/  IMAD R8, R12.reuse, UR5, RZ ;  /* 0x000000050c087c24 */ /* 0x042fe4000f8e02ff */
[----:B------:R-:W-:-:S04]  /*7ea0*/  IMAD.WIDE.U32 R2, R12, UR4, R2 ;  /* 0x000000040c027c25 */ /* 0x000fc8000f8e0002 */
[----:B------:R-:W-:Y:S01]  /*7eb0*/  IMAD R13, R13, UR4, R8 ;  /* 0x000000040d0d7c24 */ /* 0x000fe2000f8e0208 */
[----:B------:R-:W0:Y:S01]  /*7ec0*/  @P0 LDC R11, c[0x0][0xbf0] ;  /* 0x0002fc00ff0b0b82 */ /* 0x000e220000000800 */
[----:B--2---:R-:W-:Y:S01]  /*7ed0*/  @P0 IMAD.HI.U32 R4, R0, R9, RZ ;  /* 0x0000000900040227 */ /* 0x004fe200078e00ff */
[----:B------:R-:W-:Y:S02]  /*7ee0*/  ULDC.64 UR4, c[0x0][0xbe0] ;  /* 0x0002f80000047ab9 */ /* 0x000fe40000000a00 */
[----:B------:R-:W-:Y:S01]  /*7ef0*/  IADD3 R3, R13, R3, RZ ;  /* 0x000000030d037210 */ /* 0x000fe20007ffe0ff */
[----:B---3--:R-:W-:-:S04]  /*7f00*/  IMAD R9, R7, R16, UR8 ;  /* 0x0000000807097e24 */ /* 0x008fc8000f8e0210 */
[----:B------:R-:W-:Y:S01]  /*7f10*/  IMAD.WIDE.U32 R2, R9, UR4, R2 ;  /* 0x0000000409027c25 */ /* 0x000fe2000f8e0002 */
[----:B0-----:R-:W-:Y:S02]  /*7f20*/  @P0 SHF.R.U32.HI R5, RZ, R11, R4 ;  /* 0x0000000bff050219 */ /* 0x001fe40000011604 */
[----:B------:R-:W-:Y:S02]  /*7f30*/  SHF.R.S32.HI R4, RZ, 0x1f, R9 ;  /* 0x0000001fff047819 */ /* 0x000fe40000011409 */
[----:B------:R-:W-:Y:S01]  /*7f40*/  IADD3 R2, P0, R5, R2, RZ ;  /* 0x0000000205027210 */ /* 0x000fe20007f1e0ff */
[----:B------:R-:W-:Y:S02]  /*7f50*/  IMAD.MOV R7, RZ, RZ, -R5 ;  /* 0x000000ffff077224 */ /* 0x000fe400078e0a05 */
[----:B------:R-:W-:Y:S02]  /*7f60*/  IMAD R4, R4, UR4, RZ ;  /* 0x0000000404047c24 */ /* 0x000fe4000f8e02ff */
[----:B------:R-:W-:-:S02]  /*7f70*/  IMAD R7, R6, R7, R0 ;  /* 0x0000000706077224 */ /* 0x000fc400078e0200 */
[----:B------:R-:W-:Y:S01]  /*7f80*/  IMAD R4, R9, UR5, R4 ;  /* 0x0000000509047c24 */ /* 0x000fe2000f8e0204 */
[----:B------:R-:W-:Y:S01]  /*7f90*/  SHF.R.S32.HI R9, RZ, 0x1f, R5 ;  /* 0x0000001fff097819 */ /* 0x000fe20000011405 */
[----:B------:R-:W-:Y:S01]  /*7fa0*/  ULDC.64 UR4, c[0x0][0xbc8] ;  /* 0x0002f20000047ab9 */ /* 0x000fe20000000a00 */
[----:B------:R-:W-:Y:S02]  /*7fb0*/  SHF.R.S32.HI R0, RZ, 0x1f, R7 ;  /* 0x0000001fff007819 */ /* 0x000fe40000011407 */
[----:B------:R-:W-:-:S03]  /*7fc0*/  IADD3.X R3, R9, R3, R4, P0, !PT ;  /* 0x0000000309037210 */ /* 0x000fc600007fe404 */
[----:B------:R-:W-:Y:S02]  /*7fd0*/  IMAD R0, R0, UR4, RZ ;  /* 0x0000000400007c24 */ /* 0x000fe4000f8e02ff */
[----:B------:R-:W-:-:S04]  /*7fe0*/  IMAD.WIDE.U32 R2, R7, UR4, R2 ;  /* 0x0000000407027c25 */ /* 0x000fc8000f8e0002 */
[----:B------:R-:W-:Y:S01]  /*7ff0*/  IMAD R5, R7, UR5, R0 ;  /* 0x0000000507057c24 */ /* 0x000fe2000f8e0200 */
[----:B------:R-:W-:Y:S02]  /*8000*/  ULDC.64 UR4, c[0x0][0xba8] ;  /* 0x0002ea0000047ab9 */ /* 0x000fe40000000a00 */
[----:B------:R-:W-:Y:S01]  /*8010*/  LEA R4, P0, R2, UR4, 0x2 ;  /* 0x0000000402047c11 */ /* 0x000fe2000f8010ff */
[----:B------:R-:W-:-:S05]  /*8020*/  IMAD.IADD R3, R3, 0x1, R5 ;  /* 0x0000000103037824 */ /* 0x000fca00078e0205 */
[----:B------:R-:W-:Y:S01]  /*8030*/  LEA.HI.X R5, R2, UR5, R3, 0x2, P0 ;  /* 0x0000000502057c11 */ /* 0x000fe200080f1403 */
[----:B------:R-:W-:-:S05]  /*8040*/  IMAD.MOV.U32 R3, RZ, RZ, -0x800000 ;  /* 0xff800000ff037424 */ /* 0x000fca00078e00ff */
[----:B------:R3:W-:Y:S01]  /*8050*/  STG.E desc[UR42][R4.64], R3 ;  /* 0x0000000304007986 */ /* 0x0007e2000c10192a */
[----:B------:R-:W-:Y:S05]  /*8060*/  BRA `(.L_x_10) ;  /* 0x0000003c00587947 */ /* 0x000fea0003800000 */
.L_x_8:
[----:B------:R-:W-:-:S08]  /*8070*/  NOP ;  /* 0x0000000000007918 */ /* 0x000fd00000000000 */
[----:B0-----:R-:W0:-:S00]  /*8080*/  USETMAXREG.DEALLOC.CTAPOOL 0x18 ;  /* 0x00000018000079c8 */ /* 0x001e0000080e0500 */
[----:B0-----:R-:W-:Y:S01]  /*8090*/  LOP3.LUT R0, R0, 0x3, RZ, 0xc0, !PT ;  /* 0x0000000300007812 */ /* 0x001fe200078ec0ff */
[----:B------:R-:W0:Y:S05]  /*80a0*/  S2R R19, SR_CTAID.Z ;  /* 0x0000000000137919 */ /* 0x000e2a0000002700 */
[----:B------:R-:W1:Y:S01]  /*80b0*/  S2UR UR6, SR_CTAID.Y ;  /* 0x00000000000679c3 */ /* 0x000e620000002600 */
[----:B------:R-:W2:Y:S02]  /*80c0*/  SHFL.IDX PT, R0, R0, RZ, 0x1f ;  /* 0x00001fff00007589 */ /* 0x000ea400000e0000 */
[----:B--2---:R-:W-:-:S13]  /*80d0*/  ISETP.NE.AND P0, PT, R0, RZ, PT ;  /* 0x000000ff0000720c */ /* 0x004fda0003f05270 */
[----:B01----:R-:W-:Y:S05]  /*80e0*/  @!P0 BRA `(.L_x_36) ;  /* 0x0000000000288947 */ /* 0x003fea0003800000 */
[----:B------:R-:W-:Y:S01]  /*80f0*/  ULDC UR7, c[0x0][0xc50] ;  /* 0x0003140000077ab9 */ /* 0x000fe20000000800 */
[----:B------:R-:W-:Y:S01]  /*8100*/  UMOV UR36, UR6 ;  /* 0x0000000600247c82 */ /* 0x000fe20008000000 */
[----:B------:R-:W-:-:S06]  /*8110*/  UISETP.NE.AND UP0, UPT, UR7, 0x1, UPT ;  /* 0x000000010700788c */ /* 0x000fcc000bf05270 */
[----:B------:R-:W-:-:S13]  /*8120*/  PLOP3.LUT P0, PT, PT, PT, UP0, 0x80, 0x0 ;  /* 0x000000000000781c */ /* 0x000fda0003f0f008 */
[----:B------:R-:W-:Y:S05]  /*8130*/  @!P0 BRA `(.L_x_37) ;  /* 0x0000000000308947 */ /* 0x000fea0003800000 */
[----:B------:R-:W-:Y:S01]  /*8140*/  ULDC UR4, c[0x0][0xc54] ;  /* 0x0003150000047ab9 */ /* 0x000fe20000000800 */
[----:B------:R-:W-:Y:S01]  /*8150*/  ULDC UR36, c[0x0][0xc58] ;  /* 0x0003160000247ab9 */ /* 0x000fe20000000800 */
[----:B------:R-:W-:-:S04]  /*8160*/  UIMAD.WIDE.U32 UR4, UR6, UR4, URZ ;  /* 0x00000004060472a5 */ /* 0x000fc8000f8e003f */
[----:B------:R-:W-:Y:S01]  /*8170*/  USHF.R.U32.HI UR36, URZ, UR36, UR5 ;  /* 0x000000243f247299 */ /* 0x000fe20008011605 */
[----:B------:R-:W-:Y:S11]  /*8180*/  BRA `(.L_x_37) ;  /* 0x00000000001c7947 */ /* 0x000ff60003800000 */
.L_x_36:
[----:B------:R-:W-:Y:S01]  /*8190*/  ULDC UR7, c[0x0][0xc50] ;  /* 0x0003140000077ab9 */ /* 0x000fe20000000800 */
[----:B------:R-:W-:Y:S01]  /*81a0*/  UMOV UR36, UR6 ;  /* 0x0000000600247c82 */ /* 0x000fe20008000000 */
[----:B------:R-:W-:-:S11]  /*81b0*/  UISETP.NE.AND UP0, UPT, UR7, 0x1, UPT ;  /* 0x000000010700788c */ /* 0x000fd6000bf05270 */
[----:B------:R-:W-:Y:S01]  /*81c0*/  @UP0 ULDC UR4, c[0x0][0xc54] ;  /* 0x0003150000040ab9 */ /* 0x000fe20000000800 */
[----:B------:R-:W-:Y:S01]  /*81d0*/  @UP0 ULDC UR8, c[0x0][0xc58] ;  /* 0x0003160000080ab9 */ /* 0x000fe20000000800 */
[----:B------:R-:W-:-:S04]  /*81e0*/  UIMAD.WIDE.U32 UR4, UR6, UR4, URZ ;  /* 0x00000004060472a5 */ /* 0x000fc8000f8e003f */
[----:B------:R-:W-:-:S12]  /*81f0*/  @UP0 USHF.R.U32.HI UR36, URZ, UR8, UR5 ;  /* 0x000000083f240299 */ /* 0x000fd80008011605 */
.L_x_37:
[----:B------:R-:W-:Y:S01]  /*8200*/  ISETP.GE.AND P0, PT, R19, RZ, PT ;  /* 0x000000ff1300720c */ /* 0x000fe20003f06270 */
[----:B------:R-:W-:Y:S01]  /*8210*/  UIADD3 UR4, -UR36, URZ, URZ ;  /* 0x0000003f24047290 */ /* 0x000fe2000fffe13f */
[----:B------:R-:W-:Y:S02]  /*8220*/  IMAD.MOV.U32 R10, RZ, RZ, 0x1 ;  /* 0x00000001ff0a7424 */ /* 0x000fe400078e00ff */
[----:B------:R-:W-:Y:S01]  /*8230*/  IMAD.MOV.U32 R0, RZ, RZ, RZ ;  /* 0x000000ffff007224 */ /* 0x000fe200078e00ff */
[----:B------:R-:W-:Y:S01]  /*8240*/  UIMAD UR4, UR7, UR4, UR6 ;  /* 0x00000004070472a4 */ /* 0x000fe2000f8e0206 */
[----:B------:R-:W-:-:S07]  /*8250*/  IMAD.MOV.U32 R3, RZ, RZ, 0x1 ;  /* 0x00000001ff037424 */ /* 0x000fce00078e00ff */
[----:B------:R-:W-:Y:S05]  /*8260*/  @!P0 BRA `(.L_x_38) ;  /* 0x0000003800188947 */ /* 0x000fea0003800000 */
[----:B------:R-:W-:Y:S01]  /*8270*/  ULDC.64 UR6, c[0x0][0x418] ;  /* 0x0001060000067ab9 */ /* 0x000fe20000000a00 */
[----:B------:R-:W-:Y:S01]  /*8280*/  ULDC UR5, c[0x0][0x424] ;  /* 0x0001090000057ab9 */ /* 0x000fe20000000800 */
[----:B------:R-:W-:Y:S01]  /*8290*/  UISETP.NE.U32.AND UP0, UPT, UR6, URZ, UPT ;  /* 0x0000003f0600728c */ /* 0x000fe2000bf05070 */
[----:B------:R0:W-:Y:S01]  /*82a0*/  STL [R1+0x8], RZ ;  /* 0x000008ff01007387 */ /* 0x0001e20000100800 */
[----:B------:R-:W-:Y:S02]  /*82b0*/  ULOP3.LUT UR40, UR4, 0xffff, URZ, 0xc0, !UPT ;  /* 0x0000ffff04287892 */ /* 0x000fe4000f8ec03f */
[----:B------:R-:W-:Y:S01]  /*82c0*/  UISETP.NE.AND.EX UP0, UPT, UR7, URZ, UPT, UP0 ;  /* 0x0000003f0700728c */ /* 0x000fe2000bf05300 */
[----:B------:R-:W-:-:S03]  /*82d0*/  ULDC UR6, c[0x0][0x2f0] ;  /* 0x0000bc0000067ab9 */ /* 0x000fc60000000800 */
[----:B------:R-:W-:-:S04]  /*82e0*/  USEL UR5, UR5, 0x1, UP0 ;  /* 0x0000000105057887 */ /* 0x000fc80008000000 */
[----:B------:R-:W-:-:S04]  /*82f0*/  UIMAD UR5, UR5, UR6, URZ ;  /* 0x00000006050572a4 */ /* 0x000fc8000f8e023f */
[----:B------:R-:W-:Y:S02]  /*8300*/  UISETP.GE.AND UP0, UPT, UR5, 0x1, UPT ;  /* 0x000000010500788c */ /* 0x000fe4000bf06270 */
[----:B------:R-:W-:-:S04]  /*8310*/  UIADD3 UR5, UR5, 0x7f, URZ ;  /* 0x0000007f05057890 */ /* 0x000fc8000fffe03f */
[----:B------:R-:W-:Y:S01]  /*8320*/  PLOP3.LUT P0, PT, PT, PT, UP0, 0x80, 0x0 ;  /* 0x000000000000781c */ /* 0x000fe20003f0f008 */
[----:B------:R-:W-:-:S04]  /*8330*/  USHF.R.S32.HI UR6, URZ, 0x1f, UR5 ;  /* 0x0000001f3f067899 */ /* 0x000fc80008011405 */
[----:B------:R-:W-:-:S04]  /*8340*/  ULEA.HI UR6, UR6, UR5, URZ, 0x7 ;  /* 0x0000000506067291 */ /* 0x000fc8000f8f383f */
[----:B------:R-:W-:-:S04]  /*8350*/  USHF.R.S32.HI UR39, URZ, 0x7, UR6 ;  /* 0x000000073f277899 */ /* 0x000fc80008011406 */
[----:B0-----:R-:W-:Y:S08]  /*8360*/  @!P0 BRA `(.L_x_39) ;  /* 0x00000000007c8947 */ /* 0x001ff00003800000 */
[----:B------:R-:W-:-:S04]  /*8370*/  USHF.R.U32.HI UR4, URZ, 0x10, UR4 ;  /* 0x000000103f047899 */ /* 0x000fc80008011604 */
[----:B------:R-:W-:-:S11]  /*8380*/  UISETP.NE.AND UP0, UPT, UR4, URZ, UPT ;  /* 0x0000003f0400728c */ /* 0x000fd6000bf05270 */
[----:B------:R-:W-:Y:S02]  /*8390*/  @!UP0 ULDC UR4, c[0x0][0x9f0] ;  /* 0x00027c0000048ab9 */ /* 0x000fe40000000800 */
[----:B------:R-:W-:Y:S01]  /*83a0*/  IMAD.U32 R6, RZ, RZ, UR4 ;  /* 0x00000004ff067e24 */ /* 0x000fe2000f8e00ff */
[----:B------:R-:W-:-:S04]  /*83b0*/  UIADD3 UR5, UR39, -0x1, UR4 ;  /* 0xffffffff27057890 */ /* 0x000fc8000fffe004 */
[-C--:B------:R-:W-:Y:S02]  /*83c0*/  IABS R0, R6.reuse ;  /* 0x0000000600007213 */ /* 0x080fe40000000000 */
[----:B------:R-:W-:Y:S02]  /*83d0*/  IABS R6, R6 ;  /* 0x0000000600067213 */ /* 0x000fe40000000000 */
[----:B------:R-:W0:Y:S08]  /*83e0*/  I2F.RP R4, R0 ;  /* 0x0000000000047306 */ /* 0x000e300000209400 */
[----:B0-----:R-:W0:Y:S02]  /*83f0*/  MUFU.RCP R4, R4 ;  /* 0x0000000400047308 */ /* 0x001e240000001000 */
[----:B0-----:R-:W-:-:S06]  /*8400*/  IADD3 R2, R4, 0xffffffe, RZ ;  /* 0x0ffffffe04027810 */ /* 0x001fcc0007ffe0ff */
[----:B------:R0:W1:Y:S02]  /*8410*/  F2I.FTZ.U32.TRUNC.NTZ R3, R2 ;  /* 0x0000000200037305 */ /* 0x000064000021f000 */
[----:B0-----:R-:W-:Y:S02]  /*8420*/  IMAD.MOV.U32 R2, RZ, RZ, RZ ;  /* 0x000000ffff027224 */ /* 0x001fe400078e00ff */
[----:B-1----:R-:W-:-:S04]  /*8430*/  IMAD.MOV R5, RZ, RZ, -R3 ;  /* 0x000000ffff057224 */ /* 0x002fc800078e0a03 */
[----:B------:R-:W-:-:S04]  /*8440*/  IMAD R5, R5, R0, RZ ;  /* 0x0000000005057224 */ /* 0x000fc800078e02ff */
[----:B------:R-:W-:-:S04]  /*8450*/  IMAD.HI.U32 R3, R3, R5, R2 ;  /* 0x0000000503037227 */ /* 0x000fc800078e0002 */
[----:B------:R-:W-:Y:S01]  /*8460*/  IMAD.U32 R5, RZ, RZ, UR5 ;  /* 0x00000005ff057e24 */ /* 0x000fe2000f8e00ff */
[----:B------:R-:W-:-:S04]  /*8470*/  ULOP3.LUT UR5, UR5, UR4, URZ, 0x3c, !UPT ;  /* 0x0000000405057292 */ /* 0x000fc8000f8e3c3f */
[----:B------:R-:W-:Y:S01]  /*8480*/  IABS R2, R5 ;  /* 0x0000000500027213 */ /* 0x000fe20000000000 */
[----:B------:R-:W-:Y:S01]  /*8490*/  IMAD.MOV R5, RZ, RZ, -R6 ;  /* 0x000000ffff057224 */ /* 0x000fe200078e0a06 */
[----:B------:R-:W-:-:S03]  /*84a0*/  ISETP.LE.AND P2, PT, RZ, UR5, PT ;  /* 0x00000005ff007c0c */ /* 0x000fc6000bf43270 */
[----:B------:R-:W-:-:S04]  /*84b0*/  IMAD.HI.U32 R3, R3, R2, RZ ;  /* 0x0000000203037227 */ /* 0x000fc800078e00ff */
[----:B------:R-:W-:-:S05]  /*84c0*/  IMAD R5, R3, R5, R2 ;  /* 0x0000000503057224 */ /* 0x000fca00078e0202 */
[----:B------:R-:W-:-:S13]  /*84d0*/  ISETP.GT.U32.AND P1, PT, R0, R5, PT ;  /* 0x000000050000720c */ /* 0x000fda0003f24070 */
[----:B------:R-:W-:Y:S01]  /*84e0*/  @!P1 IMAD.IADD R5, R5, 0x1, -R0 ;  /* 0x0000000105059824 */ /* 0x000fe200078e0a00 */
[----:B------:R-:W-:Y:S02]  /*84f0*/  @!P1 IADD3 R3, R3, 0x1, RZ ;  /* 0x0000000103039810 */ /* 0x000fe40007ffe0ff */
[----:B------:R-:W-:Y:S02]  /*8500*/  ISETP.NE.AND P1, PT, RZ, UR4, PT ;  /* 0x00000004ff007c0c */ /* 0x000fe4000bf25270 */
[----:B------:R-:W-:-:S13]  /*8510*/  ISETP.GE.U32.AND P0, PT, R5, R0, PT ;  /* 0x000000000500720c */ /* 0x000fda0003f06070 */
[----:B------:R-:W-:-:S04]  /*8520*/  @P0 VIADD R3, R3, 0x1 ;  /* 0x0000000103030836 */ /* 0x000fc80000000000 */
[----:B------:R-:W-:Y:S01]  /*8530*/  @!P2 IMAD.MOV R3, RZ, RZ, -R3 ;  /* 0x000000ffff03a224 */ /* 0x000fe200078e0a03 */
[----:B------:R-:W-:-:S05]  /*8540*/  @!P1 LOP3.LUT R3, RZ, UR4, RZ, 0x33, !PT ;  /* 0x00000004ff039c12 */ /* 0x000fca000f8e33ff */
[----:B------:R0:W-:Y:S02]  /*8550*/  STL [R1+0x8], R3 ;  /* 0x0000080301007387 */ /* 0x0001e40000100800 */
.L_x_39:
[----:B------:R-:W2:Y:S01]  /*8560*/  LDL R2, [R1+0x8] ;  /* 0x0000080001027983 */ /* 0x000ea20000100800 */
[----:B0-----:R-:W-:Y:S02]  /*8570*/  IMAD.MOV.U32 R3, RZ, RZ, 0x1 ;  /* 0x00000001ff037424 */ /* 0x001fe400078e00ff */
[----:B--2---:R-:W-:-:S05]  /*8580*/  IMAD R0, R2, UR40, RZ ;  /* 0x0000002802007c24 */ /* 0x004fca000f8e02ff */
[----:B------:R-:W-:Y:S01]  /*8590*/  VIADDMNMX R18, R0, R2, UR39, PT ;  /* 0x0000002700127e46 */ /* 0x000fe2000b800102 */
[----:B------:R0:W-:Y:S03]  /*85a0*/  STL [R1+0x4], R0 ;  /* 0x0000040001007387 */ /* 0x0001e60000100800 */
[----:B------:R-:W-:Y:S01]  /*85b0*/  ISETP.GT.AND P0, PT, R18, R0, PT ;  /* 0x000000001200720c */ /* 0x000fe20003f04270 */
[----:B------:R1:W-:Y:S01]  /*85c0*/  STL [R1+0xc], R18 ;  /* 0x00000c1201007387 */ /* 0x0003e20000100800 */
[----:B0-----:R-:W-:-:S11]  /*85d0*/  IMAD.MOV.U32 R0, RZ, RZ, RZ ;  /* 0x000000ffff007224 */ /* 0x001fd600078e00ff */
[----:B-1----:R-:W-:Y:S05]  /*85e0*/  @!P0 BRA `(.L_x_38) ;  /* 0x0000003400388947 */ /* 0x002fea0003800000 */
[----:B------:R-:W0:Y:S01]  /*85f0*/  S2UR UR4, SR_CgaCtaId ;  /* 0x00000000000479c3 */ /* 0x000e220000008800 */
[----:B------:R-:W-:Y:S02]  /*8600*/  UMOV UR38, 0x400 ;  /* 0x0000040000267882 */ /* 0x000fe40000000000 */
[----:B0-----:R-:W-:-:S04]  /*8610*/  ULEA UR38, UR4, UR38, 0x18 ;  /* 0x0000002604267291 */ /* 0x001fc8000f8ec03f */
[----:B------:R-:W-:-:S04]  /*8620*/  UIADD3 UR4, UR38, 0x1c400, URZ ;  /* 0x0001c40026047890 */ /* 0x000fc8000fffe03f */
[----:B------:R-:W-:-:S06]  /*8630*/  ULOP3.LUT UP0, URZ, UR4, 0x3ff, URZ, 0xc0, !UPT ;  /* 0x000003ff043f7892 */ /* 0x000fcc000f80c03f */
[----:B------:R-:W-:-:S13]  /*8640*/  PLOP3.LUT P0, PT, PT, PT, UP0, 0x80, 0x0 ;  /* 0x000000000000781c */ /* 0x000fda0003f0f008 */
[----:B------:R-:W-:Y:S05]  /*8650*/  @!P0 BRA `(.L_x_40) ;  /* 0x0000000000408947 */ /* 0x000fea0003800000 */
[----:B------:R-:W-:Y:S01]  /*8660*/  MOV R2, 0x0 ;  /* 0x0000000000027802 */ /* 0x000fe20000000f00 */
[----:B------:R-:W-:Y:S01]  /*8670*/  ULDC.64 UR6, c[0x4][0xb8] ;  /* 0x01002e0000067ab9 */ /* 0x000fe20000000a00 */
[----:B------:R-:W-:Y:S01]  /*8680*/  ULDC.64 UR8, c[0x4][0xc0] ;  /* 0x0100300000087ab9 */ /* 0x000fe20000000a00 */
[----:B------:R-:W-:Y:S01]  /*8690*/  ULDC.64 UR4, c[0x4][0x8] ;  /* 0x0100020000047ab9 */ /* 0x000fe20000000a00 */
[----:B------:R-:W-:Y:S01]  /*86a0*/  IMAD.U32 R4, RZ, RZ, UR6 ;  /* 0x00000006ff047e24 */ /* 0x000fe2000f8e00ff */
[----:B------:R-:W-:Y:S01]  /*86b0*/  MOV R5, UR7 ;  /* 0x0000000700057c02 */ /* 0x000fe20008000f00 */
[----:B------:R-:W0:Y:S01]  /*86c0*/  LDC.64 R2, c[0x4][R2] ;  /* 0x0100000002027b82 */ /* 0x000e220000000a00 */
[----:B------:R-:W-:Y:S01]  /*86d0*/  IMAD.U32 R6, RZ, RZ, UR8 ;  /* 0x00000008ff067e24 */ /* 0x000fe2000f8e00ff */
[----:B------:R-:W-:Y:S01]  /*86e0*/  MOV R12, 0x1 ;  /* 0x00000001000c7802 */ /* 0x000fe20000000f00 */
[----:B------:R-:W-:Y:S02]  /*86f0*/  IMAD.U32 R7, RZ, RZ, UR9 ;  /* 0x00000009ff077e24 */ /* 0x000fe4000f8e00ff */
[----:B------:R-:W-:-:S02]  /*8700*/  IMAD.U32 R10, RZ, RZ, UR4 ;  /* 0x00000004ff0a7e24 */ /* 0x000fc4000f8e00ff */
[----:B------:R-:W-:Y:S02]  /*8710*/  IMAD.U32 R11, RZ, RZ, UR5 ;  /* 0x00000005ff0b7e24 */ /* 0x000fe4000f8e00ff */
[----:B------:R-:W-:Y:S02]  /*8720*/  IMAD.MOV.U32 R8, RZ, RZ, 0x70 ;  /* 0x00000070ff087424 */ /* 0x000fe400078e00ff */
[----:B------:R-:W-:-:S07]  /*8730*/  IMAD.MOV.U32 R13, RZ, RZ, RZ ;  /* 0x000000ffff0d7224 */ /* 0x000fce00078e00ff */
[----:B------:R-:W-:-:S07]  /*8740*/  LEPC R20, `(.L_x_40) ;  /* 0x000000001014794e */ /* 0x000fce0000000000 */
[----:B0-----:R-:W-:Y:S05]  /*8750*/  CALL.ABS.NOINC R2 ;  /* 0x0000000002007343 */ /* 0x001fea0003c00000 */
.L_x_40:
        /* <DEDUP_REMOVED lines=8> */
[----:B------:R0:W1:Y:S01]  /*87e0*/  LDC.64 R2, c[0x4][R16] ;  /* 0x0100000010027b82 */ /* 0x0000620000000a00 */
[----:B------:R-:W-:Y:S01]  /*87f0*/  IMAD.U32 R4, RZ, RZ, UR6 ;  /* 0x00000006ff047e24 */ /* 0x000fe2000f8e00ff */
[----:B------:R-:W-:Y:S01]  /*8800*/  MOV R10, UR4 ;  /* 0x00000004000a7c02 */ /* 0x000fe20008000f00 */
[----:B------:R-:W-:Y:S02]  /*8810*/  IMAD.U32 R5, RZ, RZ, UR7 ;  /* 0x00000007ff057e24 */ /* 0x000fe4000f8e00ff */
[----:B------:R-:W-:Y:S02]  /*8820*/  IMAD.U32 R6, RZ, RZ, UR8 ;  /* 0x00000008ff067e24 */ /* 0x000fe4000f8e00ff */
[----:B------:R-:W-:-:S02]  /*8830*/  IMAD.U32 R7, RZ, RZ, UR9 ;  /* 0x00000009ff077e24 */ /* 0x000fc4000f8e00ff */
[----:B------:R-:W-:Y:S02]  /*8840*/  IMAD.U32 R11, RZ, RZ, UR5 ;  /* 0x00000005ff0b7e24 */ /* 0x000fe4000f8e00ff */
[----:B------:R-:W-:Y:S02]  /*8850*/  IMAD.MOV.U32 R8, RZ, RZ, 0x70 ;  /* 0x00000070ff087424 */ /* 0x000fe400078e00ff */
[----:B------:R-:W-:Y:S02]  /*8860*/  IMAD.MOV.U32 R12, RZ, RZ, 0x1 ;  /* 0x00000001ff0c7424 */ /* 0x000fe400078e00ff */
[----:B0-----:R-:W-:-:S07]  /*8870*/  IMAD.MOV.U32 R13, RZ, RZ, RZ ;  /* 0x000000ffff0d7224 */ /* 0x001fce00078e00ff */
[----:B------:R-:W-:-:S07]  /*8880*/  LEPC R20, `(.L_x_42) ;  /* 0x000000001014794e */ /* 0x000fce0000000000 */
[----:B-1----:R-:W-:Y:S05]  /*8890*/  CALL.ABS.NOINC R2 ;  /* 0x0000000002007343 */ /* 0x002fea0003c00000 */
.L_x_42:
[----:B------:R0:W1:Y:S01]  /*88a0*/  LDC.64 R2, c[0x4][R16] ;  /* 0x0100000010027b82 */ /* 0x0000620000000a00 */
[----:B------:R-:W-:Y:S01]  /*88b0*/  ULDC.64 UR6, c[0x4][0xb8] ;  /* 0x01002e0000067ab9 */ /* 0x000fe20000000a00 */
[----:B------:R-:W-:Y:S01]  /*88c0*/  ULDC.64 UR8, c[0x4][0xc0] ;  /* 0x0100300000087ab9 */ /* 0x000fe20000000a00 */
[----:B------:R-:W-:Y:S01]  /*88d0*/  ULDC.64 UR4, c[0x4][0x18] ;  /* 0x0100060000047ab9 */ /* 0x000fe20000000a00 */
[----:B------:R-:W-:Y:S01]  /*88e0*/  IMAD.U32 R4, RZ, RZ, UR6 ;  /* 0x00000006ff047e24 */ /* 0x000fe2000f8e00ff */
[----:B------:R-:W-:Y:S01]  /*88f0*/  MOV R5, UR7 ;  /* 0x0000000700057c02 */ /* 0x000fe20008000f00 */
[----:B------:R-:W-:Y:S01]  /*8900*/  IMAD.U32 R6, RZ, RZ, UR8 ;  /* 0x00000008ff067e24 */ /* 0x000fe2000f8e00ff */
[----:B------:R-:W-:Y:S01]  /*8910*/  MOV R12, 0x1 ;  /* 0x00000001000c7802 */ /* 0x000fe20000000f00 */
[----:B------:R-:W-:Y:S02]  /*8920*/  IMAD.U32 R7, RZ, RZ, UR9 ;  /* 0x00000009ff077e24 */ /* 0x000fe4000f8e00ff */
[----:B------:R-:W-:-:S02]  /*8930*/  IMAD.U32 R10, RZ, RZ, UR4 ;  /* 0x00000004ff0a7e24 */ /* 0x000fc4000f8e00ff */
[----:B------:R-:W-:Y:S02]  /*8940*/  IMAD.U32 R11, RZ, RZ, UR5 ;  /* 0x00000005ff0b7e24 */ /* 0x000fe4000f8e00ff */
[----:B------:R-:W-:Y:S02]  /*8950*/  IMAD.MOV.U32 R8, RZ, RZ, 0x70 ;  /* 0x00000070ff087424 */ /* 0x000fe400078e00ff */
[----:B0-----:R-:W-:-:S07]  /*8960*/  IMAD.MOV.U32 R13, RZ, RZ, RZ ;  /* 0x000000ffff0d7224 */ /* 0x001fce00078e00ff */
[----:B------:R-:W-:-:S07]  /*8970*/  LEPC R20, `(.L_x_41) ;  /* 0x000000001014794e */ /* 0x000fce0000000000 */
[----:B-1----:R-:W-:Y:S05]  /*8980*/  CALL.ABS.NOINC R2 ;  /* 0x0000000002007343 */ /* 0x002fea0003c00000 */
.L_x_41:
[----:B------:R-:W0:Y:S02]  /*8990*/  LDC.64 R2, c[0x0][0x9f8] ;  /* 0x00027e00ff027b82 */ /* 0x000e240000000a00 */
[----:B0-----:R-:W-:-:S04]  /*89a0*/  ISETP.NE.U32.AND P0, PT, R2, RZ, PT ;  /* 0x000000ff0200720c */ /* 0x001fc80003f05070 */
[----:B------:R-:W-:-:S13]  /*89b0*/  ISETP.NE.AND.EX P0, PT, R3, RZ, PT, P0 ;  /* 0x000000ff0300720c */ /* 0x000fda0003f05300 */
[----:B------:R-:W0:Y:S02]  /*89c0*/  @P0 LDC.64 R2, c[0x0][0x9f8] ;  /* 0x00027e00ff020b82 */ /* 0x000e240000000a00 */
[----:B0-----:R-:W-:-:S05]  /*89d0*/  @P0 IMAD.WIDE R2, R19, 0x4, R2 ;  /* 0x0000000413020825 */ /* 0x001fca00078e0202 */
[----:B------:R0:W2:Y:S01]  /*89e0*/  @P0 LDG.E R19, desc[UR42][R2.64] ;  /* 0x0000002a02130981 */ /* 0x0000a2000c1e1900 */
[----:B------:R-:W-:Y:S01]  /*89f0*/  UMOV UR4, 0xffffffff ;  /* 0xffffffff00047882 */ /* 0x000fe20000000000 */
[----:B------:R-:W-:Y:S01]  /*8a00*/  LOP3.LUT R17, R17, 0xfffffffe, RZ, 0xc0, !PT ;  /* 0xfffffffe11117812 */ /* 0x000fe200078ec0ff */
[----:B------:R-:W-:Y:S01]  /*8a10*/  VIADD R18, R18, 0xffffffff ;  /* 0xffffffff12127836 */ /* 0x000fe20000000000 */
[----:B------:R-:W1:Y:S01]  /*8a20*/  S2R R0, SR_TID.X ;  /* 0x0000000000007919 */ /* 0x000e620000002100 */
[----:B0-----:R-:W0:Y:S02]  /*8a30*/  LDC.64 R2, c[0x0][0x418] ;  /* 0x00010600ff027b82 */ /* 0x001e240000000a00 */
[----:B0-----:R-:W-:Y:S02]  /*8a40*/  ISETP.NE.U32.AND P0, PT, R2, RZ, PT ;  /* 0x000000ff0200720c */ /* 0x001fe40003f05070 */
[----:B-1----:R-:W-:Y:S02]  /*8a50*/  SHF.R.U32.HI R0, RZ, 0x5, R0 ;  /* 0x00000005ff007819 */ /* 0x002fe40000011600 */
[----:B------:R-:W-:-:S02]  /*8a60*/  ISETP.NE.AND.EX P1, PT, R3, RZ, PT, P0 ;  /* 0x000000ff0300720c */ /* 0x000fc40003f25300 */
[----:B------:R-:W-:-:S11]  /*8a70*/  LOP3.LUT R0, R0, 0x3, RZ, 0xc0, !PT ;  /* 0x0000000300007812 */ /* 0x000fd600078ec0ff */
[----:B------:R-:W-:Y:S02]  /*8a80*/  @P1 LOP3.LUT R17, R17, 0x1, RZ, 0xfc, !PT ;  /* 0x0000000111111812 */ /* 0x000fe400078efcff */
[----:B--2---:R-:W-:Y:S02]  /*8a90*/  SHF.R.S32.HI R6, RZ, 0x1f, R19 ;  /* 0x0000001fff067819 */ /* 0x004fe40000011413 */
[----:B------:R-:W-:-:S03]  /*8aa0*/  SEL R16, R19, RZ, !P1 ;  /* 0x000000ff13107207 */ /* 0x000fc60004800000 */
[----:B------:R0:W-:Y:S01]  /*8ab0*/  STL [R1], R6 ;  /* 0x0000000601007387 */ /* 0x0001e20000100800 */
[----:B------:R-:W-:Y:S05]  /*8ac0*/  BRA.DIV UR4, `(.L_x_43) ;  /* 0x00000036043c7947 */ /* 0x000fea000b800000 */
[----:B------:R1:W2:Y:S02]  /*8ad0*/  SHFL.IDX PT, R14, R0, RZ, 0x1f ;  /* 0x00001fff000e7589 */ /* 0x0002a400000e0000 */
.L_x_123:
[----:B--2---:R-:W-:Y:S02]  /*8ae0*/  ISETP.NE.AND P0, PT, R14, RZ, PT ;  /* 0x000000ff0e00720c */ /* 0x004fe40003f05270 */
[----:B------:R-:W-:Y:S02]  /*8af0*/  PLOP3.LUT P2, PT, PT, PT, PT, 0x8, 0x0 ;  /* 0x000000000000781c */ /* 0x000fe40003f4e170 */
[----:B------:R-:W-:-:S11]  /*8b00*/  LOP3.LUT R17, R17, 0xfffffffd, RZ, 0xc0, !PT ;  /* 0xfffffffd11117812 */ /* 0x000fd600078ec0ff */
[----:B------:R-:W-:Y:S01]  /*8b10*/  @P2 LOP3.LUT R17, R17, 0x2, RZ, 0xfc, !PT ;  /* 0x0000000211112812 */ /* 0x000fe200078efcff */
[----:B------:R-:W-:Y:S06]  /*8b20*/  @P0 BRA `(.L_x_44) ;  /* 0x00000004000c0947 */ /* 0x000fec0003800000 */
[----:B------:R-:W-:-:S03]  /*8b30*/  UMOV UR4, 0xffffffff ;  /* 0xffffffff00047882 */ /* 0x000fc60000000000 */
[----:B------:R-:W-:Y:S05]  /*8b40*/  BRA.DIV UR4, `(.L_x_45) ;  /* 0x00000036043c7947 */ /* 0x000fea000b800000 */
[----:B------:R-:W-:-:S13]  /*8b50*/  ELECT P6, URZ, PT ;  /* 0x00000000003f782f */ /* 0x000fda00038c0000 */
.L_x_126:
[----:B------:R-:W-:Y:S05]  /*8b60*/  @!P6 BRA `(.L_x_44) ;  /* 0x0000000000fce947 */ /* 0x000fea0003800000 */
[----:B------:R-:W-:Y:S01]  /*8b70*/  IMAD.MOV.U32 R16, RZ, RZ, R19 ;  /* 0x000000ffff107224 */ /* 0x000fe200078e0013 */
[----:B------:R-:W-:Y:S06]  /*8b80*/  @!P1 BRA `(.L_x_46) ;  /* 0x0000000000449947 */ /* 0x000fec0003800000 */
[----:B------:R-:W2:Y:S01]  /*8b90*/  LDC R7, c[0x0][0x43c] ;  /* 0x00010f00ff077b82 */ /* 0x000ea20000000800 */
[----:B------:R-:W-:Y:S01]  /*8ba0*/  ULDC.64 UR4, c[0x0][0x428] ;  /* 0x00010a0000047ab9 */ /* 0x000fe20000000a00 */
[----:B--2---:R-:W-:-:S13]  /*8bb0*/  ISETP.NE.AND P0, PT, R7, 0x1, PT ;  /* 0x000000010700780c */ /* 0x004fda0003f05270 */
[----:B------:R-:W1:Y:S02]  /*8bc0*/  @P0 LDC.64 R4, c[0x0][0x440] ;  /* 0x00011000ff040b82 */ /* 0x000e640000000a00 */
[----:B-1----:R-:W-:-:S04]  /*8bd0*/  @P0 IMAD.HI.U32 R0, R18, R4, RZ ;  /* 0x0000000412000227 */ /* 0x002fc800078e00ff */
[----:B------:R-:W-:Y:S01]  /*8be0*/  IMAD.MOV.U32 R4, RZ, RZ, R18 ;  /* 0x000000ffff047224 */ /* 0x000fe200078e0012 */
[----:B------:R-:W-:-:S04]  /*8bf0*/  @P0 SHF.R.U32.HI R4, RZ, R5, R0 ;  /* 0x00000005ff040219 */ /* 0x000fc80000011600 */
[--C-:B------:R-:W-:Y:S01]  /*8c00*/  SHF.R.S32.HI R5, RZ, 0x1f, R4.reuse ;  /* 0x0000001fff057819 */ /* 0x100fe20000011404 */
[----:B------:R-:W-:-:S04]  /*8c10*/  IMAD.MOV R0, RZ, RZ, -R4 ;  /* 0x000000ffff007224 */ /* 0x000fc800078e0a04 */
[----:B------:R-:W-:Y:S02]  /*8c20*/  IMAD R18, R7, R0, R18 ;  /* 0x0000000007127224 */ /* 0x000fe400078e0212 */
[----:B------:R-:W-:Y:S02]  /*8c30*/  IMAD R0, R6, UR4, RZ ;  /* 0x0000000406007c24 */ /* 0x000fe4000f8e02ff */
[----:B------:R-:W-:-:S04]  /*8c40*/  IMAD.WIDE.U32 R4, R19, UR4, R4 ;  /* 0x0000000413047c25 */ /* 0x000fc8000f8e0004 */
[----:B------:R-:W-:Y:S01]  /*8c50*/  IMAD R7, R19, UR5, R0 ;  /* 0x0000000513077c24 */ /* 0x000fe2000f8e0200 */
[----:B------:R-:W-:-:S04]  /*8c60*/  LEA R2, P0, R4, R2, 0x2 ;  /* 0x0000000204027211 */ /* 0x000fc800078010ff */
[----:B------:R-:W-:-:S04]  /*8c70*/  IADD3 R0, R5, R7, RZ ;  /* 0x0000000705007210 */ /* 0x000fc80007ffe0ff */
[----:B------:R-:W-:-:S05]  /*8c80*/  LEA.HI.X R3, R4, R3, R0, 0x2, P0 ;  /* 0x0000000304037211 */ /* 0x000fca00000f1400 */
[----:B------:R2:W5:Y:S02]  /*8c90*/  LDG.E R16, desc[UR42][R2.64] ;  /* 0x0000002a02107981 */ /* 0x000564000c1e1900 */
.L_x_46:
[----:B-1----:R-:W-:Y:S01]  /*8ca0*/  IMAD.MOV.U32 R0, RZ, RZ, 0x1 ;  /* 0x00000001ff007424 */ /* 0x002fe200078e00ff */
[----:B0-----:R-:W2:Y:S04]  /*8cb0*/  S2R R6, SR_TID.X ;  /* 0x0000000000067919 */ /* 0x001ea80000002100 */
[----:B------:R-:W-:-:S04]  /*8cc0*/  SHF.L.U32 R0, R0, 0x1f, RZ ;  /* 0x0000001f00007819 */ /* 0x000fc800000006ff */
[----:B------:R-:W0:Y:S01]  /*8cd0*/  SYNCS.PHASECHK.TRANS64.TRYWAIT P0, [UR38+0x34840], R0 ;  /* 0x03484000ff0075a7 */ /* 0x000e220008000166 */
[----:B--2---:R-:W-:-:S04]  /*8ce0*/  LOP3.LUT R2, R6, 0x7f, RZ, 0xc0, !PT ;  /* 0x0000007f06027812 */ /* 0x004fc800078ec0ff */
[----:B------:R-:W-:Y:S01]  /*8cf0*/  ISETP.NE.AND P1, PT, R2, RZ, PT ;  /* 0x000000ff0200720c */ /* 0x000fe20003f25270 */
[----:B0-----:R-:W-:-:S12]  /*8d00*/  @!P0 BRA `(.L_x_47) ;  /* 0x0000003000ec8947 */ /* 0x001fd80003800000 */
.L_x_127:
[----:B------:R-:W-:Y:S05]  /*8d10*/  @P1 BRA `(.L_x_48) ;  /* 0x0000000000181947 */ /* 0x000fea0003800000 */
[----:B------:R-:W1:Y:S01]  /*8d20*/  S2R R2, SR_TID.X ;  /* 0x0000000000027919 */ /* 0x000e620000002100 */
[----:B0-----:R-:W-:-:S04]  /*8d30*/  IMAD.MOV.U32 R0, RZ, RZ, 0xc000 ;  /* 0x0000c000ff007424 */ /* 0x001fc800078e00ff */
[----:B------:R2:W-:Y:S01]  /*8d40*/  SYNCS.ARRIVE.TRANS64 RZ, [UR38+0x34830], R0 ;  /* 0x03483000ffff79a7 */ /* 0x0005e20008000026 */
[----:B-1----:R-:W-:-:S13]  /*8d50*/  LOP3.LUT P0, RZ, R2, 0x1f, RZ, 0xc0, !PT ;  /* 0x0000001f02ff7812 */ /* 0x002fda000780c0ff */
[----:B--2---:R-:W-:Y:S05]  /*8d60*/  @!P0 BRA `(.L_x_48) ;  /* 0x0000000000048947 */ /* 0x004fea0003800000 */
[----:B------:R-:W-:Y:S01]  /*8d70*/  BPT.TRAP 0x1 ;  /* 0x000000040000795c */ /* 0x000fe20000300000 */
.L_x_48:
[----:B------:R-:W-:Y:S01]  /*8d80*/  R2UR UR11, R18 ;  /* 0x00000000120b72ca */ /* 0x000fe200000e0000 */
[----:B------:R-:W-:Y:S01]  /*8d90*/  ULDC.64 UR4, c[0x0][0x198] ;  /* 0x0000660000047ab9 */ /* 0x000fe20000000a00 */
[----:B-----5:R-:W-:Y:S01]  /*8da0*/  R2UR UR13, R16 ;  /* 0x00000000100d72ca */ /* 0x020fe200000e0000 */
[----:B------:R-:W-:Y:S01]  /*8db0*/  UIADD3 UR4, UP0, UR4, 0x370, URZ ;  /* 0x0000037004047890 */ /* 0x000fe2000ff1e03f */
[----:B------:R-:W-:Y:S01]  /*8dc0*/  PLOP3.LUT P0, PT, PT, PT, PT, 0x80, 0x0 ;  /* 0x000000000000781c */ /* 0x000fe20003f0f070 */
[----:B------:R-:W-:Y:S01]  /*8dd0*/  UIADD3 UR8, UR38, 0x1c400, URZ ;  /* 0x0001c40026087890 */ /* 0x000fe2000fffe03f */
[----:B------:R-:W-:Y:S01]  /*8de0*/  LOP3.LUT R17, R17, 0xfffffffd, RZ, 0xc0, !PT ;  /* 0xfffffffd11117812 */ /* 0x000fe200078ec0ff */
[----:B------:R-:W-:Y:S02]  /*8df0*/  UIADD3 UR9, UR38, 0x34830, URZ ;  /* 0x0003483026097890 */ /* 0x000fe4000fffe03f */
[----:B------:R-:W-:Y:S02]  /*8e00*/  UIADD3.X UR5, URZ, UR5, URZ, UP0, !UPT ;  /* 0x000000053f057290 */ /* 0x000fe400087fe43f */
[----:B------:R-:W-:-:S02]  /*8e10*/  UIADD3 UR16, UR38, 0x20400, URZ ;  /* 0x0002040026107890 */ /* 0x000fc4000fffe03f */
[----:B------:R-:W-:Y:S02]  /*8e20*/  USHF.L.U32 UR11, UR11, 0x7, URZ ;  /* 0x000000070b0b7899 */ /* 0x000fe4000800063f */
[----:B------:R-:W-:Y:S01]  /*8e30*/  UIADD3 UR32, UR38, 0x24400, URZ ;  /* 0x0002440026207890 */ /* 0x000fe2000fffe03f */
[----:B------:R-:W-:Y:S01]  /*8e40*/  UMOV UR6, 0x0 ;  /* 0x0000000000067882 */ /* 0x000fe20000000000 */
[----:B------:R-:W-:Y:S01]  /*8e50*/  UMOV UR7, 0x14f00000 ;  /* 0x14f0000000077882 */ /* 0x000fe20000000000 */
[----:B------:R-:W-:Y:S01]  /*8e60*/  UMOV UR10, URZ ;  /* 0x0000003f000a7c82 */ /* 0x000fe20008000000 */
[----:B------:R-:W-:Y:S01]  /*8e70*/  UMOV UR12, UR36 ;  /* 0x00000024000c7c82 */ /* 0x000fe20008000000 */
[----:B------:R-:W-:Y:S01]  /*8e80*/  UMOV UR18, 0x40 ;  /* 0x0000004000127882 */ /* 0x000fe20000000000 */
[----:B------:R-:W-:Y:S01]  /*8e90*/  UMOV UR20, UR36 ;  /* 0x0000002400147c82 */ /* 0x000fe20008000000 */
[----:B------:R-:W-:Y:S01]  /*8ea0*/  UMOV UR17, UR9 ;  /* 0x0000000900117c82 */ /* 0x000fe20008000000 */
[----:B------:R-:W-:Y:S01]  /*8eb0*/  UMOV UR21, UR13 ;  /* 0x0000000d00157c82 */ /* 0x000fe20008000000 */
[----:B------:R-:W-:Y:S01]  /*8ec0*/  UMOV UR19, UR11 ;  /* 0x0000000b00137c82 */ /* 0x000fe20008000000 */
[----:B------:R-:W-:Y:S01]  /*8ed0*/  UMOV UR34, 0x80 ;  /* 0x0000008000227882 */ /* 0x000fe20000000000 */
[----:B------:R-:W-:Y:S01]  /*8ee0*/  UMOV UR33, UR9 ;  /* 0x0000000900217c82 */ /* 0x000fe20008000000 */
[----:B------:R-:W-:Y:S01]  /*8ef0*/  UMOV UR37, UR13 ;  /* 0x0000000d00257c82 */ /* 0x000fe20008000000 */
[----:B------:R2:W-:Y:S01]  /*8f00*/  UTMALDG.4D [UR8], [UR4], desc[UR6] ;  /* 0x00000608040075b4 */ /* 0x0005e20008019000 */
[----:B------:R-:W-:Y:S01]  /*8f10*/  UMOV UR35, UR11 ;  /* 0x0000000b00237c82 */ /* 0x000fe20008000000 */
[----:B------:R-:W-:Y:S01]  /*8f20*/  @P0 LOP3.LUT R17, R17, 0x2, RZ, 0xfc, !PT ;  /* 0x0000000211110812 */ /* 0x000fe200078efcff */
[----:B------:R2:W-:Y:S01]  /*8f30*/  UTMALDG.4D [UR16], [UR4], desc[UR6] ;  /* 0x00000610040075b4 */ /* 0x0005e20008019000 */
[----:B------:R2:W-:Y:S02]  /*8f40*/  UTMALDG.4D [UR32], [UR4], desc[UR6] ;  /* 0x00000620040075b4 */ /* 0x0005e40008019000 */
[----:B--2---:R-:W-:-:S03]  /*8f50*/  NOP ;  /* 0x0000000000007918 */ /* 0x004fc60000000000 */
.L_x_44:
[----:B------:R-:W-:Y:S05]  /*8f60*/  WARPSYNC.ALL ;  /* 0x0000000000007948 */ /* 0x000fea0003800000 */
[----:B------:R-:W-:Y:S01]  /*8f70*/  UIADD3 UR4, UR38, 0x10400, URZ ;  /* 0x0001040026047890 */ /* 0x000fe2000fffe03f */
[----:B------:R-:W-:Y:S03]  /*8f80*/  BAR.SYNC.DEFER_BLOCKING 0x8, 0x180 ;  /* 0x0206000000007b1d */ /* 0x000fe60000010000 */
        /* <DEDUP_REMOVED lines=9> */
[----:B0-----:R-:W0:Y:S01]  /*9020*/  LDC.64 R2, c[0x4][R2] ;  /* 0x0100000002027b82 */ /* 0x001e220000000a00 */
[----:B------:R-:W-:Y:S02]  /*9030*/  IMAD.U32 R5, RZ, RZ, UR7 ;  /* 0x00000007ff057e24 */ /* 0x000fe4000f8e00ff */
[----:B------:R-:W-:Y:S02]  /*9040*/  IMAD.U32 R6, RZ, RZ, UR8 ;  /* 0x00000008ff067e24 */ /* 0x000fe4000f8e00ff */
[----:B------:R-:W-:-:S02]  /*9050*/  IMAD.U32 R10, RZ, RZ, UR4 ;  /* 0x00000004ff0a7e24 */ /* 0x000fc4000f8e00ff */
[----:B------:R-:W-:Y:S02]  /*9060*/  IMAD.U32 R11, RZ, RZ, UR5 ;  /* 0x00000005ff0b7e24 */ /* 0x000fe4000f8e00ff */
[----:B------:R-:W-:Y:S02]  /*9070*/  IMAD.MOV.U32 R8, RZ, RZ, 0x70 ;  /* 0x00000070ff087424 */ /* 0x000fe400078e00ff */
[----:B------:R-:W-:Y:S02]  /*9080*/  IMAD.MOV.U32 R12, RZ, RZ, 0x1 ;  /* 0x00000001ff0c7424 */ /* 0x000fe400078e00ff */
[----:B------:R-:W-:-:S07]  /*9090*/  IMAD.MOV.U32 R13, RZ, RZ, RZ ;  /* 0x000000ffff0d7224 */ /* 0x000fce00078e00ff */
[----:B------:R-:W-:-:S07]  /*90a0*/  LEPC R20, `(.L_x_49) ;  /* 0x000000001014794e */ /* 0x000fce0000000000 */
[----:B01----:R-:W-:Y:S05]  /*90b0*/  CALL.ABS.NOINC R2 ;  /* 0x0000000002007343 */ /* 0x003fea0003c00000 */
.L_x_49:
[----:B------:R-:W2:Y:S01]  /*90c0*/  S2R R4, SR_CTAID.Z ;  /* 0x0000000000047919 */ /* 0x000ea20000002700 */
[----:B0-----:R-:W0:Y:S01]  /*90d0*/  LDC R6, c[0x0][0x448] ;  /* 0x00011200ff067b82 */ /* 0x001e220000000800 */
[----:B------:R-:W-:Y:S01]  /*90e0*/  USHF.R.S32.HI UR4, URZ, 0x1f, UR36 ;  /* 0x0000001f3f047899 */ /* 0x000fe20008011424 */
[----:B------:R-:W3:Y:S01]  /*90f0*/  S2R R12, SR_TID.X ;  /* 0x00000000000c7919 */ /* 0x000ee20000002100 */
[----:B------:R-:W-:Y:S02]  /*9100*/  ULDC.64 UR8, c[0x0][0x2d8] ;  /* 0x0000b60000087ab9 */ /* 0x000fe40000000a00 */
[----:B------:R-:W-:Y:S01]  /*9110*/  UIMAD UR6, UR4, UR8, URZ ;  /* 0x00000008040672a4 */ /* 0x000fe2000f8e023f */
[----:B------:R-:W4:Y:S02]  /*9120*/  S2R R11, SR_CTAID.X ;  /* 0x00000000000b7919 */ /* 0x000f240000002500 */
[----:B------:R-:W1:Y:S01]  /*9130*/  LDC.64 R2, c[0x0][0x2e0] ;  /* 0x0000b800ff027b82 */ /* 0x000e620000000a00 */
[----:B------:R-:W-:-:S02]  /*9140*/  UIMAD.WIDE.U32 UR4, UR36, UR8, URZ ;  /* 0x00000008240472a5 */ /* 0x000fc4000f8e003f */
[----:B------:R-:W-:-:S04]  /*9150*/  UIMAD UR6, UR36, UR9, UR6 ;  /* 0x00000009240672a4 */ /* 0x000fc8000f8e0206 */
[----:B------:R-:W-:Y:S01]  /*9160*/  UIADD3 UR5, UR5, UR6, URZ ;  /* 0x0000000605057290 */ /* 0x000fe2000fffe03f */
[----:B0-----:R-:W-:Y:S02]  /*9170*/  ISETP.NE.AND P0, PT, R6, 0x1, PT ;  /* 0x000000010600780c */ /* 0x001fe40003f05270 */
[----:B--2---:R-:W-:Y:S02]  /*9180*/  SHF.R.S32.HI R5, RZ, 0x1f, R4 ;  /* 0x0000001fff057819 */ /* 0x004fe40000011404 */
[----:B---3--:R-:W-:-:S03]  /*9190*/  LOP3.LUT R9, R12, 0x7f, RZ, 0xc0, !PT ;  /* 0x0000007f0c097812 */ /* 0x008fc600078ec0ff */
[----:B-1----:R-:W-:Y:S01]  /*91a0*/  IMAD R0, R5, R2, RZ ;  /* 0x0000000205007224 */ /* 0x002fe200078e02ff */
[----:B------:R-:W-:-:S03]  /*91b0*/  SHF.R.U32.HI R8, RZ, 0x3, R9 ;  /* 0x00000003ff087819 */ /* 0x000fc60000011609 */
[C---:B------:R-:W-:Y:S02]  /*91c0*/  IMAD R5, R4.reuse, R3, R0 ;  /* 0x0000000304057224 */ /* 0x040fe400078e0200 */
[----:B------:R-:W-:Y:S01]  /*91d0*/  IMAD.WIDE.U32 R2, R4, R2, UR4 ;  /* 0x0000000404027e25 */ /* 0x000fe2000f8e0002 */
[----:B------:R-:W0:Y:S01]  /*91e0*/  @P0 LDC R0, c[0x0][0x450] ;  /* 0x00011400ff000b82 */ /* 0x000e220000000800 */
[----:B------:R-:W-:Y:S02]  /*91f0*/  ULDC.64 UR4, c[0x0][0x2d0] ;  /* 0x0000b40000047ab9 */ /* 0x000fe40000000a00 */
[----:B------:R-:W-:Y:S01]  /*9200*/  IMAD.SHL.U32 R9, R9, 0x8, RZ ;  /* 0x0000000809097824 */ /* 0x000fe200078e00ff */
[----:B------:R-:W-:Y:S01]  /*9210*/  IADD3 R3, R3, R5, RZ ;  /* 0x0000000503037210 */ /* 0x000fe20007ffe0ff */
[----:B------:R-:W-:-:S03]  /*9220*/  IMAD.SHL.U32 R5, R12, 0x10, RZ ;  /* 0x000000100c057824 */ /* 0x000fc600078e00ff */
[----:B------:R-:W1:Y:S02]  /*9230*/  @P0 LDC R4, c[0x0][0x44c] ;  /* 0x00011300ff040b82 */ /* 0x000e640000000800 */
[----:B------:R-:W-:-:S05]  /*9240*/  LOP3.LUT R5, R8, 0x70, R5, 0xf8, !PT ;  /* 0x0000007008057812 */ /* 0x000fca00078ef805 */
[----:B----4-:R-:W-:-:S04]  /*9250*/  IMAD R5, R11, 0x80, R5 ;  /* 0x000000800b057824 */ /* 0x010fc800078e0205 */
[----:B-1----:R-:W-:-:S04]  /*9260*/  @P0 IMAD.HI.U32 R7, R5, R4, RZ ;  /* 0x0000000405070227 */ /* 0x002fc800078e00ff */
[----:B------:R-:W-:Y:S01]  /*9270*/  IMAD.MOV.U32 R4, RZ, RZ, R5 ;  /* 0x000000ffff047224 */ /* 0x000fe200078e0005 */
[----:B0-----:R-:W-:-:S05]  /*9280*/  @P0 SHF.R.U32.HI R4, RZ, R0, R7 ;  /* 0x00000000ff040219 */ /* 0x001fca0000011607 */
[----:B------:R-:W-:Y:S02]  /*9290*/  IMAD.MOV R0, RZ, RZ, -R4 ;  /* 0x000000ffff007224 */ /* 0x000fe400078e0a04 */
[----:B------:R-:W-:-:S04]  /*92a0*/  IMAD.WIDE.U32 R2, R4, UR4, R2 ;  /* 0x0000000404027c25 */ /* 0x000fc8000f8e0002 */
[----:B------:R-:W-:Y:S01]  /*92b0*/  IMAD R0, R6, R0, R5 ;  /* 0x0000000006007224 */ /* 0x000fe200078e0205 */
[----:B------:R-:W-:-:S05]  /*92c0*/  SHF.R.S32.HI R5, RZ, 0x1f, R4 ;  /* 0x0000001fff057819 */ /* 0x000fca0000011404 */
[----:B------:R-:W-:-:S04]  /*92d0*/  IMAD R5, R5, UR4, RZ ;  /* 0x0000000405057c24 */ /* 0x000fc8000f8e02ff */
[----:B------:R-:W-:Y:S01]  /*92e0*/  IMAD R5, R4, UR5, R5 ;  /* 0x0000000504057c24 */ /* 0x000fe2000f8e0205 */
[----:B------:R-:W-:Y:S01]  /*92f0*/  SHF.R.S32.HI R4, RZ, 0x1f, R0 ;  /* 0x0000001fff047819 */ /* 0x000fe20000011400 */
[----:B------:R-:W-:Y:S02]  /*9300*/  ULDC.64 UR4, c[0x0][0x2c8] ;  /* 0x0000b20000047ab9 */ /* 0x000fe40000000a00 */
[----:B------:R-:W-:Y:S02]  /*9310*/  IMAD.IADD R3, R3, 0x1, R5 ;  /* 0x0000000103037824 */ /* 0x000fe400078e0205 */
[----:B------:R-:W-:Y:S02]  /*9320*/  IMAD R5, R4, UR4, RZ ;  /* 0x0000000404057c24 */ /* 0x000fe4000f8e02ff */
[----:B------:R-:W-:-:S04]  /*9330*/  IMAD.WIDE.U32 R2, R0, UR4, R2 ;  /* 0x0000000400027c25 */ /* 0x000fc8000f8e0002 */
[----:B------:R-:W-:Y:S01]  /*9340*/  IMAD R5, R0, UR5, R5 ;  /* 0x0000000500057c24 */ /* 0x000fe2000f8e0205 */
[----:B------:R-:W-:Y:S02]  /*9350*/  ULDC.64 UR4, c[0x0][0x280] ;  /* 0x0000a00000047ab9 */ /* 0x000fe40000000a00 */
[----:B------:R-:W-:Y:S01]  /*9360*/  LEA R0, P0, R2, UR4, 0x1 ;  /* 0x0000000402007c11 */ /* 0x000fe2000f8008ff */
[----:B------:R-:W-:Y:S01]  /*9370*/  ULDC UR4, c[0x0][0x2b8] ;  /* 0x0000ae0000047ab9 */ /* 0x000fe20000000800 */
[----:B------:R-:W-:-:S04]  /*9380*/  IADD3 R7, R3, R5, RZ ;  /* 0x0000000503077210 */ /* 0x000fc80007ffe0ff */
[----:B------:R-:W-:Y:S01]  /*9390*/  LEA.HI.X R7, R2, UR5, R7, 0x1, P0 ;  /* 0x0000000502077c11 */ /* 0x000fe200080f0c07 */
[----:B------:R-:W-:-:S05]  /*93a0*/  IMAD.SHL.U32 R2, R12, 0x8, RZ ;  /* 0x000000080c027824 */ /* 0x000fca00078e00ff */
[----:B------:R-:W-:-:S04]  /*93b0*/  LOP3.LUT R10, R2, 0x38, RZ, 0xc0, !PT ;  /* 0x00000038020a7812 */ /* 0x000fc800078ec0ff */
[C---:B------:R-:W-:Y:S02]  /*93c0*/  LOP3.LUT R3, R10.reuse, 0x40, RZ, 0xfc, !PT ;  /* 0x000000400a037812 */ /* 0x040fe400078efcff */
[C---:B------:R-:W-:Y:S02]  /*93d0*/  ISETP.GE.AND P2, PT, R10.reuse, UR4, PT ;  /* 0x000000040a007c0c */ /* 0x040fe4000bf46270 */
[----:B------:R-:W-:Y:S02]  /*93e0*/  ISETP.GE.AND P0, PT, R3, UR4, PT ;  /* 0x0000000403007c0c */ /* 0x000fe4000bf06270 */
[----:B------:R-:W-:-:S04]  /*93f0*/  LOP3.LUT R3, R10, 0x80, RZ, 0xfc, !PT ;  /* 0x000000800a037812 */ /* 0x000fc800078efcff */
[----:B------:R-:W-:Y:S01]  /*9400*/  ISETP.GE.AND P1, PT, R3, UR4, PT ;  /* 0x0000000403007c0c */ /* 0x000fe2000bf26270 */
[----:B------:R-:W-:Y:S01]  /*9410*/  UMOV UR4, 0xffffffff ;  /* 0xffffffff00047882 */ /* 0x000fe20000000000 */
[----:B------:R-:W-:-:S04]  /*9420*/  LOP3.LUT R3, R2, 0x1c0, RZ, 0xc0, !PT ;  /* 0x000001c002037812 */ /* 0x000fc800078ec0ff */
[----:B------:R-:W-:-:S04]  /*9430*/  LOP3.LUT R3, R3, 0x38, R2, 0xf8, !PT ;  /* 0x0000003803037812 */ /* 0x000fc800078ef802 */
[----:B------:R-:W-:-:S04]  /*9440*/  LOP3.LUT R2, R3, 0x38, R12, 0x78, !PT ;  /* 0x0000003803027812 */ /* 0x000fc800078e780c */
[----:B------:R-:W-:Y:S01]  /*9450*/  LOP3.LUT R9, R2, 0x200, R9, 0xf8, !PT ;  /* 0x0000020002097812 */ /* 0x000fe200078ef809 */
[----:B------:R-:W-:Y:S06]  /*9460*/  BRA.DIV UR4, `(.L_x_50) ;  /* 0x0000002e042c7947 */ /* 0x000fec000b800000 */
[----:B------:R-:W0:Y:S01]  /*9470*/  S2R R2, SR_CTAID.X ;  /* 0x0000000000027919 */ /* 0x000e220000002500 */
[----:B------:R-:W-:Y:S02]  /*9480*/  ULDC UR4, c[0x0][0x288] ;  /* 0x0000a20000047ab9 */ /* 0x000fe40000000800 */
[----:B------:R-:W-:Y:S01]  /*9490*/  IMAD R6, R6, UR4, RZ ;  /* 0x0000000406067c24 */ /* 0x000fe2000f8e02ff */
[----:B------:R-:W-:Y:S04]  /*94a0*/  SHFL.IDX PT, R14, R0, RZ, 0x181f ;  /* 0x00181fff000e7589 */ /* 0x000fe800000e0000 */
[----:B------:R-:W-:Y:S01]  /*94b0*/  SHFL.IDX PT, R4, R7, 0x1, 0x181f ;  /* 0x00381f0007047f89 */ /* 0x000fe200000e0000 */
[----:B0-----:R-:W-:-:S03]  /*94c0*/  IMAD R8, R2, 0x80, R8 ;  /* 0x0000008002087824 */ /* 0x001fc600078e0208 */
[----:B------:R-:W0:Y:S02]  /*94d0*/  SHFL.IDX PT, R2, R7, RZ, 0x181f ;  /* 0x00181fff07027589 */ /* 0x000e2400000e0000 */
[C---:B------:R-:W-:Y:S02]  /*94e0*/  ISETP.GE.AND P3, PT, R8.reuse, R6, PT ;  /* 0x000000060800720c */ /* 0x040fe40003f66270 */
[----:B------:R-:W-:-:S11]  /*94f0*/  IADD3 R5, R8, 0x10, RZ ;  /* 0x0000001008057810 */ /* 0x000fd60007ffe0ff */
[----:B------:R-:W-:Y:S01]  /*9500*/  @!P3 LEA R21, R9, UR38, 0x1 ;  /* 0x000000260915bc11 */ /* 0x000fe2000f8e08ff */
[----:B0-----:R-:W-:Y:S02]  /*9510*/  IMAD.MOV.U32 R3, RZ, RZ, R2 ;  /* 0x000000ffff037224 */ /* 0x001fe400078e0002 */
[----:B------:R-:W-:Y:S02]  /*9520*/  IMAD.MOV.U32 R2, RZ, RZ, R14 ;  /* 0x000000ffff027224 */ /* 0x000fe400078e000e */
[----:B------:R-:W0:Y:S02]  /*9530*/  SHFL.IDX PT, R14, R0, 0x1, 0x181f ;  /* 0x00381f00000e7f89 */ /* 0x000e2400000e0000 */
[----:B------:R-:W-:-:S05]  /*9540*/  @!P3 IMAD.WIDE.U32 R2, R10, 0x2, R2 ;  /* 0x000000020a02b825 */ /* 0x000fca00078e0002 */
[----:B------:R-:W-:Y:S04]  /*9550*/  @!P3 LDGSTS.E.BYPASS.LTC128B.128 [R21+0x10400], desc[UR42][R2.64], !P2 ;  /* 0x104000000215bfae */ /* 0x000fe8000d101d6a */
[----:B------:R-:W-:Y:S04]  /*9560*/  @!P3 LDGSTS.E.BYPASS.LTC128B.128 [R21+0x14400], desc[UR42][R2.64+0x80], !P0 ;  /* 0x144000800215bfae */ /* 0x000fe8000c101d6a */
[----:B------:R1:W-:Y:S01]  /*9570*/  @!P3 LDGSTS.E.BYPASS.LTC128B.128 [R21+0x18400], desc[UR42][R2.64+0x100], !P1 ;  /* 0x184001000215bfae */ /* 0x0003e2000c901d6a */
[----:B------:R-:W-:Y:S01]  /*9580*/  ISETP.GE.AND P3, PT, R5, R6, PT ;  /* 0x000000060500720c */ /* 0x000fe20003f66270 */
[----:B------:R-:W-:-:S02]  /*9590*/  IMAD.MOV.U32 R5, RZ, RZ, R4 ;  /* 0x000000ffff057224 */ /* 0x000fc400078e0004 */
[----:B0-----:R-:W-:Y:S02]  /*95a0*/  IMAD.MOV.U32 R4, RZ, RZ, R14 ;  /* 0x000000ffff047224 */ /* 0x001fe400078e000e */
[----:B------:R-:W-:Y:S01]  /*95b0*/  SHFL.IDX PT, R14, R0, 0x2, 0x181f ;  /* 0x00581f00000e7f89 */ /* 0x000fe200000e0000 */
[----:B-1----:R-:W-:-:S07]  /*95c0*/  VIADD R3, R8, 0x20 ;  /* 0x0000002008037836 */ /* 0x002fce0000000000 */
[----:B------:R-:W-:Y:S01]  /*95d0*/  @!P3 IMAD.WIDE.U32 R4, R10, 0x2, R4 ;  /* 0x000000020a04b825 */ /* 0x000fe200078e0004 */
[----:B------:R-:W0:Y:S01]  /*95e0*/  SHFL.IDX PT, R2, R7, 0x2, 0x181f ;  /* 0x00581f0007027f89 */ /* 0x000e2200000e0000 */
[----:B------:R-:W-:-:S05]  /*95f0*/  @!P3 LEA R20, R9, UR38, 0x1 ;  /* 0x000000260914bc11 */ /* 0x000fca000f8e08ff */
[----:B------:R-:W-:Y:S04]  /*9600*/  @!P3 LDGSTS.E.BYPASS.LTC128B.128 [R20+0x10c00], desc[UR42][R4.64], !P2 ;  /* 0x10c000000414bfae */ /* 0x000fe8000d101d6a */
[----:B------:R-:W-:Y:S04]  /*9610*/  @!P3 LDGSTS.E.BYPASS.LTC128B.128 [R20+0x14c00], desc[UR42][R4.64+0x80], !P0 ;  /* 0x14c000800414bfae */ /* 0x000fe8000c101d6a */
[----:B------:R1:W-:Y:S01]  /*9620*/  @!P3 LDGSTS.E.BYPASS.LTC128B.128 [R20+0x18c00], desc[UR42][R4.64+0x100], !P1 ;  /* 0x18c001000414bfae */ /* 0x0003e2000c901d6a */
[----:B------:R-:W-:Y:S01]  /*9630*/  ISETP.GE.AND P3, PT, R3, R6, PT ;  /* 0x000000060300720c */ /* 0x000fe20003f66270 */
[----:B0-----:R-:W-:-:S02]  /*9640*/  IMAD.MOV.U32 R3, RZ, RZ, R2 ;  /* 0x000000ffff037224 */ /* 0x001fc400078e0002 */
[----:B------:R-:W-:Y:S01]  /*9650*/  IMAD.MOV.U32 R2, RZ, RZ, R14 ;  /* 0x000000ffff027224 */ /* 0x000fe200078e000e */
[----:B-1----:R-:W0:Y:S09]  /*9660*/  SHFL.IDX PT, R4, R7, 0x3, 0x181f ;  /* 0x00781f0007047f89 */ /* 0x002e3200000e0000 */
[----:B------:R-:W-:Y:S01]  /*9670*/  @!P3 LEA R21, R9, UR38, 0x1 ;  /* 0x000000260915bc11 */ /* 0x000fe2000f8e08ff */
[----:B------:R-:W-:Y:S01]  /*9680*/  @!P3 IMAD.WIDE.U32 R2, R10, 0x2, R2 ;  /* 0x000000020a02b825 */ /* 0x000fe200078e0002 */
[----:B------:R-:W1:Y:S01]  /*9690*/  SHFL.IDX PT, R14, R0, 0x3, 0x181f ;  /* 0x00781f00000e7f89 */ /* 0x000e6200000e0000 */
[----:B------:R-:W-:-:S03]  /*96a0*/  IADD3 R5, R8, 0x30, RZ ;  /* 0x0000003008057810 */ /* 0x000fc60007ffe0ff */
[----:B------:R-:W-:Y:S04]  /*96b0*/  @!P3 LDGSTS.E.BYPASS.LTC128B.128 [R21+0x11400], desc[UR42][R2.64], !P2 ;  /* 0x114000000215bfae */ /* 0x000fe8000d101d6a */
[----:B------:R-:W-:Y:S04]  /*96c0*/  @!P3 LDGSTS.E.BYPASS.LTC128B.128 [R21+0x15400], desc[UR42][R2.64+0x80], !P0 ;  /* 0x154000800215bfae */ /* 0x000fe8000c101d6a */
[----:B------:R2:W-:Y:S01]  /*96d0*/  @!P3 LDGSTS.E.BYPASS.LTC128B.128 [R21+0x19400], desc[UR42][R2.64+0x100], !P1 ;  /* 0x194001000215bfae */ /* 0x0005e2000c901d6a */
[----:B------:R-:W-:Y:S01]  /*96e0*/  ISETP.GE.AND P3, PT, R5, R6, PT ;  /* 0x000000060500720c */ /* 0x000fe20003f66270 */
[----:B0-----:R-:W-:-:S02]  /*96f0*/  IMAD.MOV.U32 R5, RZ, RZ, R4 ;  /* 0x000000ffff057224 */ /* 0x001fc400078e0004 */
[----:B-1----:R-:W-:Y:S01]  /*9700*/  IMAD.MOV.U32 R4, RZ, RZ, R14 ;  /* 0x000000ffff047224 */ /* 0x002fe200078e000e */
[----:B--2---:R-:W0:Y:S09]  /*9710*/  SHFL.IDX PT, R2, R7, 0x4, 0x181f ;  /* 0x00981f0007027f89 */ /* 0x004e3200000e0000 */
[----:B------:R-:W-:Y:S01]  /*9720*/  @!P3 LEA R20, R9, UR38, 0x1 ;  /* 0x000000260914bc11 */ /* 0x000fe2000f8e08ff */
[----:B------:R-:W-:Y:S01]  /*9730*/  VIADD R3, R8, 0x40 ;  /* 0x0000004008037836 */ /* 0x000fe20000000000 */
[----:B------:R-:W1:Y:S01]  /*9740*/  SHFL.IDX PT, R14, R0, 0x4, 0x181f ;  /* 0x00981f00000e7f89 */ /* 0x000e6200000e0000 */
[----:B------:R-:W-:-:S05]  /*9750*/  @!P3 IMAD.WIDE.U32 R4, R10, 0x2, R4 ;  /* 0x000000020a04b825 */ /* 0x000fca00078e0004 */
[----:B------:R-:W-:Y:S04]  /*9760*/  @!P3 LDGSTS.E.BYPASS.LTC128B.128 [R20+0x11c00], desc[UR42][R4.64], !P2 ;  /* 0x11c000000414bfae */ /* 0x000fe8000d101d6a */
[----:B------:R-:W-:Y:S04]  /*9770*/  @!P3 LDGSTS.E.BYPASS.LTC128B.128 [R20+0x15c00], desc[UR42][R4.64+0x80], !P0 ;  /* 0x15c000800414bfae */ /* 0x000fe8000c101d6a */
[----:B------:R2:W-:Y:S01]  /*9780*/  @!P3 LDGSTS.E.BYPASS.LTC128B.128 [R20+0x19c00], desc[UR42][R4.64+0x100], !P1 ;  /* 0x19c001000414bfae */ /* 0x0005e2000c901d6a */
[----:B------:R-:W-:Y:S01]  /*9790*/  ISETP.GE.AND P3, PT, R3, R6, PT ;  /* 0x000000060300720c */ /* 0x000fe20003f66270 */
[----:B0-----:R-:W-:-:S02]  /*97a0*/  IMAD.MOV.U32 R3, RZ, RZ, R2 ;  /* 0x000000ffff037224 */ /* 0x001fc400078e0002 */
[----:B-1----:R-:W-:Y:S01]  /*97b0*/  IMAD.MOV.U32 R2, RZ, RZ, R14 ;  /* 0x000000ffff027224 */ /* 0x002fe200078e000e */
[----:B--2---:R-:W0:Y:S01]  /*97c0*/  SHFL.IDX PT, R4, R7, 0x5, 0x181f ;  /* 0x00b81f0007047f89 */ /* 0x004e2200000e0000 */
[----:B------:R-:W-:-:S08]  /*97d0*/  IADD3 R5, R8, 0x50, RZ ;  /* 0x0000005008057810 */ /* 0x000fd00007ffe0ff */
[----:B------:R-:W-:Y:S01]  /*97e0*/  @!P3 IMAD.WIDE.U32 R2, R10, 0x2, R2 ;  /* 0x000000020a02b825 */ /* 0x000fe200078e0002 */
[----:B------:R-:W-:Y:S01]  /*97f0*/  @!P3 LEA R21, R9, UR38, 0x1 ;  /* 0x000000260915bc11 */ /* 0x000fe2000f8e08ff */
[----:B------:R-:W1:Y:S04]  /*9800*/  SHFL.IDX PT, R14, R0, 0x5, 0x181f ;  /* 0x00b81f00000e7f89 */ /* 0x000e6800000e0000 */
        /* <DEDUP_REMOVED lines=17> */
[----:B--2---:R0:W1:Y:S09]  /*9920*/  SHFL.IDX PT, R4, R7, 0x7, 0x181f ;  /* 0x00f81f0007047f89 */ /* 0x00407200000e0000 */
[----:B------:R-:W-:Y:S01]  /*9930*/  @!P3 IMAD.WIDE.U32 R2, R10, 0x2, R2 ;  /* 0x000000020a02b825 */ /* 0x000fe200078e0002 */
[----:B------:R-:W-:Y:S01]  /*9940*/  @!P3 LEA R21, R9, UR38, 0x1 ;  /* 0x000000260915bc11 */ /* 0x000fe2000f8e08ff */
[----:B------:R0:W2:Y:S04]  /*9950*/  SHFL.IDX PT, R14, R0, 0x7, 0x181f ;  /* 0x00f81f00000e7f89 */ /* 0x0000a800000e0000 */
[----:B------:R0:W-:Y:S04]  /*9960*/  @!P3 LDGSTS.E.BYPASS.LTC128B.128 [R21+0x13400], desc[UR42][R2.64], !P2 ;  /* 0x134000000215bfae */ /* 0x0001e8000d101d6a */
[----:B------:R0:W-:Y:S04]  /*9970*/  @!P3 LDGSTS.E.BYPASS.LTC128B.128 [R21+0x17400], desc[UR42][R2.64+0x80], !P0 ;  /* 0x174000800215bfae */ /* 0x0001e8000c101d6a */
[----:B------:R0:W-:Y:S02]  /*9980*/  @!P3 LDGSTS.E.BYPASS.LTC128B.128 [R21+0x1b400], desc[UR42][R2.64+0x100], !P1 ;  /* 0x1b4001000215bfae */ /* 0x0001e4000c901d6a */
.L_x_144:
[----:B0-----:R-:W-:Y:S01]  /*9990*/  IADD3 R3, R8, 0x70, RZ ;  /* 0x0000007008037810 */ /* 0x001fe20007ffe0ff */
[----:B------:R-:W-:Y:S01]  /*99a0*/  BSSY B0, `(.L_x_51) ;  /* 0x000000d000007945 */ /* 0x000fe20003800000 */
[----:B--2---:R-:W-:Y:S02]  /*99b0*/  IMAD.MOV.U32 R2, RZ, RZ, R14 ;  /* 0x000000ffff027224 */ /* 0x004fe400078e000e */
[----:B------:R-:W-:Y:S01]  /*99c0*/  ISETP.GE.AND P3, PT, R3, R6, PT ;  /* 0x000000060300720c */ /* 0x000fe20003f66270 */
[----:B-1----:R-:W-:-:S12]  /*99d0*/  IMAD.MOV.U32 R3, RZ, RZ, R4 ;  /* 0x000000ffff037224 */ /* 0x002fd800078e0004 */
[----:B------:R-:W-:Y:S05]  /*99e0*/  @P3 BRA `(.L_x_52) ;  /* 0x0000000000203947 */ /* 0x000fea0003800000 */
[----:B------:R-:W-:Y:S01]  /*99f0*/  IMAD.WIDE.U32 R10, R10, 0x2, R2 ;  /* 0x000000020a0a7825 */ /* 0x000fe200078e0002 */
[----:B------:R-:W-:-:S05]  /*9a00*/  LEA R9, R9, UR38, 0x1 ;  /* 0x0000002609097c11 */ /* 0x000fca000f8e08ff */
[----:B------:R-:W-:Y:S01]  /*9a10*/  @!PT LDS RZ, [RZ] ;  /* 0x00000000fffff984 */ /* 0x000fe20000000800 */
[----:B------:R-:W-:Y:S01]  /*9a20*/  @!PT LDS RZ, [RZ] ;  /* 0x00000000fffff984 */ /* 0x000fe20000000800 */
[----:B------:R-:W-:Y:S01]  /*9a30*/  @!PT LDS RZ, [RZ] ;  /* 0x00000000fffff984 */ /* 0x000fe20000000800 */
[----:B------:R0:W-:Y:S04]  /*9a40*/  LDGSTS.E.BYPASS.LTC128B.128 [R9+0x13c00], desc[UR42][R10.64], !P2 ;  /* 0x13c000000a097fae */ /* 0x0001e8000d101d6a */
[----:B------:R0:W-:Y:S04]  /*9a50*/  LDGSTS.E.BYPASS.LTC128B.128 [R9+0x17c00], desc[UR42][R10.64+0x80], !P0 ;  /* 0x17c000800a097fae */ /* 0x0001e8000c101d6a */
[----:B------:R0:W-:Y:S02]  /*9a60*/  LDGSTS.E.BYPASS.LTC128B.128 [R9+0x1bc00], desc[UR42][R10.64+0x100], !P1 ;  /* 0x1bc001000a097fae */ /* 0x0001e4000c901d6a */
.L_x_52:
[----:B------:R-:W-:Y:S05]  /*9a70*/  BSYNC B0 ;  /* 0x0000000000007941 */ /* 0x000fea0003800000 */
.L_x_51:
[----:B------:R-:W-:Y:S01]  /*9a80*/  NOP ;  /* 0x0000000000007918 */ /* 0x000fe20000000000 */
[----:B------:R-:W-:Y:S01]  /*9a90*/  SYNCS.ARRIVE.TRANS64.RED.A0T1 RZ, [UR38+0x34800], RZ ;  /* 0x034800ffffff79a7 */ /* 0x000fe20008200426 */
[----:B------:R-:W-:Y:S01]  /*9aa0*/  IMAD.MOV.U32 R0, RZ, RZ, 0x1 ;  /* 0x00000001ff007424 */ /* 0x000fe200078e00ff */
[----:B------:R-:W-:Y:S04]  /*9ab0*/  ARRIVES.LDGSTSBAR.64.TRANSCNT [UR38+0x34800] ;  /* 0x03480000ff0079b0 */ /* 0x000fe80008000aa6 */
[----:B------:R-:W-:Y:S01]  /*9ac0*/  SHF.L.U32 R0, R0, 0x1f, RZ ;  /* 0x0000001f00007819 */ /* 0x000fe200000006ff */
[----:B------:R-:W-:Y:S01]  /*9ad0*/  NOP ;  /* 0x0000000000007918 */ /* 0x000fe20000000000 */
[----:B------:R-:W2:Y:S01]  /*9ae0*/  LDL.LU R4, [R1+0xc] ;  /* 0x00000c0001047983 */ /* 0x000ea20000300800 */
[----:B------:R-:W-:Y:S03]  /*9af0*/  SYNCS.ARRIVE.TRANS64.A1T0 RZ, [UR38+0x34800], RZ ;  /* 0x034800ffffff79a7 */ /* 0x000fe60008100026 */
[----:B------:R-:W3:Y:S01]  /*9b00*/  LDL R3, [R1+0x4] ;  /* 0x0000040001037983 */ /* 0x000ee20000100800 */
[----:B------:R-:W1:Y:S01]  /*9b10*/  SYNCS.PHASECHK.TRANS64.TRYWAIT P0, [UR38+0x34820], R0 ;  /* 0x03482000ff0075a7 */ /* 0x000e620008000166 */
[----:B--2---:R-:W-:-:S05]  /*9b20*/  VIADD R6, R4, 0xfffffffe ;  /* 0xfffffffe04067836 */ /* 0x004fca0000000000 */
[----:B---3--:R-:W-:Y:S01]  /*9b30*/  ISETP.GE.AND P1, PT, R6, R3, PT ;  /* 0x000000030600720c */ /* 0x008fe20003f26270 */
[----:B-1----:R-:W-:-:S12]  /*9b40*/  @!P0 BRA `(.L_x_53) ;  /* 0x0000003000188947 */ /* 0x002fd80003800000 */
.L_x_145:
[----:B0-----:R-:W-:Y:S01]  /*9b50*/  IMAD.MOV.U32 R10, RZ, RZ, 0x1 ;  /* 0x00000001ff0a7424 */ /* 0x001fe200078e00ff */
[----:B-1----:R-:W-:Y:S01]  /*9b60*/  MOV R0, RZ ;  /* 0x000000ff00007202 */ /* 0x002fe20000000f00 */
[----:B------:R-:W-:Y:S06]  /*9b70*/  @!P1 BRA `(.L_x_54) ;  /* 0x0000001800dc9947 */ /* 0x000fec0003800000 */
[----:B------:R-:W2:Y:S04]  /*9b80*/  LDL.LU R2, [R1+0x8] ;  /* 0x0000080001027983 */ /* 0x000ea80000300800 */
[----:B------:R-:W3:Y:S01]  /*9b90*/  LDL.LU R3, [R1+0x4] ;  /* 0x0000040001037983 */ /* 0x000ee20000300800 */
[----:B------:R-:W-:Y:S01]  /*9ba0*/  UIADD3 UR4, UR40, 0x1, URZ ;  /* 0x0000000128047890 */ /* 0x000fe2000fffe03f */
[----:B------:R-:W-:Y:S01]  /*9bb0*/  IMAD.MOV.U32 R10, RZ, RZ, 0x1 ;  /* 0x00000001ff0a7424 */ /* 0x000fe200078e00ff */
[----:B------:R-:W0:Y:S02]  /*9bc0*/  S2R R7, SR_TID.X ;  /* 0x0000000000077919 */ /* 0x000e240000002100 */
[----:B0-----:R-:W-:Y:S02]  /*9bd0*/  LOP3.LUT R9, R7, 0x1f, RZ, 0xc0, !PT ;  /* 0x0000001f07097812 */ /* 0x001fe400078ec0ff */
[----:B--2---:R-:W-:Y:S01]  /*9be0*/  IMAD R2, R2, UR4, RZ ;  /* 0x0000000402027c24 */ /* 0x004fe2000f8e02ff */
[----:B---3--:R-:W-:-:S04]  /*9bf0*/  LOP3.LUT R3, RZ, R3, RZ, 0x33, !PT ;  /* 0x00000003ff037212 */ /* 0x008fc800078e33ff */
[----:B------:R-:W-:-:S05]  /*9c00*/  VIMNMX R2, R2, UR39, PT ;  /* 0x0000002702027c48 */ /* 0x000fca000bfe0100 */
[----:B------:R-:W-:-:S05]  /*9c10*/  IMAD.MOV R4, RZ, RZ, -R2 ;  /* 0x000000ffff047224 */ /* 0x000fca00078e0a02 */
[----:B------:R-:W-:Y:S02]  /*9c20*/  VIADDMNMX R5, R4, 0x1, R3, !PT ;  /* 0x0000000104057846 */ /* 0x000fe40007800103 */
[----:B------:R-:W-:-:S03]  /*9c30*/  LOP3.LUT R3, RZ, R2, RZ, 0x33, !PT ;  /* 0x00000002ff037212 */ /* 0x000fc600078e33ff */
[----:B------:R-:W-:Y:S02]  /*9c40*/  VIADD R4, R5, 0xfffffffe ;  /* 0xfffffffe05047836 */ /* 0x000fe40000000000 */
[----:B------:R-:W-:-:S03]  /*9c50*/  IMAD.IADD R2, R2, 0x1, R5 ;  /* 0x0000000102027824 */ /* 0x000fc600078e0205 */
[----:B------:R-:W-:Y:S01]  /*9c60*/  ISETP.NE.AND P0, PT, R4, R3, PT ;  /* 0x000000030400720c */ /* 0x000fe20003f05270 */
[----:B------:R-:W-:Y:S01]  /*9c70*/  IMAD.MOV.U32 R4, RZ, RZ, R16 ;  /* 0x000000ffff047224 */ /* 0x000fe200078e0010 */
[----:B------:R-:W-:-:S11]  /*9c80*/  LOP3.LUT R11, R2, 0x1, RZ, 0xc0, !PT ;  /* 0x00000001020b7812 */ /* 0x000fd600078ec0ff */
[----:B------:R-:W-:Y:S05]  /*9c90*/  @!P0 BRA `(.L_x_55) ;  /* 0x00000010006c8947 */ /* 0x000fea0003800000 */
[----:B------:R-:W-:Y:S01]  /*9ca0*/  BSSY B0, `(.L_x_55) ;  /* 0x000011a000007945 */ /* 0x000fe20003800000 */
[----:B------:R-:W-:Y:S01]  /*9cb0*/  IADD3 R7, R2, -R11, RZ ;  /* 0x8000000b02077210 */ /* 0x000fe20007ffe0ff */
[----:B------:R-:W-:Y:S02]  /*9cc0*/  IMAD.MOV.U32 R8, RZ, RZ, 0x1 ;  /* 0x00000001ff087424 */ /* 0x000fe400078e00ff */
[----:B------:R-:W-:-:S07]  /*9cd0*/  IMAD.MOV.U32 R4, RZ, RZ, R16 ;  /* 0x000000ffff047224 */ /* 0x000fce00078e0010 */
.L_x_88:
[----:B------:R-:W-:Y:S01]  /*9ce0*/  LOP3.LUT P0, RZ, R17, 0x2, RZ, 0xc0, !PT ;  /* 0x0000000211ff7812 */ /* 0x000fe2000780c0ff */
[----:B------:R-:W-:Y:S01]  /*9cf0*/  VIADD R7, R7, 0xfffffffe ;  /* 0xfffffffe07077836 */ /* 0x000fe20000000000 */
[----:B------:R-:W-:Y:S04]  /*9d00*/  BSSY B1, `(.L_x_56) ;  /* 0x0000087000017945 */ /* 0x000fe80003800000 */
[----:B------:R-:W-:-:S07]  /*9d10*/  ISETP.NE.AND P1, PT, R7, RZ, PT ;  /* 0x000000ff0700720c */ /* 0x000fce0003f25270 */
[----:B------:R-:W-:Y:S06]  /*9d20*/  @!P0 BRA `(.L_x_57) ;  /* 0x0000000800108947 */ /* 0x000fec0003800000 */
[----:B------:R-:W-:Y:S01]  /*9d30*/  LOP3.LUT P0, RZ, R17, 0x1, RZ, 0xc0, !PT ;  /* 0x0000000111ff7812 */ /* 0x000fe2000780c0ff */
[----:B------:R-:W-:-:S12]  /*9d40*/  IMAD.MOV.U32 R10, RZ, RZ, R6 ;  /* 0x000000ffff0a7224 */ /* 0x000fd800078e0006 */
[----:B------:R-:W-:Y:S05]  /*9d50*/  @!P0 BRA `(.L_x_58) ;  /* 0x00000000004c8947 */ /* 0x000fea0003800000 */
[----:B------:R-:W2:Y:S01]  /*9d60*/  LDL R5, [R1] ;  /* 0x0000000001057983 */ /* 0x000ea20000100800 */
[----:B------:R-:W0:Y:S01]  /*9d70*/  LDC R10, c[0x0][0x43c] ;  /* 0x00010f00ff0a7b82 */ /* 0x000e220000000800 */
[----:B------:R-:W-:Y:S01]  /*9d80*/  ULDC.64 UR4, c[0x0][0x428] ;  /* 0x00010a0000047ab9 */ /* 0x000fe20000000a00 */
[----:B0-----:R-:W-:-:S13]  /*9d90*/  ISETP.NE.AND P0, PT, R10, 0x1, PT ;  /* 0x000000010a00780c */ /* 0x001fda0003f05270 */
[----:B------:R-:W0:Y:S02]  /*9da0*/  @P0 LDC.64 R2, c[0x0][0x440] ;  /* 0x00011000ff020b82 */ /* 0x000e240000000a00 */
[----:B0-----:R-:W-:-:S04]  /*9db0*/  @P0 IMAD.HI.U32 R4, R6, R2, RZ ;  /* 0x0000000206040227 */ /* 0x001fc800078e00ff */
[----:B------:R-:W-:Y:S01]  /*9dc0*/  IMAD.MOV.U32 R2, RZ, RZ, R6 ;  /* 0x000000ffff027224 */ /* 0x000fe200078e0006 */
[----:B------:R-:W-:-:S04]  /*9dd0*/  @P0 SHF.R.U32.HI R2, RZ, R3, R4 ;  /* 0x00000003ff020219 */ /* 0x000fc80000011604 */
[----:B------:R-:W-:-:S05]  /*9de0*/  IADD3 R3, -R2, RZ, RZ ;  /* 0x000000ff02037210 */ /* 0x000fca0007ffe1ff */
[----:B------:R-:W-:Y:S01]  /*9df0*/  IMAD R10, R10, R3, R6 ;  /* 0x000000030a0a7224 */ /* 0x000fe200078e0206 */
[----:B------:R-:W-:-:S03]  /*9e00*/  SHF.R.S32.HI R3, RZ, 0x1f, R2 ;  /* 0x0000001fff037819 */ /* 0x000fc60000011402 */
[----:B------:R-:W-:-:S04]  /*9e10*/  IMAD.WIDE.U32 R2, R19, UR4, R2 ;  /* 0x0000000413027c25 */ /* 0x000fc8000f8e0002 */
[----:B--2---:R-:W-:-:S04]  /*9e20*/  IMAD R4, R5, UR4, RZ ;  /* 0x0000000405047c24 */ /* 0x004fc8000f8e02ff */
[----:B------:R-:W-:Y:S01]  /*9e30*/  IMAD R5, R19, UR5, R4 ;  /* 0x0000000513057c24 */ /* 0x000fe2000f8e0204 */
[----:B------:R-:W-:Y:S02]  /*9e40*/  ULDC.64 UR4, c[0x0][0x418] ;  /* 0x0001060000047ab9 */ /* 0x000fe40000000a00 */
[----:B------:R-:W-:Y:S01]  /*9e50*/  LEA R4, P0, R2, UR4, 0x2 ;  /* 0x0000000402047c11 */ /* 0x000fe2000f8010ff */
[----:B------:R-:W-:-:S05]  /*9e60*/  IMAD.IADD R5, R5, 0x1, R3 ;  /* 0x0000000105057824 */ /* 0x000fca00078e0203 */
[----:B------:R-:W-:-:S05]  /*9e70*/  LEA.HI.X R5, R2, UR5, R5, 0x2, P0 ;  /* 0x0000000502057c11 */ /* 0x000fca00080f1405 */
[----:B------:R0:W5:Y:S02]  /*9e80*/  LDG.E R4, desc[UR42][R4.64] ;  /* 0x0000002a04047981 */ /* 0x000164000c1e1900 */
.L_x_58:
[----:B------:R-:W1:Y:S01]  /*9e90*/  S2R R2, SR_TID.X ;  /* 0x0000000000027919 */ /* 0x000e620000002100 */
[----:B------:R-:W-:Y:S01]  /*9ea0*/  BSSY B2, `(.L_x_59) ;  /* 0x0000006000027945 */ /* 0x000fe20003800000 */
[----:B-1----:R-:W-:Y:S02]  /*9eb0*/  LOP3.LUT R3, R2, 0x7f, RZ, 0xc0, !PT ;  /* 0x0000007f02037812 */ /* 0x002fe400078ec0ff */
[----:B------:R-:W-:Y:S02]  /*9ec0*/  SHF.L.U32 R2, R8, 0x1f, RZ ;  /* 0x0000001f08027819 */ /* 0x000fe400000006ff */
[----:B------:R-:W-:Y:S02]  /*9ed0*/  ISETP.NE.AND P2, PT, R3, RZ, PT ;  /* 0x000000ff0300720c */ /* 0x000fe40003f45270 */
[----:B------:R-:W1:Y:S02]  /*9ee0*/  SYNCS.PHASECHK.TRANS64.TRYWAIT P0, [UR38+0x34848], R2 ;  /* 0x03484802ff0075a7 */ /* 0x000e640008000166 */
[----:B-1----:R-:W-:Y:S09]  /*9ef0*/  @!P0 BRA `(.L_x_60) ;  /* 0x0000002c00448947 */ /* 0x002ff20003800000 */
.L_x_146:
[----:B------:R-:W-:Y:S05]  /*9f00*/  BSYNC B2 ;  /* 0x0000000000027941 */ /* 0x000fea0003800000 */
.L_x_59:
[----:B------:R-:W-:Y:S04]  /*9f10*/  BSSY B2, `(.L_x_61) ;  /* 0x0000007000027945 */ /* 0x000fe80003800000 */
[----:B------:R-:W-:Y:S05]  /*9f20*/  @P2 BRA `(.L_x_62) ;  /* 0x0000000000142947 */ /* 0x000fea0003800000 */
[----:B------:R-:W-:Y:S01]  /*9f30*/  ISETP.NE.AND P0, PT, R9, RZ, PT ;  /* 0x000000ff0900720c */ /* 0x000fe20003f05270 */
[----:B-1----:R-:W-:-:S04]  /*9f40*/  IMAD.MOV.U32 R3, RZ, RZ, 0xc000 ;  /* 0x0000c000ff037424 */ /* 0x002fc800078e00ff */
[----:B------:R2:W-:Y:S08]  /*9f50*/  SYNCS.ARRIVE.TRANS64 RZ, [UR38+0x34838], R3 ;  /* 0x03483803ffff79a7 */ /* 0x0005f00008000026 */
[----:B--2---:R-:W-:Y:S05]  /*9f60*/  @!P0 BRA `(.L_x_62) ;  /* 0x0000000000048947 */ /* 0x004fea0003800000 */
[----:B------:R-:W-:Y:S01]  /*9f70*/  BPT.TRAP 0x1 ;  /* 0x000000040000795c */ /* 0x000fe20000300000 */
.L_x_62:
[----:B------:R-:W-:Y:S05]  /*9f80*/  BSYNC B2 ;  /* 0x0000000000027941 */ /* 0x000fea0003800000 */
.L_x_61:
[----:B0-----:R-:W-:Y:S01]  /*9f90*/  IMAD.MOV.U32 R5, RZ, RZ, RZ ;  /* 0x000000ffff057224 */ /* 0x001fe200078e00ff */
[----:B------:R-:W-:Y:S01]  /*9fa0*/  ULDC.64 UR4, c[0x0][0x198] ;  /* 0x0000660000047ab9 */ /* 0x000fe20000000a00 */
[----:B------:R-:W-:Y:S01]  /*9fb0*/  PLOP3.LUT P0, PT, PT, PT, PT, 0x80, 0x0 ;  /* 0x000000000000781c */ /* 0x000fe20003f0f070 */
[----:B------:R-:W-:Y:S01]  /*9fc0*/  UIADD3 UR4, UP0, UR4, 0x370, URZ ;  /* 0x0000037004047890 */ /* 0x000fe2000ff1e03f */
[----:B-1----:R-:W-:Y:S01]  /*9fd0*/  IMAD.SHL.U32 R3, R10, 0x80, RZ ;  /* 0x000000800a037824 */ /* 0x002fe200078e00ff */
[----:B------:R-:W-:Y:S01]  /*9fe0*/  R2UR UR34, R5 ;  /* 0x00000000052272ca */ /* 0x000fe200000e0000 */
[----:B------:R-:W-:Y:S02]  /*9ff0*/  UIADD3 UR32, UR38, 0x28400, URZ ;  /* 0x0002840026207890 */ /* 0x000fe4000fffe03f */
[----:B------:R-:W-:Y:S02]  /*a000*/  UIADD3 UR33, UR38, 0x34838, URZ ;  /* 0x0003483826217890 */ /* 0x000fe4000fffe03f */
[----:B------:R-:W-:Y:S01]  /*a010*/  UIADD3.X UR5, URZ, UR5, URZ, UP0, !UPT ;  /* 0x000000053f057290 */ /* 0x000fe200087fe43f */
[----:B------:R-:W-:Y:S01]  /*a020*/  UMOV UR6, 0x0 ;  /* 0x0000000000067882 */ /* 0x000fe20000000000 */
[----:B------:R-:W-:-:S10]  /*a030*/  UMOV UR7, 0x14f00000 ;  /* 0x14f0000000077882 */ /* 0x000fd40000000000 */
.L_x_63:
[----:B------:R-:W-:-:S13]  /*a040*/  @P0 ELECT P3, URZ, PT ;  /* 0x00000000003f082f */ /* 0x000fda0003860000 */
[----:B-----5:R-:W-:Y:S02]  /*a050*/  @P3 R2UR UR37, R4 ;  /* 0x00000000042532ca */ /* 0x020fe400000e0000 */
[----:B------:R-:W-:Y:S02]  /*a060*/  @P3 R2UR UR35, R3 ;  /* 0x00000000032332ca */ /* 0x000fe400000e0000 */
[----:B------:R-:W-:Y:S02]  /*a070*/  @P3 PLOP3.LUT P0, PT, P3, PT, PT, 0x8, 0x0 ;  /* 0x000000000000381c */ /* 0x000fe40001f0e170 */
[----:B------:R-:W-:-:S09]  /*a080*/  PLOP3.LUT P3, PT, PT, PT, PT, 0x8, 0x0 ;  /* 0x000000000000781c */ /* 0x000fd20003f6e170 */
[----:B------:R0:W-:Y:S02]  /*a090*/  UTMALDG.4D [UR32], [UR4], desc[UR6] ;  /* 0x00000620040075b4 */ /* 0x0001e40008019000 */
[----:B0-----:R-:W-:Y:S05]  /*a0a0*/  @P0 BRA.U.ANY `(.L_x_63) ;  /* 0xfffffffd00e40947 */ /* 0x001fea000393ffff */
[----:B------:R-:W-:Y:S01]  /*a0b0*/  IMAD.MOV.U32 R12, RZ, RZ, 0x40 ;  /* 0x00000040ff0c7424 */ /* 0x000fe200078e00ff */
[----:B------:R-:W-:Y:S01]  /*a0c0*/  PLOP3.LUT P0, PT, PT, PT, PT, 0x80, 0x0 ;  /* 0x000000000000781c */ /* 0x000fe20003f0f070 */
[----:B------:R-:W-:Y:S01]  /*a0d0*/  UIADD3 UR8, UR38, 0x2c400, URZ ;  /* 0x0002c40026087890 */ /* 0x000fe2000fffe03f */
[----:B------:R-:W-:Y:S02]  /*a0e0*/  UMOV UR6, 0x0 ;  /* 0x0000000000067882 */ /* 0x000fe40000000000 */
[----:B------:R-:W-:Y:S01]  /*a0f0*/  R2UR UR10, R12 ;  /* 0x000000000c0a72ca */ /* 0x000fe200000e0000 */
[----:B------:R-:W-:-:S14]  /*a100*/  UMOV UR7, 0x14f00000 ;  /* 0x14f0000000077882 */ /* 0x000fdc0000000000 */
.L_x_64:
[----:B------:R-:W-:-:S13]  /*a110*/  @P0 ELECT P3, URZ, PT ;  /* 0x00000000003f082f */ /* 0x000fda0003860000 */
[----:B------:R-:W-:Y:S01]  /*a120*/  @P3 R2UR UR13, R4 ;  /* 0x00000000040d32ca */ /* 0x000fe200000e0000 */
[----:B------:R-:W-:Y:S01]  /*a130*/  UMOV UR9, UR33 ;  /* 0x0000002100097c82 */ /* 0x000fe20008000000 */
[----:B------:R-:W-:Y:S01]  /*a140*/  @P3 R2UR UR11, R3 ;  /* 0x00000000030b32ca */ /* 0x000fe200000e0000 */
[----:B------:R-:W-:Y:S01]  /*a150*/  UMOV UR12, UR36 ;  /* 0x00000024000c7c82 */ /* 0x000fe20008000000 */
[----:B------:R-:W-:Y:S02]  /*a160*/  @P3 PLOP3.LUT P0, PT, P3, PT, PT, 0x8, 0x0 ;  /* 0x000000000000381c */ /* 0x000fe40001f0e170 */
[----:B------:R-:W-:-:S09]  /*a170*/  PLOP3.LUT P3, PT, PT, PT, PT, 0x8, 0x0 ;  /* 0x000000000000781c */ /* 0x000fd20003f6e170 */
[----:B------:R0:W-:Y:S02]  /*a180*/  UTMALDG.4D [UR8], [UR4], desc[UR6] ;  /* 0x00000608040075b4 */ /* 0x0001e40008019000 */
[----:B0-----:R-:W-:Y:S05]  /*a190*/  @P0 BRA.U.ANY `(.L_x_64) ;  /* 0xfffffffd00dc0947 */ /* 0x001fea000393ffff */
[----:B------:R-:W-:Y:S01]  /*a1a0*/  PLOP3.LUT P0, PT, PT, PT, PT, 0x80, 0x0 ;  /* 0x000000000000781c */ /* 0x000fe20003f0f070 */
[----:B------:R-:W-:Y:S01]  /*a1b0*/  UIADD3 UR8, UR38, 0x30400, URZ ;  /* 0x0003040026087890 */ /* 0x000fe2000fffe03f */
[----:B------:R-:W-:Y:S01]  /*a1c0*/  UMOV UR6, 0x0 ;  /* 0x0000000000067882 */ /* 0x000fe20000000000 */
[----:B------:R-:W-:Y:S01]  /*a1d0*/  UMOV UR7, 0x14f00000 ;  /* 0x14f0000000077882 */ /* 0x000fe20000000000 */
[----:B------:R-:W-:-:S09]  /*a1e0*/  UMOV UR10, 0x80 ;  /* 0x00000080000a7882 */ /* 0x000fd20000000000 */
.L_x_65:
        /* <DEDUP_REMOVED lines=9> */
[----:B------:R-:W0:Y:S01]  /*a280*/  SYNCS.PHASECHK.TRANS64.TRYWAIT P0, [UR38+0x34860], R2 ;  /* 0x03486002ff0075a7 */ /* 0x000e220008000166 */
[----:B------:R-:W-:Y:S04]  /*a290*/  BSSY B2, `(.L_x_66) ;  /* 0x0000002000027945 */ /* 0x000fe80003800000 */
[----:B0-----:R-:W-:Y:S05]  /*a2a0*/  @!P0 BRA `(.L_x_67) ;  /* 0x0000002800708947 */ /* 0x001fea0003800000 */
.L_x_147:
[----:B------:R-:W-:Y:S05]  /*a2b0*/  BSYNC B2 ;  /* 0x0000000000027941 */ /* 0x000fea0003800000 */
.L_x_66:
[----:B------:R-:W-:Y:S01]  /*a2c0*/  BSSY B2, `(.L_x_68) ;  /* 0x0000009000027945 */ /* 0x000fe20003800000 */
[----:B0-----:R-:W-:Y:S01]  /*a2d0*/  MOV R2, 0x0 ;  /* 0x0000000000027802 */ /* 0x001fe20000000f00 */
[----:B------:R-:W-:Y:S02]  /*a2e0*/  IMAD.MOV.U32 R3, RZ, RZ, 0x14f00000 ;  /* 0x14f00000ff037424 */ /* 0x000fe400078e00ff */
[----:B------:R-:W-:Y:S05]  /*a2f0*/  @P2 BRA `(.L_x_69) ;  /* 0x0000000000142947 */ /* 0x000fea0003800000 */
[----:B------:R-:W-:Y:S01]  /*a300*/  ISETP.NE.AND P0, PT, R9, RZ, PT ;  /* 0x000000ff0900720c */ /* 0x000fe20003f05270 */
[----:B------:R-:W-:-:S04]  /*a310*/  IMAD.MOV.U32 R13, RZ, RZ, 0x8000 ;  /* 0x00008000ff0d7424 */ /* 0x000fc800078e00ff */
[----:B------:R0:W-:Y:S08]  /*a320*/  SYNCS.ARRIVE.TRANS64 RZ, [UR38+0x34850], R13 ;  /* 0x0348500dffff79a7 */ /* 0x0001f00008000026 */
[----:B0-----:R-:W-:Y:S05]  /*a330*/  @!P0 BRA `(.L_x_69) ;  /* 0x0000000000048947 */ /* 0x001fea0003800000 */
[----:B------:R-:W-:Y:S01]  /*a340*/  BPT.TRAP 0x1 ;  /* 0x000000040000795c */ /* 0x000fe20000300000 */
.L_x_69:
[----:B------:R-:W-:Y:S05]  /*a350*/  BSYNC B2 ;  /* 0x0000000000027941 */ /* 0x000fea0003800000 */
.L_x_68:
[----:B------:R-:W-:Y:S01]  /*a360*/  R2UR UR6, R2 ;  /* 0x00000000020672ca */ /* 0x000fe200000e0000 */
[----:B------:R-:W-:Y:S01]  /*a370*/  ULDC.64 UR4, c[0x0][0x198] ;  /* 0x0000660000047ab9 */ /* 0x000fe20000000a00 */
[----:B------:R-:W-:Y:S01]  /*a380*/  R2UR UR7, R3 ;  /* 0x00000000030772ca */ /* 0x000fe200000e0000 */
[----:B------:R-:W-:Y:S01]  /*a390*/  UIADD3 UR4, UP0, UR4, 0x470, URZ ;  /* 0x0000047004047890 */ /* 0x000fe2000ff1e03f */
[----:B------:R-:W-:Y:S01]  /*a3a0*/  R2UR UR10, R5 ;  /* 0x00000000050a72ca */ /* 0x000fe200000e0000 */
[----:B------:R-:W-:Y:S01]  /*a3b0*/  IMAD.SHL.U32 R5, R18, 0x80, RZ ;  /* 0x0000008012057824 */ /* 0x000fe200078e00ff */
[----:B------:R-:W-:Y:S01]  /*a3c0*/  PLOP3.LUT P0, PT, PT, PT, PT, 0x80, 0x0 ;  /* 0x000000000000781c */ /* 0x000fe20003f0f070 */
[----:B------:R-:W-:Y:S02]  /*a3d0*/  UIADD3 UR8, UR38, 0x400, URZ ;  /* 0x0000040026087890 */ /* 0x000fe4000fffe03f */
[----:B------:R-:W-:Y:S02]  /*a3e0*/  UIADD3 UR9, UR38, 0x34850, URZ ;  /* 0x0003485026097890 */ /* 0x000fe4000fffe03f */
[----:B------:R-:W-:-:S12]  /*a3f0*/  UIADD3.X UR5, URZ, UR5, URZ, UP0, !UPT ;  /* 0x000000053f057290 */ /* 0x000fd800087fe43f */
.L_x_70:
[----:B------:R-:W-:-:S13]  /*a400*/  @P0 ELECT P2, URZ, PT ;  /* 0x00000000003f082f */ /* 0x000fda0003840000 */
[----:B------:R-:W-:Y:S01]  /*a410*/  @P2 R2UR UR13, R16 ;  /* 0x00000000100d22ca */ /* 0x000fe200000e0000 */
[----:B------:R-:W-:Y:S01]  /*a420*/  UMOV UR12, UR36 ;  /* 0x00000024000c7c82 */ /* 0x000fe20008000000 */
[----:B------:R-:W-:Y:S02]  /*a430*/  @P2 R2UR UR11, R5 ;  /* 0x00000000050b22ca */ /* 0x000fe400000e0000 */
[----:B------:R-:W-:Y:S02]  /*a440*/  @P2 PLOP3.LUT P0, PT, P2, PT, PT, 0x8, 0x0 ;  /* 0x000000000000281c */ /* 0x000fe4000170e170 */
[----:B------:R-:W-:-:S09]  /*a450*/  PLOP3.LUT P2, PT, PT, PT, PT, 0x8, 0x0 ;  /* 0x000000000000781c */ /* 0x000fd20003f4e170 */
[----:B------:R0:W-:Y:S02]  /*a460*/  UTMALDG.4D [UR8], [UR4], desc[UR6] ;  /* 0x00000608040075b4 */ /* 0x0001e40008019000 */
[----:B0-----:R-:W-:Y:S05]  /*a470*/  @P0 BRA.U.ANY `(.L_x_70) ;  /* 0xfffffffd00e00947 */ /* 0x001fea000393ffff */
[----:B------:R-:W-:Y:S01]  /*a480*/  R2UR UR6, R2 ;  /* 0x00000000020672ca */ /* 0x000fe200000e0000 */
[----:B------:R-:W-:Y:S01]  /*a490*/  UIADD3 UR8, UR38, 0x4400, URZ ;  /* 0x0000440026087890 */ /* 0x000fe2000fffe03f */
[----:B------:R-:W-:Y:S02]  /*a4a0*/  R2UR UR7, R3 ;  /* 0x00000000030772ca */ /* 0x000fe400000e0000 */
[----:B------:R-:W-:Y:S02]  /*a4b0*/  R2UR UR10, R12 ;  /* 0x000000000c0a72ca */ /* 0x000fe400000e0000 */
[----:B------:R-:W-:-:S13]  /*a4c0*/  PLOP3.LUT P0, PT, PT, PT, PT, 0x80, 0x0 ;  /* 0x000000000000781c */ /* 0x000fda0003f0f070 */
.L_x_71:
        /* <DEDUP_REMOVED lines=8> */
[----:B------:R-:W-:Y:S02]  /*a550*/  IMAD.MOV.U32 R18, RZ, RZ, R10 ;  /* 0x000000ffff127224 */ /* 0x000fe400078e000a */
[----:B------:R-:W-:-:S07]  /*a560*/  IMAD.MOV.U32 R16, RZ, RZ, R4 ;  /* 0x000000ffff107224 */ /* 0x000fce00078e0004 */
.L_x_57:
[----:B------:R-:W-:Y:S05]  /*a570*/  BSYNC B1 ;  /* 0x0000000000017941 */ /* 0x000fea0003800000 */
.L_x_56:
[----:B------:R-:W-:Y:S01]  /*a580*/  LOP3.LUT P0, RZ, R17, 0x2, RZ, 0xc0, !PT ;  /* 0x0000000211ff7812 */ /* 0x000fe2000780c0ff */
[----:B------:R-:W-:Y:S01]  /*a590*/  BSSY B1, `(.L_x_72) ;  /* 0x0000087000017945 */ /* 0x000fe20003800000 */
[----:B------:R-:W-:-:S11]  /*a5a0*/  LOP3.LUT R10, R8, 0x1, RZ, 0x3c, !PT ;  /* 0x00000001080a7812 */ /* 0x000fd600078e3cff */
[----:B------:R-:W-:Y:S05]  /*a5b0*/  @!P0 BRA `(.L_x_73) ;  /* 0x0000000800108947 */ /* 0x000fea0003800000 */
[----:B------:R-:W-:Y:S02]  /*a5c0*/  LOP3.LUT P0, RZ, R17, 0x1, RZ, 0xc0, !PT ;  /* 0x0000000111ff7812 */ /* 0x000fe4000780c0ff */
[----:B------:R-:W-:-:S11]  /*a5d0*/  IADD3 R12, R6, -0x1, RZ ;  /* 0xffffffff060c7810 */ /* 0x000fd60007ffe0ff */
        /* <DEDUP_REMOVED lines=8> */
[----:B------:R-:W-:-:S05]  /*a660*/  @P0 SHF.R.U32.HI R2, RZ, R3, R4 ;  /* 0x00000003ff020219 */ /* 0x000fca0000011604 */
[----:B------:R-:W-:-:S04]  /*a670*/  IMAD.MOV R3, RZ, RZ, -R2 ;  /* 0x000000ffff037224 */ /* 0x000fc800078e0a02 */
[----:B------:R-:W-:Y:S01]  /*a680*/  IMAD R12, R5, R3, R12 ;  /* 0x00000003050c7224 */ /* 0x000fe200078e020c */
[----:B------:R-:W-:-:S03]  /*a690*/  SHF.R.S32.HI R3, RZ, 0x1f, R2 ;  /* 0x0000001fff037819 */ /* 0x000fc60000011402 */
[----:B------:R-:W-:-:S04]  /*a6a0*/  IMAD.WIDE.U32 R2, R19, UR4, R2 ;  /* 0x0000000413027c25 */ /* 0x000fc8000f8e0002 */
[----:B--2---:R-:W-:-:S04]  /*a6b0*/  IMAD R4, R13, UR4, RZ ;  /* 0x000000040d047c24 */ /* 0x004fc8000f8e02ff */
[----:B------:R-:W-:Y:S01]  /*a6c0*/  IMAD R4, R19, UR5, R4 ;  /* 0x0000000513047c24 */ /* 0x000fe2000f8e0204 */
[----:B------:R-:W-:-:S03]  /*a6d0*/  ULDC.64 UR4, c[0x0][0x418] ;  /* 0x0001060000047ab9 */ /* 0x000fc60000000a00 */
[----:B------:R-:W-:Y:S01]  /*a6e0*/  IMAD.IADD R3, R4, 0x1, R3 ;  /* 0x0000000104037824 */ /* 0x000fe200078e0203 */
[----:B------:R-:W-:-:S04]  /*a6f0*/  LEA R4, P0, R2, UR4, 0x2 ;  /* 0x0000000402047c11 */ /* 0x000fc8000f8010ff */
[----:B------:R-:W-:-:S05]  /*a700*/  LEA.HI.X R5, R2, UR5, R3, 0x2, P0 ;  /* 0x0000000502057c11 */ /* 0x000fca00080f1403 */
[----:B------:R0:W5:Y:S04]  /*a710*/  LDG.E R4, desc[UR42][R4.64] ;  /* 0x0000002a04047981 */ /* 0x000168000c1e1900 */
.L_x_74:
[----:B------:R-:W1:Y:S01]  /*a720*/  S2R R2, SR_TID.X ;  /* 0x0000000000027919 */ /* 0x000e620000002100 */
[----:B------:R-:W-:Y:S01]  /*a730*/  BSSY B2, `(.L_x_75) ;  /* 0x0000006000027945 */ /* 0x000fe20003800000 */
[----:B-1----:R-:W-:Y:S02]  /*a740*/  LOP3.LUT R3, R2, 0x7f, RZ, 0xc0, !PT ;  /* 0x0000007f02037812 */ /* 0x002fe400078ec0ff */
[----:B------:R-:W-:Y:S02]  /*a750*/  SHF.L.U32 R2, R10, 0x1f, RZ ;  /* 0x0000001f0a027819 */ /* 0x000fe400000006ff */
[----:B------:R-:W-:Y:S02]  /*a760*/  ISETP.NE.AND P2, PT, R3, RZ, PT ;  /* 0x000000ff0300720c */ /* 0x000fe40003f45270 */
[----:B------:R-:W1:Y:S02]  /*a770*/  SYNCS.PHASECHK.TRANS64.TRYWAIT P0, [UR38+0x34840], R2 ;  /* 0x03484002ff0075a7 */ /* 0x000e640008000166 */
[----:B-1----:R-:W-:Y:S09]  /*a780*/  @!P0 BRA `(.L_x_76) ;  /* 0x0000002400508947 */ /* 0x002ff20003800000 */
.L_x_148:
[----:B------:R-:W-:Y:S05]  /*a790*/  BSYNC B2 ;  /* 0x0000000000027941 */ /* 0x000fea0003800000 */
.L_x_75:
[----:B------:R-:W-:Y:S04]  /*a7a0*/  BSSY B2, `(.L_x_77) ;  /* 0x0000007000027945 */ /* 0x000fe80003800000 */
[----:B------:R-:W-:Y:S05]  /*a7b0*/  @P2 BRA `(.L_x_78) ;  /* 0x0000000000142947 */ /* 0x000fea0003800000 */
[----:B------:R-:W-:Y:S01]  /*a7c0*/  ISETP.NE.AND P0, PT, R9, RZ, PT ;  /* 0x000000ff0900720c */ /* 0x000fe20003f05270 */
[----:B-1----:R-:W-:-:S04]  /*a7d0*/  IMAD.MOV.U32 R2, RZ, RZ, 0xc000 ;  /* 0x0000c000ff027424 */ /* 0x002fc800078e00ff */
[----:B------:R2:W-:Y:S08]  /*a7e0*/  SYNCS.ARRIVE.TRANS64 RZ, [UR38+0x34830], R2 ;  /* 0x03483002ffff79a7 */ /* 0x0005f00008000026 */
[----:B--2---:R-:W-:Y:S05]  /*a7f0*/  @!P0 BRA `(.L_x_78) ;  /* 0x0000000000048947 */ /* 0x004fea0003800000 */
[----:B------:R-:W-:Y:S01]  /*a800*/  BPT.TRAP 0x1 ;  /* 0x000000040000795c */ /* 0x000fe20000300000 */
.L_x_78:
[----:B------:R-:W-:Y:S05]  /*a810*/  BSYNC B2 ;  /* 0x0000000000027941 */ /* 0x000fea0003800000 */
.L_x_77:
[----:B0-----:R-:W-:Y:S01]  /*a820*/  IMAD.MOV.U32 R5, RZ, RZ, RZ ;  /* 0x000000ffff057224 */ /* 0x001fe200078e00ff */
[----:B------:R-:W-:Y:S01]  /*a830*/  ULDC.64 UR4, c[0x0][0x198] ;  /* 0x0000660000047ab9 */ /* 0x000fe20000000a00 */
[----:B------:R-:W-:Y:S01]  /*a840*/  PLOP3.LUT P0, PT, PT, PT, PT, 0x80, 0x0 ;  /* 0x000000000000781c */ /* 0x000fe20003f0f070 */
[----:B------:R-:W-:Y:S01]  /*a850*/  UIADD3 UR4, UP0, UR4, 0x370, URZ ;  /* 0x0000037004047890 */ /* 0x000fe2000ff1e03f */
[----:B-1----:R-:W-:Y:S01]  /*a860*/  SHF.L.U32 R2, R12, 0x7, RZ ;  /* 0x000000070c027819 */ /* 0x002fe200000006ff */
[----:B------:R-:W-:Y:S01]  /*a870*/  UIADD3 UR8, UR38, 0x1c400, URZ ;  /* 0x0001c40026087890 */ /* 0x000fe2000fffe03f */
[----:B------:R-:W-:Y:S01]  /*a880*/  R2UR UR10, R5 ;  /* 0x00000000050a72ca */ /* 0x000fe200000e0000 */
[----:B------:R-:W-:Y:S02]  /*a890*/  UIADD3 UR9, UR38, 0x34830, URZ ;  /* 0x0003483026097890 */ /* 0x000fe4000fffe03f */
[----:B------:R-:W-:Y:S01]  /*a8a0*/  UIADD3.X UR5, URZ, UR5, URZ, UP0, !UPT ;  /* 0x000000053f057290 */ /* 0x000fe200087fe43f */
[----:B------:R-:W-:Y:S01]  /*a8b0*/  UMOV UR6, 0x0 ;  /* 0x0000000000067882 */ /* 0x000fe20000000000 */
[----:B------:R-:W-:-:S10]  /*a8c0*/  UMOV UR7, 0x14f00000 ;  /* 0x14f0000000077882 */ /* 0x000fd40000000000 */
.L_x_79:
[----:B------:R-:W-:-:S13]  /*a8d0*/  @P0 ELECT P3, URZ, PT ;  /* 0x00000000003f082f */ /* 0x000fda0003860000 */
[----:B-----5:R-:W-:Y:S01]  /*a8e0*/  @P3 R2UR UR13, R4 ;  /* 0x00000000040d32ca */ /* 0x020fe200000e0000 */
[----:B------:R-:W-:Y:S01]  /*a8f0*/  UMOV UR12, UR36 ;  /* 0x00000024000c7c82 */ /* 0x000fe20008000000 */
        /* <DEDUP_REMOVED lines=11> */
.L_x_80:
        /* <DEDUP_REMOVED lines=13> */
.L_x_81:
        /* <DEDUP_REMOVED lines=8> */
[----:B------:R-:W-:Y:S01]  /*ab00*/  SHF.L.U32 R2, R8, 0x1f, RZ ;  /* 0x0000001f08027819 */ /* 0x000fe200000006ff */
[----:B------:R-:W-:Y:S03]  /*ab10*/  BSSY B2, `(.L_x_82) ;  /* 0x0000003000027945 */ /* 0x000fe60003800000 */
[----:B------:R-:W0:Y:S02]  /*ab20*/  SYNCS.PHASECHK.TRANS64.TRYWAIT P0, [UR38+0x34868], R2 ;  /* 0x03486802ff0075a7 */ /* 0x000e240008000166 */
[----:B0-----:R-:W-:Y:S05]  /*ab30*/  @!P0 BRA `(.L_x_83) ;  /* 0x00000020007c8947 */ /* 0x001fea0003800000 */
.L_x_149:
[----:B------:R-:W-:Y:S05]  /*ab40*/  BSYNC B2 ;  /* 0x0000000000027941 */ /* 0x000fea0003800000 */
.L_x_82:
[----:B------:R-:W-:Y:S01]  /*ab50*/  BSSY B2, `(.L_x_84) ;  /* 0x0000009000027945 */ /* 0x000fe20003800000 */
[----:B0-----:R-:W-:Y:S02]  /*ab60*/  IMAD.MOV.U32 R2, RZ, RZ, 0x0 ;  /* 0x00000000ff027424 */ /* 0x001fe400078e00ff */
[----:B------:R-:W-:Y:S01]  /*ab70*/  IMAD.MOV.U32 R3, RZ, RZ, 0x14f00000 ;  /* 0x14f00000ff037424 */ /* 0x000fe200078e00ff */
[----:B------:R-:W-:Y:S06]  /*ab80*/  @P2 BRA `(.L_x_85) ;  /* 0x0000000000142947 */ /* 0x000fec0003800000 */
[----:B------:R-:W-:Y:S01]  /*ab90*/  ISETP.NE.AND P0, PT, R9, RZ, PT ;  /* 0x000000ff0900720c */ /* 0x000fe20003f05270 */
[----:B------:R-:W-:-:S04]  /*aba0*/  IMAD.MOV.U32 R8, RZ, RZ, 0x8000 ;  /* 0x00008000ff087424 */ /* 0x000fc800078e00ff */
[----:B------:R0:W-:Y:S08]  /*abb0*/  SYNCS.ARRIVE.TRANS64 RZ, [UR38+0x34858], R8 ;  /* 0x03485808ffff79a7 */ /* 0x0001f00008000026 */
[----:B0-----:R-:W-:Y:S05]  /*abc0*/  @!P0 BRA `(.L_x_85) ;  /* 0x0000000000048947 */ /* 0x001fea0003800000 */
[----:B------:R-:W-:Y:S01]  /*abd0*/  BPT.TRAP 0x1 ;  /* 0x000000040000795c */ /* 0x000fe20000300000 */
.L_x_85:
[----:B------:R-:W-:Y:S05]  /*abe0*/  BSYNC B2 ;  /* 0x0000000000027941 */ /* 0x000fea0003800000 */
.L_x_84:
        /* <DEDUP_REMOVED lines=10> */
.L_x_86:
        /* <DEDUP_REMOVED lines=13> */
.L_x_87:
        /* <DEDUP_REMOVED lines=8> */
[----:B------:R-:W-:Y:S01]  /*ade0*/  MOV R18, R12 ;  /* 0x0000000c00127202 */ /* 0x000fe20000000f00 */
[----:B------:R-:W-:-:S07]  /*adf0*/  IMAD.MOV.U32 R16, RZ, RZ, R4 ;  /* 0x000000ffff107224 */ /* 0x000fce00078e0004 */
.L_x_73:
[----:B------:R-:W-:Y:S05]  /*ae00*/  BSYNC B1 ;  /* 0x0000000000017941 */ /* 0x000fea0003800000 */
.L_x_72:
[----:B------:R-:W-:Y:S02]  /*ae10*/  VIADD R6, R6, 0xfffffffe ;  /* 0xfffffffe06067836 */ /* 0x000fe40000000000 */
[----:B------:R-:W-:Y:S01]  /*ae20*/  IMAD.MOV.U32 R8, RZ, RZ, R10 ;  /* 0x000000ffff087224 */ /* 0x000fe200078e000a */
[----:B------:R-:W-:Y:S06]  /*ae30*/  @P1 BRA `(.L_x_88) ;  /* 0xffffffec00a81947 */ /* 0x000fec000383ffff */
[----:B------:R-:W-:Y:S05]  /*ae40*/  BSYNC B0 ;  /* 0x0000000000007941 */ /* 0x000fea0003800000 */
.L_x_55:
[----:B------:R-:W-:Y:S01]  /*ae50*/  ISETP.NE.AND P0, PT, R11, RZ, PT ;  /* 0x000000ff0b00720c */ /* 0x000fe20003f05270 */
[----:B------:R-:W-:-:S12]  /*ae60*/  BSSY B0, `(.L_x_54) ;  /* 0x0000088000007945 */ /* 0x000fd80003800000 */
[----:B------:R-:W-:Y:S05]  /*ae70*/  @!P0 BRA `(.L_x_89) ;  /* 0x0000000800188947 */ /* 0x000fea0003800000 */
[----:B------:R-:W-:Y:S01]  /*ae80*/  LOP3.LUT P1, RZ, R17, 0x2, RZ, 0xc0, !PT ;  /* 0x0000000211ff7812 */ /* 0x000fe2000782c0ff */
[----:B------:R-:W-:-:S12]  /*ae90*/  IMAD.MOV.U32 R0, RZ, RZ, 0x1 ;  /* 0x00000001ff007424 */ /* 0x000fd800078e00ff */
[----:B------:R-:W-:Y:S05]  /*aea0*/  @!P1 BRA `(.L_x_89) ;  /* 0x00000008000c9947 */ /* 0x000fea0003800000 */
[----:B------:R-:W-:-:S13]  /*aeb0*/  LOP3.LUT P1, RZ, R17, 0x1, RZ, 0xc0, !PT ;  /* 0x0000000111ff7812 */ /* 0x000fda000782c0ff */
[----:B------:R-:W-:Y:S05]  /*aec0*/  @!P1 BRA `(.L_x_90) ;  /* 0x0000000000509947 */ /* 0x000fea0003800000 */
[----:B------:R-:W2:Y:S01]  /*aed0*/  LDL.LU R5, [R1] ;  /* 0x0000000001057983 */ /* 0x000ea20000300800 */
[----:B------:R-:W0:Y:S01]  /*aee0*/  LDC R8, c[0x0][0x43c] ;  /* 0x00010f00ff087b82 */ /* 0x000e220000000800 */
[----:B------:R-:W-:Y:S01]  /*aef0*/  IMAD.MOV.U32 R7, RZ, RZ, R6 ;  /* 0x000000ffff077224 */ /* 0x000fe200078e0006 */
[----:B------:R-:W-:Y:S01]  /*af00*/  ULDC.64 UR4, c[0x0][0x428] ;  /* 0x00010a0000047ab9 */ /* 0x000fe20000000a00 */
[----:B0-----:R-:W-:-:S13]  /*af10*/  ISETP.NE.AND P0, PT, R8, 0x1, PT ;  /* 0x000000010800780c */ /* 0x001fda0003f05270 */
[----:B------:R-:W0:Y:S02]  /*af20*/  @P0 LDC.64 R2, c[0x0][0x440] ;  /* 0x00011000ff020b82 */ /* 0x000e240000000a00 */
[----:B0-----:R-:W-:-:S05]  /*af30*/  @P0 IMAD.HI.U32 R2, R6, R2, RZ ;  /* 0x0000000206020227 */ /* 0x001fca00078e00ff */
[----:B------:R-:W-:-:S04]  /*af40*/  @P0 SHF.R.U32.HI R7, RZ, R3, R2 ;  /* 0x00000003ff070219 */ /* 0x000fc80000011602 */
[----:B------:R-:W-:Y:S01]  /*af50*/  SHF.R.S32.HI R3, RZ, 0x1f, R7 ;  /* 0x0000001fff037819 */ /* 0x000fe20000011407 */
[----:B--2---:R-:W-:-:S04]  /*af60*/  IMAD R2, R5, UR4, RZ ;  /* 0x0000000405027c24 */ /* 0x004fc8000f8e02ff */
[----:B------:R-:W-:Y:S01]  /*af70*/  IMAD R5, R19, UR5, R2 ;  /* 0x0000000513057c24 */ /* 0x000fe2000f8e0202 */
[----:B------:R-:W-:-:S05]  /*af80*/  MOV R2, R7 ;  /* 0x0000000700027202 */ /* 0x000fca0000000f00 */
[----:B------:R-:W-:Y:S01]  /*af90*/  IMAD.WIDE.U32 R2, R19, UR4, R2 ;  /* 0x0000000413027c25 */ /* 0x000fe2000f8e0002 */
[----:B------:R-:W-:-:S03]  /*afa0*/  ULDC.64 UR4, c[0x0][0x418] ;  /* 0x0001060000047ab9 */ /* 0x000fc60000000a00 */
[----:B------:R-:W-:Y:S01]  /*afb0*/  IMAD.IADD R3, R5, 0x1, R3 ;  /* 0x0000000105037824 */ /* 0x000fe200078e0203 */
[----:B------:R-:W-:-:S04]  /*afc0*/  LEA R4, P0, R2, UR4, 0x2 ;  /* 0x0000000402047c11 */ /* 0x000fc8000f8010ff */
[----:B------:R-:W-:-:S05]  /*afd0*/  LEA.HI.X R5, R2, UR5, R3, 0x2, P0 ;  /* 0x0000000502057c11 */ /* 0x000fca00080f1403 */
[----:B------:R0:W5:Y:S01]  /*afe0*/  LDG.E R4, desc[UR42][R4.64] ;  /* 0x0000002a04047981 */ /* 0x000162000c1e1900 */
[----:B------:R-:W-:-:S04]  /*aff0*/  IMAD.MOV R3, RZ, RZ, -R7 ;  /* 0x000000ffff037224 */ /* 0x000fc800078e0a07 */
[----:B------:R-:W-:-:S07]  /*b000*/  IMAD R6, R8, R3, R6 ;  /* 0x0000000308067224 */ /* 0x000fce00078e0206 */
.L_x_90:
[----:B------:R-:W1:Y:S01]  /*b010*/  S2R R2, SR_TID.X ;  /* 0x0000000000027919 */ /* 0x000e620000002100 */
[----:B------:R-:W-:Y:S01]  /*b020*/  BSSY B1, `(.L_x_91) ;  /* 0x0000006000017945 */ /* 0x000fe20003800000 */
[----:B-1----:R-:W-:Y:S02]  /*b030*/  LOP3.LUT R3, R2, 0x7f, RZ, 0xc0, !PT ;  /* 0x0000007f02037812 */ /* 0x002fe400078ec0ff */
[----:B------:R-:W-:Y:S02]  /*b040*/  SHF.L.U32 R2, R10, 0x1f, RZ ;  /* 0x0000001f0a027819 */ /* 0x000fe400000006ff */
[----:B------:R-:W-:Y:S02]  /*b050*/  ISETP.NE.AND P1, PT, R3, RZ, PT ;  /* 0x000000ff0300720c */ /* 0x000fe40003f25270 */
[----:B------:R-:W1:Y:S02]  /*b060*/  SYNCS.PHASECHK.TRANS64.TRYWAIT P0, [UR38+0x34848], R2 ;  /* 0x03484802ff0075a7 */ /* 0x000e640008000166 */
[----:B-1----:R-:W-:Y:S09]  /*b070*/  @!P0 BRA `(.L_x_92) ;  /* 0x0000001c00448947 */ /* 0x002ff20003800000 */
.L_x_150:
[----:B------:R-:W-:Y:S05]  /*b080*/  BSYNC B1 ;  /* 0x0000000000017941 */ /* 0x000fea0003800000 */
.L_x_91:
[----:B------:R-:W-:Y:S04]  /*b090*/  BSSY B1, `(.L_x_93) ;  /* 0x0000007000017945 */ /* 0x000fe80003800000 */
[----:B------:R-:W-:Y:S05]  /*b0a0*/  @P1 BRA `(.L_x_94) ;  /* 0x0000000000141947 */ /* 0x000fea0003800000 */
[----:B------:R-:W-:Y:S01]  /*b0b0*/  ISETP.NE.AND P0, PT, R9, RZ, PT ;  /* 0x000000ff0900720c */ /* 0x000fe20003f05270 */
[----:B-1----:R-:W-:-:S04]  /*b0c0*/  IMAD.MOV.U32 R3, RZ, RZ, 0xc000 ;  /* 0x0000c000ff037424 */ /* 0x002fc800078e00ff */
[----:B------:R2:W-:Y:S08]  /*b0d0*/  SYNCS.ARRIVE.TRANS64 RZ, [UR38+0x34838], R3 ;  /* 0x03483803ffff79a7 */ /* 0x0005f00008000026 */
[----:B--2---:R-:W-:Y:S05]  /*b0e0*/  @!P0 BRA `(.L_x_94) ;  /* 0x0000000000048947 */ /* 0x004fea0003800000 */
[----:B------:R-:W-:Y:S01]  /*b0f0*/  BPT.TRAP 0x1 ;  /* 0x000000040000795c */ /* 0x000fe20000300000 */
.L_x_94:
[----:B------:R-:W-:Y:S05]  /*b100*/  BSYNC B1 ;  /* 0x0000000000017941 */ /* 0x000fea0003800000 */
.L_x_93:
        /* <DEDUP_REMOVED lines=11> */
.L_x_95:
        /* <DEDUP_REMOVED lines=8> */
[----:B------:R-:W-:Y:S01]  /*b240*/  MOV R7, 0x40 ;  /* 0x0000004000077802 */ /* 0x000fe20000000f00 */
[----:B------:R-:W-:Y:S01]  /*b250*/  UIADD3 UR8, UR38, 0x2c400, URZ ;  /* 0x0002c40026087890 */ /* 0x000fe2000fffe03f */
[----:B------:R-:W-:Y:S01]  /*b260*/  PLOP3.LUT P0, PT, PT, PT, PT, 0x80, 0x0 ;  /* 0x000000000000781c */ /* 0x000fe20003f0f070 */
[----:B------:R-:W-:Y:S01]  /*b270*/  UMOV UR6, 0x0 ;  /* 0x0000000000067882 */ /* 0x000fe20000000000 */
[----:B------:R-:W-:Y:S01]  /*b280*/  R2UR UR10, R7 ;  /* 0x00000000070a72ca */ /* 0x000fe200000e0000 */
[----:B------:R-:W-:-:S14]  /*b290*/  UMOV UR7, 0x14f00000 ;  /* 0x14f0000000077882 */ /* 0x000fdc0000000000 */
.L_x_96:
        /* <DEDUP_REMOVED lines=13> */
.L_x_97:
        /* <DEDUP_REMOVED lines=8> */
[----:B------:R-:W0:Y:S01]  /*b3f0*/  SYNCS.PHASECHK.TRANS64.TRYWAIT P0, [UR38+0x34860], R2 ;  /* 0x03486002ff0075a7 */ /* 0x000e220008000166 */
[----:B------:R-:W-:Y:S04]  /*b400*/  BSSY B1, `(.L_x_98) ;  /* 0x0000002000017945 */ /* 0x000fe80003800000 */
[----:B0-----:R-:W-:Y:S05]  /*b410*/  @!P0 BRA `(.L_x_99) ;  /* 0x0000001800748947 */ /* 0x001fea0003800000 */
.L_x_151:
[----:B------:R-:W-:Y:S05]  /*b420*/  BSYNC B1 ;  /* 0x0000000000017941 */ /* 0x000fea0003800000 */
.L_x_98:
        /* <DEDUP_REMOVED lines=9> */
.L_x_101:
[----:B------:R-:W-:Y:S05]  /*b4c0*/  BSYNC B1 ;  /* 0x0000000000017941 */ /* 0x000fea0003800000 */
.L_x_100:
        /* <DEDUP_REMOVED lines=10> */
.L_x_102:
        /* <DEDUP_REMOVED lines=13> */
.L_x_103:
        /* <DEDUP_REMOVED lines=8> */
[----:B------:R-:W-:Y:S01]  /*b6c0*/  IMAD.MOV.U32 R18, RZ, RZ, R6 ;  /* 0x000000ffff127224 */ /* 0x000fe200078e0006 */
[----:B------:R-:W-:-:S07]  /*b6d0*/  MOV R16, R4 ;  /* 0x0000000400107202 */ /* 0x000fce0000000f00 */
.L_x_89:
[----:B------:R-:W-:Y:S05]  /*b6e0*/  BSYNC B0 ;  /* 0x0000000000007941 */ /* 0x000fea0003800000 */
.L_x_54:
[----:B------:R-:W-:Y:S01]  /*b6f0*/  LOP3.LUT P0, RZ, R17, 0x2, RZ, 0xc0, !PT ;  /* 0x0000000211ff7812 */ /* 0x000fe2000780c0ff */
[----:B------:R-:W-:-:S12]  /*b700*/  BSSY B0, `(.L_x_104) ;  /* 0x0000036000007945 */ /* 0x000fd80003800000 */
[----:B------:R-:W-:Y:S05]  /*b710*/  @!P0 BRA `(.L_x_105) ;  /* 0x0000000000d08947 */ /* 0x000fea0003800000 */
[----:B------:R-:W0:Y:S01]  /*b720*/  S2R R2, SR_TID.X ;  /* 0x0000000000027919 */ /* 0x000e220000002100 */
[----:B------:R-:W-:Y:S01]  /*b730*/  LEA R3, R0, UR38, 0x3 ;  /* 0x0000002600037c11 */ /* 0x000fe2000f8e18ff */
[----:B------:R-:W-:Y:S01]  /*b740*/  BSSY B1, `(.L_x_106) ;  /* 0x0000006000017945 */ /* 0x000fe20003800000 */
[----:B0-----:R-:W-:Y:S02]  /*b750*/  LOP3.LUT R4, R2, 0x7f, RZ, 0xc0, !PT ;  /* 0x0000007f02047812 */ /* 0x001fe400078ec0ff */
[----:B------:R-:W-:Y:S02]  /*b760*/  SHF.L.U32 R2, R10, 0x1f, RZ ;  /* 0x0000001f0a027819 */ /* 0x000fe400000006ff */
[----:B------:R-:W-:Y:S02]  /*b770*/  ISETP.NE.AND P1, PT, R4, RZ, PT ;  /* 0x000000ff0400720c */ /* 0x000fe40003f25270 */
[----:B------:R-:W0:Y:S02]  /*b780*/  SYNCS.PHASECHK.TRANS64.TRYWAIT P0, [R3+URZ+0x34860], R2 ;  /* 0x03486002030075a7 */ /* 0x000e24000800017f */
[----:B0-----:R-:W-:Y:S09]  /*b790*/  @!P0 BRA `(.L_x_107) ;  /* 0x0000001400ac8947 */ /* 0x001ff20003800000 */
.L_x_152:
[----:B------:R-:W-:Y:S05]  /*b7a0*/  BSYNC B1 ;  /* 0x0000000000017941 */ /* 0x000fea0003800000 */
.L_x_106:
[----:B------:R-:W-:Y:S04]  /*b7b0*/  BSSY B1, `(.L_x_108) ;  /* 0x0000008000017945 */ /* 0x000fe80003800000 */
[----:B------:R-:W-:Y:S05]  /*b7c0*/  @P1 BRA `(.L_x_109) ;  /* 0x0000000000181947 */ /* 0x000fea0003800000 */
[----:B------:R-:W1:Y:S01]  /*b7d0*/  S2R R4, SR_TID.X ;  /* 0x0000000000047919 */ /* 0x000e620000002100 */
[----:B0-----:R-:W-:-:S04]  /*b7e0*/  IMAD.MOV.U32 R2, RZ, RZ, 0x8000 ;  /* 0x00008000ff027424 */ /* 0x001fc800078e00ff */
[----:B------:R2:W-:Y:S01]  /*b7f0*/  SYNCS.ARRIVE.TRANS64 RZ, [R3+URZ+0x34850], R2 ;  /* 0x0348500203ff79a7 */ /* 0x0005e2000800003f */
[----:B-1----:R-:W-:-:S13]  /*b800*/  LOP3.LUT P0, RZ, R4, 0x1f, RZ, 0xc0, !PT ;  /* 0x0000001f04ff7812 */ /* 0x002fda000780c0ff */
[----:B--2---:R-:W-:Y:S05]  /*b810*/  @!P0 BRA `(.L_x_109) ;  /* 0x0000000000048947 */ /* 0x004fea0003800000 */
[----:B------:R-:W-:Y:S01]  /*b820*/  BPT.TRAP 0x1 ;  /* 0x000000040000795c */ /* 0x000fe20000300000 */
.L_x_109:
[----:B------:R-:W-:Y:S05]  /*b830*/  BSYNC B1 ;  /* 0x0000000000017941 */ /* 0x000fea0003800000 */
.L_x_108:
[----:B------:R-:W-:Y:S01]  /*b840*/  R2UR UR4, R0 ;  /* 0x00000000000472ca */ /* 0x000fe200000e0000 */
[----:B------:R-:W-:Y:S01]  /*b850*/  ULDC.64 UR6, c[0x0][0x198] ;  /* 0x0000660000067ab9 */ /* 0x000fe20000000a00 */
[----:B------:R-:W-:Y:S01]  /*b860*/  R2UR UR9, R3 ;  /* 0x00000000030972ca */ /* 0x000fe200000e0000 */
[----:B------:R-:W-:Y:S01]  /*b870*/  UIADD3 UR6, UP0, UR6, 0x470, URZ ;  /* 0x0000047006067890 */ /* 0x000fe2000ff1e03f */
[----:B------:R-:W-:Y:S01]  /*b880*/  PLOP3.LUT P0, PT, PT, PT, PT, 0x80, 0x0 ;  /* 0x000000000000781c */ /* 0x000fe20003f0f070 */
[----:B------:R-:W-:Y:S01]  /*b890*/  IMAD.SHL.U32 R18, R18, 0x80, RZ ;  /* 0x0000008012127824 */ /* 0x000fe200078e00ff */
[----:B------:R-:W-:Y:S01]  /*b8a0*/  UMOV UR14, 0x0 ;  /* 0x00000000000e7882 */ /* 0x000fe20000000000 */
[----:B------:R-:W-:Y:S01]  /*b8b0*/  UIADD3.X UR7, URZ, UR7, URZ, UP0, !UPT ;  /* 0x000000073f077290 */ /* 0x000fe200087fe43f */
[----:B------:R-:W-:Y:S01]  /*b8c0*/  UMOV UR15, 0x14f00000 ;  /* 0x14f00000000f7882 */ /* 0x000fe20000000000 */
[----:B------:R-:W-:-:S04]  /*b8d0*/  UMOV UR10, URZ ;  /* 0x0000003f000a7c82 */ /* 0x000fc80008000000 */
[----:B------:R-:W-:Y:S02]  /*b8e0*/  ULEA UR4, UR4, UR38, 0xf ;  /* 0x0000002604047291 */ /* 0x000fe4000f8e783f */
[----:B------:R-:W-:Y:S02]  /*b8f0*/  UIADD3 UR9, UR9, 0x34850, URZ ;  /* 0x0003485009097890 */ /* 0x000fe4000fffe03f */
[----:B------:R-:W-:-:S12]  /*b900*/  UIADD3 UR8, UR4, 0x400, URZ ;  /* 0x0000040004087890 */ /* 0x000fd8000fffe03f */
.L_x_110:
[----:B------:R-:W-:-:S13]  /*b910*/  @P0 ELECT P1, URZ, PT ;  /* 0x00000000003f082f */ /* 0x000fda0003820000 */
[----:B------:R-:W-:Y:S01]  /*b920*/  @P1 R2UR UR13, R16 ;  /* 0x00000000100d12ca */ /* 0x000fe200000e0000 */
[----:B------:R-:W-:Y:S01]  /*b930*/  UMOV UR12, UR36 ;  /* 0x00000024000c7c82 */ /* 0x000fe20008000000 */
[----:B------:R-:W-:Y:S02]  /*b940*/  @P1 R2UR UR11, R18 ;  /* 0x00000000120b12ca */ /* 0x000fe400000e0000 */
[----:B------:R-:W-:Y:S02]  /*b950*/  @P1 PLOP3.LUT P0, PT, P1, PT, PT, 0x8, 0x0 ;  /* 0x000000000000181c */ /* 0x000fe40000f0e170 */
[----:B------:R-:W-:-:S09]  /*b960*/  PLOP3.LUT P1, PT, PT, PT, PT, 0x8, 0x0 ;  /* 0x000000000000781c */ /* 0x000fd20003f2e170 */
[----:B------:R1:W-:Y:S02]  /*b970*/  UTMALDG.4D [UR8], [UR6], desc[UR14] ;  /* 0x00000e08060075b4 */ /* 0x0003e40008019000 */
[----:B-1----:R-:W-:Y:S05]  /*b980*/  @P0 BRA.U.ANY `(.L_x_110) ;  /* 0xfffffffd00e00947 */ /* 0x002fea000393ffff */
[----:B------:R-:W-:Y:S01]  /*b990*/  PLOP3.LUT P0, PT, PT, PT, PT, 0x80, 0x0 ;  /* 0x000000000000781c */ /* 0x000fe20003f0f070 */
[----:B------:R-:W-:Y:S01]  /*b9a0*/  UIADD3 UR8, UR4, 0x4400, URZ ;  /* 0x0000440004087890 */ /* 0x000fe2000fffe03f */
[----:B------:R-:W-:Y:S02]  /*b9b0*/  UMOV UR5, 0x14f00000 ;  /* 0x14f0000000057882 */ /* 0x000fe40000000000 */
[----:B------:R-:W-:Y:S01]  /*b9c0*/  UMOV UR4, 0x0 ;  /* 0x0000000000047882 */ /* 0x000fe20000000000 */
[----:B------:R-:W-:-:S08]  /*b9d0*/  UMOV UR10, 0x40 ;  /* 0x00000040000a7882 */ /* 0x000fd00000000000 */
.L_x_111:
        /* <DEDUP_REMOVED lines=8> */
.L_x_105:
[----:B------:R-:W-:Y:S05]  /*ba60*/  BSYNC B0 ;  /* 0x0000000000007941 */ /* 0x000fea0003800000 */
.L_x_104:
[----:B------:R-:W-:-:S05]  /*ba70*/  VIADD R0, R0, 0x1 ;  /* 0x0000000100007836 */ /* 0x000fca0000000000 */
[----:B------:R-:W-:-:S04]  /*ba80*/  ISETP.NE.AND P0, PT, R0, 0x2, PT ;  /* 0x000000020000780c */ /* 0x000fc80003f05270 */
[----:B0-----:R-:W-:Y:S02]  /*ba90*/  SEL R3, RZ, 0x1, P0 ;  /* 0x00000001ff037807 */ /* 0x001fe40000000000 */
[----:B------:R-:W-:Y:S02]  /*baa0*/  SEL R0, R0, RZ, P0 ;  /* 0x000000ff00007207 */ /* 0x000fe40000000000 */
[----:B------:R-:W-:Y:S01]  /*bab0*/  LOP3.LUT R10, R10, R3, RZ, 0x3c, !PT ;  /* 0x000000030a0a7212 */ /* 0x000fe200078e3cff */
[----:B------:R-:W-:-:S07]  /*bac0*/  IMAD.MOV.U32 R3, RZ, RZ, RZ ;  /* 0x000000ffff037224 */ /* 0x000fce00078e00ff */
.L_x_38:
[----:B------:R-:W0:Y:S01]  /*bad0*/  S2R R5, SR_CgaCtaId ;  /* 0x0000000000057919 */ /* 0x000e220000008800 */
[----:B------:R-:W-:Y:S02]  /*bae0*/  MOV R2, 0x400 ;  /* 0x0000040000027802 */ /* 0x000fe40000000f00 */
[----:B------:R-:W-:Y:S02]  /*baf0*/  SHF.L.U32 R3, R3, 0x1f, RZ ;  /* 0x0000001f03037819 */ /* 0x000fe400000006ff */
[----:B0-----:R-:W-:-:S04]  /*bb00*/  LEA R2, R5, R2, 0x18 ;  /* 0x0000000205027211 */ /* 0x001fc800078ec0ff */
[----:B------:R-:W0:Y:S02]  /*bb10*/  SYNCS.PHASECHK.TRANS64.TRYWAIT P0, [R2+URZ+0x34820], R3 ;  /* 0x03482003020075a7 */ /* 0x000e24000800017f */
[----:B0-----:R-:W-:Y:S05]  /*bb20*/  @!P0 BRA `(.L_x_112) ;  /* 0x0000001000dc8947 */ /* 0x001fea0003800000 */
.L_x_153:
[----:B------:R-:W-:-:S03]  /*bb30*/  UMOV UR4, 0xffffffff ;  /* 0xffffffff00047882 */ /* 0x000fc60000000000 */
[----:B------:R-:W-:Y:S05]  /*bb40*/  BRA.DIV UR4, `(.L_x_113) ;  /* 0x0000001204e87947 */ /* 0x000fea000b800000 */
[----:B0-----:R-:W0:Y:S02]  /*bb50*/  S2R R3, SR_TID.X ;  /* 0x0000000000037919 */ /* 0x001e240000002100 */
[----:B0-----:R-:W-:-:S04]  /*bb60*/  SHF.R.U32.HI R3, RZ, 0x5, R3 ;  /* 0x00000005ff037819 */ /* 0x001fc80000011603 */
[----:B------:R-:W-:-:S05]  /*bb70*/  LOP3.LUT R3, R3, 0x3, RZ, 0xc0, !PT ;  /* 0x0000000303037812 */ /* 0x000fca00078ec0ff */
[----:B------:R0:W1:Y:S02]  /*bb80*/  SHFL.IDX PT, R14, R3, RZ, 0x1f ;  /* 0x00001fff030e7589 */ /* 0x00006400000e0000 */
.L_x_156:
[----:B-1----:R-:W-:-:S13]  /*bb90*/  ISETP.NE.AND P0, PT, R14, RZ, PT ;  /* 0x000000ff0e00720c */ /* 0x002fda0003f05270 */
[----:B------:R-:W-:Y:S05]  /*bba0*/  @P0 BRA `(.L_x_10) ;  /* 0x0000000000880947 */ /* 0x000fea0003800000 */
[----:B------:R-:W-:-:S03]  /*bbb0*/  UMOV UR4, 0xffffffff ;  /* 0xffffffff00047882 */ /* 0x000fc60000000000 */
[----:B------:R-:W-:Y:S05]  /*bbc0*/  BRA.DIV UR4, `(.L_x_114) ;  /* 0x0000001204fc7947 */ /* 0x000fea000b800000 */
[----:B------:R-:W-:-:S13]  /*bbd0*/  ELECT P6, URZ, PT ;  /* 0x00000000003f782f */ /* 0x000fda00038c0000 */
.L_x_159:
[----:B------:R-:W-:Y:S05]  /*bbe0*/  @!P6 BRA `(.L_x_10) ;  /* 0x000000000078e947 */ /* 0x000fea0003800000 */
[----:B0-----:R-:W2:Y:S02]  /*bbf0*/  LDL.LU R3, [R1+0x10] ;  /* 0x0000100001037983 */ /* 0x001ea40000300800 */
[----:B--2---:R-:W-:-:S04]  /*bc00*/  LOP3.LUT R3, R3, 0x2, RZ, 0xfc, !PT ;  /* 0x0000000203037812 */ /* 0x004fc800078efcff */
[----:B------:R-:W-:-:S13]  /*bc10*/  ISETP.NE.AND P2, PT, R3, 0x3, PT ;  /* 0x000000030300780c */ /* 0x000fda0003f45270 */
[----:B------:R-:W-:Y:S05]  /*bc20*/  @!P2 BRA `(.L_x_115) ;  /* 0x000000000004a947 */ /* 0x000fea0003800000 */
[----:B------:R-:W-:Y:S01]  /*bc30*/  BPT.TRAP 0x1 ;  /* 0x000000040000795c */ /* 0x000fe20000300000 */
.L_x_115:
[----:B------:R-:W-:Y:S01]  /*bc40*/  VIADD R9, R2, 0x34840 ;  /* 0x0003484002097836 */ /* 0x000fe20000000000 */
[----:B------:R-:W-:Y:S01]  /*bc50*/  SHF.L.U32 R4, R10, 0x1f, RZ ;  /* 0x0000001f0a047819 */ /* 0x000fe200000006ff */
[----:B------:R-:W-:-:S03]  /*bc60*/  VIADD R3, R0, 0x1 ;  /* 0x0000000100037836 */ /* 0x000fc60000000000 */
[----:B------:R-:W-:Y:S02]  /*bc70*/  LEA R7, R0, R9, 0x3 ;  /* 0x0000000900077211 */ /* 0x000fe400078e18ff */
[C---:B------:R-:W-:Y:S02]  /*bc80*/  ISETP.NE.AND P1, PT, R3.reuse, 0x2, PT ;  /* 0x000000020300780c */ /* 0x040fe40003f25270 */
[----:B------:R-:W0:Y:S02]  /*bc90*/  SYNCS.PHASECHK.TRANS64.TRYWAIT P0, [R7+URZ], R4 ;  /* 0x00000004070075a7 */ /* 0x000e24000800017f */
[----:B------:R-:W-:Y:S02]  /*bca0*/  SEL R5, RZ, 0x1, P1 ;  /* 0x00000001ff057807 */ /* 0x000fe40000800000 */
[----:B------:R-:W-:Y:S02]  /*bcb0*/  SEL R6, R3, RZ, P1 ;  /* 0x000000ff03067207 */ /* 0x000fe40000800000 */
[----:B------:R-:W-:-:S03]  /*bcc0*/  LOP3.LUT R5, R10, R5, RZ, 0x3c, !PT ;  /* 0x000000050a057212 */ /* 0x000fc600078e3cff */
[----:B------:R-:W-:Y:S01]  /*bcd0*/  IMAD R8, R6, 0x8, R9 ;  /* 0x0000000806087824 */ /* 0x000fe200078e0209 */
[----:B------:R-:W-:Y:S01]  /*bce0*/  SHF.L.U32 R5, R5, 0x1f, RZ ;  /* 0x0000001f05057819 */ /* 0x000fe200000006ff */
[----:B0-----:R-:W-:Y:S06]  /*bcf0*/  @!P0 BRA `(.L_x_116) ;  /* 0x0000001000d08947 */ /* 0x001fec0003800000 */
.L_x_160:
[----:B------:R-:W1:Y:S02]  /*bd00*/  SYNCS.PHASECHK.TRANS64.TRYWAIT P0, [R8+URZ], R5 ;  /* 0x00000005080075a7 */ /* 0x000e64000800017f */
[----:B-1----:R-:W-:Y:S05]  /*bd10*/  @!P0 BRA `(.L_x_117) ;  /* 0x0000001000dc8947 */ /* 0x002fea0003800000 */
.L_x_161:
[----:B------:R-:W-:Y:S05]  /*bd20*/  @!P2 BRA `(.L_x_118) ;  /* 0x000000000004a947 */ /* 0x000fea0003800000 */
[----:B------:R-:W-:Y:S01]  /*bd30*/  BPT.TRAP 0x1 ;  /* 0x000000040000795c */ /* 0x000fe20000300000 */
.L_x_118:
[----:B------:R-:W-:-:S04]  /*bd40*/  VIADD R3, R2, 0x34860 ;  /* 0x0003486002037836 */ /* 0x000fc80000000000 */
[----:B0-----:R-:W-:-:S04]  /*bd50*/  IMAD R7, R0, 0x8, R3 ;  /* 0x0000000800077824 */ /* 0x001fc800078e0203 */
[----:B------:R-:W0:Y:S02]  /*bd60*/  SYNCS.PHASECHK.TRANS64.TRYWAIT P0, [R7+URZ], R4 ;  /* 0x00000004070075a7 */ /* 0x000e24000800017f */
[----:B0-----:R-:W-:Y:S05]  /*bd70*/  @!P0 BRA `(.L_x_119) ;  /* 0x0000001000d88947 */ /* 0x001fea0003800000 */
.L_x_162:
[----:B------:R-:W-:-:S07]  /*bd80*/  IMAD R6, R6, 0x8, R3 ;  /* 0x0000000806067824 */ /* 0x000fce00078e0203 */
.L_x_120:
[----:B--2---:R2:W3:Y:S02]  /*bd90*/  SYNCS.PHASECHK.TRANS64.TRYWAIT P0, [R6+URZ], R5 ;  /* 0x00000005060075a7 */ /* 0x0044e4000800017f */
[----:B---3--:R-:W-:Y:S05]  /*bda0*/  @!P0 NANOSLEEP.SYNCS 0x989680 ;  /* 0x009896800000895d */ /* 0x008fea0003900000 */
[----:B------:R-:W3:Y:S02]  /*bdb0*/  @!P0 SYNCS.PHASECHK.TRANS64 P0, [R6+URZ], R5 ;  /* 0x00000005060085a7 */ /* 0x000ee4000800007f */
[----:B---3--:R-:W-:Y:S05]  /*bdc0*/  @!P0 BRA `(.L_x_120) ;  /* 0xfffffffc00f08947 */ /* 0x008fea000383ffff */
.L_x_10:
[----:B------:R-:W-:Y:S05]  /*bdd0*/  BSYNC B6 ;  /* 0x0000000000067941 */ /* 0x000fea0003800000 */
.L_x_7:
[----:B------:R-:W-:Y:S05]  /*bde0*/  EXIT ;  /* 0x000000000000794d */ /* 0x000fea0003800000 */
.L_x_14:
[----:B0-----:R-:W-:-:S04]  /*bdf0*/  MOV R0, UR36 ;  /* 0x0000002400007c02 */ /* 0x001fc80008000f00 */
[----:B------:R0:W1:Y:S03]  /*be00*/  SYNCS.PHASECHK.TRANS64.TRYWAIT P1, [R0+URZ+0x34800], R3 ;  /* 0x03480003000075a7 */ /* 0x000066000802017f */
[----:B-1----:R-:W-:Y:S05]  /*be10*/  @!P1 NANOSLEEP.SYNCS 0x989680 ;  /* 0x009896800000995d */ /* 0x002fea0003900000 */
[----:B------:R-:W1:Y:S02]  /*be20*/  @!P1 SYNCS.PHASECHK.TRANS64 P1, [R0+URZ+0x34800], R3 ;  /* 0x03480003000095a7 */ /* 0x000e64000802007f */
[----:B-1----:R-:W-:Y:S05]  /*be30*/  @!P1 BRA `(.L_x_14) ;  /* 0xfffffffc00ec9947 */ /* 0x002fea000383ffff */
[----:B------:R-:W-:Y:S05]  /*be40*/  BRA `(.L_x_121) ;  /* 0xffffff5400087947 */ /* 0x000fea000383ffff */
.L_x_18:
[----:B0-----:R-:W-:-:S04]  /*be50*/  IMAD.U32 R0, RZ, RZ, UR36 ;  /* 0x00000024ff007e24 */ /* 0x001fc8000f8e00ff */
[----:B------:R0:W2:Y:S03]  /*be60*/  SYNCS.PHASECHK.TRANS64.TRYWAIT P2, [R0+URZ+0x34830], R3 ;  /* 0x03483003000075a7 */ /* 0x0000a6000804017f */
[----:B--2---:R-:W-:Y:S05]  /*be70*/  @!P2 NANOSLEEP.SYNCS 0x989680 ;  /* 0x009896800000a95d */ /* 0x004fea0003900000 */
[----:B------:R-:W2:Y:S02]  /*be80*/  @!P2 SYNCS.PHASECHK.TRANS64 P2, [R0+URZ+0x34830], R3 ;  /* 0x034830030000a5a7 */ /* 0x000ea4000804007f */
[----:B--2---:R-:W-:Y:S05]  /*be90*/  @!P2 BRA `(.L_x_18) ;  /* 0xfffffffc00eca947 */ /* 0x004fea000383ffff */
[----:B------:R-:W-:Y:S05]  /*bea0*/  BRA `(.L_x_17) ;  /* 0xffffff5400207947 */ /* 0x000fea000383ffff */
.L_x_23:
[----:B-1----:R-:W-:-:S04]  /*beb0*/  IMAD.U32 R6, RZ, RZ, UR39 ;  /* 0x00000027ff067e24 */ /* 0x002fc8000f8e00ff */
[----:B------:R1:W2:Y:S03]  /*bec0*/  SYNCS.PHASECHK.TRANS64.TRYWAIT P2, [R6+URZ+0x34830], R3 ;  /* 0x03483003060075a7 */ /* 0x0002a6000804017f */
[----:B--2---:R-:W-:Y:S05]  /*bed0*/  @!P2 NANOSLEEP.SYNCS 0x989680 ;  /* 0x009896800000a95d */ /* 0x004fea0003900000 */
[----:B------:R-:W2:Y:S02]  /*bee0*/  @!P2 SYNCS.PHASECHK.TRANS64 P2, [R6+URZ+0x34830], R3 ;  /* 0x034830030600a5a7 */ /* 0x000ea4000804007f */
[----:B--2---:R-:W-:Y:S05]  /*bef0*/  @!P2 BRA `(.L_x_23) ;  /* 0xfffffffc00eca947 */ /* 0x004fea000383ffff */
[----:B------:R-:W-:Y:S05]  /*bf00*/  BRA `(.L_x_22) ;  /* 0xffffff7c00087947 */ /* 0x000fea000383ffff */
.L_x_27:
[----:B-1----:R-:W-:-:S04]  /*bf10*/  IMAD.U32 R6, RZ, RZ, UR7 ;  /* 0x00000007ff067e24 */ /* 0x002fc8000f8e00ff */
[----:B------:R1:W2:Y:S03]  /*bf20*/  SYNCS.PHASECHK.TRANS64.TRYWAIT P2, [R6+URZ+0x34850], R3 ;  /* 0x03485003060075a7 */ /* 0x0002a6000804017f */
[----:B--2---:R-:W-:Y:S05]  /*bf30*/  @!P2 NANOSLEEP.SYNCS 0x989680 ;  /* 0x009896800000a95d */ /* 0x004fea0003900000 */
[----:B------:R-:W2:Y:S02]  /*bf40*/  @!P2 SYNCS.PHASECHK.TRANS64 P2, [R6+URZ+0x34850], R3 ;  /* 0x034850030600a5a7 */ /* 0x000ea4000804007f */
[----:B--2---:R-:W-:Y:S05]  /*bf50*/  @!P2 BRA `(.L_x_27) ;  /* 0xfffffffc00eca947 */ /* 0x004fea000383ffff */
[----:B------:R-:W-:Y:S05]  /*bf60*/  BRA `(.L_x_26) ;  /* 0xffffff8400147947 */ /* 0x000fea000383ffff */
.L_x_32:
[----:B-1----:R1:W2:Y:S02]  /*bf70*/  SYNCS.PHASECHK.TRANS64.TRYWAIT P0, [R12+URZ+0x34850], R9 ;  /* 0x034850090c0075a7 */ /* 0x0022a4000800017f */
[----:B--2---:R-:W-:Y:S05]  /*bf80*/  @!P0 NANOSLEEP.SYNCS 0x989680 ;  /* 0x009896800000895d */ /* 0x004fea0003900000 */
[----:B------:R-:W2:Y:S02]  /*bf90*/  @!P0 SYNCS.PHASECHK.TRANS64 P0, [R12+URZ+0x34850], R9 ;  /* 0x034850090c0085a7 */ /* 0x000ea4000800007f */
[----:B--2---:R-:W-:Y:S05]  /*bfa0*/  @!P0 BRA `(.L_x_32) ;  /* 0xfffffffc00f08947 */ /* 0x004fea000383ffff */
[----:B------:R-:W-:Y:S05]  /*bfb0*/  BRA `(.L_x_31) ;  /* 0xffffff9c00e47947 */ /* 0x000fea000383ffff */
.L_x_43:
[----:B------:R-:W-:Y:S01]  /*bfc0*/  IMAD.MOV.U32 R13, RZ, RZ, R0 ;  /* 0x000000ffff0d7224 */ /* 0x000fe200078e0000 */
[----:B------:R-:W-:Y:S01]  /*bfd0*/  MOV R11, 0x1f ;  /* 0x0000001f000b7802 */ /* 0x000fe20000000f00 */
[----:B------:R-:W-:Y:S02]  /*bfe0*/  IMAD.MOV.U32 R12, RZ, RZ, RZ ;  /* 0x000000ffff0c7224 */ /* 0x000fe400078e00ff */
[----:B------:R-:W-:-:S07]  /*bff0*/  IMAD.MOV.U32 R15, RZ, RZ, -0x1 ;  /* 0xffffffffff0f7424 */ /* 0x000fce00078e00ff */
[----:B0-----:R-:W-:Y:S05]  /*c000*/  WARPSYNC.COLLECTIVE R15, `(.L_x_122) ;  /* 0x000000000f087348 */ /* 0x001fea0003c00000 */
[----:B------:R1:W2:Y:S02]  /*c010*/  SHFL.IDX P6, R14, R13, R12, R11 ;  /* 0x0000000c0d0e7389 */ /* 0x0002a400000c000b */
[----:B012---:R-:W-:Y:S01]  /*c020*/  ENDCOLLECTIVE ;  /* 0x000000000000791b */ /* 0x007fe20003800000 */
.L_x_122:
[----:B------:R-:W-:Y:S05]  /*c030*/  BRA `(.L_x_123) ;  /* 0xffffffc800a87947 */ /* 0x000fea000383ffff */
.L_x_45:
[----:B------:R-:W-:Y:S01]  /*c040*/  BSSY B0, `(.L_x_124) ;  /* 0x0000006000007945 */ /* 0x000fe20003800000 */
[----:B------:R-:W-:-:S07]  /*c050*/  IMAD.MOV.U32 R15, RZ, RZ, -0x1 ;  /* 0xffffffffff0f7424 */ /* 0x000fce00078e00ff */
[----:B01----:R-:W-:Y:S05]  /*c060*/  WARPSYNC.COLLECTIVE R15, `(.L_x_125) ;  /* 0x000000000f0c7348 */ /* 0x003fea0003c00000 */
[----:B------:R-:W-:Y:S02]  /*c070*/  ELECT P6, UR62, PT ;  /* 0x00000000003e782f */ /* 0x000fe400038c0000 */
[----:B------:R-:W-:Y:S01]  /*c080*/  MOV R14, UR62 ;  /* 0x0000003e000e7c02 */ /* 0x000fe20008000f00 */
[----:B01----:R-:W-:Y:S10]  /*c090*/  ENDCOLLECTIVE ;  /* 0x000000000000791b */ /* 0x003ff40003800000 */
.L_x_125:
[----:B------:R-:W-:Y:S05]  /*c0a0*/  BSYNC B0 ;  /* 0x0000000000007941 */ /* 0x000fea0003800000 */
.L_x_124:
[----:B------:R-:W-:Y:S05]  /*c0b0*/  BRA `(.L_x_126) ;  /* 0xffffffc800a87947 */ /* 0x000fea000383ffff */
.L_x_47:
[----:B0-----:R-:W-:-:S04]  /*c0c0*/  IMAD.U32 R3, RZ, RZ, UR38 ;  /* 0x00000026ff037e24 */ /* 0x001fc8000f8e00ff */
[----:B------:R0:W1:Y:S03]  /*c0d0*/  SYNCS.PHASECHK.TRANS64.TRYWAIT P0, [R3+URZ+0x34840], R0 ;  /* 0x03484000030075a7 */ /* 0x000066000800017f */
[----:B-1----:R-:W-:Y:S05]  /*c0e0*/  @!P0 NANOSLEEP.SYNCS 0x989680 ;  /* 0x009896800000895d */ /* 0x002fea0003900000 */
[----:B------:R-:W1:Y:S02]  /*c0f0*/  @!P0 SYNCS.PHASECHK.TRANS64 P0, [R3+URZ+0x34840], R0 ;  /* 0x03484000030085a7 */ /* 0x000e64000800007f */
[----:B-1----:R-:W-:Y:S05]  /*c100*/  @!P0 BRA `(.L_x_47) ;  /* 0xfffffffc00ec8947 */ /* 0x002fea000383ffff */
[----:B------:R-:W-:Y:S05]  /*c110*/  BRA `(.L_x_127) ;  /* 0xffffffc800fc7947 */ /* 0x000fea000383ffff */
.L_x_50:
[----:B------:R-:W-:Y:S01]  /*c120*/  IMAD R8, R11, 0x80, R8 ;  /* 0x000000800b087824 */ /* 0x000fe200078e0208 */
[----:B------:R-:W-:Y:S01]  /*c130*/  MOV R12, RZ ;  /* 0x000000ff000c7202 */ /* 0x000fe20000000f00 */
[----:B------:R-:W-:Y:S02]  /*c140*/  IMAD.MOV.U32 R13, RZ, RZ, R7 ;  /* 0x000000ffff0d7224 */ /* 0x000fe400078e0007 */
[----:B------:R-:W-:Y:S02]  /*c150*/  IMAD.MOV.U32 R11, RZ, RZ, 0x181f ;  /* 0x0000181fff0b7424 */ /* 0x000fe400078e00ff */
[----:B------:R-:W-:Y:S02]  /*c160*/  IMAD.MOV.U32 R15, RZ, RZ, -0x1 ;  /* 0xffffffffff0f7424 */ /* 0x000fe400078e00ff */
[----:B------:R-:W-:-:S07]  /*c170*/  VIADD R5, R8, 0x10 ;  /* 0x0000001008057836 */ /* 0x000fce0000000000 */
[----:B------:R-:W-:Y:S05]  /*c180*/  WARPSYNC.COLLECTIVE R15, `(.L_x_128) ;  /* 0x000000000f087348 */ /* 0x000fea0003c00000 */
[----:B------:R0:W1:Y:S02]  /*c190*/  SHFL.IDX P6, R14, R13, R12, R11 ;  /* 0x0000000c0d0e7389 */ /* 0x00006400000c000b */
[----:B01----:R-:W-:Y:S01]  /*c1a0*/  ENDCOLLECTIVE ;  /* 0x000000000000791b */ /* 0x003fe20003800000 */
.L_x_128:
[----:B------:R-:W-:Y:S02]  /*c1b0*/  IMAD.MOV.U32 R13, RZ, RZ, R0 ;  /* 0x000000ffff0d7224 */ /* 0x000fe400078e0000 */
[----:B------:R-:W-:-:S07]  /*c1c0*/  IMAD.MOV.U32 R2, RZ, RZ, R14 ;  /* 0x000000ffff027224 */ /* 0x000fce00078e000e */
[----:B------:R-:W-:Y:S05]  /*c1d0*/  WARPSYNC.COLLECTIVE R15, `(.L_x_129) ;  /* 0x000000000f087348 */ /* 0x000fea0003c00000 */
[----:B------:R0:W1:Y:S02]  /*c1e0*/  SHFL.IDX P6, R14, R13, R12, R11 ;  /* 0x0000000c0d0e7389 */ /* 0x00006400000c000b */
[----:B01----:R-:W-:Y:S01]  /*c1f0*/  ENDCOLLECTIVE ;  /* 0x000000000000791b */ /* 0x003fe20003800000 */
.L_x_129:
[----:B------:R-:W-:Y:S01]  /*c200*/  ULDC UR4, c[0x0][0x288] ;  /* 0x0000a20000047ab9 */ /* 0x000fe20000000800 */
[----:B------:R-:W-:Y:S02]  /*c210*/  IMAD.MOV.U32 R3, RZ, RZ, R2 ;  /* 0x000000ffff037224 */ /* 0x000fe400078e0002 */
[----:B------:R-:W-:-:S05]  /*c220*/  IMAD R6, R6, UR4, RZ ;  /* 0x0000000406067c24 */ /* 0x000fca000f8e02ff */
[----:B------:R-:W-:Y:S01]  /*c230*/  ISETP.GE.AND P3, PT, R8, R6, PT ;  /* 0x000000060800720c */ /* 0x000fe20003f66270 */
[----:B------:R-:W-:Y:S02]  /*c240*/  IMAD.MOV.U32 R13, RZ, RZ, R7 ;  /* 0x000000ffff0d7224 */ /* 0x000fe400078e0007 */
[----:B------:R-:W-:-:S10]  /*c250*/  IMAD.MOV.U32 R12, RZ, RZ, 0x1 ;  /* 0x00000001ff0c7424 */ /* 0x000fd400078e00ff */
[----:B------:R-:W-:Y:S02]  /*c260*/  @!P3 LEA R21, R9, UR38, 0x1 ;  /* 0x000000260915bc11 */ /* 0x000fe4000f8e08ff */
[----:B------:R-:W-:-:S07]  /*c270*/  MOV R2, R14 ;  /* 0x0000000e00027202 */ /* 0x000fce0000000f00 */
[----:B------:R-:W-:Y:S05]  /*c280*/  WARPSYNC.COLLECTIVE R15, `(.L_x_130) ;  /* 0x000000000f087348 */ /* 0x000fea0003c00000 */
[----:B------:R0:W1:Y:S02]  /*c290*/  SHFL.IDX P6, R14, R13, R12, R11 ;  /* 0x0000000c0d0e7389 */ /* 0x00006400000c000b */
[----:B01----:R-:W-:Y:S01]  /*c2a0*/  ENDCOLLECTIVE ;  /* 0x000000000000791b */ /* 0x003fe20003800000 */
.L_x_130:
[----:B------:R-:W-:-:S05]  /*c2b0*/  @!P3 IMAD.WIDE.U32 R2, R10, 0x2, R2 ;  /* 0x000000020a02b825 */ /* 0x000fca00078e0002 */
[----:B------:R-:W-:Y:S01]  /*c2c0*/  @!PT LDS RZ, [RZ] ;  /* 0x00000000fffff984 */ /* 0x000fe20000000800 */
[----:B------:R-:W-:Y:S01]  /*c2d0*/  @!PT LDS RZ, [RZ] ;  /* 0x00000000fffff984 */ /* 0x000fe20000000800 */
[----:B------:R-:W-:Y:S01]  /*c2e0*/  @!PT LDS RZ, [RZ] ;  /* 0x00000000fffff984 */ /* 0x000fe20000000800 */
[----:B------:R0:W-:Y:S04]  /*c2f0*/  @!P3 LDGSTS.E.BYPASS.LTC128B.128 [R21+0x10400], desc[UR42][R2.64], !P2 ;  /* 0x104000000215bfae */ /* 0x0001e8000d101d6a */
[----:B------:R0:W-:Y:S01]  /*c300*/  @!P3 LDGSTS.E.BYPASS.LTC128B.128 [R21+0x14400], desc[UR42][R2.64+0x80], !P0 ;  /* 0x144000800215bfae */ /* 0x0001e2000c101d6a */
[----:B------:R-:W-:-:S03]  /*c310*/  IMAD.MOV.U32 R13, RZ, RZ, R0 ;  /* 0x000000ffff0d7224 */ /* 0x000fc600078e0000 */
[----:B------:R0:W-:Y:S01]  /*c320*/  @!P3 LDGSTS.E.BYPASS.LTC128B.128 [R21+0x18400], desc[UR42][R2.64+0x100], !P1 ;  /* 0x184001000215bfae */ /* 0x0001e2000c901d6a */
[----:B------:R-:W-:Y:S01]  /*c330*/  ISETP.GE.AND P3, PT, R5, R6, PT ;  /* 0x000000060500720c */ /* 0x000fe20003f66270 */
[----:B------:R-:W-:-:S12]  /*c340*/  IMAD.MOV.U32 R4, RZ, RZ, R14 ;  /* 0x000000ffff047224 */ /* 0x000fd800078e000e */
[----:B0-----:R-:W-:Y:S05]  /*c350*/  WARPSYNC.COLLECTIVE R15, `(.L_x_131) ;  /* 0x000000000f087348 */ /* 0x001fea0003c00000 */
[----:B------:R1:W2:Y:S02]  /*c360*/  SHFL.IDX P6, R14, R13, R12, R11 ;  /* 0x0000000c0d0e7389 */ /* 0x0002a400000c000b */
[----:B012---:R-:W-:Y:S01]  /*c370*/  ENDCOLLECTIVE ;  /* 0x000000000000791b */ /* 0x007fe20003800000 */
.L_x_131:
[----:B------:R-:W-:Y:S01]  /*c380*/  VIADD R3, R8, 0x20 ;  /* 0x0000002008037836 */ /* 0x000fe20000000000 */
[----:B------:R-:W-:Y:S02]  /*c390*/  MOV R5, R4 ;  /* 0x0000000400057202 */ /* 0x000fe40000000f00 */
[----:B------:R-:W-:Y:S01]  /*c3a0*/  @!P3 LEA R20, R9, UR38, 0x1 ;  /* 0x000000260914bc11 */ /* 0x000fe2000f8e08ff */
[----:B------:R-:W-:Y:S02]  /*c3b0*/  IMAD.MOV.U32 R13, RZ, RZ, R7 ;  /* 0x000000ffff0d7224 */ /* 0x000fe400078e0007 */
[----:B------:R-:W-:Y:S02]  /*c3c0*/  IMAD.MOV.U32 R12, RZ, RZ, 0x2 ;  /* 0x00000002ff0c7424 */ /* 0x000fe400078e00ff */
[----:B------:R-:W-:-:S07]  /*c3d0*/  IMAD.MOV.U32 R4, RZ, RZ, R14 ;  /* 0x000000ffff047224 */ /* 0x000fce00078e000e */
[----:B------:R-:W-:Y:S05]  /*c3e0*/  WARPSYNC.COLLECTIVE R15, `(.L_x_132) ;  /* 0x000000000f087348 */ /* 0x000fea0003c00000 */
[----:B------:R0:W1:Y:S02]  /*c3f0*/  SHFL.IDX P6, R14, R13, R12, R11 ;  /* 0x0000000c0d0e7389 */ /* 0x00006400000c000b */
[----:B01----:R-:W-:Y:S01]  /*c400*/  ENDCOLLECTIVE ;  /* 0x000000000000791b */ /* 0x003fe20003800000 */
.L_x_132:
[----:B------:R-:W-:-:S05]  /*c410*/  @!P3 IMAD.WIDE.U32 R4, R10, 0x2, R4 ;  /* 0x000000020a04b825 */ /* 0x000fca00078e0004 */
[----:B------:R-:W-:Y:S01]  /*c420*/  @!PT LDS RZ, [RZ] ;  /* 0x00000000fffff984 */ /* 0x000fe20000000800 */
[----:B------:R-:W-:Y:S01]  /*c430*/  @!PT LDS RZ, [RZ] ;  /* 0x00000000fffff984 */ /* 0x000fe20000000800 */
[----:B------:R-:W-:Y:S01]  /*c440*/  @!PT LDS RZ, [RZ] ;  /* 0x00000000fffff984 */ /* 0x000fe20000000800 */
[----:B------:R0:W-:Y:S04]  /*c450*/  @!P3 LDGSTS.E.BYPASS.LTC128B.128 [R20+0x10c00], desc[UR42][R4.64], !P2 ;  /* 0x10c000000414bfae */ /* 0x0001e8000d101d6a */
[----:B------:R0:W-:Y:S01]  /*c460*/  @!P3 LDGSTS.E.BYPASS.LTC128B.128 [R20+0x14c00], desc[UR42][R4.64+0x80], !P0 ;  /* 0x14c000800414bfae */ /* 0x0001e2000c101d6a */
[----:B------:R-:W-:-:S03]  /*c470*/  MOV R13, R0 ;  /* 0x00000000000d7202 */ /* 0x000fc60000000f00 */
[----:B------:R0:W-:Y:S01]  /*c480*/  @!P3 LDGSTS.E.BYPASS.LTC128B.128 [R20+0x18c00], desc[UR42][R4.64+0x100], !P1 ;  /* 0x18c001000414bfae */ /* 0x0001e2000c901d6a */
[----:B------:R-:W-:Y:S01]  /*c490*/  ISETP.GE.AND P3, PT, R3, R6, PT ;  /* 0x000000060300720c */ /* 0x000fe20003f66270 */
[----:B------:R-:W-:-:S12]  /*c4a0*/  IMAD.MOV.U32 R2, RZ, RZ, R14 ;  /* 0x000000ffff027224 */ /* 0x000fd800078e000e */
[----:B0-----:R-:W-:Y:S05]  /*c4b0*/  WARPSYNC.COLLECTIVE R15, `(.L_x_133) ;  /* 0x000000000f087348 */ /* 0x001fea0003c00000 */
[----:B------:R1:W2:Y:S02]  /*c4c0*/  SHFL.IDX P6, R14, R13, R12, R11 ;  /* 0x0000000c0d0e7389 */ /* 0x0002a400000c000b */
[----:B012---:R-:W-:Y:S01]  /*c4d0*/  ENDCOLLECTIVE ;  /* 0x000000000000791b */ /* 0x007fe20003800000 */
.L_x_133:
[----:B------:R-:W-:Y:S02]  /*c4e0*/  VIADD R5, R8, 0x30 ;  /* 0x0000003008057836 */ /* 0x000fe40000000000 */
[----:B------:R-:W-:Y:S01]  /*c4f0*/  IMAD.MOV.U32 R3, RZ, RZ, R2 ;  /* 0x000000ffff037224 */ /* 0x000fe200078e0002 */
[----:B------:R-:W-:Y:S01]  /*c500*/  @!P3 LEA R21, R9, UR38, 0x1 ;  /* 0x000000260915bc11 */ /* 0x000fe2000f8e08ff */
[----:B------:R-:W-:Y:S02]  /*c510*/  IMAD.MOV.U32 R13, RZ, RZ, R7 ;  /* 0x000000ffff0d7224 */ /* 0x000fe400078e0007 */
[----:B------:R-:W-:Y:S02]  /*c520*/  IMAD.MOV.U32 R12, RZ, RZ, 0x3 ;  /* 0x00000003ff0c7424 */ /* 0x000fe400078e00ff */
[----:B------:R-:W-:-:S07]  /*c530*/  IMAD.MOV.U32 R2, RZ, RZ, R14 ;  /* 0x000000ffff027224 */ /* 0x000fce00078e000e */
[----:B------:R-:W-:Y:S05]  /*c540*/  WARPSYNC.COLLECTIVE R15, `(.L_x_134) ;  /* 0x000000000f087348 */ /* 0x000fea0003c00000 */
[----:B------:R0:W1:Y:S02]  /*c550*/  SHFL.IDX P6, R14, R13, R12, R11 ;  /* 0x0000000c0d0e7389 */ /* 0x00006400000c000b */
[----:B01----:R-:W-:Y:S01]  /*c560*/  ENDCOLLECTIVE ;  /* 0x000000000000791b */ /* 0x003fe20003800000 */
.L_x_134:
        /* <DEDUP_REMOVED lines=8> */
[----:B------:R-:W-:Y:S02]  /*c5f0*/  ISETP.GE.AND P3, PT, R5, R6, PT ;  /* 0x000000060500720c */ /* 0x000fe40003f66270 */
[----:B------:R-:W-:-:S11]  /*c600*/  MOV R4, R14 ;  /* 0x0000000e00047202 */ /* 0x000fd60000000f00 */
[----:B0-----:R-:W-:Y:S05]  /*c610*/  WARPSYNC.COLLECTIVE R15, `(.L_x_135) ;  /* 0x000000000f087348 */ /* 0x001fea0003c00000 */
[----:B------:R1:W2:Y:S02]  /*c620*/  SHFL.IDX P6, R14, R13, R12, R11 ;  /* 0x0000000c0d0e7389 */ /* 0x0002a400000c000b */
[----:B012---:R-:W-:Y:S01]  /*c630*/  ENDCOLLECTIVE ;  /* 0x000000000000791b */ /* 0x007fe20003800000 */
.L_x_135:
[----:B------:R-:W-:Y:S02]  /*c640*/  VIADD R3, R8, 0x40 ;  /* 0x0000004008037836 */ /* 0x000fe40000000000 */
[----:B------:R-:W-:Y:S01]  /*c650*/  IMAD.MOV.U32 R5, RZ, RZ, R4 ;  /* 0x000000ffff057224 */ /* 0x000fe200078e0004 */
[----:B------:R-:W-:Y:S01]  /*c660*/  @!P3 LEA R20, R9, UR38, 0x1 ;  /* 0x000000260914bc11 */ /* 0x000fe2000f8e08ff */
[----:B------:R-:W-:Y:S01]  /*c670*/  IMAD.MOV.U32 R13, RZ, RZ, R7 ;  /* 0x000000ffff0d7224 */ /* 0x000fe200078e0007 */
[----:B------:R-:W-:Y:S01]  /*c680*/  MOV R12, 0x4 ;  /* 0x00000004000c7802 */ /* 0x000fe20000000f00 */
[----:B------:R-:W-:-:S07]  /*c690*/  IMAD.MOV.U32 R4, RZ, RZ, R14 ;  /* 0x000000ffff047224 */ /* 0x000fce00078e000e */
[----:B------:R-:W-:Y:S05]  /*c6a0*/  WARPSYNC.COLLECTIVE R15, `(.L_x_136) ;  /* 0x000000000f087348 */ /* 0x000fea0003c00000 */
[----:B------:R0:W1:Y:S02]  /*c6b0*/  SHFL.IDX P6, R14, R13, R12, R11 ;  /* 0x0000000c0d0e7389 */ /* 0x00006400000c000b */
[----:B01----:R-:W-:Y:S01]  /*c6c0*/  ENDCOLLECTIVE ;  /* 0x000000000000791b */ /* 0x003fe20003800000 */
.L_x_136:
        /* <DEDUP_REMOVED lines=13> */
.L_x_137:
[----:B------:R-:W-:Y:S02]  /*c7a0*/  VIADD R5, R8, 0x50 ;  /* 0x0000005008057836 */ /* 0x000fe40000000000 */
[----:B------:R-:W-:Y:S01]  /*c7b0*/  IMAD.MOV.U32 R3, RZ, RZ, R2 ;  /* 0x000000ffff037224 */ /* 0x000fe200078e0002 */
[----:B------:R-:W-:Y:S02]  /*c7c0*/  @!P3 LEA R21, R9, UR38, 0x1 ;  /* 0x000000260915bc11 */ /* 0x000fe4000f8e08ff */
[----:B------:R-:W-:Y:S01]  /*c7d0*/  MOV R13, R7 ;  /* 0x00000007000d7202 */ /* 0x000fe20000000f00 */
[----:B------:R-:W-:Y:S02]  /*c7e0*/  IMAD.MOV.U32 R12, RZ, RZ, 0x5 ;  /* 0x00000005ff0c7424 */ /* 0x000fe400078e00ff */
[----:B------:R-:W-:-:S07]  /*c7f0*/  IMAD.MOV.U32 R2, RZ, RZ, R14 ;  /* 0x000000ffff027224 */ /* 0x000fce00078e000e */
[----:B------:R-:W-:Y:S05]  /*c800*/  WARPSYNC.COLLECTIVE R15, `(.L_x_138) ;  /* 0x000000000f087348 */ /* 0x000fea0003c00000 */
[----:B------:R0:W1:Y:S02]  /*c810*/  SHFL.IDX P6, R14, R13, R12, R11 ;  /* 0x0000000c0d0e7389 */ /* 0x00006400000c000b */
[----:B01----:R-:W-:Y:S01]  /*c820*/  ENDCOLLECTIVE ;  /* 0x000000000000791b */ /* 0x003fe20003800000 */
.L_x_138:
        /* <DEDUP_REMOVED lines=13> */
.L_x_139:
[----:B------:R-:W-:Y:S01]  /*c900*/  IADD3 R3, R8, 0x60, RZ ;  /* 0x0000006008037810 */ /* 0x000fe20007ffe0ff */
        /* <DEDUP_REMOVED lines=8> */
.L_x_140:
        /* <DEDUP_REMOVED lines=13> */
.L_x_141:
[----:B------:R-:W-:Y:S01]  /*ca60*/  IMAD.MOV.U32 R3, RZ, RZ, R2 ;  /* 0x000000ffff037224 */ /* 0x000fe200078e0002 */
[----:B------:R-:W-:Y:S01]  /*ca70*/  @!P3 LEA R21, R9, UR38, 0x1 ;  /* 0x000000260915bc11 */ /* 0x000fe2000f8e08ff */
[----:B------:R-:W-:Y:S02]  /*ca80*/  IMAD.MOV.U32 R13, RZ, RZ, R7 ;  /* 0x000000ffff0d7224 */ /* 0x000fe400078e0007 */
[----:B------:R-:W-:Y:S01]  /*ca90*/  IMAD.MOV.U32 R12, RZ, RZ, 0x7 ;  /* 0x00000007ff0c7424 */ /* 0x000fe200078e00ff */
[----:B------:R-:W-:-:S07]  /*caa0*/  MOV R2, R14 ;  /* 0x0000000e00027202 */ /* 0x000fce0000000f00 */
[----:B------:R-:W-:Y:S05]  /*cab0*/  WARPSYNC.COLLECTIVE R15, `(.L_x_142) ;  /* 0x000000000f087348 */ /* 0x000fea0003c00000 */
[----:B------:R0:W1:Y:S02]  /*cac0*/  SHFL.IDX P6, R14, R13, R12, R11 ;  /* 0x0000000c0d0e7389 */ /* 0x00006400000c000b */
[----:B01----:R-:W-:Y:S01]  /*cad0*/  ENDCOLLECTIVE ;  /* 0x000000000000791b */ /* 0x003fe20003800000 */
.L_x_142:
        /* <DEDUP_REMOVED lines=8> */
[----:B------:R-:W-:-:S07]  /*cb60*/  IMAD.MOV.U32 R4, RZ, RZ, R14 ;  /* 0x000000ffff047224 */ /* 0x000fce00078e000e */
[----:B0-----:R-:W-:Y:S05]  /*cb70*/  WARPSYNC.COLLECTIVE R15, `(.L_x_143) ;  /* 0x000000000f087348 */ /* 0x001fea0003c00000 */
[----:B------:R1:W2:Y:S02]  /*cb80*/  SHFL.IDX P6, R14, R13, R12, R11 ;  /* 0x0000000c0d0e7389 */ /* 0x0002a400000c000b */
[----:B012---:R-:W-:Y:S01]  /*cb90*/  ENDCOLLECTIVE ;  /* 0x000000000000791b */ /* 0x007fe20003800000 */
.L_x_143:
[----:B------:R-:W-:Y:S05]  /*cba0*/  BRA `(.L_x_144) ;  /* 0xffffffcc00787947 */ /* 0x000fea000383ffff */
.L_x_53:
[----:B-1----:R-:W-:-:S04]  /*cbb0*/  IMAD.U32 R3, RZ, RZ, UR38 ;  /* 0x00000026ff037e24 */ /* 0x002fc8000f8e00ff */
[----:B------:R1:W2:Y:S03]  /*cbc0*/  SYNCS.PHASECHK.TRANS64.TRYWAIT P0, [R3+URZ+0x34820], R0 ;  /* 0x03482000030075a7 */ /* 0x0002a6000800017f */
[----:B--2---:R-:W-:Y:S05]  /*cbd0*/  @!P0 NANOSLEEP.SYNCS 0x989680 ;  /* 0x009896800000895d */ /* 0x004fea0003900000 */
[----:B------:R-:W2:Y:S02]  /*cbe0*/  @!P0 SYNCS.PHASECHK.TRANS64 P0, [R3+URZ+0x34820], R0 ;  /* 0x03482000030085a7 */ /* 0x000ea4000800007f */
[----:B--2---:R-:W-:Y:S05]  /*cbf0*/  @!P0 BRA `(.L_x_53) ;  /* 0xfffffffc00ec8947 */ /* 0x004fea000383ffff */
[----:B------:R-:W-:Y:S05]  /*cc00*/  BRA `(.L_x_145) ;  /* 0xffffffcc00d07947 */ /* 0x000fea000383ffff */
.L_x_60:
[----:B-1----:R-:W-:-:S04]  /*cc10*/  MOV R3, UR38 ;  /* 0x0000002600037c02 */ /* 0x002fc80008000f00 */
[----:B------:R1:W2:Y:S03]  /*cc20*/  SYNCS.PHASECHK.TRANS64.TRYWAIT P0, [R3+URZ+0x34848], R2 ;  /* 0x03484802030075a7 */ /* 0x0002a6000800017f */
[----:B--2---:R-:W-:Y:S05]  /*cc30*/  @!P0 NANOSLEEP.SYNCS 0x989680 ;  /* 0x009896800000895d */ /* 0x004fea0003900000 */
[----:B------:R-:W2:Y:S02]  /*cc40*/  @!P0 SYNCS.PHASECHK.TRANS64 P0, [R3+URZ+0x34848], R2 ;  /* 0x03484802030085a7 */ /* 0x000ea4000800007f */
[----:B--2---:R-:W-:Y:S05]  /*cc50*/  @!P0 BRA `(.L_x_60) ;  /* 0xfffffffc00ec8947 */ /* 0x004fea000383ffff */
[----:B------:R-:W-:Y:S05]  /*cc60*/  BRA `(.L_x_146) ;  /* 0xffffffd000a47947 */ /* 0x000fea000383ffff */
.L_x_67:
[----:B0-----:R-:W-:-:S04]  /*cc70*/  IMAD.U32 R3, RZ, RZ, UR38 ;  /* 0x00000026ff037e24 */ /* 0x001fc8000f8e00ff */
[----:B------:R0:W1:Y:S03]  /*cc80*/  SYNCS.PHASECHK.TRANS64.TRYWAIT P0, [R3+URZ+0x34860], R2 ;  /* 0x03486002030075a7 */ /* 0x000066000800017f */
[----:B-1----:R-:W-:Y:S05]  /*cc90*/  @!P0 NANOSLEEP.SYNCS 0x989680 ;  /* 0x009896800000895d */ /* 0x002fea0003900000 */
[----:B------:R-:W1:Y:S02]  /*cca0*/  @!P0 SYNCS.PHASECHK.TRANS64 P0, [R3+URZ+0x34860], R2 ;  /* 0x03486002030085a7 */ /* 0x000e64000800007f */
[----:B-1----:R-:W-:Y:S05]  /*ccb0*/  @!P0 BRA `(.L_x_67) ;  /* 0xfffffffc00ec8947 */ /* 0x002fea000383ffff */
[----:B------:R-:W-:Y:S05]  /*ccc0*/  BRA `(.L_x_147) ;  /* 0xffffffd400787947 */ /* 0x000fea000383ffff */
.L_x_76:
[----:B-1----:R-:W-:-:S04]  /*ccd0*/  IMAD.U32 R3, RZ, RZ, UR38 ;  /* 0x00000026ff037e24 */ /* 0x002fc8000f8e00ff */
[----:B------:R1:W2:Y:S03]  /*cce0*/  SYNCS.PHASECHK.TRANS64.TRYWAIT P0, [R3+URZ+0x34840], R2 ;  /* 0x03484002030075a7 */ /* 0x0002a6000800017f */
[----:B--2---:R-:W-:Y:S05]  /*ccf0*/  @!P0 NANOSLEEP.SYNCS 0x989680 ;  /* 0x009896800000895d */ /* 0x004fea0003900000 */
[----:B------:R-:W2:Y:S02]  /*cd00*/  @!P0 SYNCS.PHASECHK.TRANS64 P0, [R3+URZ+0x34840], R2 ;  /* 0x03484002030085a7 */ /* 0x000ea4000800007f */
[----:B--2---:R-:W-:Y:S05]  /*cd10*/  @!P0 BRA `(.L_x_76) ;  /* 0xfffffffc00ec8947 */ /* 0x004fea000383ffff */
[----:B------:R-:W-:Y:S05]  /*cd20*/  BRA `(.L_x_148) ;  /* 0xffffffd800987947 */ /* 0x000fea000383ffff */
.L_x_83:
[----:B0-----:R-:W-:-:S04]  /*cd30*/  IMAD.U32 R3, RZ, RZ, UR38 ;  /* 0x00000026ff037e24 */ /* 0x001fc8000f8e00ff */
[----:B------:R0:W1:Y:S03]  /*cd40*/  SYNCS.PHASECHK.TRANS64.TRYWAIT P0, [R3+URZ+0x34868], R2 ;  /* 0x03486802030075a7 */ /* 0x000066000800017f */
[----:B-1----:R-:W-:Y:S05]  /*cd50*/  @!P0 NANOSLEEP.SYNCS 0x989680 ;  /* 0x009896800000895d */ /* 0x002fea0003900000 */
[----:B------:R-:W1:Y:S02]  /*cd60*/  @!P0 SYNCS.PHASECHK.TRANS64 P0, [R3+URZ+0x34868], R2 ;  /* 0x03486802030085a7 */ /* 0x000e64000800007f */
[----:B-1----:R-:W-:Y:S05]  /*cd70*/  @!P0 BRA `(.L_x_83) ;  /* 0xfffffffc00ec8947 */ /* 0x002fea000383ffff */
[----:B------:R-:W-:Y:S05]  /*cd80*/  BRA `(.L_x_149) ;  /* 0xffffffdc006c7947 */ /* 0x000fea000383ffff */
.L_x_92:
[----:B-1----:R-:W-:-:S04]  /*cd90*/  IMAD.U32 R3, RZ, RZ, UR38 ;  /* 0x00000026ff037e24 */ /* 0x002fc8000f8e00ff */
[----:B------:R1:W2:Y:S03]  /*cda0*/  SYNCS.PHASECHK.TRANS64.TRYWAIT P0, [R3+URZ+0x34848], R2 ;  /* 0x03484802030075a7 */ /* 0x0002a6000800017f */
[----:B--2---:R-:W-:Y:S05]  /*cdb0*/  @!P0 NANOSLEEP.SYNCS 0x989680 ;  /* 0x009896800000895d */ /* 0x004fea0003900000 */
[----:B------:R-:W2:Y:S02]  /*cdc0*/  @!P0 SYNCS.PHASECHK.TRANS64 P0, [R3+URZ+0x34848], R2 ;  /* 0x03484802030085a7 */ /* 0x000ea4000800007f */
[----:B--2---:R-:W-:Y:S05]  /*cdd0*/  @!P0 BRA `(.L_x_92) ;  /* 0xfffffffc00ec8947 */ /* 0x004fea000383ffff */
[----:B------:R-:W-:Y:S05]  /*cde0*/  BRA `(.L_x_150) ;  /* 0xffffffe000a47947 */ /* 0x000fea000383ffff */
.L_x_99:
[----:B0-----:R-:W-:-:S04]  /*cdf0*/  IMAD.U32 R3, RZ, RZ, UR38 ;  /* 0x00000026ff037e24 */ /* 0x001fc8000f8e00ff */
[----:B------:R0:W1:Y:S03]  /*ce00*/  SYNCS.PHASECHK.TRANS64.TRYWAIT P0, [R3+URZ+0x34860], R2 ;  /* 0x03486002030075a7 */ /* 0x000066000800017f */
[----:B-1----:R-:W-:Y:S05]  /*ce10*/  @!P0 NANOSLEEP.SYNCS 0x989680 ;  /* 0x009896800000895d */ /* 0x002fea0003900000 */
[----:B------:R-:W1:Y:S02]  /*ce20*/  @!P0 SYNCS.PHASECHK.TRANS64 P0, [R3+URZ+0x34860], R2 ;  /* 0x03486002030085a7 */ /* 0x000e64000800007f */
[----:B-1----:R-:W-:Y:S05]  /*ce30*/  @!P0 BRA `(.L_x_99) ;  /* 0xfffffffc00ec8947 */ /* 0x002fea000383ffff */
[----:B------:R-:W-:Y:S05]  /*ce40*/  BRA `(.L_x_151) ;  /* 0xffffffe400747947 */ /* 0x000fea000383ffff */
.L_x_107:
[----:B0-----:R0:W1:Y:S02]  /*ce50*/  SYNCS.PHASECHK.TRANS64.TRYWAIT P0, [R3+URZ+0x34860], R2 ;  /* 0x03486002030075a7 */ /* 0x001064000800017f */
[----:B-1----:R-:W-:Y:S05]  /*ce60*/  @!P0 NANOSLEEP.SYNCS 0x989680 ;  /* 0x009896800000895d */ /* 0x002fea0003900000 */
[----:B------:R-:W1:Y:S02]  /*ce70*/  @!P0 SYNCS.PHASECHK.TRANS64 P0, [R3+URZ+0x34860], R2 ;  /* 0x03486002030085a7 */ /* 0x000e64000800007f */
[----:B-1----:R-:W-:Y:S05]  /*ce80*/  @!P0 BRA `(.L_x_107) ;  /* 0xfffffffc00f08947 */ /* 0x002fea000383ffff */
[----:B------:R-:W-:Y:S05]  /*ce90*/  BRA `(.L_x_152) ;  /* 0xffffffe800407947 */ /* 0x000fea000383ffff */
.L_x_112:
[----:B0-----:R0:W1:Y:S02]  /*cea0*/  SYNCS.PHASECHK.TRANS64.TRYWAIT P0, [R2+URZ+0x34820], R3 ;  /* 0x03482003020075a7 */ /* 0x001064000800017f */
[----:B-1----:R-:W-:Y:S05]  /*ceb0*/  @!P0 NANOSLEEP.SYNCS 0x989680 ;  /* 0x009896800000895d */ /* 0x002fea0003900000 */
[----:B------:R-:W1:Y:S02]  /*cec0*/  @!P0 SYNCS.PHASECHK.TRANS64 P0, [R2+URZ+0x34820], R3 ;  /* 0x03482003020085a7 */ /* 0x000e64000800007f */
[----:B-1----:R-:W-:Y:S05]  /*ced0*/  @!P0 BRA `(.L_x_112) ;  /* 0xfffffffc00f08947 */ /* 0x002fea000383ffff */
[----:B------:R-:W-:Y:S05]  /*cee0*/  BRA `(.L_x_153) ;  /* 0xffffffec00107947 */ /* 0x000fea000383ffff */
.L_x_113:
[----:B------:R-:W1:Y:S01]  /*cef0*/  S2R R4, SR_TID.X ;  /* 0x0000000000047919 */ /* 0x000e620000002100 */
[----:B------:R-:W-:Y:S01]  /*cf00*/  BSSY B0, `(.L_x_154) ;  /* 0x000000a000007945 */ /* 0x000fe20003800000 */
[----:B------:R-:W-:Y:S02]  /*cf10*/  IMAD.MOV.U32 R12, RZ, RZ, RZ ;  /* 0x000000ffff0c7224 */ /* 0x000fe400078e00ff */
[----:B------:R-:W-:Y:S02]  /*cf20*/  IMAD.MOV.U32 R11, RZ, RZ, 0x1f ;  /* 0x0000001fff0b7424 */ /* 0x000fe400078e00ff */
[----:B------:R-:W-:Y:S01]  /*cf30*/  IMAD.MOV.U32 R15, RZ, RZ, -0x1 ;  /* 0xffffffffff0f7424 */ /* 0x000fe200078e00ff */
[----:B-1----:R-:W-:-:S04]  /*cf40*/  SHF.R.U32.HI R4, RZ, 0x5, R4 ;  /* 0x00000005ff047819 */ /* 0x002fc80000011604 */
[----:B------:R-:W-:-:S04]  /*cf50*/  LOP3.LUT R4, R4, 0x3, RZ, 0xc0, !PT ;  /* 0x0000000304047812 */ /* 0x000fc800078ec0ff */
[----:B------:R-:W-:-:S07]  /*cf60*/  MOV R13, R4 ;  /* 0x00000004000d7202 */ /* 0x000fce0000000f00 */
[----:B0-----:R-:W-:Y:S05]  /*cf70*/  WARPSYNC.COLLECTIVE R15, `(.L_x_155) ;  /* 0x000000000f087348 */ /* 0x001fea0003c00000 */
[----:B------:R1:W2:Y:S02]  /*cf80*/  SHFL.IDX P6, R14, R13, R12, R11 ;  /* 0x0000000c0d0e7389 */ /* 0x0002a400000c000b */
[----:B012---:R-:W-:Y:S01]  /*cf90*/  ENDCOLLECTIVE ;  /* 0x000000000000791b */ /* 0x007fe20003800000 */
.L_x_155:
[----:B------:R-:W-:Y:S05]  /*cfa0*/  BSYNC B0 ;  /* 0x0000000000007941 */ /* 0x000fea0003800000 */
.L_x_154:
[----:B------:R-:W-:Y:S05]  /*cfb0*/  BRA `(.L_x_156) ;  /* 0xffffffe800f47947 */ /* 0x000fea000383ffff */
.L_x_114:
[----:B------:R-:W-:Y:S01]  /*cfc0*/  BSSY B0, `(.L_x_157) ;  /* 0x0000006000007945 */ /* 0x000fe20003800000 */
[----:B------:R-:W-:-:S07]  /*cfd0*/  IMAD.MOV.U32 R15, RZ, RZ, -0x1 ;  /* 0xffffffffff0f7424 */ /* 0x000fce00078e00ff */
[----:B0-----:R-:W-:Y:S05]  /*cfe0*/  WARPSYNC.COLLECTIVE R15, `(.L_x_158) ;  /* 0x000000000f0c7348 */ /* 0x001fea0003c00000 */
[----:B------:R-:W-:Y:S02]  /*cff0*/  ELECT P6, UR62, PT ;  /* 0x00000000003e782f */ /* 0x000fe400038c0000 */
[----:B------:R-:W-:Y:S01]  /*d000*/  MOV R14, UR62 ;  /* 0x0000003e000e7c02 */ /* 0x000fe20008000f00 */
[----:B0-----:R-:W-:Y:S10]  /*d010*/  ENDCOLLECTIVE ;  /* 0x000000000000791b */ /* 0x001ff40003800000 */
.L_x_158:
[----:B------:R-:W-:Y:S05]  /*d020*/  BSYNC B0 ;  /* 0x0000000000007941 */ /* 0x000fea0003800000 */
.L_x_157:
[----:B------:R-:W-:Y:S05]  /*d030*/  BRA `(.L_x_159) ;  /* 0xffffffe800e87947 */ /* 0x000fea000383ffff */
.L_x_116:
[----:B0-----:R0:W1:Y:S02]  /*d040*/  SYNCS.PHASECHK.TRANS64.TRYWAIT P0, [R7+URZ], R4 ;  /* 0x00000004070075a7 */ /* 0x001064000800017f */
[----:B-1----:R-:W-:Y:S05]  /*d050*/  @!P0 NANOSLEEP.SYNCS 0x989680 ;  /* 0x009896800000895d */ /* 0x002fea0003900000 */
[----:B------:R-:W1:Y:S02]  /*d060*/  @!P0 SYNCS.PHASECHK.TRANS64 P0, [R7+URZ], R4 ;  /* 0x00000004070085a7 */ /* 0x000e64000800007f */
[----:B-1----:R-:W-:Y:S05]  /*d070*/  @!P0 BRA `(.L_x_116) ;  /* 0xfffffffc00f08947 */ /* 0x002fea000383ffff */
[----:B------:R-:W-:Y:S05]  /*d080*/  BRA `(.L_x_160) ;  /* 0xffffffec001c7947 */ /* 0x000fea000383ffff */
.L_x_117:
[----:B-1----:R1:W2:Y:S02]  /*d090*/  SYNCS.PHASECHK.TRANS64.TRYWAIT P0, [R8+URZ], R5 ;  /* 0x00000005080075a7 */ /* 0x0022a4000800017f */
[----:B--2---:R-:W-:Y:S05]  /*d0a0*/  @!P0 NANOSLEEP.SYNCS 0x989680 ;  /* 0x009896800000895d */ /* 0x004fea0003900000 */
[----:B------:R-:W2:Y:S02]  /*d0b0*/  @!P0 SYNCS.PHASECHK.TRANS64 P0, [R8+URZ], R5 ;  /* 0x00000005080085a7 */ /* 0x000ea4000800007f */
[----:B--2---:R-:W-:Y:S05]  /*d0c0*/  @!P0 BRA `(.L_x_117) ;  /* 0xfffffffc00f08947 */ /* 0x004fea000383ffff */
[----:B------:R-:W-:Y:S05]  /*d0d0*/  BRA `(.L_x_161) ;  /* 0xffffffec00107947 */ /* 0x000fea000383ffff */
.L_x_119:
[----:B0-----:R0:W2:Y:S02]  /*d0e0*/  SYNCS.PHASECHK.TRANS64.TRYWAIT P0, [R7+URZ], R4 ;  /* 0x00000004070075a7 */ /* 0x0010a4000800017f */
[----:B--2---:R-:W-:Y:S05]  /*d0f0*/  @!P0 NANOSLEEP.SYNCS 0x989680 ;  /* 0x009896800000895d */ /* 0x004fea0003900000 */
[----:B------:R-:W2:Y:S02]  /*d100*/  @!P0 SYNCS.PHASECHK.TRANS64 P0, [R7+URZ], R4 ;  /* 0x00000004070085a7 */ /* 0x000ea4000800007f */
[----:B--2---:R-:W-:Y:S05]  /*d110*/  @!P0 BRA `(.L_x_119) ;  /* 0xfffffffc00f08947 */ /* 0x004fea000383ffff */
[----:B------:R-:W-:Y:S05]  /*d120*/  BRA `(.L_x_162) ;  /* 0xffffffec00147947 */ /* 0x000fea000383ffff */
.L_x_163:
[----:B------:R-:W-:-:S00]  /*d130*/  BRA `(.L_x_163) ;  /* 0xfffffffc00fc7947 */ /* 0x000fc0000383ffff */
[----:B------:R-:W-:-:S00]  /*d140*/  NOP ;  /* 0x0000000000007918 */ /* 0x000fc00000000000 */
        /* <DEDUP_REMOVED lines=11> */
.L_x_2981:


//--------------------- .text._ZN7cutlass13device_kernelIN5flash11enable_sm90INS1_16FlashAttnFwdSm90INS1_25CollectiveMainloopFwdSm90ILi2EN4cute5tupleIJNS5_1CILi1EEES8_S8_EEENS6_IJNS7_ILi128EEESA_NS7_ILi192EEEEEELi128ENS_6half_tEfNS_4arch4Sm90ELb0ELb0ELb0ELb1ELb0ELb0ELb0ELb1ELb1ELb1ELb1ELb0EEENS1_21CollectiveEpilogueFwdINS6_IJSA_SA_SA_EEES9_SD_SF_Li256ELb1ELb1ELb1ELb0EEENS1_36VarlenDynamicPersistentTileSchedulerILi128ELi128ELi256ELi128ELb1ELb1ELb1ELb0ELb1ELb1EEEEEEEEEvNT_6ParamsE --------------------------
	.section	.text._ZN7cutlass13device_kernelIN5flash11enable_sm90INS1_16FlashAttnFwdSm90INS1_25CollectiveMainloopFwdSm90ILi2EN4cute5tupleIJNS5_1CILi1EEES8_S8_EEENS6_IJNS7_ILi128EEESA_NS7_ILi192EEEEEELi128ENS_6half_tEfNS_4arch4Sm90ELb0ELb0ELb0ELb1ELb0ELb0ELb0ELb1ELb1ELb1ELb1ELb0EEENS1_21CollectiveEpilogueFwdINS6_IJSA_SA_SA_EEES9_SD_SF_Li256ELb1ELb1ELb1ELb0EEENS1_36VarlenDynamicPersistentTileSchedulerILi128ELi128ELi256ELi128ELb1ELb1ELb1ELb0ELb1ELb1EEEEEEEEEvNT_6ParamsE,"ax",@progbits
	.align	128
.text._ZN7cutlass13device_kernelIN5flash11enable_sm90INS1_16FlashAttnFwdSm90INS1_25CollectiveMainloopFwdSm90ILi2EN4cute5tupleIJNS5_1CILi1EEES8_S8_EEENS6_IJNS7_ILi128EEESA_NS7_ILi192EEEEEELi128ENS_6half_tEfNS_4arch4Sm90ELb0ELb0ELb0ELb1ELb0ELb0ELb0ELb1ELb1ELb1ELb1ELb0EEENS1_21CollectiveEpilogueFwdINS6_IJSA_SA_SA_EEES9_SD_SF_Li256ELb1ELb1ELb1ELb0EEENS1_36VarlenDynamicPersistentTileSchedulerILi128ELi128ELi256ELi128ELb1ELb1ELb1ELb0ELb1ELb1EEEEEEEEEvNT_6ParamsE:
        .type           _ZN7cutlass13device_kernelIN5flash11enable_sm90INS1_16FlashAttnFwdSm90INS1_25CollectiveMainloopFwdSm90ILi2EN4cute5tupleIJNS5_1CILi1EEES8_S8_EEENS6_IJNS7_ILi128EEESA_NS7_ILi192EEEEEELi128ENS_6half_tEfNS_4arch4Sm90ELb0ELb0ELb0ELb1ELb0ELb0ELb0ELb1ELb1ELb1ELb1ELb0EEENS1_21CollectiveEpilogueFwdINS6_IJSA_SA_SA_EEES9_SD_SF_Li256ELb1ELb1ELb1ELb0EEENS1_36VarlenDynamicPersistentTileSchedulerILi128ELi128ELi256ELi128ELb1ELb1ELb1ELb0ELb1ELb1EEEEEEEEEvNT_6ParamsE,@function
        .size           _ZN7cutlass13device_kernelIN5flash11enable_sm90INS1_16FlashAttnFwdSm90INS1_25CollectiveMainloopFwdSm90ILi2EN4cute5tupleIJNS5_1CILi1EEES8_S8_EEENS6_IJNS7_ILi128EEESA_NS7_ILi192EEEEEELi128ENS_6half_tEfNS_4arch4Sm90ELb0ELb0ELb0ELb1ELb0ELb0ELb0ELb1ELb1ELb1ELb1ELb0EEENS1_21CollectiveEpilogueFwdINS6_IJSA_SA_SA_EEES9_SD_SF_Li256ELb1ELb1ELb1ELb0EEENS1_36VarlenDynamicPersistentTileSchedulerILi128ELi128ELi256ELi128ELb1ELb1ELb1ELb0ELb1ELb1EEEEEEEEEvNT_6ParamsE,(.L_x_2982 - _ZN7cutlass13device_kernelIN5flash11enable_sm90INS1_16FlashAttnFwdSm90INS1_25CollectiveMainloopFwdSm90ILi2EN4cute5tupleIJNS5_1CILi1EEES8_S8_EEENS6_IJNS7_ILi128EEESA_NS7_ILi192EEEEEELi128ENS_6half_tEfNS_4arch4Sm90ELb0ELb0ELb0ELb1ELb0ELb0ELb0ELb1ELb1ELb1ELb1ELb0EEENS1_21CollectiveEpilogueFwdINS6_IJSA_SA_SA_EEES9_SD_SF_Li256ELb1ELb1ELb1ELb0EEENS1_36VarlenDynamicPersistentTileSchedulerILi128ELi128ELi256ELi128ELb1ELb1ELb1ELb0ELb1ELb1EEEEEEEEEvNT_6ParamsE)
        .other          _ZN7cutlass13device_kernelIN5flash11enable_sm90INS1_16FlashAttnFwdSm90INS1_25CollectiveMainloopFwdSm90ILi2EN4cute5tupleIJNS5_1CILi1EEES8_S8_EEENS6_IJNS7_ILi128EEESA_NS7_ILi192EEEEEELi128ENS_6half_tEfNS_4arch4Sm90ELb0ELb0ELb0ELb1ELb0ELb0ELb0ELb1ELb1ELb1ELb1ELb0EEENS1_21CollectiveEpilogueFwdINS6_IJSA_SA_SA_EEES9_SD_SF_Li256ELb1ELb1ELb1ELb0EEENS1_36VarlenDynamicPersistentTileSchedulerILi128ELi128ELi256ELi128ELb1ELb1ELb1ELb0ELb1ELb1EEEEEEEEEvNT_6ParamsE,@"STO_CUDA_ENTRY STV_DEFAULT"
_ZN7cutlass13device_kernelIN5flash11enable_sm90INS1_16FlashAttnFwdSm90INS1_25CollectiveMainloopFwdSm90ILi2EN4cute5tupleIJNS5_1CILi1EEES8_S8_EEENS6_IJNS7_ILi128EEESA_NS7_ILi192EEEEEELi128ENS_6half_tEfNS_4arch4Sm90ELb0ELb0ELb0ELb1ELb0ELb0ELb0ELb1ELb1ELb1ELb1ELb0EEENS1_21CollectiveEpilogueFwdINS6_IJSA_SA_SA_EEES9_SD_SF_Li256ELb1ELb1ELb1ELb0EEENS1_36VarlenDynamicPersistentTileSchedulerILi128ELi128ELi256ELi128ELb1ELb1ELb1ELb0ELb1ELb1EEEEEEEEEvNT_6ParamsE:
        /* <DEDUP_REMOVED lines=17> */
.L_x_165:
[----:B------:R-:W-:Y:S05]  /*0110*/  BSYNC B0 ;  /* 0x0000000000007941 */ /* 0x000fea0003800000 */
.L_x_164:
        /* <DEDUP_REMOVED lines=40> */
.L_x_166:
        /* <DEDUP_REMOVED lines=22> */
.L_x_167:
        /* <DEDUP_REMOVED lines=18> */
.L_x_168:
        /* <DEDUP_REMOVED lines=22> */
.L_x_169:
        /* <DEDUP_REMOVED lines=22> */
.L_x_170:
[----:B0-----:R-:W-:Y:S01]  /*08e0*/  ISETP.NE.AND P0, PT, R2, RZ, PT ;  /* 0x000000ff0200720c */ /* 0x001fe20003f05270 */
[----:B------:R-:W-:Y:S01]  /*08f0*/  IMAD.MOV.U32 R2, RZ, RZ, 0x1 ;  /* 0x00000001ff027424 */ /* 0x000fe200078e00ff */
[----:B------:R-:W-:Y:S01]  /*0900*/  NOP ;  /* 0x0000000000007918 */ /* 0x000fe20000000000 */
[----:B------:R-:W-:-:S03]  /*0910*/  ULDC.64 UR40, c[0x0][0x208] ;  /* 0x0000820000287ab9 */ /* 0x000fc60000000a00 */
[----:B------:R-:W-:-:S05]  /*0920*/  SEL R2, R2, 0x2, !P0 ;  /* 0x0000000202027807 */ /* 0x000fca0004000000 */
[----:B------:R0:W-:Y:S01]  /*0930*/  STL [R1+0x5c], R2 ;  /* 0x00005c0201007387 */ /* 0x0001e20000100800 */
[----:B-123--:R-:W-:Y:S06]  /*0940*/  BAR.SYNC.DEFER_BLOCKING 0x0 ;  /* 0x0000000000007b1d */ /* 0x00efec0000010000 */
[----:B------:R-:W-:Y:S05]  /*0950*/  @!P0 BRA `(.L_x_171) ;  /* 0x0000009000f08947 */ /* 0x000fea0003800000 */
.L_x_172:
[----:B------:R-:W-:-:S08]  /*0960*/  NOP ;  /* 0x0000000000007918 */ /* 0x000fd00000000000 */
[----:B------:R-:W1:Y:S02]  /*0970*/  USETMAXREG.TRY_ALLOC.CTAPOOL UP0, 0xf0 ;  /* 0x000000f0000079c8 */ /* 0x000e640008000600 */
[----:B-1----:R-:W-:-:S13]  /*0980*/  PLOP3.LUT P0, PT, PT, PT, UP0, 0x80, 0x0 ;  /* 0x000000000000781c */ /* 0x002fda0003f0f008 */
[----:B------:R-:W-:Y:S05]  /*0990*/  @!P0 BRA `(.L_x_172) ;  /* 0xfffffffc00f08947 */ /* 0x000fea000383ffff */
[----:B------:R-:W1:Y:S08]  /*09a0*/  S2UR UR5, SR_CgaCtaId ;  /* 0x00000000000579c3 */ /* 0x000e700000008800 */
[----:B------:R-:W-:Y:S06]  /*09b0*/  BAR.ARV 0x8, 0x180 ;  /* 0x0206000000007b1d */ /* 0x000fec0000002000 */
[----:B------:R-:W-:-:S02]  /*09c0*/  UMOV UR4, 0x400 ;  /* 0x0000040000047882 */ /* 0x000fc40000000000 */
[----:B------:R-:W-:Y:S01]  /*09d0*/  BAR.SYNC.DEFER_BLOCKING 0x5, 0x180 ;  /* 0x0146000000007b1d */ /* 0x000fe20000010000 */
[----:B-1----:R-:W-:-:S09]  /*09e0*/  ULEA UR4, UR5, UR4, 0x18 ;  /* 0x0000000405047291 */ /* 0x002fd2000f8ec03f */
[----:B------:R-:W1:Y:S01]  /*09f0*/  LDS.128 R12, [UR4+0x348d0] ;  /* 0x0348d004ff0c7984 */ /* 0x000e620008000c00 */
[----:B------:R-:W-:Y:S01]  /*0a00*/  ULDC UR4, c[0x0][0xc3c] ;  /* 0x00030f0000047ab9 */ /* 0x000fe20000000800 */
[----:B------:R-:W-:Y:S06]  /*0a10*/  BAR.ARV 0x4, 0x180 ;  /* 0x0106000000007b1d */ /* 0x000fec0000002000 */
[----:B-1----:R-:W-:-:S13]  /*0a20*/  ISETP.GE.AND P0, PT, R15, UR4, PT ;  /* 0x000000040f007c0c */ /* 0x002fda000bf06270 */
[----:B------:R-:W-:Y:S05]  /*0a30*/  @P0 EXIT ;  /* 0x000000000000094d */ /* 0x000fea0003800000 */
[----:B------:R-:W2:Y:S01]  /*0a40*/  LDL.LU R10, [R1+0x5c] ;  /* 0x00005c00010a7983 */ /* 0x000ea20000300800 */
[----:B------:R-:W1:Y:S02]  /*0a50*/  S2R R0, SR_TID.X ;  /* 0x0000000000007919 */ /* 0x000e640000002100 */
[----:B-1----:R-:W-:-:S05]  /*0a60*/  VIADD R230, R0, 0xffffff80 ;  /* 0xffffff8000e67836 */ /* 0x002fca0000000000 */
[----:B------:R-:W-:-:S04]  /*0a70*/  SHF.R.S32.HI R3, RZ, 0x1f, R230 ;  /* 0x0000001fff037819 */ /* 0x000fc800000114e6 */
[----:B------:R-:W-:-:S04]  /*0a80*/  LEA.HI R5, R3, R230, RZ, 0x7 ;  /* 0x000000e603057211 */ /* 0x000fc800078f38ff */
[----:B------:R-:W-:-:S05]  /*0a90*/  LOP3.LUT R7, R5, 0xffffff80, RZ, 0xc0, !PT ;  /* 0xffffff8005077812 */ /* 0x000fca00078ec0ff */
[----:B------:R-:W-:-:S05]  /*0aa0*/  IMAD.IADD R208, R230, 0x1, -R7 ;  /* 0x00000001e6d07824 */ /* 0x000fca00078e0a07 */
[----:B------:R-:W-:-:S04]  /*0ab0*/  SHF.R.S32.HI R9, RZ, 0x1f, R208 ;  /* 0x0000001fff097819 */ /* 0x000fc800000114d0 */
[----:B------:R-:W-:-:S04]  /*0ac0*/  LEA.HI R4, R9, R208, RZ, 0x2 ;  /* 0x000000d009047211 */ /* 0x000fc800078f10ff */
[--C-:B------:R-:W-:Y:S02]  /*0ad0*/  SHF.R.S32.HI R6, RZ, 0x2, R4.reuse ;  /* 0x00000002ff067819 */ /* 0x100fe40000011404 */
[----:B------:R-:W-:-:S04]  /*0ae0*/  SHF.R.S32.HI R11, RZ, 0x1f, R4 ;  /* 0x0000001fff0b7819 */ /* 0x000fc80000011404 */
[----:B------:R-:W-:Y:S02]  /*0af0*/  LEA.HI R11, R11, R6, RZ, 0x3 ;  /* 0x000000060b0b7211 */ /* 0x000fe400078f18ff */
[----:B------:R-:W-:Y:S02]  /*0b00*/  LEA.HI R9, R9, R208, RZ, 0x5 ;  /* 0x000000d009097211 */ /* 0x000fe400078f28ff */
[----:B------:R-:W-:Y:S02]  /*0b10*/  LOP3.LUT R11, R11, 0xfffffff8, RZ, 0xc0, !PT ;  /* 0xfffffff80b0b7812 */ /* 0x000fe400078ec0ff */
[CC--:B0-----:R-:W-:Y:S02]  /*0b20*/  LEA.HI R2, R3.reuse, R230.reuse, RZ, 0x5 ;  /* 0x000000e603027211 */ /* 0x0c1fe400078f28ff */
[CC--:B------:R-:W-:Y:S01]  /*0b30*/  LEA.HI R0, R3.reuse, R230.reuse, RZ, 0x4 ;  /* 0x000000e603007211 */ /* 0x0c0fe200078f20ff */
[----:B------:R-:W-:Y:S01]  /*0b40*/  IMAD.IADD R6, R6, 0x1, -R11 ;  /* 0x0000000106067824 */ /* 0x000fe200078e0a0b */
[----:B------:R-:W-:Y:S01]  /*0b50*/  SHF.R.S32.HI R9, RZ, 0x5, R9 ;  /* 0x00000005ff097819 */ /* 0x000fe20000011409 */
[----:B------:R-:W-:Y:S01]  /*0b60*/  IMAD.SHL.U32 R2, R2, 0x20, RZ ;  /* 0x0000002002027824 */ /* 0x000fe200078e00ff */
[----:B------:R-:W-:-:S02]  /*0b70*/  LEA.HI R8, R3, R230, RZ, 0x2 ;  /* 0x000000e603087211 */ /* 0x000fc400078f10ff */
[----:B------:R-:W-:Y:S02]  /*0b80*/  LEA.HI R3, R3, R230, RZ, 0x3 ;  /* 0x000000e603037211 */ /* 0x000fe400078f18ff */
[----:B------:R-:W-:Y:S01]  /*0b90*/  LOP3.LUT R7, R0, 0x3fffff0, RZ, 0xc0, !PT ;  /* 0x03fffff000077812 */ /* 0x000fe200078ec0ff */
[----:B------:R-:W-:Y:S01]  /*0ba0*/  IMAD R6, R9, 0x10, R6 ;  /* 0x0000001009067824 */ /* 0x000fe200078e0206 */
[----:B------:R-:W-:Y:S02]  /*0bb0*/  LOP3.LUT R9, R3, 0xfffffff8, RZ, 0xc0, !PT ;  /* 0xfffffff803097812 */ /* 0x000fe400078ec0ff */
[----:B------:R-:W-:Y:S01]  /*0bc0*/  LOP3.LUT R2, R2, 0xfffffc00, RZ, 0xc0, !PT ;  /* 0xfffffc0002027812 */ /* 0x000fe200078ec0ff */
[----:B------:R-:W-:Y:S01]  /*0bd0*/  IMAD.IADD R7, R230, 0x1, -R7 ;  /* 0x00000001e6077824 */ /* 0x000fe200078e0a07 */
[----:B------:R-:W-:Y:S02]  /*0be0*/  LOP3.LUT R11, R8, 0xfffffffc, RZ, 0xc0, !PT ;  /* 0xfffffffc080b7812 */ /* 0x000fe400078ec0ff */
[----:B------:R-:W-:Y:S01]  /*0bf0*/  SHF.R.S32.HI R224, RZ, 0x7, R5 ;  /* 0x00000007ffe07819 */ /* 0x000fe20000011405 */
[----:B------:R-:W-:Y:S01]  /*0c00*/  IMAD.IADD R184, R230, 0x1, -R9 ;  /* 0x00000001e6b87824 */ /* 0x000fe200078e0a09 */
[----:B------:R-:W-:Y:S01]  /*0c10*/  LOP3.LUT R9, R4, 0x7ffffffc, RZ, 0xc0, !PT ;  /* 0x7ffffffc04097812 */ /* 0x000fe200078ec0ff */
[----:B------:R-:W-:Y:S01]  /*0c20*/  IMAD R227, R7, 0x40, R2 ;  /* 0x0000004007e37824 */ /* 0x000fe200078e0202 */
[----:B------:R-:W-:Y:S01]  /*0c30*/  SHF.R.S32.HI R7, RZ, 0x4, R0 ;  /* 0x00000004ff077819 */ /* 0x000fe20000011400 */
[----:B------:R-:W-:Y:S01]  /*0c40*/  IMAD.IADD R11, R230, 0x1, -R11 ;  /* 0x00000001e60b7824 */ /* 0x000fe200078e0a0b */
[----:B------:R-:W-:Y:S01]  /*0c50*/  LEA.HI R5, R5, R224, RZ, 0x1 ;  /* 0x000000e005057211 */ /* 0x000fe200078f08ff */
[----:B------:R-:W-:Y:S01]  /*0c60*/  IMAD.IADD R9, R208, 0x1, -R9 ;  /* 0x00000001d0097824 */ /* 0x000fe200078e0a09 */
[----:B------:R-:W-:-:S02]  /*0c70*/  LEA.HI R0, R0, R7, RZ, 0x1 ;  /* 0x0000000700007211 */ /* 0x000fc400078f08ff */
[----:B------:R-:W-:Y:S02]  /*0c80*/  LEA.HI R2, R11, R11, RZ, 0x1 ;  /* 0x0000000b0b027211 */ /* 0x000fe400078f08ff */
[----:B------:R-:W-:Y:S01]  /*0c90*/  LOP3.LUT R5, R5, 0x3fffffe, RZ, 0xc0, !PT ;  /* 0x03fffffe05057812 */ /* 0x000fe200078ec0ff */
[----:B------:R-:W-:Y:S01]  /*0ca0*/  IMAD.SHL.U32 R18, R184, 0x8, RZ ;  /* 0x00000008b8127824 */ /* 0x000fe200078e00ff */
[----:B------:R-:W-:Y:S01]  /*0cb0*/  LOP3.LUT R0, R0, 0x1ffffffe, RZ, 0xc0, !PT ;  /* 0x1ffffffe00007812 */ /* 0x000fe200078ec0ff */
[----:B------:R-:W-:Y:S01]  /*0cc0*/  IMAD.SHL.U32 R205, R9, 0x2, RZ ;  /* 0x0000000209cd7824 */ /* 0x000fe200078e00ff */
[----:B------:R-:W-:Y:S01]  /*0cd0*/  LOP3.LUT R2, R2, 0x1ffffffe, RZ, 0xc0, !PT ;  /* 0x1ffffffe02027812 */ /* 0x000fe200078ec0ff */
[----:B------:R-:W-:Y:S02]  /*0ce0*/  IMAD.IADD R5, R224, 0x1, -R5 ;  /* 0x00000001e0057824 */ /* 0x000fe400078e0a05 */
[----:B------:R-:W-:Y:S02]  /*0cf0*/  VIADD R22, R18, 0x40 ;  /* 0x0000004012167836 */ /* 0x000fe40000000000 */
[----:B------:R-:W-:-:S02]  /*0d00*/  VIADD R202, R205, 0x8 ;  /* 0x00000008cdca7836 */ /* 0x000fc40000000000 */
[C---:B------:R-:W-:Y:S02]  /*0d10*/  VIADD R201, R205.reuse, 0x10 ;  /* 0x00000010cdc97836 */ /* 0x040fe40000000000 */
[C---:B------:R-:W-:Y:S02]  /*0d20*/  VIADD R200, R205.reuse, 0x18 ;  /* 0x00000018cdc87836 */ /* 0x040fe40000000000 */
[C---:B------:R-:W-:Y:S02]  /*0d30*/  VIADD R199, R205.reuse, 0x20 ;  /* 0x00000020cdc77836 */ /* 0x040fe40000000000 */
[C---:B------:R-:W-:Y:S02]  /*0d40*/  VIADD R198, R205.reuse, 0x28 ;  /* 0x00000028cdc67836 */ /* 0x040fe40000000000 */
[C---:B------:R-:W-:Y:S02]  /*0d50*/  VIADD R197, R205.reuse, 0x30 ;  /* 0x00000030cdc57836 */ /* 0x040fe40000000000 */
        /* <DEDUP_REMOVED lines=8> */
[----:B------:R-:W-:Y:S02]  /*0de0*/  VIADD R188, R205, 0x78 ;  /* 0x00000078cdbc7836 */ /* 0x000fe40000000000 */
[----:B------:R-:W-:Y:S02]  /*0df0*/  IMAD.IADD R0, R7, 0x1, -R0 ;  /* 0x0000000107007824 */ /* 0x000fe400078e0a00 */
[----:B------:R-:W-:Y:S02]  /*0e00*/  IMAD.IADD R226, R11, 0x1, -R2 ;  /* 0x000000010be27824 */ /* 0x000fe400078e0a02 */
[----:B------:R-:W-:Y:S01]  /*0e10*/  IMAD R225, R5, 0x40, R6 ;  /* 0x0000004005e17824 */ /* 0x000fe200078e0206 */
[----:B------:R-:W-:Y:S01]  /*0e20*/  SHF.R.S32.HI R206, RZ, 0x3, R3 ;  /* 0x00000003ffce7819 */ /* 0x000fe20000011403 */
[----:B------:R-:W-:Y:S01]  /*0e30*/  IMAD R227, R0, 0x8, R227 ;  /* 0x0000000800e37824 */ /* 0x000fe200078e02e3 */
[----:B------:R-:W-:Y:S01]  /*0e40*/  SHF.R.S32.HI R229, RZ, 0x1f, R18 ;  /* 0x0000001fffe57819 */ /* 0x000fe20000011412 */
[----:B------:R-:W-:Y:S01]  /*0e50*/  IMAD.MOV.U32 R5, RZ, RZ, R13 ;  /* 0x000000ffff057224 */ /* 0x000fe200078e000d */
[----:B------:R-:W-:Y:S01]  /*0e60*/  SHF.R.S32.HI R228, RZ, 0x1f, R22 ;  /* 0x0000001fffe47819 */ /* 0x000fe20000011416 */
[----:B------:R-:W-:Y:S01]  /*0e70*/  IMAD.MOV.U32 R6, RZ, RZ, R14 ;  /* 0x000000ffff067224 */ /* 0x000fe200078e000e */
[----:B------:R-:W-:Y:S01]  /*0e80*/  SHF.R.S32.HI R223, RZ, 0x1f, R202 ;  /* 0x0000001fffdf7819 */ /* 0x000fe200000114ca */
[----:B------:R-:W-:Y:S01]  /*0e90*/  IMAD.MOV.U32 R7, RZ, RZ, R15 ;  /* 0x000000ffff077224 */ /* 0x000fe200078e000f */
[----:B------:R-:W-:Y:S01]  /*0ea0*/  SHF.R.S32.HI R222, RZ, 0x1f, R201 ;  /* 0x0000001fffde7819 */ /* 0x000fe200000114c9 */
[----:B------:R-:W-:Y:S01]  /*0eb0*/  IMAD.MOV.U32 R207, RZ, RZ, RZ ;  /* 0x000000ffffcf7224 */ /* 0x000fe200078e00ff */
[----:B------:R-:W-:Y:S01]  /*0ec0*/  SHF.R.S32.HI R221, RZ, 0x1f, R200 ;  /* 0x0000001fffdd7819 */ /* 0x000fe200000114c8 */
[----:B------:R-:W-:Y:S01]  /*0ed0*/  IMAD.MOV.U32 R16, RZ, RZ, RZ ;  /* 0x000000ffff107224 */ /* 0x000fe200078e00ff */
[----:B------:R-:W-:Y:S01]  /*0ee0*/  SHF.R.S32.HI R220, RZ, 0x1f, R199 ;  /* 0x0000001fffdc7819 */ /* 0x000fe200000114c7 */
[----:B------:R-:W-:Y:S01]  /*0ef0*/  IMAD.MOV.U32 R2, RZ, RZ, RZ ;  /* 0x000000ffff027224 */ /* 0x000fe200078e00ff */
[----:B------:R-:W-:Y:S01]  /*0f00*/  SHF.R.S32.HI R219, RZ, 0x1f, R198 ;  /* 0x0000001fffdb7819 */ /* 0x000fe200000114c6 */
[----:B------:R-:W-:Y:S01]  /*0f10*/  IMAD R226, R226, 0x8, R225 ;  /* 0x00000008e2e27824 */ /* 0x000fe200078e02e1 */
[----:B------:R-:W-:-:S02]  /*0f20*/  SHF.R.S32.HI R218, RZ, 0x1f, R197 ;  /* 0x0000001fffda7819 */ /* 0x000fc400000114c5 */
[----:B------:R-:W-:Y:S02]  /*0f30*/  SHF.R.S32.HI R217, RZ, 0x1f, R196 ;  /* 0x0000001fffd97819 */ /* 0x000fe400000114c4 */
[----:B------:R-:W-:Y:S02]  /*0f40*/  SHF.R.S32.HI R216, RZ, 0x1f, R195 ;  /* 0x0000001fffd87819 */ /* 0x000fe400000114c3 */
[----:B------:R-:W-:Y:S02]  /*0f50*/  SHF.R.S32.HI R215, RZ, 0x1f, R194 ;  /* 0x0000001fffd77819 */ /* 0x000fe400000114c2 */
[----:B------:R-:W-:Y:S02]  /*0f60*/  SHF.R.S32.HI R214, RZ, 0x1f, R193 ;  /* 0x0000001fffd67819 */ /* 0x000fe400000114c1 */
[----:B------:R-:W-:Y:S02]  /*0f70*/  SHF.R.S32.HI R213, RZ, 0x1f, R192 ;  /* 0x0000001fffd57819 */ /* 0x000fe400000114c0 */
[----:B------:R-:W-:-:S02]  /*0f80*/  SHF.R.S32.HI R212, RZ, 0x1f, R191 ;  /* 0x0000001fffd47819 */ /* 0x000fc400000114bf */
[----:B------:R-:W-:Y:S02]  /*0f90*/  SHF.R.S32.HI R211, RZ, 0x1f, R190 ;  /* 0x0000001fffd37819 */ /* 0x000fe400000114be */
[----:B------:R-:W-:Y:S02]  /*0fa0*/  SHF.R.S32.HI R210, RZ, 0x1f, R189 ;  /* 0x0000001fffd27819 */ /* 0x000fe400000114bd */
[----:B------:R-:W-:Y:S02]  /*0fb0*/  SHF.R.S32.HI R209, RZ, 0x1f, R188 ;  /* 0x0000001fffd17819 */ /* 0x000fe400000114bc */
[----:B--2---:R-:W-:-:S07]  /*0fc0*/  LOP3.LUT R19, R10, 0x1, RZ, 0xfc, !PT ;  /* 0x000000010a137812 */ /* 0x004fce00078efcff */
.L_x_219:
[----:B0-2-4-:R-:W0:Y:S01]  /*0fd0*/  LDC.64 R8, c[0x0][0xc88] ;  /* 0x00032200ff087b82 */ /* 0x015e220000000a00 */
[----:B------:R-:W-:-:S07]  /*0fe0*/  ULDC.64 UR4, c[0x0][0xa28] ;  /* 0x00028a0000047ab9 */ /* 0x000fce0000000a00 */
[----:B------:R-:W1:Y:S08]  /*0ff0*/  LDC.64 R12, c[0x0][0x418] ;  /* 0x00010600ff0c7b82 */ /* 0x000e700000000a00 */
[----:B------:R-:W2:Y:S01]  /*1000*/  LDC R0, c[0x0][0x424] ;  /* 0x00010900ff007b82 */ /* 0x000ea20000000800 */
[----:B0-----:R-:W-:Y:S01]  /*1010*/  IMAD.WIDE R8, R7, 0x4, R8 ;  /* 0x0000000407087825 */ /* 0x001fe200078e0208 */
[----:B------:R-:W-:-:S06]  /*1020*/  ISETP.NE.U32.AND P0, PT, RZ, UR4, PT ;  /* 0x00000004ff007c0c */ /* 0x000fcc000bf05070 */
[----:B------:R-:W0:Y:S01]  /*1030*/  LDC R7, c[0x0][0x2f0] ;  /* 0x0000bc00ff077b82 */ /* 0x000e220000000800 */
[----:B---3--:R-:W3:Y:S01]  /*1040*/  LDG.E R23, desc[UR40][R8.64] ;  /* 0x0000002808177981 */ /* 0x008ee2000c1e1900 */
[----:B------:R-:W-:Y:S01]  /*1050*/  ISETP.NE.AND.EX P0, PT, RZ, UR5, PT, P0 ;  /* 0x00000005ff007c0c */ /* 0x000fe2000bf05300 */
[----:B------:R-:W-:Y:S01]  /*1060*/  IMAD.MOV.U32 R3, RZ, RZ, RZ ;  /* 0x000000ffff037224 */ /* 0x000fe200078e00ff */
[----:B---3--:R-:W-:-:S11]  /*1070*/  SHF.R.S32.HI R204, RZ, 0x1f, R23 ;  /* 0x0000001fffcc7819 */ /* 0x008fd60000011417 */
[----:B------:R-:W-:-:S04]  /*1080*/  @P0 LEA R10, P1, R23, UR4, 0x2 ;  /* 0x00000004170a0c11 */ /* 0x000fc8000f8210ff */
[----:B------:R-:W-:Y:S01]  /*1090*/  @P0 LEA.HI.X R11, R23, UR5, R204, 0x2, P1 ;  /* 0x00000005170b0c11 */ /* 0x000fe200088f14cc */
[----:B------:R-:W-:Y:S02]  /*10a0*/  ULDC.64 UR4, c[0x0][0xa20] ;  /* 0x0002880000047ab9 */ /* 0x000fe40000000a00 */
[----:B------:R-:W-:Y:S02]  /*10b0*/  ISETP.NE.U32.AND P1, PT, RZ, UR4, PT ;  /* 0x00000004ff007c0c */ /* 0x000fe4000bf25070 */
[----:B------:R3:W5:Y:S01]  /*10c0*/  @P0 LDG.E R3, desc[UR40][R10.64] ;  /* 0x000000280a030981 */ /* 0x000762000c1e1900 */
[----:B-1----:R-:W-:Y:S02]  /*10d0*/  ISETP.NE.U32.AND P0, PT, R12, RZ, PT ;  /* 0x000000ff0c00720c */ /* 0x002fe40003f05070 */
[----:B------:R-:W-:Y:S02]  /*10e0*/  ISETP.NE.AND.EX P1, PT, RZ, UR5, PT, P1 ;  /* 0x00000005ff007c0c */ /* 0x000fe4000bf25310 */
[----:B------:R-:W-:-:S04]  /*10f0*/  ISETP.NE.AND.EX P0, PT, R13, RZ, PT, P0 ;  /* 0x000000ff0d00720c */ /* 0x000fc80003f05300 */
[----:B--2---:R-:W-:-:S05]  /*1100*/  SEL R0, R0, 0x1, P0 ;  /* 0x0000000100007807 */ /* 0x004fca0000000000 */
[----:B0-----:R-:W-:Y:S02]  /*1110*/  IMAD R104, R0, R7, RZ ;  /* 0x0000000700687224 */ /* 0x001fe400078e02ff */
[----:B------:R-:W-:-:S04]  /*1120*/  @P1 LEA R8, P2, R23, UR4, 0x2 ;  /* 0x0000000417081c11 */ /* 0x000fc8000f8410ff */
[----:B------:R-:W-:-:S05]  /*1130*/  @P1 LEA.HI.X R9, R23, UR5, R204, 0x2, P2 ;  /* 0x0000000517091c11 */ /* 0x000fca00090f14cc */
[----:B------:R3:W5:Y:S01]  /*1140*/  @P1 LDG.E R104, desc[UR40][R8.64] ;  /* 0x0000002808681981 */ /* 0x000762000c1e1900 */
[----:B------:R-:W-:Y:S05]  /*1150*/  @P1 BRA `(.L_x_173) ;  /* 0x0000000000241947 */ /* 0x000fea0003800000 */
[----:B------:R-:W-:Y:S02]  /*1160*/  ULDC.64 UR4, c[0x0][0xa08] ;  /* 0x0002820000047ab9 */ /* 0x000fe40000000a00 */
[----:B------:R-:W-:-:S04]  /*1170*/  ISETP.NE.U32.AND P0, PT, RZ, UR4, PT ;  /* 0x00000004ff007c0c */ /* 0x000fc8000bf05070 */
[----:B------:R-:W-:-:S13]  /*1180*/  ISETP.NE.AND.EX P0, PT, RZ, UR5, PT, P0 ;  /* 0x00000005ff007c0c */ /* 0x000fda000bf05300 */
[----:B------:R-:W-:Y:S05]  /*1190*/  @!P0 BRA `(.L_x_173) ;  /* 0x0000000000148947 */ /* 0x000fea0003800000 */
[----:B---3--:R-:W0:Y:S02]  /*11a0*/  LDC.64 R8, c[0x0][0xa08] ;  /* 0x00028200ff087b82 */ /* 0x008e240000000a00 */
[----:B0-----:R-:W-:-:S05]  /*11b0*/  IMAD.WIDE R8, R23, 0x4, R8 ;  /* 0x0000000417087825 */ /* 0x001fca00078e0208 */
[----:B-----5:R-:W2:Y:S04]  /*11c0*/  LDG.E R104, desc[UR40][R8.64] ;  /* 0x0000002808687981 */ /* 0x020ea8000c1e1900 */
[----:B------:R-:W2:Y:S02]  /*11d0*/  LDG.E R7, desc[UR40][R8.64+0x4] ;  /* 0x0000042808077981 */ /* 0x000ea4000c1e1900 */
[----:B--2---:R-:W-:-:S07]  /*11e0*/  IMAD.IADD R104, R7, 0x1, -R104 ;  /* 0x0000000107687824 */ /* 0x004fce00078e0a68 */
.L_x_173:
[----:B-----5:R-:W-:Y:S01]  /*11f0*/  IMAD.IADD R104, R104, 0x1, -R3 ;  /* 0x0000000168687824 */ /* 0x020fe200078e0a03 */
[C---:B------:R-:W-:Y:S01]  /*1200*/  LOP3.LUT R3, R6.reuse, 0xff000000, RZ, 0xc0, !PT ;  /* 0xff00000006037812 */ /* 0x040fe200078ec0ff */
[----:B------:R-:W-:Y:S01]  /*1210*/  IMAD.MOV.U32 R94, RZ, RZ, RZ ;  /* 0x000000ffff5e7224 */ /* 0x000fe200078e00ff */
[----:B------:R-:W-:Y:S01]  /*1220*/  LOP3.LUT R0, R6, 0xff0000, RZ, 0xc0, !PT ;  /* 0x00ff000006007812 */ /* 0x000fe200078ec0ff */
[C---:B------:R-:W-:Y:S01]  /*1230*/  VIADD R4, R104.reuse, 0x7f ;  /* 0x0000007f68047836 */ /* 0x040fe20000000000 */
[----:B------:R-:W-:Y:S02]  /*1240*/  ISETP.GE.AND P0, PT, R104, 0x1, PT ;  /* 0x000000016800780c */ /* 0x000fe40003f06270 */
[----:B------:R-:W-:Y:S02]  /*1250*/  SHF.R.U32.HI R3, RZ, 0x8, R3 ;  /* 0x00000008ff037819 */ /* 0x000fe40000011603 */
[----:B------:R-:W-:Y:S02]  /*1260*/  SHF.R.S32.HI R7, RZ, 0x1f, R4 ;  /* 0x0000001fff077819 */ /* 0x000fe40000011404 */
[----:B------:R-:W-:-:S02]  /*1270*/  LEA.HI R0, R0, R3, RZ, 0x10 ;  /* 0x0000000300007211 */ /* 0x000fc400078f80ff */
[----:B------:R-:W-:Y:S02]  /*1280*/  LEA.HI R7, R7, R4, RZ, 0x7 ;  /* 0x0000000407077211 */ /* 0x000fe400078f38ff */
[----:B------:R-:W-:Y:S02]  /*1290*/  LOP3.LUT R203, R0, 0xff, RZ, 0xc0, !PT ;  /* 0x000000ff00cb7812 */ /* 0x000fe400078ec0ff */
[----:B------:R-:W-:Y:S02]  /*12a0*/  SHF.R.U32.HI R186, RZ, 0x10, R0 ;  /* 0x00000010ffba7819 */ /* 0x000fe40000011600 */
[----:B---3--:R-:W-:Y:S01]  /*12b0*/  SHF.R.S32.HI R11, RZ, 0x7, R7 ;  /* 0x00000007ff0b7819 */ /* 0x008fe20000011407 */
[----:B------:R-:W-:Y:S06]  /*12c0*/  @!P0 BRA `(.L_x_174) ;  /* 0x0000000000748947 */ /* 0x000fec0003800000 */
[----:B------:R-:W0:Y:S01]  /*12d0*/  LDC R3, c[0x0][0x9f0] ;  /* 0x00027c00ff037b82 */ /* 0x000e220000000800 */
[----:B------:R-:W-:-:S04]  /*12e0*/  ISETP.NE.AND P0, PT, R186, RZ, PT ;  /* 0x000000ffba00720c */ /* 0x000fc80003f05270 */
[----:B0-----:R-:W-:-:S04]  /*12f0*/  SEL R12, R186, R3, P0 ;  /* 0x00000003ba0c7207 */ /* 0x001fc80000000000 */
[-C--:B------:R-:W-:Y:S02]  /*1300*/  IABS R4, R12.reuse ;  /* 0x0000000c00047213 */ /* 0x080fe40000000000 */
[----:B------:R-:W-:Y:S02]  /*1310*/  IADD3 R0, R11, -0x1, R12 ;  /* 0xffffffff0b007810 */ /* 0x000fe40007ffe00c */
[----:B------:R-:W0:Y:S01]  /*1320*/  I2F.RP R3, R4 ;  /* 0x0000000400037306 */ /* 0x000e220000209400 */
[----:B------:R-:W-:Y:S02]  /*1330*/  IABS R13, R12 ;  /* 0x0000000c000d7213 */ /* 0x000fe40000000000 */
[----:B------:R-:W-:Y:S02]  /*1340*/  IABS R10, R0 ;  /* 0x00000000000a7213 */ /* 0x000fe40000000000 */
[----:B------:R-:W-:-:S04]  /*1350*/  LOP3.LUT R0, R0, R12, RZ, 0x3c, !PT ;  /* 0x0000000c00007212 */ /* 0x000fc800078e3cff */
[----:B------:R-:W-:Y:S01]  /*1360*/  ISETP.GE.AND P2, PT, R0, RZ, PT ;  /* 0x000000ff0000720c */ /* 0x000fe20003f46270 */
[----:B0-----:R-:W0:Y:S02]  /*1370*/  MUFU.RCP R3, R3 ;  /* 0x0000000300037308 */ /* 0x001e240000001000 */
[----:B0-----:R-:W-:Y:S02]  /*1380*/  VIADD R8, R3, 0xffffffe ;  /* 0x0ffffffe03087836 */ /* 0x001fe40000000000 */
[----:B------:R-:W-:-:S04]  /*1390*/  IMAD.MOV R3, RZ, RZ, -R13 ;  /* 0x000000ffff037224 */ /* 0x000fc800078e0a0d */
[----:B------:R0:W1:Y:S02]  /*13a0*/  F2I.FTZ.U32.TRUNC.NTZ R9, R8 ;  /* 0x0000000800097305 */ /* 0x000064000021f000 */
[----:B0-----:R-:W-:Y:S02]  /*13b0*/  IMAD.MOV.U32 R8, RZ, RZ, RZ ;  /* 0x000000ffff087224 */ /* 0x001fe400078e00ff */
[----:B-1----:R-:W-:-:S04]  /*13c0*/  IMAD.MOV R7, RZ, RZ, -R9 ;  /* 0x000000ffff077224 */ /* 0x002fc800078e0a09 */
[----:B------:R-:W-:-:S04]  /*13d0*/  IMAD R7, R7, R4, RZ ;  /* 0x0000000407077224 */ /* 0x000fc800078e02ff */
[----:B------:R-:W-:-:S06]  /*13e0*/  IMAD.HI.U32 R9, R9, R7, R8 ;  /* 0x0000000709097227 */ /* 0x000fcc00078e0008 */
[----:B------:R-:W-:-:S04]  /*13f0*/  IMAD.HI.U32 R9, R9, R10, RZ ;  /* 0x0000000a09097227 */ /* 0x000fc800078e00ff */
[----:B------:R-:W-:-:S05]  /*1400*/  IMAD R3, R9, R3, R10 ;  /* 0x0000000309037224 */ /* 0x000fca00078e020a */
[----:B------:R-:W-:-:S13]  /*1410*/  ISETP.GT.U32.AND P1, PT, R4, R3, PT ;  /* 0x000000030400720c */ /* 0x000fda0003f24070 */
[----:B------:R-:W-:Y:S02]  /*1420*/  @!P1 IMAD.IADD R3, R3, 0x1, -R4 ;  /* 0x0000000103039824 */ /* 0x000fe400078e0a04 */
[----:B------:R-:W-:Y:S01]  /*1430*/  @!P1 VIADD R9, R9, 0x1 ;  /* 0x0000000109099836 */ /* 0x000fe20000000000 */
[----:B------:R-:W-:Y:S02]  /*1440*/  ISETP.NE.AND P1, PT, R12, RZ, PT ;  /* 0x000000ff0c00720c */ /* 0x000fe40003f25270 */
[----:B------:R-:W-:-:S13]  /*1450*/  ISETP.GE.U32.AND P0, PT, R3, R4, PT ;  /* 0x000000040300720c */ /* 0x000fda0003f06070 */
[----:B------:R-:W-:-:S04]  /*1460*/  @P0 VIADD R9, R9, 0x1 ;  /* 0x0000000109090836 */ /* 0x000fc80000000000 */
[----:B------:R-:W-:Y:S01]  /*1470*/  @!P2 IMAD.MOV R9, RZ, RZ, -R9 ;  /* 0x000000ffff09a224 */ /* 0x000fe200078e0a09 */
[----:B------:R-:W-:-:S05]  /*1480*/  @!P1 LOP3.LUT R9, RZ, R12, RZ, 0x33, !PT ;  /* 0x0000000cff099212 */ /* 0x000fca00078e33ff */
[----:B------:R-:W-:-:S07]  /*1490*/  IMAD.MOV.U32 R94, RZ, RZ, R9 ;  /* 0x000000ffff5e7224 */ /* 0x000fce00078e0009 */
.L_x_174:
[-C--:B------:R-:W-:Y:S01]  /*14a0*/  IMAD R17, R203, R94.reuse, RZ ;  /* 0x0000005ecb117224 */ /* 0x080fe200078e02ff */
[----:B------:R-:W-:Y:S01]  /*14b0*/  LOP3.LUT R185, R6, 0xffff, RZ, 0xc0, !PT ;  /* 0x0000ffff06b97812 */ /* 0x000fe200078ec0ff */
[----:B------:R-:W-:Y:S01]  /*14c0*/  IMAD.MOV.U32 R187, RZ, RZ, R5 ;  /* 0x000000ffffbb7224 */ /* 0x000fe200078e0005 */
[----:B------:R-:W-:Y:S01]  /*14d0*/  PLOP3.LUT P0, PT, PT, PT, PT, 0x80, 0x0 ;  /* 0x000000000000781c */ /* 0x000fe20003f0f070 */
[----:B------:R-:W-:Y:S01]  /*14e0*/  IMAD.MOV.U32 R95, RZ, RZ, RZ ;  /* 0x000000ffff5f7224 */ /* 0x000fe200078e00ff */
[----:B------:R-:W-:Y:S01]  /*14f0*/  VIADDMNMX R94, R17, R94, R11, PT ;  /* 0x0000005e115e7246 */ /* 0x000fe2000380010b */
[----:B------:R-:W-:Y:S01]  /*1500*/  IMAD.MOV.U32 R0, RZ, RZ, RZ ;  /* 0x000000ffff007224 */ /* 0x000fe200078e00ff */
[----:B------:R-:W-:Y:S02]  /*1510*/  CS2R R86, SRZ ;  /* 0x0000000000567805 */ /* 0x000fe4000001ff00 */
[----:B------:R-:W-:Y:S02]  /*1520*/  CS2R R84, SRZ ;  /* 0x0000000000547805 */ /* 0x000fe4000001ff00 */
[----:B------:R-:W-:-:S02]  /*1530*/  ISETP.GT.AND P1, PT, R94, R17, PT ;  /* 0x000000115e00720c */ /* 0x000fc40003f24270 */
        /* <DEDUP_REMOVED lines=31> */
[----:B------:R-:W0:Y:S01]  /*1730*/  SHFL.IDX PT, R0, R224, RZ, 0x1f ;  /* 0x00001fffe0007589 */ /* 0x000e2200000e0000 */
[----:B------:R-:W1:Y:S01]  /*1740*/  S2UR UR7, SR_CgaCtaId ;  /* 0x00000000000779c3 */ /* 0x000e620000008800 */
[----:B------:R-:W-:Y:S01]  /*1750*/  UMOV UR6, 0x400 ;  /* 0x0000040000067882 */ /* 0x000fe20000000000 */
[----:B0-----:R-:W-:Y:S01]  /*1760*/  R2UR UR4, R0 ;  /* 0x00000000000472ca */ /* 0x001fe200000e0000 */
[----:B-1----:R-:W-:-:S04]  /*1770*/  ULEA UR6, UR7, UR6, 0x18 ;  /* 0x0000000607067291 */ /* 0x002fc8000f8ec03f */
[----:B------:R-:W-:-:S04]  /*1780*/  UIADD3 UR6, UR6, 0x10400, URZ ;  /* 0x0001040006067890 */ /* 0x000fc8000fffe03f */
[----:B------:R-:W-:-:S04]  /*1790*/  ULOP3.LUT UP0, URZ, UR6, 0x3ff, URZ, 0xc0, !UPT ;  /* 0x000003ff063f7892 */ /* 0x000fc8000f80c03f */
[----:B------:R-:W-:Y:S02]  /*17a0*/  ULEA.HI UR5, UR4, UR4, URZ, 0x1 ;  /* 0x0000000404057291 */ /* 0x000fe4000f8f083f */
[----:B------:R-:W-:Y:S02]  /*17b0*/  PLOP3.LUT P0, PT, PT, PT, UP0, 0x80, 0x0 ;  /* 0x000000000000781c */ /* 0x000fe40003f0f008 */
        /* <DEDUP_REMOVED lines=11> */
[----:B------:R-:W-:Y:S01]  /*1870*/  IMAD.U32 R5, RZ, RZ, UR5 ;  /* 0x00000005ff057e24 */ /* 0x000fe2000f8e00ff */
[----:B------:R-:W-:Y:S01]  /*1880*/  ULDC.64 UR4, c[0x4][0xc0] ;  /* 0x0100300000047ab9 */ /* 0x000fe20000000a00 */
        /* <DEDUP_REMOVED lines=9> */
.L_x_176:
[----:B------:R-:W0:Y:S01]  /*1920*/  S2UR UR5, SR_CgaCtaId ;  /* 0x00000000000579c3 */ /* 0x000e220000008800 */
[----:B------:R-:W-:Y:S01]  /*1930*/  LEA.HI R0, R207, R207, RZ, 0x1 ;  /* 0x000000cfcf007211 */ /* 0x000fe200078f08ff */
[----:B------:R-:W-:Y:S01]  /*1940*/  UMOV UR4, 0x400 ;  /* 0x0000040000047882 */ /* 0x000fe20000000000 */
[----:B------:R-:W-:Y:S01]  /*1950*/  BSSY B0, `(.L_x_177) ;  /* 0x0000009000007945 */ /* 0x000fe20003800000 */
[----:B------:R-:W-:Y:S02]  /*1960*/  ISETP.NE.AND P0, PT, R19, 0x3, PT ;  /* 0x000000031300780c */ /* 0x000fe40003f05270 */
[----:B------:R-:W-:-:S05]  /*1970*/  LOP3.LUT R0, R0, 0xfffffffe, RZ, 0xc0, !PT ;  /* 0xfffffffe00007812 */ /* 0x000fca00078ec0ff */
[----:B------:R-:W-:-:S05]  /*1980*/  IMAD.IADD R3, R207, 0x1, -R0 ;  /* 0x00000001cf037824 */ /* 0x000fca00078e0a00 */
[----:B------:R-:W-:Y:S01]  /*1990*/  SHF.L.U32 R3, R3, 0x1f, RZ ;  /* 0x0000001f03037819 */ /* 0x000fe200000006ff */
[----:B0-----:R-:W-:-:S06]  /*19a0*/  ULEA UR4, UR5, UR4, 0x18 ;  /* 0x0000000405047291 */ /* 0x001fcc000f8ec03f */
[----:B------:R-:W-:-:S04]  /*19b0*/  IMAD.U32 R0, RZ, RZ, UR4 ;  /* 0x00000004ff007e24 */ /* 0x000fc8000f8e00ff */
[----:B------:R-:W0:Y:S02]  /*19c0*/  SYNCS.PHASECHK.TRANS64.TRYWAIT P1, [R0+URZ+0x34800], R3 ;  /* 0x03480003000075a7 */ /* 0x000e24000802017f */
[----:B0-----:R-:W-:Y:S05]  /*19d0*/  @!P1 BRA `(.L_x_178) ;  /* 0x000000e800d09947 */ /* 0x001fea0003800000 */
.L_x_342:
[----:B------:R-:W-:Y:S05]  /*19e0*/  BSYNC B0 ;  /* 0x0000000000007941 */ /* 0x000fea0003800000 */
.L_x_177:
[----:B------:R-:W-:Y:S05]  /*19f0*/  @!P0 BRA `(.L_x_179) ;  /* 0x0000000000048947 */ /* 0x000fea0003800000 */
[----:B------:R-:W-:Y:S01]  /*1a00*/  BPT.TRAP 0x1 ;  /* 0x000000040000795c */ /* 0x000fe20000300000 */
.L_x_179:
[----:B------:R-:W-:Y:S01]  /*1a10*/  IMAD R5, R2, 0x8, R0 ;  /* 0x0000000802057824 */ /* 0x000fe200078e0200 */
[----:B------:R-:W-:-:S04]  /*1a20*/  SHF.L.U32 R4, R16, 0x1f, RZ ;  /* 0x0000001f10047819 */ /* 0x000fc800000006ff */
[----:B------:R1:W2:Y:S01]  /*1a30*/  SYNCS.PHASECHK.TRANS64.TRYWAIT P2, [R5+URZ+0x34830], R4 ;  /* 0x03483004050075a7 */ /* 0x0002a2000804017f */
[----:B------:R-:W-:Y:S05]  /*1a40*/  @!P0 BRA `(.L_x_180) ;  /* 0x0000000000048947 */ /* 0x000fea0003800000 */
[----:B------:R-:W-:Y:S01]  /*1a50*/  BPT.TRAP 0x1 ;  /* 0x000000040000795c */ /* 0x000fe20000300000 */
.L_x_180:
[----:B0-----:R-:W0:Y:S01]  /*1a60*/  S2R R3, SR_TID.X ;  /* 0x0000000000037919 */ /* 0x001e220000002100 */
[----:B------:R-:W-:Y:S01]  /*1a70*/  IMAD.MOV.U32 R151, RZ, RZ, RZ ;  /* 0x000000ffff977224 */ /* 0x000fe200078e00ff */
[----:B0-----:R-:W-:Y:S01]  /*1a80*/  LOP3.LUT P1, RZ, R3, 0x7f, RZ, 0xc0, !PT ;  /* 0x0000007f03ff7812 */ /* 0x001fe2000782c0ff */
[----:B--2---:R-:W-:-:S12]  /*1a90*/  @P2 BRA `(.L_x_181) ;  /* 0x0000000000082947 */ /* 0x004fd80003800000 */
[----:B------:R-:W0:Y:S02]  /*1aa0*/  SYNCS.PHASECHK.TRANS64.TRYWAIT P2, [R5+URZ+0x34830], R4 ;  /* 0x03483004050075a7 */ /* 0x000e24000804017f */
[----:B0-----:R-:W-:Y:S05]  /*1ab0*/  @!P2 BRA `(.L_x_182) ;  /* 0x000000e800aca947 */ /* 0x001fea0003800000 */
.L_x_181:
[----:B------:R-:W-:Y:S05]  /*1ac0*/  WARPSYNC.ALL ;  /* 0x0000000000007948 */ /* 0x000fea0003800000 */
[----:B------:R-:W-:Y:S01]  /*1ad0*/  VIADD R3, R0, 0x1c400 ;  /* 0x0001c40000037836 */ /* 0x000fe20000000000 */
[----:B------:R-:W-:Y:S01]  /*1ae0*/  ULOP3.LUT UR52, UR52, 0x10000, URZ, 0xfc, !UPT ;  /* 0x0001000034347892 */ /* 0x000fe2000f8efc3f */
[----:B------:R-:W-:Y:S01]  /*1af0*/  WARPGROUP.ARRIVE ;  /* 0x00000000000079c5 */ /* 0x000fe20000000000 */
[----:B------:R-:W-:Y:S01]  /*1b00*/  UMOV UR53, 0x40000040 ;  /* 0x4000004000357882 */ /* 0x000fe20000000000 */
[----:B------:R-:W-:Y:S01]  /*1b10*/  UMOV UR55, 0x40000040 ;  /* 0x4000004000377882 */ /* 0x000fe20000000000 */
[----:B------:R-:W-:Y:S01]  /*1b20*/  SHF.R.U32.HI R3, RZ, 0x4, R3 ;  /* 0x00000004ff037819 */ /* 0x000fe20000011603 */
[----:B------:R-:W-:Y:S01]  /*1b30*/  UIADD3 UR56, UR52, 0x2, URZ ;  /* 0x0000000234387890 */ /* 0x000fe2000fffe03f */
[----:B------:R-:W-:Y:S01]  /*1b40*/  P2R R88, PR, RZ, 0x2 ;  /* 0x00000002ff587803 */ /* 0x000fe20000000000 */
[----:B------:R-:W-:Y:S01]  /*1b50*/  UMOV UR57, 0x40000040 ;  /* 0x4000004000397882 */ /* 0x000fe20000000000 */
[----:B------:R-:W-:Y:S01]  /*1b60*/  LOP3.LUT R3, R3, 0x3fff, RZ, 0xc0, !PT ;  /* 0x00003fff03037812 */ /* 0x000fe200078ec0ff */
[----:B------:R-:W-:Y:S01]  /*1b70*/  UMOV UR59, 0x40000040 ;  /* 0x40000040003b7882 */ /* 0x000fe20000000000 */
[----:B------:R-:W-:Y:S01]  /*1b80*/  UIADD3 UR8, UR52, 0x4, URZ ;  /* 0x0000000434087890 */ /* 0x000fe2000fffe03f */
[----:B------:R-:W-:Y:S01]  /*1b90*/  P2R R90, PR, RZ, 0x1 ;  /* 0x00000001ff5a7803 */ /* 0x000fe20000000000 */
[----:B------:R-:W-:Y:S01]  /*1ba0*/  UMOV UR9, 0x40000040 ;  /* 0x4000004000097882 */ /* 0x000fe20000000000 */
[----:B------:R-:W-:Y:S01]  /*1bb0*/  LOP3.LUT R7, R3, 0x10000, RZ, 0xfc, !PT ;  /* 0x0001000003077812 */ /* 0x000fe200078efcff */
[----:B------:R-:W-:Y:S01]  /*1bc0*/  UMOV UR11, 0x40000040 ;  /* 0x40000040000b7882 */ /* 0x000fe20000000000 */
[----:B------:R-:W-:Y:S01]  /*1bd0*/  UIADD3 UR12, UR52, 0x6, URZ ;  /* 0x00000006340c7890 */ /* 0x000fe2000fffe03f */
[----:B------:R-:W-:Y:S01]  /*1be0*/  IMAD.MOV.U32 R150, RZ, RZ, R151 ;  /* 0x000000ffff967224 */ /* 0x000fe200078e0097 */
[----:B------:R-:W-:Y:S01]  /*1bf0*/  UMOV UR13, 0x40000040 ;  /* 0x40000040000d7882 */ /* 0x000fe20000000000 */
[----:B------:R-:W-:Y:S01]  /*1c00*/  IMAD R3, R2, 0xc00, R7 ;  /* 0x00000c0002037824 */ /* 0x000fe200078e0207 */
[----:B------:R-:W-:Y:S01]  /*1c10*/  UMOV UR15, 0x40000040 ;  /* 0x40000040000f7882 */ /* 0x000fe20000000000 */
[----:B------:R-:W-:Y:S01]  /*1c20*/  UIADD3 UR16, UR52, 0x400, URZ ;  /* 0x0000040034107890 */ /* 0x000fe2000fffe03f */
[----:B------:R-:W-:Y:S01]  /*1c30*/  IMAD.MOV.U32 R149, RZ, RZ, R151 ;  /* 0x000000ffff957224 */ /* 0x000fe200078e0097 */
[----:B------:R-:W-:Y:S01]  /*1c40*/  UMOV UR17, 0x40000040 ;  /* 0x4000004000117882 */ /* 0x000fe20000000000 */
[----:B------:R-:W-:Y:S01]  /*1c50*/  R2UR UR54, R3 ;  /* 0x00000000033672ca */ /* 0x000fe200000e0000 */
[----:B------:R-:W-:Y:S01]  /*1c60*/  UMOV UR19, 0x40000040 ;  /* 0x4000004000137882 */ /* 0x000fe20000000000 */
[----:B------:R-:W-:Y:S01]  /*1c70*/  UIADD3 UR20, UR52, 0x402, URZ ;  /* 0x0000040234147890 */ /* 0x000fe2000fffe03f */
[----:B------:R-:W-:Y:S01]  /*1c80*/  IADD3 R3, R104, 0x80, -R205 ;  /* 0x0000008068037810 */ /* 0x000fe20007ffe8cd */
[----:B------:R-:W-:Y:S01]  /*1c90*/  UMOV UR21, 0x40000040 ;  /* 0x4000004000157882 */ /* 0x000fe20000000000 */
[----:B------:R-:W-:Y:S01]  /*1ca0*/  UMOV UR23, 0x40000040 ;  /* 0x4000004000177882 */ /* 0x000fe20000000000 */
[----:B------:R-:W-:Y:S01]  /*1cb0*/  UIADD3 UR24, UR52, 0x404, URZ ;  /* 0x0000040434187890 */ /* 0x000fe2000fffe03f */
[----:B------:R-:W-:Y:S01]  /*1cc0*/  IMAD.MOV.U32 R148, RZ, RZ, R151 ;  /* 0x000000ffff947224 */ /* 0x000fe200078e0097 */
[----:B------:R-:W-:Y:S01]  /*1cd0*/  UMOV UR25, 0x40000040 ;  /* 0x4000004000197882 */ /* 0x000fe20000000000 */
[----:B------:R-:W-:Y:S01]  /*1ce0*/  UMOV UR27, 0x40000040 ;  /* 0x40000040001b7882 */ /* 0x000fe20000000000 */
[----:B------:R-:W-:Y:S01]  /*1cf0*/  UIADD3 UR28, UR52, 0x406, URZ ;  /* 0x00000406341c7890 */ /* 0x000fe2000fffe03f */
[----:B------:R-:W-:Y:S01]  /*1d00*/  IMAD R6, R94, -0x80, R3 ;  /* 0xffffff805e067824 */ /* 0x000fe200078e0203 */
[----:B------:R-:W-:Y:S01]  /*1d10*/  UMOV UR29, 0x40000040 ;  /* 0x40000040001d7882 */ /* 0x000fe20000000000 */
[----:B------:R-:W-:Y:S01]  /*1d20*/  HGMMA.64x128x16.F32 R24, gdesc[UR52], RZ, !UPT, gsb0 ;  /* 0x01e00000341879f0 */ /* 0x000fe2000c0008ff */
[----:B------:R-:W-:Y:S01]  /*1d30*/  UIADD3 UR58, UR54, 0x2, URZ ;  /* 0x00000002363a7890 */ /* 0x000fe2000fffe03f */
[--C-:B------:R-:W-:Y:S01]  /*1d40*/  IMAD.MOV.U32 R147, RZ, RZ, R151.reuse ;  /* 0x000000ffff937224 */ /* 0x100fe200078e0097 */
[----:B------:R-:W-:Y:S01]  /*1d50*/  UIADD3 UR10, UR54, 0x4, URZ ;  /* 0x00000004360a7890 */ /* 0x000fe2000fffe03f */
[C---:B------:R-:W-:Y:S01]  /*1d60*/  ISETP.GT.AND P4, PT, R6.reuse, RZ, PT ;  /* 0x000000ff0600720c */ /* 0x040fe20003f84270 */
[----:B------:R-:W-:Y:S01]  /*1d70*/  UIADD3 UR14, UR54, 0x6, URZ ;  /* 0x00000006360e7890 */ /* 0x000fe2000fffe03f */
[C---:B------:R-:W-:Y:S01]  /*1d80*/  ISETP.GT.AND P3, PT, R6.reuse, 0x1, PT ;  /* 0x000000010600780c */ /* 0x040fe20003f64270 */
        /* <DEDUP_REMOVED lines=8> */
[----:B------:R-:W-:Y:S01]  /*1e10*/  UMOV UR31, 0x40000040 ;  /* 0x40000040001f7882 */ /* 0x000fe20000000000 */
[----:B------:R-:W-:Y:S01]  /*1e20*/  UIADD3 UR32, UR52, 0x800, URZ ;  /* 0x0000080034207890 */ /* 0x000fe2000fffe03f */
[----:B------:R-:W-:Y:S01]  /*1e30*/  ISETP.GT.AND P0, PT, R6, 0x60, PT ;  /* 0x000000600600780c */ /* 0x000fe20003f04270 */
[----:B------:R-:W-:Y:S01]  /*1e40*/  UIADD3 UR34, UR54, 0x800, URZ ;  /* 0x0000080036227890 */ /* 0x000fe2000fffe03f */
[--C-:B------:R-:W-:Y:S01]  /*1e50*/  IMAD.MOV.U32 R146, RZ, RZ, R151.reuse ;  /* 0x000000ffff927224 */ /* 0x100fe200078e0097 */
[----:B------:R-:W-:Y:S01]  /*1e60*/  UMOV UR33, 0x40000040 ;  /* 0x4000004000217882 */ /* 0x000fe20000000000 */
[----:B------:R-:W-:Y:S01]  /*1e70*/  UMOV UR35, 0x40000040 ;  /* 0x4000004000237882 */ /* 0x000fe20000000000 */
[----:B------:R-:W-:Y:S01]  /*1e80*/  UIADD3 UR36, UR52, 0x802, URZ ;  /* 0x0000080234247890 */ /* 0x000fe2000fffe03f */
[--C-:B------:R-:W-:Y:S01]  /*1e90*/  IMAD.MOV.U32 R145, RZ, RZ, R151.reuse ;  /* 0x000000ffff917224 */ /* 0x100fe200078e0097 */
        /* <DEDUP_REMOVED lines=16> */
[----:B------:R-:W-:Y:S01]  /*1fa0*/  ULDC UR4, c[0x0][0x988] ;  /* 0x0002620000047ab9 */ /* 0x000fe20000000800 */
        /* <DEDUP_REMOVED lines=21> */
[----:B------:R-:W-:Y:S01]  /*2100*/  IMAD.MOV.U32 R92, RZ, RZ, R151 ;  /* 0x000000ffff5c7224 */ /* 0x000fe200078e0097 */
        /* <DEDUP_REMOVED lines=37> */
[----:B01----:R-:W-:-:S02]  /*2360*/  FMNMX.FTZ R4, R111, R113, !PT ;  /* 0x000000716f047209 */ /* 0x003fc40007810000 */
        /* <DEDUP_REMOVED lines=103> */
[C---:B------:R-:W-:Y:S02]  /*29e0*/  ISETP.GT.AND P6, PT, R6.reuse, 0x79, PT ;  /* 0x000000790600780c */ /* 0x040fe40003fc4270 */
        /* <DEDUP_REMOVED lines=17> */
[----:B------:R-:W-:Y:S01]  /*2b00*/  ISETP.NE.AND P1, PT, R88, RZ, PT ;  /* 0x000000ff5800720c */ /* 0x000fe20003f25270 */
[--C-:B------:R-:W-:Y:S01]  /*2b10*/  IMAD.MOV.U32 R88, RZ, RZ, R151.reuse ;  /* 0x000000ffff587224 */ /* 0x100fe200078e0097 */
[----:B------:R-:W-:Y:S01]  /*2b20*/  ISETP.NE.AND P0, PT, R90, RZ, PT ;  /* 0x000000ff5a00720c */ /* 0x000fe20003f05270 */
[----:B------:R-:W-:Y:S01]  /*2b30*/  IMAD.MOV.U32 R90, RZ, RZ, R151 ;  /* 0x000000ffff5a7224 */ /* 0x000fe200078e0097 */
[----:B0-----:R-:W-:-:S02]  /*2b40*/  FMNMX.FTZ R10, R8, R3, !PT ;  /* 0x00000003080a7209 */ /* 0x001fc40007810000 */
[----:B------:R-:W-:-:S03]  /*2b50*/  FMNMX.FTZ R8, R11, R27, !PT ;  /* 0x0000001b0b087209 */ /* 0x000fc60007810000 */
[----:B------:R-:W0:Y:S01]  /*2b60*/  SHFL.BFLY PT, R3, R10, 0x1, 0x1f ;  /* 0x0c201f000a037f89 */ /* 0x000e2200000e0000 */
[----:B------:R-:W-:-:S03]  /*2b70*/  FMNMX.FTZ R8, R13, R8, !PT ;  /* 0x000000080d087209 */ /* 0x000fc60007810000 */
[----:B------:R-:W-:Y:S01]  /*2b80*/  @!P1 VIADD R5, R5, 0x34840 ;  /* 0x0003484005059836 */ /* 0x000fe20000000000 */
[----:B------:R-:W-:-:S04]  /*2b90*/  FMNMX.FTZ R8, R31, R8, !PT ;  /* 0x000000081f087209 */ /* 0x000fc80007810000 */
[----:B------:R-:W-:Y:S02]  /*2ba0*/  @!P1 PRMT R5, RZ, 0x654, R5 ;  /* 0x00000654ff059816 */ /* 0x000fe40000000005 */
[----:B------:R-:W-:Y:S02]  /*2bb0*/  FMNMX.FTZ R8, R15, R8, !PT ;  /* 0x000000080f087209 */ /* 0x000fe40007810000 */
[----:B------:R1:W-:Y:S02]  /*2bc0*/  @!P1 SYNCS.ARRIVE.TRANS64.RED.A1T0 RZ, [R5+URZ], RZ ;  /* 0x000000ff05ff99a7 */ /* 0x0003e4000810043f */
        /* <DEDUP_REMOVED lines=18> */
[-CC-:B------:R-:W-:Y:S01]  /*2cf0*/  FFMA.FTZ R168, R125, R4.reuse, -R6.reuse ;  /* 0x000000047da87223 */ /* 0x180fe20000010806 */
[----:B------:R-:W-:Y:S01]  /*2d00*/  FSEL R123, R82, -INF , P3 ;  /* 0xff800000527b7808 */ /* 0x000fe20001800000 */
[--C-:B------:R-:W-:Y:S01]  /*2d10*/  FFMA.FTZ R154, R9, R4, -R6.reuse ;  /* 0x00000004099a7223 */ /* 0x100fe20000010806 */
[----:B------:R-:W-:Y:S01]  /*2d20*/  FMNMX.FTZ R8, R37, R8, !PT ;  /* 0x0000000825087209 */ /* 0x000fe20007810000 */
[----:B------:R0:W-:Y:S01]  /*2d30*/  MUFU.EX2 R79, R10 ;  /* 0x0000000a004f7308 */ /* 0x0001e20000000800 */
[----:B------:R-:W-:Y:S01]  /*2d40*/  FSEL R91, R86, -INF , P5 ;  /* 0xff800000565b7808 */ /* 0x000fe20002800000 */
[--C-:B------:R-:W-:Y:S01]  /*2d50*/  FFMA.FTZ R180, R111, R4, -R6.reuse ;  /* 0x000000046fb47223 */ /* 0x100fe20000010806 */
[----:B------:R-:W-:Y:S01]  /*2d60*/  FMNMX.FTZ R8, R55, R8, !PT ;  /* 0x0000000837087209 */ /* 0x000fe20007810000 */
[-CC-:B------:R-:W-:Y:S01]  /*2d70*/  FFMA.FTZ R77, R113, R4.reuse, -R6.reuse ;  /* 0x00000004714d7223 */ /* 0x180fe20000010806 */
[----:B------:R-:W-:Y:S01]  /*2d80*/  FSEL R125, R87, -INF , P6 ;  /* 0xff800000577d7808 */ /* 0x000fe20003000000 */
[--C-:B------:R-:W-:Y:S01]  /*2d90*/  FFMA.FTZ R182, R115, R4, -R6.reuse ;  /* 0x0000000473b67223 */ /* 0x100fe20000010806 */
[----:B------:R-:W-:Y:S01]  /*2da0*/  FMNMX.FTZ R8, R41, R8, !PT ;  /* 0x0000000829087209 */ /* 0x000fe20007810000 */
[----:B------:R-:W-:Y:S01]  /*2db0*/  MUFU.EX2 R180, R180 ;  /* 0x000000b400b47308 */ /* 0x000fe20000000800 */
        /* <DEDUP_REMOVED lines=33> */
[----:B------:R-:W-:Y:S01]  /*2fd0*/  FFMA.FTZ R85, R85, R4, -R6 ;  /* 0x0000000455557223 */ /* 0x000fe20000010806 */
[----:B------:R-:W-:Y:S01]  /*2fe0*/  FMNMX.FTZ R8, R75, R8, !PT ;  /* 0x000000084b087209 */ /* 0x000fe20007810000 */
[----:B------:R-:W4:Y:S01]  /*2ff0*/  MUFU.EX2 R81, R81 ;  /* 0x0000005100517308 */ /* 0x000f220000000800 */
[----:B------:R-:W-:-:S02]  /*3000*/  IMAD.MOV.U32 R141, RZ, RZ, R151 ;  /* 0x000000ffff8d7224 */ /* 0x000fc400078e0097 */
[----:B------:R-:W-:Y:S01]  /*3010*/  FMNMX.FTZ R8, R73, R8, !PT ;  /* 0x0000000849087209 */ /* 0x000fe20007810000 */
[--C-:B------:R-:W-:Y:S02]  /*3020*/  IMAD.MOV.U32 R139, RZ, RZ, R151.reuse ;  /* 0x000000ffff8b7224 */ /* 0x100fe400078e0097 */
[--C-:B------:R-:W-:Y:S01]  /*3030*/  IMAD.MOV.U32 R137, RZ, RZ, R151.reuse ;  /* 0x000000ffff897224 */ /* 0x100fe200078e0097 */
[----:B------:R-:W-:Y:S01]  /*3040*/  FMNMX.FTZ R8, R121, R8, !PT ;  /* 0x0000000879087209 */ /* 0x000fe20007810000 */
[----:B------:R-:W5:Y:S01]  /*3050*/  MUFU.EX2 R176, R176 ;  /* 0x000000b000b07308 */ /* 0x000f620000000800 */
[--C-:B------:R-:W-:Y:S02]  /*3060*/  IMAD.MOV.U32 R135, RZ, RZ, R151.reuse ;  /* 0x000000ffff877224 */ /* 0x100fe400078e0097 */
[----:B------:R-:W-:Y:S01]  /*3070*/  FMNMX.FTZ R8, R123, R8, !PT ;  /* 0x000000087b087209 */ /* 0x000fe20007810000 */
[--C-:B------:R-:W-:Y:S02]  /*3080*/  IMAD.MOV.U32 R133, RZ, RZ, R151.reuse ;  /* 0x000000ffff857224 */ /* 0x100fe400078e0097 */
[--C-:B------:R-:W-:Y:S01]  /*3090*/  IMAD.MOV.U32 R131, RZ, RZ, R151.reuse ;  /* 0x000000ffff837224 */ /* 0x100fe200078e0097 */
[----:B------:R-:W-:Y:S01]  /*30a0*/  FMNMX.FTZ R8, R83, R8, !PT ;  /* 0x0000000853087209 */ /* 0x000fe20007810000 */
[----:B------:R-:W1:Y:S01]  /*30b0*/  MUFU.EX2 R111, R111 ;  /* 0x0000006f006f7308 */ /* 0x000e620000000800 */
[----:B------:R-:W-:-:S02]  /*30c0*/  IMAD.MOV.U32 R129, RZ, RZ, R151 ;  /* 0x000000ffff817224 */ /* 0x000fc400078e0097 */
[----:B------:R-:W-:Y:S01]  /*30d0*/  FMNMX.FTZ R8, R91, R8, !PT ;  /* 0x000000085b087209 */ /* 0x000fe20007810000 */
[--C-:B------:R-:W-:Y:S02]  /*30e0*/  IMAD.MOV.U32 R127, RZ, RZ, R151.reuse ;  /* 0x000000ffff7f7224 */ /* 0x100fe400078e0097 */
[--C-:B------:R-:W-:Y:S01]  /*30f0*/  IMAD.MOV.U32 R109, RZ, RZ, R151.reuse ;  /* 0x000000ffff6d7224 */ /* 0x100fe200078e0097 */
[----:B------:R-:W-:Y:S01]  /*3100*/  FMNMX.FTZ R8, R125, R8, !PT ;  /* 0x000000087d087209 */ /* 0x000fe20007810000 */
[----:B------:R-:W1:Y:S01]  /*3110*/  MUFU.EX2 R178, R178 ;  /* 0x000000b200b27308 */ /* 0x000e620000000800 */
[--C-:B------:R-:W-:Y:S02]  /*3120*/  IMAD.MOV.U32 R107, RZ, RZ, R151.reuse ;  /* 0x000000ffff6b7224 */ /* 0x100fe400078e0097 */
[--C-:B------:R-:W-:Y:S01]  /*3130*/  IMAD.MOV.U32 R105, RZ, RZ, R151.reuse ;  /* 0x000000ffff697224 */ /* 0x100fe200078e0097 */
[----:B------:R-:W0:Y:S01]  /*3140*/  SHFL.BFLY PT, R9, R8, 0x2, 0x1f ;  /* 0x0c401f0008097f89 */ /* 0x000e2200000e0000 */
[----:B------:R-:W-:-:S02]  /*3150*/  IMAD.MOV.U32 R103, RZ, RZ, R151 ;  /* 0x000000ffff677224 */ /* 0x000fc400078e0097 */
[--C-:B------:R-:W-:Y:S01]  /*3160*/  IMAD.MOV.U32 R101, RZ, RZ, R151.reuse ;  /* 0x000000ffff657224 */ /* 0x100fe200078e0097 */
[----:B------:R-:W1:Y:S01]  /*3170*/  MUFU.EX2 R113, R113 ;  /* 0x0000007100717308 */ /* 0x000e620000000800 */
[--C-:B------:R-:W-:Y:S02]  /*3180*/  IMAD.MOV.U32 R99, RZ, RZ, R151.reuse ;  /* 0x000000ffff637224 */ /* 0x100fe400078e0097 */
[----:B------:R-:W-:-:S05]  /*3190*/  IMAD.MOV.U32 R97, RZ, RZ, R151 ;  /* 0x000000ffff617224 */ /* 0x000fca00078e0097 */
        /* <DEDUP_REMOVED lines=13> */
[-CC-:B------:R-:W-:Y:S01]  /*3270*/  FFMA.FTZ R181, R11, R4.reuse, -R6.reuse ;  /* 0x000000040bb57223 */ /* 0x180fe20000010806 */
[-CC-:B------:R-:W-:Y:S01]  /*3280*/  FFMA.FTZ R8, R27, R4.reuse, -R6.reuse ;  /* 0x000000041b087223 */ /* 0x180fe20000010806 */
[-CC-:B------:R-:W-:Y:S01]  /*3290*/  FFMA.FTZ R183, R13, R4.reuse, -R6.reuse ;  /* 0x000000040db77223 */ /* 0x180fe20000010806 */
[----:B--2---:R-:W-:Y:S01]  /*32a0*/  FADD.FTZ R11, R180, R77 ;  /* 0x0000004db40b7221 */ /* 0x004fe20000010000 */
[-CC-:B------:R-:W-:Y:S01]  /*32b0*/  FFMA.FTZ R10, R31, R4.reuse, -R6.reuse ;  /* 0x000000041f0a7223 */ /* 0x180fe20000010806 */
[-CC-:B------:R-:W-:Y:S01]  /*32c0*/  FFMA.FTZ R177, R15, R4.reuse, -R6.reuse ;  /* 0x000000040fb17223 */ /* 0x180fe20000010806 */
[----:B------:R-:W-:Y:S01]  /*32d0*/  MUFU.EX2 R181, R181 ;  /* 0x000000b500b57308 */ /* 0x000fe20000000800 */
[----:B---3--:R-:W-:Y:S01]  /*32e0*/  FADD.FTZ R30, R182, R11 ;  /* 0x0000000bb61e7221 */ /* 0x008fe20000010000 */
[-CC-:B------:R-:W-:Y:S01]  /*32f0*/  FFMA.FTZ R12, R35, R4.reuse, -R6.reuse ;  /* 0x00000004230c7223 */ /* 0x180fe20000010806 */
[-CC-:B------:R-:W-:Y:S01]  /*3300*/  FFMA.FTZ R179, R21, R4.reuse, -R6.reuse ;  /* 0x0000000415b37223 */ /* 0x180fe20000010806 */
[-C--:B------:R-:W-:Y:S01]  /*3310*/  FFMA.FTZ R14, R39, R4.reuse, -R6 ;  /* 0x00000004270e7223 */ /* 0x080fe20000010806 */
[----:B----4-:R-:W-:Y:S01]  /*3320*/  FADD.FTZ R11, R81, R30 ;  /* 0x0000001e510b7221 */ /* 0x010fe20000010000 */
[-CC-:B------:R-:W-:Y:S01]  /*3330*/  FFMA.FTZ R173, R25, R4.reuse, -R6.reuse ;  /* 0x0000000419ad7223 */ /* 0x180fe20000010806 */
[-CC-:B------:R-:W-:Y:S01]  /*3340*/  FFMA.FTZ R20, R43, R4.reuse, -R6.reuse ;  /* 0x000000042b147223 */ /* 0x180fe20000010806 */
[----:B------:R-:W0:Y:S01]  /*3350*/  MUFU.EX2 R8, R8 ;  /* 0x0000000800087308 */ /* 0x000e220000000800 */
[----:B-----5:R-:W-:Y:S01]  /*3360*/  FADD.FTZ R32, R176, R11 ;  /* 0x0000000bb0207221 */ /* 0x020fe20000010000 */
[-CC-:B------:R-:W-:Y:S01]  /*3370*/  FFMA.FTZ R175, R29, R4.reuse, -R6.reuse ;  /* 0x000000041daf7223 */ /* 0x180fe20000010806 */
[-CC-:B------:R-:W-:Y:S01]  /*3380*/  FFMA.FTZ R24, R47, R4.reuse, -R6.reuse ;  /* 0x000000042f187223 */ /* 0x180fe20000010806 */
[-C--:B------:R-:W-:Y:S01]  /*3390*/  FFMA.FTZ R169, R33, R4.reuse, -R6 ;  /* 0x0000000421a97223 */ /* 0x080fe20000010806 */
[----:B-1----:R-:W-:Y:S01]  /*33a0*/  FADD.FTZ R11, R111, R32 ;  /* 0x000000206f0b7221 */ /* 0x002fe20000010000 */
[-CC-:B------:R-:W-:Y:S01]  /*33b0*/  FFMA.FTZ R26, R51, R4.reuse, -R6.reuse ;  /* 0x00000004331a7223 */ /* 0x180fe20000010806 */
[-CC-:B------:R-:W-:Y:S01]  /*33c0*/  FFMA.FTZ R171, R37, R4.reuse, -R6.reuse ;  /* 0x0000000425ab7223 */ /* 0x180fe20000010806 */
[----:B------:R-:W1:Y:S01]  /*33d0*/  MUFU.EX2 R183, R183 ;  /* 0x000000b700b77308 */ /* 0x000e620000000800 */
[----:B------:R-:W-:Y:S01]  /*33e0*/  FADD.FTZ R34, R178, R11 ;  /* 0x0000000bb2227221 */ /* 0x000fe20000010000 */
[-CC-:B------:R-:W-:Y:S01]  /*33f0*/  FFMA.FTZ R28, R55, R4.reuse, -R6.reuse ;  /* 0x00000004371c7223 */ /* 0x180fe20000010806 */
[-CC-:B------:R-:W-:Y:S01]  /*3400*/  FFMA.FTZ R153, R41, R4.reuse, -R6.reuse ;  /* 0x0000000429997223 */ /* 0x180fe20000010806 */
[-C--:B------:R-:W-:Y:S01]  /*3410*/  FFMA.FTZ R30, R59, R4.reuse, -R6 ;  /* 0x000000043b1e7223 */ /* 0x080fe20000010806 */
[----:B------:R-:W-:Y:S01]  /*3420*/  FADD.FTZ R13, R113, R34 ;  /* 0x00000022710d7221 */ /* 0x000fe20000010000 */
[-CC-:B------:R-:W-:Y:S01]  /*3430*/  FFMA.FTZ R45, R45, R4.reuse, -R6.reuse ;  /* 0x000000042d2d7223 */ /* 0x180fe20000010806 */
[-C--:B------:R-:W-:Y:S01]  /*3440*/  FFMA.FTZ R63, R63, R4.reuse, -R6 ;  /* 0x000000043f3f7223 */ /* 0x080fe20000010806 */
[----:B------:R-:W2:Y:S01]  /*3450*/  MUFU.EX2 R10, R10 ;  /* 0x0000000a000a7308 */ /* 0x000ea20000000800 */
[----:B0-----:R-:W-:Y:S01]  /*3460*/  FADD.FTZ R32, R181, R8 ;  /* 0x00000008b5207221 */ /* 0x001fe20000010000 */
[----:B------:R-:W-:Y:S01]  /*3470*/  FADD.FTZ R36, R172, R13 ;  /* 0x0000000dac247221 */ /* 0x000fe20000010000 */
[-CC-:B------:R-:W-:Y:S01]  /*3480*/  FFMA.FTZ R49, R49, R4.reuse, -R6.reuse ;  /* 0x0000000431317223 */ /* 0x180fe20000010806 */
[-CC-:B------:R-:W-:Y:S01]  /*3490*/  FFMA.FTZ R67, R67, R4.reuse, -R6.reuse ;  /* 0x0000000443437223 */ /* 0x180fe20000010806 */
[-C--:B------:R-:W-:Y:S01]  /*34a0*/  FFMA.FTZ R53, R53, R4.reuse, -R6 ;  /* 0x0000000435357223 */ /* 0x080fe20000010806 */
[----:B------:R-:W-:Y:S01]  /*34b0*/  FADD.FTZ R13, R115, R36 ;  /* 0x00000024730d7221 */ /* 0x000fe20000010000 */
[-C--:B------:R-:W-:Y:S01]  /*34c0*/  FFMA.FTZ R71, R71, R4.reuse, -R6 ;  /* 0x0000000447477223 */ /* 0x080fe20000010806 */
[----:B------:R-:W0:Y:S01]  /*34d0*/  MUFU.EX2 R177, R177 ;  /* 0x000000b100b17308 */ /* 0x000e220000000800 */
[----:B-1----:R-:W-:Y:S01]  /*34e0*/  FADD.FTZ R11, R183, R32 ;  /* 0x00000020b70b7221 */ /* 0x002fe20000010000 */
[----:B------:R-:W-:Y:S01]  /*34f0*/  FADD.FTZ R36, R174, R13 ;  /* 0x0000000dae247221 */ /* 0x000fe20000010000 */
[-CC-:B------:R-:W-:Y:S01]  /*3500*/  FFMA.FTZ R69, R69, R4.reuse, -R6.reuse ;  /* 0x0000000445457223 */ /* 0x180fe20000010806 */
[-CC-:B------:R-:W-:Y:S01]  /*3510*/  FFMA.FTZ R75, R75, R4.reuse, -R6.reuse ;  /* 0x000000044b4b7223 */ /* 0x180fe20000010806 */
[-C--:B------:R-:W-:Y:S01]  /*3520*/  FFMA.FTZ R73, R73, R4.reuse, -R6 ;  /* 0x0000000449497223 */ /* 0x080fe20000010806 */
[----:B------:R-:W-:Y:S01]  /*3530*/  FADD.FTZ R13, R117, R36 ;  /* 0x00000024750d7221 */ /* 0x000fe20000010000 */
[-CC-:B------:R-:W-:Y:S01]  /*3540*/  FFMA.FTZ R121, R121, R4.reuse, -R6.reuse ;  /* 0x0000000479797223 */ /* 0x180fe20000010806 */
[----:B------:R-:W1:Y:S01]  /*3550*/  MUFU.EX2 R12, R12 ;  /* 0x0000000c000c7308 */ /* 0x000e620000000800 */
[----:B--2---:R-:W-:Y:S01]  /*3560*/  FADD.FTZ R34, R10, R11 ;  /* 0x0000000b0a227221 */ /* 0x004fe20000010000 */
[----:B------:R-:W-:Y:S01]  /*3570*/  FADD.FTZ R38, R168, R13 ;  /* 0x0000000da8267221 */ /* 0x000fe20000010000 */
[-CC-:B------:R-:W-:Y:S01]  /*3580*/  FFMA.FTZ R123, R123, R4.reuse, -R6.reuse ;  /* 0x000000047b7b7223 */ /* 0x180fe20000010806 */
[-CC-:B------:R-:W-:Y:S01]  /*3590*/  FFMA.FTZ R83, R83, R4.reuse, -R6.reuse ;  /* 0x0000000453537223 */ /* 0x180fe20000010806 */
[-C--:B------:R-:W-:Y:S01]  /*35a0*/  FFMA.FTZ R91, R91, R4.reuse, -R6 ;  /* 0x000000045b5b7223 */ /* 0x080fe20000010806 */
[----:B------:R-:W-:Y:S01]  /*35b0*/  FADD.FTZ R13, R119, R38 ;  /* 0x00000026770d7221 */ /* 0x000fe20000010000 */
[----:B------:R-:W-:Y:S01]  /*35c0*/  FFMA.FTZ R125, R125, R4, -R6 ;  /* 0x000000047d7d7223 */ /* 0x000fe20000010806 */
[----:B------:R-:W2:Y:S01]  /*35d0*/  MUFU.EX2 R179, R179 ;  /* 0x000000b300b37308 */ /* 0x000ea20000000800 */
[----:B0-----:R-:W-:Y:S01]  /*35e0*/  FADD.FTZ R11, R177, R34 ;  /* 0x00000022b10b7221 */ /* 0x001fe20000010000 */
[----:B------:R-:W-:Y:S01]  /*35f0*/  FADD.FTZ R38, R170, R13 ;  /* 0x0000000daa267221 */ /* 0x000fe20000010000 */
[----:B------:R-:W-:-:S02]  /*3600*/  F2FP.F16.F32.PACK_AB R181, R8, R181 ;  /* 0x000000b508b5723e */ /* 0x000fc400000000ff */
[----:B------:R-:W-:Y:S02]  /*3610*/  F2FP.F16.F32.PACK_AB R183, R10, R183 ;  /* 0x000000b70ab7723e */ /* 0x000fe400000000ff */
[----:B------:R-:W-:Y:S01]  /*3620*/  F2FP.F16.F32.PACK_AB R176, R111, R176 ;  /* 0x000000b06fb0723e */ /* 0x000fe200000000ff */
[----:B------:R-:W0:Y:S01]  /*3630*/  MUFU.EX2 R14, R14 ;  /* 0x0000000e000e7308 */ /* 0x000e220000000800 */
[C---:B-1----:R-:W-:Y:S01]  /*3640*/  FADD.FTZ R34, R12.reuse, R11 ;  /* 0x0000000b0c227221 */ /* 0x042fe20000010000 */
[----:B------:R-:W-:Y:S01]  /*3650*/  F2FP.F16.F32.PACK_AB R177, R12, R177 ;  /* 0x000000b10cb1723e */ /* 0x000fe200000000ff */
[----:B------:R-:W-:Y:S01]  /*3660*/  VIADD R12, R94, 0xfffffffe ;  /* 0xfffffffe5e0c7836 */ /* 0x000fe20000000000 */
[----:B------:R-:W-:Y:S01]  /*3670*/  F2FP.F16.F32.PACK_AB R178, R113, R178 ;  /* 0x000000b271b2723e */ /* 0x000fe200000000ff */
[--C-:B------:R-:W-:Y:S01]  /*3680*/  IMAD.MOV.U32 R113, RZ, RZ, R151.reuse ;  /* 0x000000ffff717224 */ /* 0x100fe200078e0097 */
[----:B------:R-:W-:Y:S01]  /*3690*/  F2FP.F16.F32.PACK_AB R172, R115, R172 ;  /* 0x000000ac73ac723e */ /* 0x000fe200000000ff */
[--C-:B------:R-:W-:Y:S01]  /*36a0*/  IMAD.MOV.U32 R115, RZ, RZ, R151.reuse ;  /* 0x000000ffff737224 */ /* 0x100fe200078e0097 */
[----:B------:R-:W1:Y:S01]  /*36b0*/  MUFU.EX2 R173, R173 ;  /* 0x000000ad00ad7308 */ /* 0x000e620000000800 */
[----:B--2---:R-:W-:Y:S01]  /*36c0*/  FADD.FTZ R11, R179, R34 ;  /* 0x00000022b30b7221 */ /* 0x004fe20000010000 */
[----:B------:R-:W-:Y:S01]  /*36d0*/  ISETP.GE.AND P2, PT, R12, R17, PT ;  /* 0x000000110c00720c */ /* 0x000fe20003f46270 */
[--C-:B------:R-:W-:Y:S01]  /*36e0*/  IMAD.MOV.U32 R111, RZ, RZ, R151.reuse ;  /* 0x000000ffff6f7224 */ /* 0x100fe200078e0097 */
[----:B------:R-:W-:Y:S01]  /*36f0*/  F2FP.F16.F32.PACK_AB R174, R117, R174 ;  /* 0x000000ae75ae723e */ /* 0x000fe200000000ff */
[--C-:B------:R-:W-:Y:S01]  /*3700*/  IMAD.MOV.U32 R117, RZ, RZ, R151.reuse ;  /* 0x000000ffff757224 */ /* 0x100fe200078e0097 */
[----:B------:R-:W-:Y:S01]  /*3710*/  F2FP.F16.F32.PACK_AB R168, R119, R168 ;  /* 0x000000a877a8723e */ /* 0x000fe200000000ff */
[----:B------:R-:W-:Y:S01]  /*3720*/  IMAD.MOV.U32 R119, RZ, RZ, R151 ;  /* 0x000000ffff777224 */ /* 0x000fe200078e0097 */
[----:B------:R-:W2:Y:S01]  /*3730*/  MUFU.EX2 R20, R20 ;  /* 0x0000001400147308 */ /* 0x000ea20000000800 */
[----:B0-----:R-:W-:Y:S01]  /*3740*/  FADD.FTZ R36, R14, R11 ;  /* 0x0000000b0e247221 */ /* 0x001fe20000010000 */
[----:B------:R-:W-:Y:S01]  /*3750*/  F2FP.F16.F32.PACK_AB R180, R77, R180 ;  /* 0x000000b44db4723e */ /* 0x000fe200000000ff */
[----:B------:R-:W-:Y:S01]  /*3760*/  IMAD.MOV.U32 R94, RZ, RZ, R151 ;  /* 0x000000ffff5e7224 */ /* 0x000fe200078e0097 */
[----:B------:R-:W-:-:S02]  /*3770*/  F2FP.F16.F32.PACK_AB R182, R81, R182 ;  /* 0x000000b651b6723e */ /* 0x000fc400000000ff */
[----:B------:R-:W-:Y:S02]  /*3780*/  F2FP.F16.F32.PACK_AB R170, R79, R170 ;  /* 0x000000aa4faa723e */ /* 0x000fe400000000ff */
[----:B------:R-:W0:Y:S01]  /*3790*/  MUFU.EX2 R175, R175 ;  /* 0x000000af00af7308 */ /* 0x000e220000000800 */
[----:B-1----:R-:W-:Y:S01]  /*37a0*/  FADD.FTZ R11, R173, R36 ;  /* 0x00000024ad0b7221 */ /* 0x002fe20000010000 */
[----:B------:R-:W-:-:S06]  /*37b0*/  F2FP.F16.F32.PACK_AB R179, R14, R179 ;  /* 0x000000b30eb3723e */ /* 0x000fcc00000000ff */
[----:B------:R-:W1:Y:S01]  /*37c0*/  MUFU.EX2 R24, R24 ;  /* 0x0000001800187308 */ /* 0x000e620000000800 */
[C---:B--2---:R-:W-:Y:S01]  /*37d0*/  FADD.FTZ R36, R20.reuse, R11 ;  /* 0x0000000b14247221 */ /* 0x044fe20000010000 */
[----:B------:R-:W-:Y:S01]  /*37e0*/  FADD.FTZ R11, R79, R38 ;  /* 0x000000264f0b7221 */ /* 0x000fe20000010000 */
[----:B------:R-:W-:-:S05]  /*37f0*/  F2FP.F16.F32.PACK_AB R173, R20, R173 ;  /* 0x000000ad14ad723e */ /* 0x000fca00000000ff */
[----:B------:R-:W2:Y:S01]  /*3800*/  MUFU.EX2 R152, R152 ;  /* 0x0000009800987308 */ /* 0x000ea20000000800 */
[----:B0-----:R-:W-:-:S07]  /*3810*/  FADD.FTZ R5, R175, R36 ;  /* 0x00000024af057221 */ /* 0x001fce0000010000 */
[----:B------:R-:W0:Y:S01]  /*3820*/  MUFU.EX2 R169, R169 ;  /* 0x000000a900a97308 */ /* 0x000e220000000800 */
[C---:B-1----:R-:W-:Y:S01]  /*3830*/  FADD.FTZ R38, R24.reuse, R5 ;  /* 0x0000000518267221 */ /* 0x042fe20000010000 */
[----:B------:R-:W-:-:S06]  /*3840*/  F2FP.F16.F32.PACK_AB R175, R24, R175 ;  /* 0x000000af18af723e */ /* 0x000fcc00000000ff */
[----:B------:R-:W1:Y:S01]  /*3850*/  MUFU.EX2 R57, R57 ;  /* 0x0000003900397308 */ /* 0x000e620000000800 */
[----:B--2---:R-:W-:-:S07]  /*3860*/  FADD.FTZ R40, R152, R11 ;  /* 0x0000000b98287221 */ /* 0x004fce0000010000 */
[----:B------:R-:W2:Y:S01]  /*3870*/  MUFU.EX2 R26, R26 ;  /* 0x0000001a001a7308 */ /* 0x000ea20000000800 */
[----:B0-----:R-:W-:-:S07]  /*3880*/  FADD.FTZ R5, R169, R38 ;  /* 0x00000026a9057221 */ /* 0x001fce0000010000 */
[----:B------:R-:W0:Y:S01]  /*3890*/  MUFU.EX2 R154, R154 ;  /* 0x0000009a009a7308 */ /* 0x000e220000000800 */
[C---:B-1----:R-:W-:Y:S01]  /*38a0*/  FADD.FTZ R11, R57.reuse, R40 ;  /* 0x00000028390b7221 */ /* 0x042fe20000010000 */
[----:B------:R-:W-:-:S06]  /*38b0*/  F2FP.F16.F32.PACK_AB R152, R57, R152 ;  /* 0x000000983998723e */ /* 0x000fcc00000000ff */
[----:B------:R-:W1:Y:S01]  /*38c0*/  MUFU.EX2 R171, R171 ;  /* 0x000000ab00ab7308 */ /* 0x000e620000000800 */
[C---:B--2---:R-:W-:Y:S01]  /*38d0*/  FADD.FTZ R38, R26.reuse, R5 ;  /* 0x000000051a267221 */ /* 0x044fe20000010000 */
[----:B------:R-:W-:-:S06]  /*38e0*/  F2FP.F16.F32.PACK_AB R169, R26, R169 ;  /* 0x000000a91aa9723e */ /* 0x000fcc00000000ff */
[----:B------:R-:W2:Y:S01]  /*38f0*/  MUFU.EX2 R61, R61 ;  /* 0x0000003d003d7308 */ /* 0x000ea20000000800 */
[----:B0-----:R-:W-:-:S07]  /*3900*/  FADD.FTZ R40, R154, R11 ;  /* 0x0000000b9a287221 */ /* 0x001fce0000010000 */
[----:B------:R-:W0:Y:S01]  /*3910*/  MUFU.EX2 R28, R28 ;  /* 0x0000001c001c7308 */ /* 0x000e220000000800 */
[----:B-1----:R-:W-:-:S07]  /*3920*/  FADD.FTZ R5, R171, R38 ;  /* 0x00000026ab057221 */ /* 0x002fce0000010000 */
[----:B------:R-:W1:Y:S01]  /*3930*/  MUFU.EX2 R156, R156 ;  /* 0x0000009c009c7308 */ /* 0x000e620000000800 */
[C---:B--2---:R-:W-:Y:S01]  /*3940*/  FADD.FTZ R11, R61.reuse, R40 ;  /* 0x000000283d0b7221 */ /* 0x044fe20000010000 */
[----:B------:R-:W-:-:S06]  /*3950*/  F2FP.F16.F32.PACK_AB R154, R61, R154 ;  /* 0x0000009a3d9a723e */ /* 0x000fcc00000000ff */
[----:B------:R-:W2:Y:S01]  /*3960*/  MUFU.EX2 R153, R153 ;  /* 0x0000009900997308 */ /* 0x000ea20000000800 */
[C---:B0-----:R-:W-:Y:S01]  /*3970*/  FADD.FTZ R6, R28.reuse, R5 ;  /* 0x000000051c067221 */ /* 0x041fe20000010000 */
[----:B------:R-:W-:-:S06]  /*3980*/  F2FP.F16.F32.PACK_AB R171, R28, R171 ;  /* 0x000000ab1cab723e */ /* 0x000fcc00000000ff */
[----:B------:R-:W0:Y:S01]  /*3990*/  MUFU.EX2 R65, R65 ;  /* 0x0000004100417308 */ /* 0x000e220000000800 */
[----:B-1----:R-:W-:-:S07]  /*39a0*/  FADD.FTZ R40, R156, R11 ;  /* 0x0000000b9c287221 */ /* 0x002fce0000010000 */
[----:B------:R-:W1:Y:S01]  /*39b0*/  MUFU.EX2 R30, R30 ;  /* 0x0000001e001e7308 */ /* 0x000e620000000800 */
[----:B--2---:R-:W-:-:S07]  /*39c0*/  FADD.FTZ R5, R153, R6 ;  /* 0x0000000699057221 */ /* 0x004fce0000010000 */
[----:B------:R-:W2:Y:S01]  /*39d0*/  MUFU.EX2 R158, R158 ;  /* 0x0000009e009e7308 */ /* 0x000ea20000000800 */
[C---:B0-----:R-:W-:Y:S01]  /*39e0*/  FADD.FTZ R11, R65.reuse, R40 ;  /* 0x00000028410b7221 */ /* 0x041fe20000010000 */
[----:B------:R-:W-:-:S06]  /*39f0*/  F2FP.F16.F32.PACK_AB R156, R65, R156 ;  /* 0x0000009c419c723e */ /* 0x000fcc00000000ff */
        /* <DEDUP_REMOVED lines=19> */
[----:B------:R-:W-:Y:S01]  /*3b30*/  F2FP.F16.F32.PACK_AB R160, R89, R160 ;  /* 0x000000a059a0723e */ /* 0x000fe200000000ff */
[----:B------:R-:W-:-:S05]  /*3b40*/  IMAD.MOV.U32 R89, RZ, RZ, R151 ;  /* 0x000000ffff597224 */ /* 0x000fca00078e0097 */
        /* <DEDUP_REMOVED lines=9> */
[----:B------:R-:W-:Y:S01]  /*3be0*/  F2FP.F16.F32.PACK_AB R162, R93, R162 ;  /* 0x000000a25da2723e */ /* 0x000fe200000000ff */
[----:B------:R-:W-:-:S05]  /*3bf0*/  IMAD.MOV.U32 R93, RZ, RZ, R151 ;  /* 0x000000ffff5d7224 */ /* 0x000fca00078e0097 */
        /* <DEDUP_REMOVED lines=9> */
[----:B------:R-:W-:Y:S01]  /*3c90*/  F2FP.F16.F32.PACK_AB R164, R95, R164 ;  /* 0x000000a45fa4723e */ /* 0x000fe200000000ff */
[----:B------:R-:W-:-:S05]  /*3ca0*/  IMAD.MOV.U32 R95, RZ, RZ, R151 ;  /* 0x000000ffff5f7224 */ /* 0x000fca00078e0097 */
[----:B------:R1:W3:Y:S01]  /*3cb0*/  MUFU.EX2 R40, R121 ;  /* 0x0000007900287308 */ /* 0x0002e20000000800 */
[C---:B--2---:R-:W-:Y:S01]  /*3cc0*/  FADD.FTZ R44, R38.reuse, R5 ;  /* 0x00000005262c7221 */ /* 0x044fe20000010000 */
[----:B------:R-:W-:-:S06]  /*3cd0*/  F2FP.F16.F32.PACK_AB R161, R38, R69 ;  /* 0x0000004526a1723e */ /* 0x000fcc00000000ff */
[----:B------:R-:W2:Y:S01]  /*3ce0*/  MUFU.EX2 R123, R123 ;  /* 0x0000007b007b7308 */ /* 0x000ea20000000800 */
[----:B0-----:R-:W-:Y:S01]  /*3cf0*/  FADD.FTZ R5, R73, R44 ;  /* 0x0000002c49057221 */ /* 0x001fe20000010000 */
[----:B-1----:R-:W-:-:S06]  /*3d00*/  IMAD.MOV.U32 R121, RZ, RZ, R151 ;  /* 0x000000ffff797224 */ /* 0x002fcc00078e0097 */
[----:B------:R-:W0:Y:S01]  /*3d10*/  MUFU.EX2 R42, R83 ;  /* 0x00000053002a7308 */ /* 0x000e220000000800 */
[C---:B---3--:R-:W-:Y:S01]  /*3d20*/  FADD.FTZ R10, R40.reuse, R5 ;  /* 0x00000005280a7221 */ /* 0x048fe20000010000 */
[----:B------:R-:W-:-:S06]  /*3d30*/  F2FP.F16.F32.PACK_AB R163, R40, R73 ;  /* 0x0000004928a3723e */ /* 0x000fcc00000000ff */
[----:B------:R-:W1:Y:S01]  /*3d40*/  MUFU.EX2 R91, R91 ;  /* 0x0000005b005b7308 */ /* 0x000e620000000800 */
[----:B--2---:R-:W-:-:S07]  /*3d50*/  FADD.FTZ R5, R123, R10 ;  /* 0x0000000a7b057221 */ /* 0x004fce0000010000 */
[----:B------:R-:W2:Y:S01]  /*3d60*/  MUFU.EX2 R166, R166 ;  /* 0x000000a600a67308 */ /* 0x000ea20000000800 */
[C---:B0-----:R-:W-:Y:S01]  /*3d70*/  FADD.FTZ R10, R42.reuse, R5 ;  /* 0x000000052a0a7221 */ /* 0x041fe20000010000 */
[----:B------:R-:W-:Y:S01]  /*3d80*/  F2FP.F16.F32.PACK_AB R165, R42, R123 ;  /* 0x0000007b2aa5723e */ /* 0x000fe200000000ff */
[----:B------:R-:W-:-:S05]  /*3d90*/  IMAD.MOV.U32 R123, RZ, RZ, R151 ;  /* 0x000000ffff7b7224 */ /* 0x000fca00078e0097 */
[----:B------:R0:W3:Y:S01]  /*3da0*/  MUFU.EX2 R8, R125 ;  /* 0x0000007d00087308 */ /* 0x0000e20000000800 */
[----:B-1----:R-:W-:Y:S01]  /*3db0*/  FADD.FTZ R5, R91, R10 ;  /* 0x0000000a5b057221 */ /* 0x002fe20000010000 */
[----:B------:R-:W-:-:S06]  /*3dc0*/  IMAD.MOV.U32 R10, RZ, RZ, 0x3f800000 ;  /* 0x3f800000ff0a7424 */ /* 0x000fcc00078e00ff */
[----:B------:R-:W1:Y:S01]  /*3dd0*/  MUFU.EX2 R85, R85 ;  /* 0x0000005500557308 */ /* 0x000e620000000800 */
[----:B--2---:R-:W-:Y:S01]  /*3de0*/  FADD.FTZ R6, R166, R11 ;  /* 0x0000000ba6067221 */ /* 0x004fe20000010000 */
[----:B0-----:R-:W-:Y:S02]  /*3df0*/  IMAD.MOV.U32 R125, RZ, RZ, R151 ;  /* 0x000000ffff7d7224 */ /* 0x001fe400078e0097 */
[C---:B---3--:R-:W-:Y:S01]  /*3e00*/  FADD.FTZ R5, R8.reuse, R5 ;  /* 0x0000000508057221 */ /* 0x048fe20000010000 */
[----:B------:R-:W-:Y:S01]  /*3e10*/  F2FP.F16.F32.PACK_AB R167, R8, R91 ;  /* 0x0000005b08a7723e */ /* 0x000fe200000000ff */
[----:B------:R-:W-:Y:S02]  /*3e20*/  IMAD.MOV.U32 R8, RZ, RZ, 0x3f800000 ;  /* 0x3f800000ff087424 */ /* 0x000fe400078e00ff */
[----:B------:R-:W-:Y:S02]  /*3e30*/  IMAD.MOV.U32 R91, RZ, RZ, R151 ;  /* 0x000000ffff5b7224 */ /* 0x000fe400078e0097 */
[C---:B-1----:R-:W-:Y:S01]  /*3e40*/  FADD.FTZ R6, R85.reuse, R6 ;  /* 0x0000000655067221 */ /* 0x042fe20000010000 */
[----:B------:R-:W-:Y:S01]  /*3e50*/  F2FP.F16.F32.PACK_AB R166, R85, R166 ;  /* 0x000000a655a6723e */ /* 0x000fe200000000ff */
[----:B------:R-:W-:Y:S06]  /*3e60*/  @!P2 BRA `(.L_x_183) ;  /* 0x0000002000d8a947 */ /* 0x000fec0003800000 */
[----:B------:R-:W-:Y:S01]  /*3e70*/  R2UR UR31, R2 ;  /* 0x00000000021f72ca */ /* 0x000fe200000e0000 */
[----:B------:R-:W-:Y:S01]  /*3e80*/  IMAD.MOV.U32 R11, RZ, RZ, R9 ;  /* 0x000000ffff0b7224 */ /* 0x000fe200078e0009 */
[----:B------:R-:W-:Y:S01]  /*3e90*/  CS2R R150, SRZ ;  /* 0x0000000000967805 */ /* 0x000fe2000001ff00 */
[----:B------:R-:W-:Y:S01]  /*3ea0*/  IMAD.MOV.U32 R15, RZ, RZ, R3 ;  /* 0x000000ffff0f7224 */ /* 0x000fe200078e0003 */
[----:B------:R-:W-:Y:S01]  /*3eb0*/  CS2R R146, SRZ ;  /* 0x0000000000927805 */ /* 0x000fe2000001ff00 */
[----:B------:R-:W-:Y:S01]  /*3ec0*/  IMAD.MOV.U32 R13, RZ, RZ, R16 ;  /* 0x000000ffff0d7224 */ /* 0x000fe200078e0010 */
[----:B------:R-:W-:Y:S01]  /*3ed0*/  CS2R R142, SRZ ;  /* 0x00000000008e7805 */ /* 0x000fe2000001ff00 */
[----:B------:R-:W-:Y:S01]  /*3ee0*/  IMAD.MOV.U32 R8, RZ, RZ, 0x3f800000 ;  /* 0x3f800000ff087424 */ /* 0x000fe200078e00ff */
        /* <DEDUP_REMOVED lines=28> */
[----:B------:R-:W-:-:S07]  /*40b0*/  CS2R R88, SRZ ;  /* 0x0000000000587805 */ /* 0x000fce000001ff00 */
.L_x_192:
        /* <DEDUP_REMOVED lines=8> */
.L_x_184:
[----:B------:R-:W0:Y:S01]  /*4140*/  S2UR UR6, SR_CgaCtaId ;  /* 0x00000000000679c3 */ /* 0x000e220000008800 */
[----:B------:R-:W-:Y:S01]  /*4150*/  UMOV UR5, 0x400 ;  /* 0x0000040000057882 */ /* 0x000fe20000000000 */
[----:B------:R-:W-:Y:S01]  /*4160*/  IMAD.U32 R9, RZ, RZ, UR4 ;  /* 0x00000004ff097e24 */ /* 0x000fe2000f8e00ff */
[----:B------:R-:W-:Y:S01]  /*4170*/  SHF.L.U32 R3, R16, 0x1f, RZ ;  /* 0x0000001f10037819 */ /* 0x000fe200000006ff */
[----:B0-----:R-:W-:-:S06]  /*4180*/  ULEA UR5, UR6, UR5, 0x18 ;  /* 0x0000000506057291 */ /* 0x001fcc000f8ec03f */
[----:B------:R-:W-:-:S04]  /*4190*/  IMAD.U32 R0, RZ, RZ, UR5 ;  /* 0x00000005ff007e24 */ /* 0x000fc8000f8e00ff */
[----:B------:R-:W-:-:S04]  /*41a0*/  IMAD R14, R9, 0x8, R0 ;  /* 0x00000008090e7824 */ /* 0x000fc800078e0200 */
[----:B------:R0:W1:Y:S01]  /*41b0*/  SYNCS.PHASECHK.TRANS64.TRYWAIT P2, [R14+URZ+0x34830], R3 ;  /* 0x034830030e0075a7 */ /* 0x000062000804017f */
[----:B------:R-:W-:Y:S05]  /*41c0*/  @!P0 BRA `(.L_x_185) ;  /* 0x0000000000048947 */ /* 0x000fea0003800000 */
[----:B------:R-:W-:Y:S01]  /*41d0*/  BPT.TRAP 0x1 ;  /* 0x000000040000795c */ /* 0x000fe20000300000 */
.L_x_185:
[----:B------:R-:W-:Y:S01]  /*41e0*/  IMAD R4, R2, 0xc00, R7 ;  /* 0x00000c0002047824 */ /* 0x000fe200078e0207 */
[----:B-1----:R-:W-:Y:S06]  /*41f0*/  @P2 BRA `(.L_x_186) ;  /* 0x0000000000082947 */ /* 0x002fec0003800000 */
[----:B------:R-:W1:Y:S02]  /*4200*/  SYNCS.PHASECHK.TRANS64.TRYWAIT P2, [R14+URZ+0x34830], R3 ;  /* 0x034830030e0075a7 */ /* 0x000e64000804017f */
[----:B-1----:R-:W-:Y:S05]  /*4210*/  @!P2 BRA `(.L_x_187) ;  /* 0x000000c000e8a947 */ /* 0x002fea0003800000 */
.L_x_186:
[----:B------:R-:W-:Y:S01]  /*4220*/  R2UR UR30, R4 ;  /* 0x00000000041e72ca */ /* 0x000fe200000e0000 */
[----:B------:R-:W-:Y:S01]  /*4230*/  WARPGROUP.ARRIVE ;  /* 0x00000000000079c5 */ /* 0x000fe20000000000 */
[----:B------:R-:W-:Y:S01]  /*4240*/  UMOV UR4, UR52 ;  /* 0x0000003400047c82 */ /* 0x000fe20008000000 */
[----:B------:R-:W-:Y:S01]  /*4250*/  UMOV UR5, UR53 ;  /* 0x0000003500057c82 */ /* 0x000fe20008000000 */
        /* <DEDUP_REMOVED lines=9> */
[----:B------:R-:W-:Y:S01]  /*42f0*/  UMOV UR6, UR30 ;  /* 0x0000001e00067c82 */ /* 0x000fe20008000000 */
[----:B------:R-:W-:Y:S01]  /*4300*/  UIADD3 UR10, UR30, 0x4, URZ ;  /* 0x000000041e0a7890 */ /* 0x000fe2000fffe03f */
[----:B------:R-:W-:Y:S01]  /*4310*/  HGMMA.64x128x16.F32 R24, gdesc[UR4], RZ, !UPT, gsb0 ;  /* 0x01e00000041879f0 */ /* 0x000fe2000c0008ff */
[----:B------:R-:W-:Y:S01]  /*4320*/  UIADD3 UR6, UR30, 0x2, URZ ;  /* 0x000000021e067890 */ /* 0x000fe2000fffe03f */
[-C--:B------:R-:W-:Y:S01]  /*4330*/  FMUL.FTZ R88, R88, R10.reuse ;  /* 0x0000000a58587220 */ /* 0x080fe20000410000 */
[----:B------:R-:W-:Y:S01]  /*4340*/  UMOV UR4, UR56 ;  /* 0x0000003800047c82 */ /* 0x000fe20008000000 */
[----:B------:R-:W-:Y:S01]  /*4350*/  UMOV UR5, UR57 ;  /* 0x0000003900057c82 */ /* 0x000fe20008000000 */
[----:B------:R-:W-:Y:S01]  /*4360*/  UMOV UR7, 0x40000040 ;  /* 0x4000004000077882 */ /* 0x000fe20000000000 */
        /* <DEDUP_REMOVED lines=74> */
[----:B------:R-:W-:Y:S01]  /*4810*/  HGMMA.64x128x16.F32 R24, gdesc[UR4], R24, gsb0 ;  /* 0x01e00000041879f0 */ /* 0x000fe20008000818 */
[----:B------:R-:W-:Y:S01]  /*4820*/  UIADD3 UR6, UR30, 0x406, URZ ;  /* 0x000004061e067890 */ /* 0x000fe2000fffe03f */
[----:B------:R-:W-:Y:S01]  /*4830*/  UMOV UR4, UR28 ;  /* 0x0000001c00047c82 */ /* 0x000fe20008000000 */
[----:B------:R-:W-:Y:S01]  /*4840*/  UMOV UR5, UR29 ;  /* 0x0000001d00057c82 */ /* 0x000fe20008000000 */
[----:B------:R-:W-:Y:S01]  /*4850*/  UMOV UR7, 0x40000040 ;  /* 0x4000004000077882 */ /* 0x000fe20000000000 */
        /* <DEDUP_REMOVED lines=33> */
.L_x_188:
[----:B01----:R-:W-:Y:S01]  /*4a70*/  IMAD.U32 R3, RZ, RZ, UR31 ;  /* 0x0000001fff037e24 */ /* 0x003fe2000f8e00ff */
[----:B------:R-:W-:-:S03]  /*4a80*/  SHF.L.U32 R4, R13, 0x1f, RZ ;  /* 0x0000001f0d047819 */ /* 0x000fc600000006ff */
[----:B------:R-:W-:-:S04]  /*4a90*/  IMAD R13, R3, 0x8, R0 ;  /* 0x00000008030d7824 */ /* 0x000fc800078e0200 */
[----:B------:R0:W1:Y:S01]  /*4aa0*/  SYNCS.PHASECHK.TRANS64.TRYWAIT P2, [R13+URZ+0x34850], R4 ;  /* 0x034850040d0075a7 */ /* 0x000062000804017f */
[----:B------:R-:W-:Y:S05]  /*4ab0*/  @!P0 BRA `(.L_x_189) ;  /* 0x0000000000048947 */ /* 0x000fea0003800000 */
[----:B------:R-:W-:Y:S01]  /*4ac0*/  BPT.TRAP 0x1 ;  /* 0x000000040000795c */ /* 0x000fe20000300000 */
.L_x_189:
[----:B-1----:R-:W-:Y:S05]  /*4ad0*/  @P2 BRA `(.L_x_190) ;  /* 0x0000000000082947 */ /* 0x002fea0003800000 */
[----:B------:R-:W1:Y:S02]  /*4ae0*/  SYNCS.PHASECHK.TRANS64.TRYWAIT P2, [R13+URZ+0x34850], R4 ;  /* 0x034850040d0075a7 */ /* 0x000e64000804017f */
[----:B-1----:R-:W-:Y:S05]  /*4af0*/  @!P2 BRA `(.L_x_191) ;  /* 0x000000b800c4a947 */ /* 0x002fea0003800000 */
.L_x_190:
[----:B------:R-:W-:Y:S01]  /*4b00*/  R2UR UR4, R0 ;  /* 0x00000000000472ca */ /* 0x000fe200000e0000 */
[----:B------:R-:W-:Y:S01]  /*4b10*/  WARPGROUP.ARRIVE ;  /* 0x00000000000079c5 */ /* 0x000fe20000000000 */
[----:B------:R-:W-:Y:S01]  /*4b20*/  UMOV UR7, 0x40000040 ;  /* 0x4000004000077882 */ /* 0x000fe20000000000 */
[----:B01----:R-:W-:Y:S02]  /*4b30*/  FMNMX.FTZ R4, R24, R15, !PT ;  /* 0x0000000f18047209 */ /* 0x003fe40007810000 */
[C---:B------:R-:W-:Y:S01]  /*4b40*/  ISETP.GT.AND P2, PT, R12.reuse, R17, PT ;  /* 0x000000110c00720c */ /* 0x040fe20003f44270 */
[----:B------:R-:W-:Y:S01]  /*4b50*/  VIADD R12, R12, 0xffffffff ;  /* 0xffffffff0c0c7836 */ /* 0x000fe20000000000 */
[----:B------:R-:W-:-:S04]  /*4b60*/  FMNMX.FTZ R3, R25, R4, !PT ;  /* 0x0000000419037209 */ /* 0x000fc80007810000 */
[----:B------:R-:W-:Y:S02]  /*4b70*/  FMNMX.FTZ R4, R28, R3, !PT ;  /* 0x000000031c047209 */ /* 0x000fe40007810000 */
[----:B------:R-:W-:Y:S02]  /*4b80*/  UIADD3 UR4, UR4, 0x400, URZ ;  /* 0x0000040004047890 */ /* 0x000fe4000fffe03f */
[----:B------:R-:W-:Y:S02]  /*4b90*/  FMNMX.FTZ R3, R29, R4, !PT ;  /* 0x000000041d037209 */ /* 0x000fe40007810000 */
[----:B------:R-:W-:Y:S02]  /*4ba0*/  USHF.R.U32.HI UR4, URZ, 0x4, UR4 ;  /* 0x000000043f047899 */ /* 0x000fe40008011604 */
[----:B------:R-:W-:Y:S02]  /*4bb0*/  FMNMX.FTZ R4, R32, R3, !PT ;  /* 0x0000000320047209 */ /* 0x000fe40007810000 */
[----:B------:R-:W-:-:S02]  /*4bc0*/  ULOP3.LUT UR4, UR4, 0x3fff, URZ, 0xc0, !UPT ;  /* 0x00003fff04047892 */ /* 0x000fc4000f8ec03f */
[----:B------:R-:W-:Y:S02]  /*4bd0*/  FMNMX.FTZ R3, R33, R4, !PT ;  /* 0x0000000421037209 */ /* 0x000fe40007810000 */
[----:B------:R-:W-:Y:S02]  /*4be0*/  ULOP3.LUT UR4, UR4, 0x4000000, URZ, 0xfc, !UPT ;  /* 0x0400000004047892 */ /* 0x000fe4000f8efc3f */
[----:B------:R-:W-:Y:S02]  /*4bf0*/  FMNMX.FTZ R4, R36, R3, !PT ;  /* 0x0000000324047209 */ /* 0x000fe40007810000 */
        /* <DEDUP_REMOVED lines=30> */
[----:B------:R-:W-:Y:S02]  /*4de0*/  FMNMX.FTZ R8, R85, R4, !PT ;  /* 0x0000000455087209 */ /* 0x000fe40007810000 */
[----:B------:R-:W0:Y:S03]  /*4df0*/  LDC R4, c[0x0][0x988] ;  /* 0x00026200ff047b82 */ /* 0x000e260000000800 */
[----:B------:R-:W1:Y:S02]  /*4e00*/  SHFL.BFLY PT, R3, R8, 0x2, 0x1f ;  /* 0x0c401f0008037f89 */ /* 0x000e6400000e0000 */
[----:B-1----:R-:W-:Y:S02]  /*4e10*/  FMNMX.FTZ R9, R8, R3, !PT ;  /* 0x0000000308097209 */ /* 0x002fe40007810000 */
[----:B------:R-:W-:-:S03]  /*4e20*/  FMNMX.FTZ R8, R26, R11, !PT ;  /* 0x0000000b1a087209 */ /* 0x000fc60007810000 */
[----:B------:R-:W1:Y:S01]  /*4e30*/  SHFL.BFLY PT, R10, R9, 0x1, 0x1f ;  /* 0x0c201f00090a7f89 */ /* 0x000e6200000e0000 */
[----:B------:R-:W-:Y:S02]  /*4e40*/  WARPGROUP.DEPBAR.LE gsb0, 0x0 ;  /* 0x00008000000079c5 */ /* 0x000fe40000010000 */
[----:B------:R-:W-:-:S06]  /*4e50*/  WARPGROUP.ARRIVE ;  /* 0x00000000000079c5 */ /* 0x000fcc0000000000 */
[----:B------:R-:W-:Y:S01]  /*4e60*/  HGMMA.64x128x16.F32 R88, R176, gdesc[UR4].tnspB, R88, gsb0 ;  /* 0x41e00004b0587df0 */ /* 0x000fe20008000858 */
[----:B------:R-:W-:Y:S01]  /*4e70*/  UIADD3 UR6, UR4, 0x100, URZ ;  /* 0x0000010004067890 */ /* 0x000fe2000fffe03f */
[----:B-1----:R-:W-:Y:S01]  /*4e80*/  FMNMX.FTZ R3, R9, R10, !PT ;  /* 0x0000000a09037209 */ /* 0x002fe20007810000 */
[----:B------:R-:W-:Y:S01]  /*4e90*/  UMOV UR7, 0x40000040 ;  /* 0x4000004000077882 */ /* 0x000fe20000000000 */
[----:B------:R-:W-:-:S03]  /*4ea0*/  FMNMX.FTZ R9, R27, R8, !PT ;  /* 0x000000081b097209 */ /* 0x000fc60007810000 */
[----:B------:R-:W-:Y:S01]  /*4eb0*/  FADD.FTZ R15, -R3, R15 ;  /* 0x0000000f030f7221 */ /* 0x000fe20000010100 */
[----:B------:R-:W-:-:S03]  /*4ec0*/  FMNMX.FTZ R8, R30, R9, !PT ;  /* 0x000000091e087209 */ /* 0x000fc60007810000 */
[----:B0-----:R-:W-:Y:S01]  /*4ed0*/  FMUL.FTZ R10, R15, R4 ;  /* 0x000000040f0a7220 */ /* 0x001fe20000410000 */
[----:B------:R-:W-:Y:S01]  /*4ee0*/  FMNMX.FTZ R9, R31, R8, !PT ;  /* 0x000000081f097209 */ /* 0x000fe20007810000 */
[----:B------:R-:W-:-:S03]  /*4ef0*/  FMUL.FTZ R15, R3, R4 ;  /* 0x00000004030f7220 */ /* 0x000fc60000410000 */
        /* <DEDUP_REMOVED lines=17> */
[----:B------:R-:W-:Y:S03]  /*5010*/  MUFU.EX2 R10, R10 ;  /* 0x0000000a000a7308 */ /* 0x000fe60000000800 */
[----:B------:R-:W-:-:S04]  /*5020*/  FMNMX.FTZ R9, R43, R8, !PT ;  /* 0x000000082b097209 */ /* 0x000fc80007810000 */
[----:B------:R-:W-:Y:S01]  /*5030*/  FMNMX.FTZ R8, R46, R9, !PT ;  /* 0x000000092e087209 */ /* 0x000fe20007810000 */
[----:B------:R-:W0:Y:S03]  /*5040*/  MUFU.EX2 R21, R21 ;  /* 0x0000001500157308 */ /* 0x000e260000000800 */
[----:B------:R-:W-:-:S04]  /*5050*/  FMNMX.FTZ R9, R47, R8, !PT ;  /* 0x000000082f097209 */ /* 0x000fc80007810000 */
[----:B------:R-:W-:Y:S01]  /*5060*/  FMNMX.FTZ R8, R50, R9, !PT ;  /* 0x0000000932087209 */ /* 0x000fe20007810000 */
[----:B------:R-:W1:Y:S03]  /*5070*/  MUFU.EX2 R180, R180 ;  /* 0x000000b400b47308 */ /* 0x000e660000000800 */
[----:B------:R-:W-:-:S04]  /*5080*/  FMNMX.FTZ R9, R51, R8, !PT ;  /* 0x0000000833097209 */ /* 0x000fc80007810000 */
[----:B------:R-:W-:Y:S01]  /*5090*/  FMNMX.FTZ R8, R54, R9, !PT ;  /* 0x0000000936087209 */ /* 0x000fe20007810000 */
[----:B------:R-:W-:Y:S03]  /*50a0*/  MUFU.EX2 R182, R182 ;  /* 0x000000b600b67308 */ /* 0x000fe60000000800 */
        /* <DEDUP_REMOVED lines=24> */
[----:B------:R-:W-:-:S05]  /*5230*/  FMNMX.FTZ R8, R87, R8, !PT ;  /* 0x0000000857087209 */ /* 0x000fca0007810000 */
[----:B------:R-:W2:Y:S01]  /*5240*/  SHFL.BFLY PT, R9, R8, 0x2, 0x1f ;  /* 0x0c401f0008097f89 */ /* 0x000ea200000e0000 */
[----:B------:R-:W-:Y:S02]  /*5250*/  WARPGROUP.DEPBAR.LE gsb0, 0x0 ;  /* 0x00008000000079c5 */ /* 0x000fe40000010000 */
[----:B------:R-:W-:Y:S01]  /*5260*/  WARPGROUP.ARRIVE ;  /* 0x00000000000079c5 */ /* 0x000fe20000000000 */
[-CC-:B------:R-:W-:Y:S01]  /*5270*/  FFMA.FTZ R176, R32, R4.reuse, -R15.reuse ;  /* 0x0000000420b07223 */ /* 0x180fe2000001080f */
[-CC-:B------:R-:W-:Y:S01]  /*5280*/  FFMA.FTZ R178, R36, R4.reuse, -R15.reuse ;  /* 0x0000000424b27223 */ /* 0x180fe2000001080f */
[----:B------:R-:W-:-:S03]  /*5290*/  FFMA.FTZ R32, R84, R4, -R15 ;  /* 0x0000000454207223 */ /* 0x000fc6000001080f */
[----:B------:R-:W-:Y:S01]  /*52a0*/  HGMMA.64x128x16.F32 R88, R172, gdesc[UR4].tnspB, R88, gsb0 ;  /* 0x41e00004ac587df0 */ /* 0x000fe20008000858 */
[----:B------:R-:W-:Y:S01]  /*52b0*/  UIADD3 UR6, UR4, 0x180, URZ ;  /* 0x0000018004067890 */ /* 0x000fe2000fffe03f */
[----:B------:R-:W-:Y:S01]  /*52c0*/  MUFU.EX2 R176, R176 ;  /* 0x000000b000b07308 */ /* 0x000fe20000000800 */
[----:B------:R-:W-:Y:S01]  /*52d0*/  UMOV UR7, 0x40000040 ;  /* 0x4000004000077882 */ /* 0x000fe20000000000 */
[----:B--2---:R-:W-:-:S05]  /*52e0*/  FMNMX.FTZ R9, R8, R9, !PT ;  /* 0x0000000908097209 */ /* 0x004fca0007810000 */
[----:B------:R-:W2:Y:S01]  /*52f0*/  SHFL.BFLY PT, R8, R9, 0x1, 0x1f ;  /* 0x0c201f0009087f89 */ /* 0x000ea200000e0000 */
[----:B------:R-:W-:Y:S08]  /*5300*/  MUFU.EX2 R178, R178 ;  /* 0x000000b200b27308 */ /* 0x000ff00000000800 */
[----:B------:R-:W-:Y:S01]  /*5310*/  MUFU.EX2 R32, R32 ;  /* 0x0000002000207308 */ /* 0x000fe20000000800 */
[----:B--2---:R-:W-:Y:S01]  /*5320*/  FMNMX.FTZ R9, R9, R8, !PT ;  /* 0x0000000809097209 */ /* 0x004fe20007810000 */
[----:B------:R-:W-:-:S02]  /*5330*/  WARPGROUP.DEPBAR.LE gsb0, 0x0 ;  /* 0x00008000000079c5 */ /* 0x000fc40000010000 */
[----:B------:R-:W-:Y:S01]  /*5340*/  WARPGROUP.ARRIVE ;  /* 0x00000000000079c5 */ /* 0x000fe20000000000 */
[-CC-:B------:R-:W-:Y:S01]  /*5350*/  FFMA.FTZ R172, R40, R4.reuse, -R15.reuse ;  /* 0x0000000428ac7223 */ /* 0x180fe2000001080f */
[----:B------:R-:W-:-:S04]  /*5360*/  FFMA.FTZ R174, R44, R4, -R15 ;  /* 0x000000042cae7223 */ /* 0x000fc8000001080f */
[----:B------:R-:W-:Y:S01]  /*5370*/  HGMMA.64x128x16.F32 R88, R168, gdesc[UR4].tnspB, R88, gsb0 ;  /* 0x41e00004a8587df0 */ /* 0x000fe20008000858 */
[----:B------:R-:W-:Y:S01]  /*5380*/  UIADD3 UR6, UR4, 0x200, URZ ;  /* 0x0000020004067890 */ /* 0x000fe2000fffe03f */
[----:B------:R-:W-:Y:S01]  /*5390*/  MUFU.EX2 R172, R172 ;  /* 0x000000ac00ac7308 */ /* 0x000fe20000000800 */
[----:B------:R-:W-:-:S07]  /*53a0*/  UMOV UR7, 0x40000040 ;  /* 0x4000004000077882 */ /* 0x000fce0000000000 */
[----:B------:R-:W-:Y:S01]  /*53b0*/  MUFU.EX2 R174, R174 ;  /* 0x000000ae00ae7308 */ /* 0x000fe20000000800 */
[----:B------:R-:W-:Y:S02]  /*53c0*/  WARPGROUP.DEPBAR.LE gsb0, 0x0 ;  /* 0x00008000000079c5 */ /* 0x000fe40000010000 */
        /* <DEDUP_REMOVED lines=11> */
[-CC-:B------:R-:W-:Y:S01]  /*5480*/  FFMA.FTZ R155, R33, R4.reuse, -R15.reuse ;  /* 0x00000004219b7223 */ /* 0x180fe2000001080f */
[-CC-:B------:R-:W-:Y:S01]  /*5490*/  FFMA.FTZ R29, R49, R4.reuse, -R15.reuse ;  /* 0x00000004311d7223 */ /* 0x180fe2000001080f */
[-CC-:B------:R-:W-:Y:S01]  /*54a0*/  FFMA.FTZ R33, R41, R4.reuse, -R15.reuse ;  /* 0x0000000429217223 */ /* 0x180fe2000001080f */
[-CC-:B------:R-:W-:Y:S01]  /*54b0*/  FFMA.FTZ R49, R57, R4.reuse, -R15.reuse ;  /* 0x0000000439317223 */ /* 0x180fe2000001080f */
[----:B------:R-:W-:Y:S01]  /*54c0*/  HGMMA.64x128x16.F32 R88, R156, gdesc[UR4].tnspB, R88, gsb0 ;  /* 0x41e000049c587df0 */ /* 0x000fe20008000858 */
[----:B------:R-:W-:Y:S01]  /*54d0*/  UIADD3 UR6, UR4, 0x300, URZ ;  /* 0x0000030004067890 */ /* 0x000fe2000fffe03f */
[-CC-:B------:R-:W-:Y:S01]  /*54e0*/  FFMA.FTZ R41, R61, R4.reuse, -R15.reuse ;  /* 0x000000043d297223 */ /* 0x180fe2000001080f */
[----:B------:R-:W-:Y:S01]  /*54f0*/  UMOV UR7, 0x40000040 ;  /* 0x4000004000077882 */ /* 0x000fe20000000000 */
[----:B------:R-:W-:Y:S01]  /*5500*/  UIADD3 UR4, UR4, 0x380, URZ ;  /* 0x0000038004047890 */ /* 0x000fe2000fffe03f */
[-CC-:B------:R-:W-:Y:S01]  /*5510*/  FFMA.FTZ R57, R69, R4.reuse, -R15.reuse ;  /* 0x0000000445397223 */ /* 0x180fe2000001080f */
[-CC-:B------:R-:W-:Y:S01]  /*5520*/  FFMA.FTZ R152, R56, R4.reuse, -R15.reuse ;  /* 0x0000000438987223 */ /* 0x180fe2000001080f */
[-CC-:B------:R-:W-:Y:S01]  /*5530*/  FFMA.FTZ R154, R60, R4.reuse, -R15.reuse ;  /* 0x000000043c9a7223 */ /* 0x180fe2000001080f */
[-CC-:B------:R-:W-:Y:S01]  /*5540*/  FFMA.FTZ R61, R73, R4.reuse, -R15.reuse ;  /* 0x00000004493d7223 */ /* 0x180fe2000001080f */
[----:B------:R-:W-:Y:S01]  /*5550*/  FFMA.FTZ R69, R81, R4, -R15 ;  /* 0x0000000451457223 */ /* 0x000fe2000001080f */
        /* <DEDUP_REMOVED lines=20> */
[-C--:B------:R-:W-:Y:S01]  /*56a0*/  FMUL.FTZ R8, R15, R4.reuse ;  /* 0x000000040f087220 */ /* 0x080fe20000410000 */
[----:B------:R-:W-:-:S03]  /*56b0*/  FMUL.FTZ R15, R9, R4 ;  /* 0x00000004090f7220 */ /* 0x000fc60000410000 */
[----:B------:R-:W-:Y:S01]  /*56c0*/  MUFU.EX2 R156, R156 ;  /* 0x0000009c009c7308 */ /* 0x000fe20000000800 */
[-CC-:B------:R-:W-:Y:S01]  /*56d0*/  FFMA.FTZ R181, R26, R4.reuse, -R15.reuse ;  /* 0x000000041ab57223 */ /* 0x180fe2000001080f */
[-CC-:B------:R-:W-:Y:S01]  /*56e0*/  FFMA.FTZ R26, R27, R4.reuse, -R15.reuse ;  /* 0x000000041b1a7223 */ /* 0x180fe2000001080f */
[-CC-:B------:R-:W-:Y:S01]  /*56f0*/  FFMA.FTZ R183, R30, R4.reuse, -R15.reuse ;  /* 0x000000041eb77223 */ /* 0x180fe2000001080f */
[-CC-:B------:R-:W-:Y:S01]  /*5700*/  FFMA.FTZ R30, R31, R4.reuse, -R15.reuse ;  /* 0x000000041f1e7223 */ /* 0x180fe2000001080f */
[----:B------:R-:W-:Y:S02]  /*5710*/  @!P1 VIADD R27, R14, 0x34840 ;  /* 0x000348400e1b9836 */ /* 0x000fe40000000000 */
[-CC-:B------:R-:W-:Y:S01]  /*5720*/  FFMA.FTZ R177, R34, R4.reuse, -R15.reuse ;  /* 0x0000000422b17223 */ /* 0x180fe2000001080f */
[----:B------:R-:W-:Y:S01]  /*5730*/  FFMA.FTZ R34, R35, R4, -R15 ;  /* 0x0000000423227223 */ /* 0x000fe2000001080f */
[----:B------:R-:W-:Y:S01]  /*5740*/  MUFU.EX2 R8, R8 ;  /* 0x0000000800087308 */ /* 0x000fe20000000800 */
[----:B0-----:R-:W-:Y:S01]  /*5750*/  FFMA.FTZ R35, R10, R6, R21 ;  /* 0x000000060a237223 */ /* 0x001fe20000010015 */
[----:B------:R-:W-:Y:S01]  /*5760*/  @!P1 PRMT R31, RZ, 0x654, R27 ;  /* 0x00000654ff1f9816 */ /* 0x000fe2000000001b */
[----:B------:R-:W-:-:S02]  /*5770*/  @!P1 VIADD R6, R13, 0x34860 ;  /* 0x000348600d069836 */ /* 0x000fc40000000000 */
[-C--:B------:R-:W-:Y:S01]  /*5780*/  FFMA.FTZ R179, R38, R4.reuse, -R15 ;  /* 0x0000000426b37223 */ /* 0x080fe2000001080f */
[----:B-1----:R-:W-:Y:S01]  /*5790*/  FADD.FTZ R35, R180, R35 ;  /* 0x00000023b4237221 */ /* 0x002fe20000010000 */
[-CC-:B------:R-:W-:Y:S01]  /*57a0*/  FFMA.FTZ R175, R46, R4.reuse, -R15.reuse ;  /* 0x000000042eaf7223 */ /* 0x180fe2000001080f */
[-CC-:B------:R-:W-:Y:S01]  /*57b0*/  FFMA.FTZ R36, R39, R4.reuse, -R15.reuse ;  /* 0x0000000427247223 */ /* 0x180fe2000001080f */
[----:B------:R-:W0:Y:S01]  /*57c0*/  MUFU.EX2 R181, R181 ;  /* 0x000000b500b57308 */ /* 0x000e220000000800 */
[-CC-:B------:R-:W-:Y:S01]  /*57d0*/  FFMA.FTZ R173, R42, R4.reuse, -R15.reuse ;  /* 0x000000042aad7223 */ /* 0x180fe2000001080f */
[-CC-:B------:R-:W-:Y:S01]  /*57e0*/  FFMA.FTZ R169, R50, R4.reuse, -R15.reuse ;  /* 0x0000000432a97223 */ /* 0x180fe2000001080f */
[-CC-:B------:R-:W-:Y:S01]  /*57f0*/  FFMA.FTZ R38, R43, R4.reuse, -R15.reuse ;  /* 0x000000042b267223 */ /* 0x180fe2000001080f */
[-CC-:B------:R-:W-:Y:S01]  /*5800*/  FFMA.FTZ R40, R47, R4.reuse, -R15.reuse ;  /* 0x000000042f287223 */ /* 0x180fe2000001080f */
[-CC-:B------:R-:W-:Y:S01]  /*5810*/  FFMA.FTZ R42, R51, R4.reuse, -R15.reuse ;  /* 0x00000004332a7223 */ /* 0x180fe2000001080f */
[-CC-:B------:R-:W-:Y:S01]  /*5820*/  FFMA.FTZ R171, R54, R4.reuse, -R15.reuse ;  /* 0x0000000436ab7223 */ /* 0x180fe2000001080f */
[-CC-:B------:R-:W-:Y:S01]  /*5830*/  FFMA.FTZ R44, R55, R4.reuse, -R15.reuse ;  /* 0x00000004372c7223 */ /* 0x180fe2000001080f */
[----:B------:R-:W1:Y:S01]  /*5840*/  MUFU.EX2 R26, R26 ;  /* 0x0000001a001a7308 */ /* 0x000e620000000800 */
[-CC-:B------:R-:W-:Y:S01]  /*5850*/  FFMA.FTZ R14, R58, R4.reuse, -R15.reuse ;  /* 0x000000043a0e7223 */ /* 0x180fe2000001080f */
[-CC-:B------:R-:W-:Y:S01]  /*5860*/  FFMA.FTZ R27, R59, R4.reuse, -R15.reuse ;  /* 0x000000043b1b7223 */ /* 0x180fe2000001080f */
[----:B------:R-:W-:Y:S01]  /*5870*/  F2FP.F16.F32.PACK_AB R180, R180, R21 ;  /* 0x00000015b4b4723e */ /* 0x000fe200000000ff */
[-CC-:B------:R-:W-:Y:S01]  /*5880*/  FFMA.FTZ R62, R62, R4.reuse, -R15.reuse ;  /* 0x000000043e3e7223 */ /* 0x180fe2000001080f */
[-CC-:B------:R-:W-:Y:S01]  /*5890*/  FFMA.FTZ R157, R66, R4.reuse, -R15.reuse ;  /* 0x00000004429d7223 */ /* 0x180fe2000001080f */
[-CC-:B------:R-:W-:Y:S01]  /*58a0*/  FFMA.FTZ R159, R70, R4.reuse, -R15.reuse ;  /* 0x00000004469f7223 */ /* 0x180fe2000001080f */
[-C--:B------:R-:W-:Y:S01]  /*58b0*/  FFMA.FTZ R75, R75, R4.reuse, -R15 ;  /* 0x000000044b4b7223 */ /* 0x080fe2000001080f */
[----:B------:R-:W2:Y:S01]  /*58c0*/  MUFU.EX2 R183, R183 ;  /* 0x000000b700b77308 */ /* 0x000ea20000000800 */
[----:B0-----:R-:W-:Y:S01]  /*58d0*/  FFMA.FTZ R13, R8, R5, R181 ;  /* 0x00000005080d7223 */ /* 0x001fe200000100b5 */
[-CC-:B------:R-:W-:Y:S01]  /*58e0*/  FFMA.FTZ R78, R78, R4.reuse, -R15.reuse ;  /* 0x000000044e4e7223 */ /* 0x180fe2000001080f */
[-CC-:B------:R-:W-:Y:S01]  /*58f0*/  FFMA.FTZ R79, R79, R4.reuse, -R15.reuse ;  /* 0x000000044f4f7223 */ /* 0x180fe2000001080f */
[-CC-:B------:R-:W-:Y:S01]  /*5900*/  FFMA.FTZ R82, R82, R4.reuse, -R15.reuse ;  /* 0x0000000452527223 */ /* 0x180fe2000001080f */
[-CC-:B------:R-:W-:Y:S01]  /*5910*/  FFMA.FTZ R83, R83, R4.reuse, -R15.reuse ;  /* 0x0000000453537223 */ /* 0x180fe2000001080f */
[----:B------:R-:W-:-:S02]  /*5920*/  FFMA.FTZ R86, R86, R4, -R15 ;  /* 0x0000000456567223 */ /* 0x000fc4000001080f */
[----:B------:R-:W0:Y:S01]  /*5930*/  MUFU.EX2 R30, R30 ;  /* 0x0000001e001e7308 */ /* 0x000e220000000800 */
[C---:B-1----:R-:W-:Y:S01]  /*5940*/  FADD.FTZ R46, R26.reuse, R13 ;  /* 0x0000000d1a2e7221 */ /* 0x042fe20000010000 */
[----:B------:R-:W-:-:S06]  /*5950*/  F2FP.F16.F32.PACK_AB R181, R26, R181 ;  /* 0x000000b51ab5723e */ /* 0x000fcc00000000ff */
[----:B------:R-:W1:Y:S01]  /*5960*/  MUFU.EX2 R177, R177 ;  /* 0x000000b100b17308 */ /* 0x000e620000000800 */
[----:B--2---:R-:W-:Y:S01]  /*5970*/  FADD.FTZ R13, R183, R46 ;  /* 0x0000002eb70d7221 */ /* 0x004fe20000010000 */
[----:B------:R-:W-:-:S06]  /*5980*/  FFMA.FTZ R46, R67, R4, -R15 ;  /* 0x00000004432e7223 */ /* 0x000fcc000001080f */
[----:B------:R-:W2:Y:S01]  /*5990*/  MUFU.EX2 R34, R34 ;  /* 0x0000002200227308 */ /* 0x000ea20000000800 */
[C---:B0-----:R-:W-:Y:S01]  /*59a0*/  FADD.FTZ R48, R30.reuse, R13 ;  /* 0x0000000d1e307221 */ /* 0x041fe20000010000 */
[----:B------:R-:W-:-:S06]  /*59b0*/  F2FP.F16.F32.PACK_AB R183, R30, R183 ;  /* 0x000000b71eb7723e */ /* 0x000fcc00000000ff */
[----:B------:R-:W-:Y:S01]  /*59c0*/  MUFU.EX2 R179, R179 ;  /* 0x000000b300b37308 */ /* 0x000fe20000000800 */
[----:B-1----:R-:W-:Y:S01]  /*59d0*/  FADD.FTZ R13, R177, R48 ;  /* 0x00000030b10d7221 */ /* 0x002fe20000010000 */
[----:B------:R-:W-:-:S06]  /*59e0*/  FFMA.FTZ R48, R71, R4, -R15 ;  /* 0x0000000447307223 */ /* 0x000fcc000001080f */
[----:B------:R-:W-:Y:S01]  /*59f0*/  MUFU.EX2 R36, R36 ;  /* 0x0000002400247308 */ /* 0x000fe20000000800 */
[----:B--2---:R-:W-:-:S07]  /*5a00*/  F2FP.F16.F32.PACK_AB R177, R34, R177 ;  /* 0x000000b122b1723e */ /* 0x004fce00000000ff */
        /* <DEDUP_REMOVED lines=8> */
[----:B------:R-:W-:-:S05]  /*5a90*/  WARPGROUP.ARRIVE ;  /* 0x00000000000079c5 */ /* 0x000fca0000000000 */
[----:B------:R-:W-:Y:S01]  /*5aa0*/  MUFU.EX2 R44, R44 ;  /* 0x0000002c002c7308 */ /* 0x000fe20000000800 */
[----:B------:R-:W-:Y:S01]  /*5ab0*/  FFMA.FTZ R161, R74, R4, -R15 ;  /* 0x000000044aa17223 */ /* 0x000fe2000001080f */
[----:B------:R-:W-:Y:S02]  /*5ac0*/  F2FP.F16.F32.PACK_AB R160, R61, R20 ;  /* 0x000000143da0723e */ /* 0x000fe400000000ff */
[----:B------:R-:W-:Y:S01]  /*5ad0*/  F2FP.F16.F32.PACK_AB R162, R65, R24 ;  /* 0x0000001841a2723e */ /* 0x000fe200000000ff */
[----:B------:R-:W-:Y:S03]  /*5ae0*/  HGMMA.64x128x16.F32 R88, R164, gdesc[UR4].tnspB, R88, gsb0 ;  /* 0x41e00004a4587df0 */ /* 0x000fe60008000858 */
[----:B------:R-:W-:Y:S08]  /*5af0*/  MUFU.EX2 R14, R14 ;  /* 0x0000000e000e7308 */ /* 0x000ff00000000800 */
[----:B------:R-:W0:Y:S08]  /*5b00*/  MUFU.EX2 R27, R27 ;  /* 0x0000001b001b7308 */ /* 0x000e300000000800 */
        /* <DEDUP_REMOVED lines=12> */
[----:B------:R1:W-:Y:S05]  /*5bd0*/  @!P1 SYNCS.ARRIVE.TRANS64.RED.A1T0 RZ, [R31+URZ], RZ ;  /* 0x000000ff1fff99a7 */ /* 0x0003ea000810043f */
[----:B------:R-:W-:Y:S01]  /*5be0*/  MUFU.EX2 R165, R82 ;  /* 0x0000005200a57308 */ /* 0x000fe20000000800 */
[----:B------:R-:W-:Y:S02]  /*5bf0*/  F2FP.F16.F32.PACK_AB R166, R11, R32 ;  /* 0x000000200ba6723e */ /* 0x000fe400000000ff */
[----:B------:R-:W-:Y:S02]  /*5c00*/  F2FP.F16.F32.PACK_AB R164, R69, R28 ;  /* 0x0000001c45a4723e */ /* 0x000fe400000000ff */
[----:B-1----:R-:W-:Y:S01]  /*5c10*/  @!P1 PRMT R31, RZ, 0x654, R6 ;  /* 0x00000654ff1f9816 */ /* 0x002fe20000000006 */
[----:B------:R-:W-:Y:S01]  /*5c20*/  FADD.FTZ R6, R182, R35 ;  /* 0x00000023b6067221 */ /* 0x000fe20000010000 */
[C---:B------:R-:W-:Y:S01]  /*5c30*/  F2FP.F16.F32.PACK_AB R182, R153.reuse, R182 ;  /* 0x000000b699b6723e */ /* 0x040fe200000000ff */
[----:B------:R-:W-:Y:S01]  /*5c40*/  MUFU.EX2 R167, R86 ;  /* 0x0000005600a77308 */ /* 0x000fe20000000800 */
[----:B------:R1:W-:Y:S02]  /*5c50*/  @!P1 SYNCS.ARRIVE.TRANS64.RED.A1T0 RZ, [R31+URZ], RZ ;  /* 0x000000ff1fff99a7 */ /* 0x0003e4000810043f */
[----:B-1----:R-:W-:Y:S01]  /*5c60*/  FADD.FTZ R31, R153, R6 ;  /* 0x00000006991f7221 */ /* 0x002fe20000010000 */
[--C-:B------:R-:W-:Y:S01]  /*5c70*/  FFMA.FTZ R6, R63, R4, -R15.reuse ;  /* 0x000000043f067223 */ /* 0x100fe2000001080f */
[----:B0-----:R-:W-:Y:S01]  /*5c80*/  F2FP.F16.F32.PACK_AB R153, R27, R14 ;  /* 0x0000000e1b99723e */ /* 0x001fe200000000ff */
[----:B------:R-:W-:Y:S01]  /*5c90*/  FFMA.FTZ R15, R87, R4, -R15 ;  /* 0x00000004570f7223 */ /* 0x000fe2000001080f */
[----:B------:R-:W-:Y:S01]  /*5ca0*/  FADD.FTZ R50, R176, R31 ;  /* 0x0000001fb0327221 */ /* 0x000fe20000010000 */
[----:B------:R-:W-:-:S02]  /*5cb0*/  F2FP.F16.F32.PACK_AB R176, R155, R176 ;  /* 0x000000b09bb0723e */ /* 0x000fc400000000ff */
[----:B------:R-:W0:Y:S01]  /*5cc0*/  MUFU.EX2 R6, R6 ;  /* 0x0000000600067308 */ /* 0x000e220000000800 */
[----:B------:R-:W-:Y:S01]  /*5cd0*/  FADD.FTZ R31, R155, R50 ;  /* 0x000000329b1f7221 */ /* 0x000fe20000010000 */
[----:B------:R-:W-:-:S03]  /*5ce0*/  FADD.FTZ R50, R34, R13 ;  /* 0x0000000d22327221 */ /* 0x000fc60000010000 */
[----:B------:R-:W-:Y:S01]  /*5cf0*/  FADD.FTZ R52, R178, R31 ;  /* 0x0000001fb2347221 */ /* 0x000fe20000010000 */
[----:B------:R-:W-:Y:S01]  /*5d00*/  FADD.FTZ R13, R179, R50 ;  /* 0x00000032b30d7221 */ /* 0x000fe20000010000 */
[C---:B------:R-:W-:Y:S01]  /*5d10*/  F2FP.F16.F32.PACK_AB R178, R25.reuse, R178 ;  /* 0x000000b219b2723e */ /* 0x040fe200000000ff */
[----:B------:R-:W1:Y:S01]  /*5d20*/  MUFU.EX2 R15, R15 ;  /* 0x0000000f000f7308 */ /* 0x000e620000000800 */
[----:B------:R-:W-:Y:S01]  /*5d30*/  FADD.FTZ R31, R25, R52 ;  /* 0x00000034191f7221 */ /* 0x000fe20000010000 */
[C---:B------:R-:W-:Y:S01]  /*5d40*/  FADD.FTZ R50, R36.reuse, R13 ;  /* 0x0000000d24327221 */ /* 0x040fe20000010000 */
[----:B------:R-:W-:Y:S02]  /*5d50*/  F2FP.F16.F32.PACK_AB R179, R36, R179 ;  /* 0x000000b324b3723e */ /* 0x000fe400000000ff */
[----:B------:R-:W-:Y:S01]  /*5d60*/  FADD.FTZ R52, R172, R31 ;  /* 0x0000001fac347221 */ /* 0x000fe20000010000 */
[----:B------:R-:W-:Y:S01]  /*5d70*/  FADD.FTZ R13, R173, R50 ;  /* 0x00000032ad0d7221 */ /* 0x000fe20000010000 */
[----:B------:R-:W-:-:S02]  /*5d80*/  F2FP.F16.F32.PACK_AB R172, R33, R172 ;  /* 0x000000ac21ac723e */ /* 0x000fc400000000ff */
[----:B------:R-:W-:Y:S01]  /*5d90*/  FADD.FTZ R31, R33, R52 ;  /* 0x00000034211f7221 */ /* 0x000fe20000010000 */
[----:B------:R-:W-:Y:S01]  /*5da0*/  FADD.FTZ R50, R38, R13 ;  /* 0x0000000d26327221 */ /* 0x000fe20000010000 */
[----:B0-----:R-:W-:Y:S02]  /*5db0*/  F2FP.F16.F32.PACK_AB R155, R6, R5 ;  /* 0x00000005069b723e */ /* 0x001fe400000000ff */
[----:B------:R-:W-:Y:S01]  /*5dc0*/  FADD.FTZ R52, R174, R31 ;  /* 0x0000001fae347221 */ /* 0x000fe20000010000 */
[----:B------:R-:W-:Y:S01]  /*5dd0*/  FADD.FTZ R13, R175, R50 ;  /* 0x00000032af0d7221 */ /* 0x000fe20000010000 */
[----:B------:R-:W-:Y:S02]  /*5de0*/  F2FP.F16.F32.PACK_AB R173, R38, R173 ;  /* 0x000000ad26ad723e */ /* 0x000fe400000000ff */
[C---:B------:R-:W-:Y:S01]  /*5df0*/  FADD.FTZ R31, R37.reuse, R52 ;  /* 0x00000034251f7221 */ /* 0x040fe20000010000 */
[----:B------:R-:W-:Y:S01]  /*5e00*/  FADD.FTZ R50, R40, R13 ;  /* 0x0000000d28327221 */ /* 0x000fe20000010000 */
[----:B------:R-:W-:-:S02]  /*5e10*/  F2FP.F16.F32.PACK_AB R174, R37, R174 ;  /* 0x000000ae25ae723e */ /* 0x000fc400000000ff */
[----:B------:R-:W-:Y:S01]  /*5e20*/  FADD.FTZ R52, R168, R31 ;  /* 0x0000001fa8347221 */ /* 0x000fe20000010000 */
[----:B------:R-:W-:Y:S01]  /*5e30*/  FADD.FTZ R13, R169, R50 ;  /* 0x00000032a90d7221 */ /* 0x000fe20000010000 */
[----:B------:R-:W-:Y:S02]  /*5e40*/  F2FP.F16.F32.PACK_AB R175, R40, R175 ;  /* 0x000000af28af723e */ /* 0x000fe400000000ff */
[C---:B------:R-:W-:Y:S01]  /*5e50*/  FADD.FTZ R21, R29.reuse, R52 ;  /* 0x000000341d157221 */ /* 0x040fe20000010000 */
[----:B------:R-:W-:Y:S01]  /*5e60*/  FADD.FTZ R26, R42, R13 ;  /* 0x0000000d2a1a7221 */ /* 0x000fe20000010000 */
        /* <DEDUP_REMOVED lines=8> */
[----:B------:R-:W-:Y:S02]  /*5ef0*/  F2FP.F16.F32.PACK_AB R171, R44, R171 ;  /* 0x000000ab2cab723e */ /* 0x000fe400000000ff */
[C---:B------:R-:W-:Y:S01]  /*5f00*/  F2FP.F16.F32.PACK_AB R152, R49.reuse, R152 ;  /* 0x000000983198723e */ /* 0x040fe200000000ff */
[----:B------:R-:W-:Y:S01]  /*5f10*/  FADD.FTZ R21, R49, R26 ;  /* 0x0000001a31157221 */ /* 0x000fe20000010000 */
[----:B------:R-:W-:-:S03]  /*5f20*/  FADD.FTZ R26, R14, R13 ;  /* 0x0000000d0e1a7221 */ /* 0x000fc60000010000 */
[----:B------:R-:W-:Y:S01]  /*5f30*/  FADD.FTZ R30, R154, R21 ;  /* 0x000000159a1e7221 */ /* 0x000fe20000010000 */
[----:B------:R-:W-:Y:S01]  /*5f40*/  FADD.FTZ R26, R27, R26 ;  /* 0x0000001a1b1a7221 */ /* 0x000fe20000010000 */
[C---:B------:R-:W-:Y:S02]  /*5f50*/  F2FP.F16.F32.PACK_AB R154, R41.reuse, R154 ;  /* 0x0000009a299a723e */ /* 0x040fe400000000ff */
[----:B------:R-:W-:Y:S01]  /*5f60*/  FADD.FTZ R21, R41, R30 ;  /* 0x0000001e29157221 */ /* 0x000fe20000010000 */
[----:B------:R-:W-:-:S03]  /*5f70*/  FADD.FTZ R13, R5, R26 ;  /* 0x0000001a050d7221 */ /* 0x000fc60000010000 */
[----:B------:R-:W-:Y:S01]  /*5f80*/  FADD.FTZ R30, R156, R21 ;  /* 0x000000159c1e7221 */ /* 0x000fe20000010000 */
[----:B------:R-:W-:Y:S01]  /*5f90*/  FADD.FTZ R26, R6, R13 ;  /* 0x0000000d061a7221 */ /* 0x000fe20000010000 */
[C---:B------:R-:W-:Y:S02]  /*5fa0*/  F2FP.F16.F32.PACK_AB R156, R53.reuse, R156 ;  /* 0x0000009c359c723e */ /* 0x040fe400000000ff */
[----:B------:R-:W-:Y:S01]  /*5fb0*/  FADD.FTZ R21, R53, R30 ;  /* 0x0000001e35157221 */ /* 0x000fe20000010000 */
[----:B------:R-:W-:Y:S01]  /*5fc0*/  FADD.FTZ R13, R157, R26 ;  /* 0x0000001a9d0d7221 */ /* 0x000fe20000010000 */
[----:B------:R-:W-:Y:S02]  /*5fd0*/  F2FP.F16.F32.PACK_AB R157, R46, R157 ;  /* 0x0000009d2e9d723e */ /* 0x000fe400000000ff */
[----:B------:R-:W-:Y:S01]  /*5fe0*/  FADD.FTZ R30, R158, R21 ;  /* 0x000000159e1e7221 */ /* 0x000fe20000010000 */
[----:B------:R-:W-:Y:S01]  /*5ff0*/  FADD.FTZ R26, R46, R13 ;  /* 0x0000000d2e1a7221 */ /* 0x000fe20000010000 */
[----:B------:R-:W-:-:S02]  /*6000*/  F2FP.F16.F32.PACK_AB R158, R57, R158 ;  /* 0x0000009e399e723e */ /* 0x000fc400000000ff */
[----:B------:R-:W-:Y:S01]  /*6010*/  FADD.FTZ R21, R57, R30 ;  /* 0x0000001e39157221 */ /* 0x000fe20000010000 */
[----:B------:R-:W-:Y:S01]  /*6020*/  FADD.FTZ R13, R159, R26 ;  /* 0x0000001a9f0d7221 */ /* 0x000fe20000010000 */
[----:B------:R-:W-:Y:S02]  /*6030*/  F2FP.F16.F32.PACK_AB R159, R48, R159 ;  /* 0x0000009f309f723e */ /* 0x000fe400000000ff */
[----:B------:R-:W-:Y:S01]  /*6040*/  FADD.FTZ R26, R20, R21 ;  /* 0x00000015141a7221 */ /* 0x000fe20000010000 */
[----:B------:R-:W-:Y:S01]  /*6050*/  FADD.FTZ R14, R48, R13 ;  /* 0x0000000d300e7221 */ /* 0x000fe20000010000 */
[----:B------:R-:W-:Y:S02]  /*6060*/  IMAD.MOV.U32 R13, RZ, RZ, R16 ;  /* 0x000000ffff0d7224 */ /* 0x000fe400078e0010 */
[----:B------:R-:W-:Y:S01]  /*6070*/  FADD.FTZ R5, R61, R26 ;  /* 0x0000001a3d057221 */ /* 0x000fe20000010000 */
[----:B------:R-:W-:Y:S01]  /*6080*/  FADD.FTZ R14, R161, R14 ;  /* 0x0000000ea10e7221 */ /* 0x000fe20000010000 */
[----:B------:R-:W-:-:S02]  /*6090*/  F2FP.F16.F32.PACK_AB R161, R75, R161 ;  /* 0x000000a14ba1723e */ /* 0x000fc400000000ff */
        /* <DEDUP_REMOVED lines=14> */
[C---:B-1----:R-:W-:Y:S01]  /*6180*/  F2FP.F16.F32.PACK_AB R167, R15.reuse, R167 ;  /* 0x000000a70fa7723e */ /* 0x042fe200000000ff */
[----:B------:R-:W-:Y:S02]  /*6190*/  IMAD.MOV.U32 R11, RZ, RZ, R9 ;  /* 0x000000ffff0b7224 */ /* 0x000fe400078e0009 */
[----:B------:R-:W-:Y:S01]  /*61a0*/  FADD.FTZ R5, R15, R14 ;  /* 0x0000000e0f057221 */ /* 0x000fe20000010000 */
[----:B------:R-:W-:Y:S01]  /*61b0*/  IMAD.MOV.U32 R15, RZ, RZ, R3 ;  /* 0x000000ffff0f7224 */ /* 0x000fe200078e0003 */
[----:B------:R-:W-:Y:S06]  /*61c0*/  @P2 BRA `(.L_x_192) ;  /* 0xffffffdc00bc2947 */ /* 0x000fec000383ffff */
.L_x_183:
        /* <DEDUP_REMOVED lines=67> */
.L_x_193:
[----:B------:R-:W-:Y:S01]  /*6600*/  IMAD R14, R2, 0x8, R0 ;  /* 0x00000008020e7824 */ /* 0x000fe200078e0200 */
[----:B------:R-:W-:-:S04]  /*6610*/  SHF.L.U32 R7, R16, 0x1f, RZ ;  /* 0x0000001f10077819 */ /* 0x000fc800000006ff */
[----:B------:R0:W1:Y:S01]  /*6620*/  SYNCS.PHASECHK.TRANS64.TRYWAIT P2, [R14+URZ+0x34850], R7 ;  /* 0x034850070e0075a7 */ /* 0x000062000804017f */
[----:B------:R-:W-:Y:S05]  /*6630*/  @!P0 BRA `(.L_x_194) ;  /* 0x0000000000048947 */ /* 0x000fea0003800000 */
[----:B------:R-:W-:Y:S01]  /*6640*/  BPT.TRAP 0x1 ;  /* 0x000000040000795c */ /* 0x000fe20000300000 */
.L_x_194:
[----:B-1----:R-:W-:Y:S05]  /*6650*/  @P2 BRA `(.L_x_195) ;  /* 0x0000000000082947 */ /* 0x002fea0003800000 */
[----:B------:R-:W1:Y:S02]  /*6660*/  SYNCS.PHASECHK.TRANS64.TRYWAIT P0, [R14+URZ+0x34850], R7 ;  /* 0x034850070e0075a7 */ /* 0x000e64000800017f */
[----:B-1----:R-:W-:Y:S05]  /*6670*/  @!P0 BRA `(.L_x_196) ;  /* 0x0000009c00f88947 */ /* 0x002fea0003800000 */
.L_x_195:
[----:B------:R-:W-:Y:S05]  /*6680*/  WARPSYNC.ALL ;  /* 0x0000000000007948 */ /* 0x000fea0003800000 */
[----:B------:R-:W-:Y:S01]  /*6690*/  VIADD R0, R0, 0x400 ;  /* 0x0000040000007836 */ /* 0x000fe20000000000 */
[----:B------:R-:W-:Y:S01]  /*66a0*/  WARPGROUP.ARRIVE ;  /* 0x00000000000079c5 */ /* 0x000fe20000000000 */
[----:B------:R-:W-:Y:S01]  /*66b0*/  IMAD.MOV.U32 R13, RZ, RZ, 0x40000040 ;  /* 0x40000040ff0d7424 */ /* 0x000fe200078e00ff */
[----:B01----:R-:W0:Y:S01]  /*66c0*/  SHFL.BFLY PT, R7, R6, 0x2, 0x1f ;  /* 0x0c401f0006077f89 */ /* 0x003e2200000e0000 */
[----:B------:R-:W-:Y:S01]  /*66d0*/  IMAD.MOV.U32 R95, RZ, RZ, -0x800000 ;  /* 0xff800000ff5f7424 */ /* 0x000fe200078e00ff */
[----:B------:R-:W-:Y:S01]  /*66e0*/  SHF.R.U32.HI R0, RZ, 0x4, R0 ;  /* 0x00000004ff007819 */ /* 0x000fe20000011600 */
[----:B------:R-:W-:-:S03]  /*66f0*/  VIADD R207, R207, 0x1 ;  /* 0x00000001cfcf7836 */ /* 0x000fc60000000000 */
[----:B------:R-:W-:-:S04]  /*6700*/  LOP3.LUT R0, R0, 0x3fff, RZ, 0xc0, !PT ;  /* 0x00003fff00007812 */ /* 0x000fc800078ec0ff */
[----:B------:R-:W-:Y:S02]  /*6710*/  LOP3.LUT R11, R0, 0x4000000, RZ, 0xfc, !PT ;  /* 0x04000000000b7812 */ /* 0x000fe400078efcff */
[----:B------:R-:W1:Y:S03]  /*6720*/  SHFL.BFLY PT, R0, R5, 0x2, 0x1f ;  /* 0x0c401f0005007f89 */ /* 0x000e6600000e0000 */
[----:B------:R-:W-:Y:S02]  /*6730*/  IMAD R10, R2, 0x800, R11 ;  /* 0x00000800020a7824 */ /* 0x000fe400078e020b */
[----:B------:R-:W-:Y:S02]  /*6740*/  IMAD.MOV.U32 R11, RZ, RZ, 0x40000040 ;  /* 0x40000040ff0b7424 */ /* 0x000fe400078e00ff */
[C---:B------:R-:W-:Y:S01]  /*6750*/  VIADD R12, R10.reuse, 0x80 ;  /* 0x000000800a0c7836 */ /* 0x040fe20000000000 */
[----:B------:R-:W-:-:S02]  /*6760*/  R2UR UR6, R10 ;  /* 0x000000000a0672ca */ /* 0x000fc400000e0000 */
[----:B------:R-:W-:Y:S01]  /*6770*/  R2UR UR7, R11 ;  /* 0x000000000b0772ca */ /* 0x000fe200000e0000 */
[----:B------:R-:W-:Y:S02]  /*6780*/  IMAD.MOV.U32 R11, RZ, RZ, 0x40000040 ;  /* 0x40000040ff0b7424 */ /* 0x000fe400078e00ff */
[----:B0-----:R-:W-:-:S10]  /*6790*/  FADD.FTZ R7, R7, R6 ;  /* 0x0000000607077221 */ /* 0x001fd40000010000 */
[----:B------:R-:W-:Y:S01]  /*67a0*/  HGMMA.64x128x16.F32 R24, R180, gdesc[UR4].tnspB, R24, gsb0 ;  /* 0x41e00004b4187df0 */ /* 0x000fe20008000818 */
[----:B------:R-:W-:Y:S01]  /*67b0*/  R2UR UR6, R12 ;  /* 0x000000000c0672ca */ /* 0x000fe200000e0000 */
[----:B------:R-:W-:Y:S01]  /*67c0*/  VIADD R12, R10, 0x100 ;  /* 0x000001000a0c7836 */ /* 0x000fe20000000000 */
[----:B------:R-:W-:Y:S01]  /*67d0*/  R2UR UR7, R13 ;  /* 0x000000000d0772ca */ /* 0x000fe200000e0000 */
[----:B------:R-:W-:Y:S02]  /*67e0*/  IMAD.MOV.U32 R13, RZ, RZ, 0x40000040 ;  /* 0x40000040ff0d7424 */ /* 0x000fe400078e00ff */
[----:B-1----:R-:W-:Y:S02]  /*67f0*/  FADD.FTZ R8, R0, R5 ;  /* 0x0000000500087221 */ /* 0x002fe40000010000 */
[----:B------:R-:W0:Y:S01]  /*6800*/  SHFL.BFLY PT, R0, R7, 0x1, 0x1f ;  /* 0x0c201f0007007f89 */ /* 0x000e2200000e0000 */
[----:B------:R-:W-:Y:S02]  /*6810*/  WARPGROUP.DEPBAR.LE gsb0, 0x0 ;  /* 0x00008000000079c5 */ /* 0x000fe40000010000 */
[----:B------:R-:W-:-:S06]  /*6820*/  WARPGROUP.ARRIVE ;  /* 0x00000000000079c5 */ /* 0x000fcc0000000000 */
[----:B------:R-:W-:Y:S01]  /*6830*/  HGMMA.64x128x16.F32 R24, R176, gdesc[UR4].tnspB, R24, gsb0 ;  /* 0x41e00004b0187df0 */ /* 0x000fe20008000818 */
[----:B------:R-:W-:Y:S01]  /*6840*/  R2UR UR6, R12 ;  /* 0x000000000c0672ca */ /* 0x000fe200000e0000 */
[----:B------:R-:W-:Y:S01]  /*6850*/  VIADD R12, R10, 0x180 ;  /* 0x000001800a0c7836 */ /* 0x000fe20000000000 */
[----:B------:R-:W-:Y:S01]  /*6860*/  R2UR UR7, R13 ;  /* 0x000000000d0772ca */ /* 0x000fe200000e0000 */
[----:B------:R-:W-:Y:S01]  /*6870*/  IMAD.MOV.U32 R13, RZ, RZ, 0x40000040 ;  /* 0x40000040ff0d7424 */ /* 0x000fe200078e00ff */
[----:B------:R-:W-:Y:S02]  /*6880*/  WARPGROUP.DEPBAR.LE gsb0, 0x0 ;  /* 0x00008000000079c5 */ /* 0x000fe40000010000 */
[----:B------:R-:W-:-:S09]  /*6890*/  WARPGROUP.ARRIVE ;  /* 0x00000000000079c5 */ /* 0x000fd20000000000 */
        /* <DEDUP_REMOVED lines=16> */
[C---:B------:R-:W-:Y:S01]  /*69a0*/  VIADD R12, R10.reuse, 0x300 ;  /* 0x000003000a0c7836 */ /* 0x040fe20000000000 */
[----:B------:R-:W-:Y:S01]  /*69b0*/  R2UR UR7, R13 ;  /* 0x000000000d0772ca */ /* 0x000fe200000e0000 */
[----:B------:R-:W-:Y:S02]  /*69c0*/  IMAD.MOV.U32 R13, RZ, RZ, 0x40000040 ;  /* 0x40000040ff0d7424 */ /* 0x000fe400078e00ff */
[----:B------:R-:W-:Y:S01]  /*69d0*/  VIADD R10, R10, 0x380 ;  /* 0x000003800a0a7836 */ /* 0x000fe20000000000 */
[----:B------:R-:W-:Y:S02]  /*69e0*/  WARPGROUP.DEPBAR.LE gsb0, 0x0 ;  /* 0x00008000000079c5 */ /* 0x000fe40000010000 */
[----:B------:R-:W-:-:S07]  /*69f0*/  WARPGROUP.ARRIVE ;  /* 0x00000000000079c5 */ /* 0x000fce0000000000 */
[----:B------:R-:W-:Y:S01]  /*6a00*/  HGMMA.64x128x16.F32 R24, R156, gdesc[UR4].tnspB, R24, gsb0 ;  /* 0x41e000049c187df0 */ /* 0x000fe20008000818 */
[----:B------:R-:W-:Y:S01]  /*6a10*/  R2UR UR6, R12 ;  /* 0x000000000c0672ca */ /* 0x000fe200000e0000 */
[----:B------:R-:W-:Y:S01]  /*6a20*/  VIADD R12, R2, 0x1 ;  /* 0x00000001020c7836 */ /* 0x000fe20000000000 */
[----:B------:R-:W-:Y:S01]  /*6a30*/  R2UR UR7, R13 ;  /* 0x000000000d0772ca */ /* 0x000fe200000e0000 */
[----:B0-----:R-:W-:Y:S01]  /*6a40*/  FADD.FTZ R13, R7, R0 ;  /* 0x00000000070d7221 */ /* 0x001fe20000010000 */
[----:B------:R-:W-:Y:S02]  /*6a50*/  IMAD.MOV.U32 R2, RZ, RZ, RZ ;  /* 0x000000ffff027224 */ /* 0x000fe400078e00ff */
[----:B------:R-:W-:Y:S01]  /*6a60*/  IMAD.MOV.U32 R7, RZ, RZ, RZ ;  /* 0x000000ffff077224 */ /* 0x000fe200078e00ff */
[----:B------:R-:W-:Y:S01]  /*6a70*/  ISETP.NE.AND P2, PT, R12, 0x2, PT ;  /* 0x000000020c00780c */ /* 0x000fe20003f45270 */
[----:B------:R-:W-:Y:S01]  /*6a80*/  IMAD.MOV.U32 R0, RZ, RZ, -0x800000 ;  /* 0xff800000ff007424 */ /* 0x000fe200078e00ff */
[----:B------:R-:W-:-:S02]  /*6a90*/  FSETP.NE.FTZ.AND P0, PT, R13, RZ, PT ;  /* 0x000000ff0d00720b */ /* 0x000fc40003f15000 */
[----:B------:R-:W-:-:S04]  /*6aa0*/  SEL R5, RZ, 0x1, P2 ;  /* 0x00000001ff057807 */ /* 0x000fc80001000000 */
[----:B------:R-:W-:-:S07]  /*6ab0*/  LOP3.LUT R16, R16, R5, RZ, 0x3c, !PT ;  /* 0x0000000510107212 */ /* 0x000fce00078e3cff */
[----:B------:R-:W-:Y:S01]  /*6ac0*/  @P0 MUFU.RCP R2, R13 ;  /* 0x0000000d00020308 */ /* 0x000fe20000001000 */
[----:B------:R-:W-:Y:S01]  /*6ad0*/  @P0 FMUL.FTZ R6, R4, 0.69314718246459960938 ;  /* 0x3f31721804060820 */ /* 0x000fe20000410000 */
[----:B------:R-:W-:Y:S02]  /*6ae0*/  WARPGROUP.DEPBAR.LE gsb0, 0x0 ;  /* 0x00008000000079c5 */ /* 0x000fe40000010000 */
[----:B------:R-:W-:-:S06]  /*6af0*/  WARPGROUP.ARRIVE ;  /* 0x00000000000079c5 */ /* 0x000fcc0000000000 */
[----:B------:R-:W-:Y:S01]  /*6b00*/  HGMMA.64x128x16.F32 R24, R160, gdesc[UR4].tnspB, R24, gsb0 ;  /* 0x41e00004a0187df0 */ /* 0x000fe20008000818 */
[----:B------:R-:W-:Y:S02]  /*6b10*/  R2UR UR6, R10 ;  /* 0x000000000a0672ca */ /* 0x000fe400000e0000 */
[----:B------:R-:W-:Y:S01]  /*6b20*/  R2UR UR7, R11 ;  /* 0x000000000b0772ca */ /* 0x000fe200000e0000 */
[----:B------:R-:W0:Y:S01]  /*6b30*/  @P0 MUFU.LG2 R10, R13 ;  /* 0x0000000d000a0308 */ /* 0x000e220000000c00 */
[----:B------:R-:W1:Y:S01]  /*6b40*/  SHFL.BFLY PT, R11, R8, 0x1, 0x1f ;  /* 0x0c201f00080b7f89 */ /* 0x000e6200000e0000 */
[----:B0-----:R-:W-:-:S04]  /*6b50*/  @P0 FMUL.FTZ R5, R10, 0.69314718246459960938 ;  /* 0x3f3172180a050820 */ /* 0x001fc80000410000 */
[----:B------:R-:W-:Y:S01]  /*6b60*/  @P0 FFMA.FTZ R0, R6, R3, R5 ;  /* 0x0000000306000223 */ /* 0x000fe20000010005 */
[----:B------:R-:W-:Y:S01]  /*6b70*/  PLOP3.LUT P0, PT, PT, PT, PT, 0x8, 0x0 ;  /* 0x000000000000781c */ /* 0x000fe20003f0e170 */
[----:B-1----:R-:W-:Y:S01]  /*6b80*/  FADD.FTZ R15, R8, R11 ;  /* 0x0000000b080f7221 */ /* 0x002fe20000010000 */
[----:B------:R-:W-:-:S04]  /*6b90*/  @!P1 VIADD R8, R14, 0x34860 ;  /* 0x000348600e089836 */ /* 0x000fc80000000000 */
[----:B------:R-:W-:Y:S02]  /*6ba0*/  FSETP.NE.FTZ.AND P3, PT, R15, RZ, PT ;  /* 0x000000ff0f00720b */ /* 0x000fe40003f75000 */
[----:B------:R-:W-:-:S11]  /*6bb0*/  @!P1 PRMT R8, RZ, 0x654, R8 ;  /* 0x00000654ff089816 */ /* 0x000fd60000000008 */
[----:B------:R-:W0:Y:S01]  /*6bc0*/  @P3 MUFU.LG2 R11, R15 ;  /* 0x0000000f000b3308 */ /* 0x000e220000000c00 */
[----:B------:R-:W-:-:S07]  /*6bd0*/  @P3 FMUL.FTZ R17, R4, 0.69314718246459960938 ;  /* 0x3f31721804113820 */ /* 0x000fce0000410000 */
[----:B------:R-:W1:Y:S01]  /*6be0*/  @P3 MUFU.RCP R7, R15 ;  /* 0x0000000f00073308 */ /* 0x000e620000001000 */
[----:B0-----:R-:W-:-:S04]  /*6bf0*/  @P3 FMUL.FTZ R4, R11, 0.69314718246459960938 ;  /* 0x3f3172180b043820 */ /* 0x001fc80000410000 */
[----:B------:R-:W-:Y:S01]  /*6c00*/  @P3 FFMA.FTZ R95, R17, R9, R4 ;  /* 0x00000009115f3223 */ /* 0x000fe20000010004 */
[----:B------:R-:W-:Y:S02]  /*6c10*/  WARPGROUP.DEPBAR.LE gsb0, 0x0 ;  /* 0x00008000000079c5 */ /* 0x000fe40000010000 */
[----:B------:R-:W-:-:S06]  /*6c20*/  WARPGROUP.ARRIVE ;  /* 0x00000000000079c5 */ /* 0x000fcc0000000000 */
[----:B------:R-:W-:Y:S03]  /*6c30*/  HGMMA.64x128x16.F32 R24, R164, gdesc[UR4].tnspB, R24, gsb0 ;  /* 0x41e00004a4187df0 */ /* 0x000fe60008000818 */
[----:B------:R-:W-:Y:S02]  /*6c40*/  WARPGROUP.DEPBAR.LE gsb0, 0x0 ;  /* 0x00008000000079c5 */ /* 0x000fe40000010000 */
[----:B------:R0:W-:Y:S01]  /*6c50*/  @!P1 SYNCS.ARRIVE.TRANS64.RED.A1T0 RZ, [R8+URZ], RZ ;  /* 0x000000ff08ff99a7 */ /* 0x0001e2000810043f */
        /* <DEDUP_REMOVED lines=32> */
[-C--:B-1----:R-:W-:Y:S01]  /*6e60*/  FMUL.FTZ R96, R26, R7.reuse ;  /* 0x000000071a607220 */ /* 0x082fe20000410000 */
        /* <DEDUP_REMOVED lines=31> */
[----:B0-----:R-:W-:-:S07]  /*7060*/  SEL R2, R12, RZ, P2 ;  /* 0x000000ff0c027207 */ /* 0x001fce0001000000 */
.L_x_175:
[----:B------:R-:W0:Y:S01]  /*7070*/  S2R R4, SR_CgaCtaId ;  /* 0x0000000000047919 */ /* 0x000e220000008800 */
[----:B------:R-:W-:Y:S01]  /*7080*/  MOV R3, 0x400 ;  /* 0x0000040000037802 */ /* 0x000fe20000000f00 */
[----:B------:R-:W-:Y:S01]  /*7090*/  BSSY B0, `(.L_x_197) ;  /* 0x00002c4000007945 */ /* 0x000fe20003800000 */
[----:B------:R-:W-:Y:S02]  /*70a0*/  BAR.SYNC.DEFER_BLOCKING 0x5, 0x180 ;  /* 0x0146000000007b1d */ /* 0x000fe40000010000 */
[----:B0-----:R-:W-:-:S05]  /*70b0*/  LEA R3, R4, R3, 0x18 ;  /* 0x0000000304037211 */ /* 0x001fca00078ec0ff */
[----:B------:R0:W1:Y:S01]  /*70c0*/  LDS.128 R4, [R3+0x348d0] ;  /* 0x0348d00003047984 */ /* 0x0000620000000c00 */
[----:B------:R-:W-:Y:S06]  /*70d0*/  BAR.ARV 0x4, 0x180 ;  /* 0x0106000000007b1d */ /* 0x000fec0000002000 */
[----:B------:R-:W-:Y:S05]  /*70e0*/  @P0 BRA `(.L_x_198) ;  /* 0x00000020001c0947 */ /* 0x000fea0003800000 */
[----:B-1----:R-:W1:Y:S01]  /*70f0*/  S2R R4, SR_SWINHI ;  /* 0x0000000000047919 */ /* 0x002e620000002f00 */
[----:B------:R-:W-:Y:S01]  /*7100*/  F2FP.F16.F32.PACK_AB R36, R73, R72 ;  /* 0x000000484924723e */ /* 0x000fe200000000ff */
[----:B------:R-:W-:Y:S01]  /*7110*/  ULDC.64 UR4, c[0x0][0xc08] ;  /* 0x0003020000047ab9 */ /* 0x000fe20000000a00 */
[----:B------:R-:W-:Y:S02]  /*7120*/  SHF.L.U64.HI R110, R23, 0x2, R204 ;  /* 0x00000002176e7819 */ /* 0x000fe400000102cc */
[----:B------:R-:W-:Y:S02]  /*7130*/  MOV R104, R3 ;  /* 0x0000000300687202 */ /* 0x000fe40000000f00 */
[----:B-1----:R-:W-:-:S03]  /*7140*/  MOV R105, R4 ;  /* 0x0000000400697202 */ /* 0x002fc60000000f00 */
[----:B------:R-:W-:-:S03]  /*7150*/  IMAD.WIDE R12, R227, 0x2, R104 ;  /* 0x00000002e30c7825 */ /* 0x000fc600078e0268 */
[C---:B------:R-:W-:Y:S02]  /*7160*/  IADD3 R39, P2, R12.reuse, 0x4020, RZ ;  /* 0x000040200c277810 */ /* 0x040fe40007f5e0ff */
[C---:B------:R-:W-:Y:S02]  /*7170*/  IADD3 R107, P1, R12.reuse, 0x4040, RZ ;  /* 0x000040400c6b7810 */ /* 0x040fe40007f3e0ff */
[----:B------:R-:W-:Y:S01]  /*7180*/  LOP3.LUT R8, R39, 0x380, RZ, 0xc0, !PT ;  /* 0x0000038027087812 */ /* 0x000fe200078ec0ff */
[--C-:B------:R-:W-:Y:S01]  /*7190*/  IMAD.X R33, RZ, RZ, R13.reuse, P2 ;  /* 0x000000ffff217224 */ /* 0x100fe200010e060d */
[----:B------:R-:W-:Y:S01]  /*71a0*/  LOP3.LUT R10, R107, 0x380, RZ, 0xc0, !PT ;  /* 0x000003806b0a7812 */ /* 0x000fe200078ec0ff */
[----:B------:R-:W-:Y:S01]  /*71b0*/  IMAD.X R27, RZ, RZ, R13, P1 ;  /* 0x000000ffff1b7224 */ /* 0x000fe200008e060d */
[----:B------:R-:W-:Y:S02]  /*71c0*/  IADD3 R15, P3, R12, 0x4000, RZ ;  /* 0x000040000c0f7810 */ /* 0x000fe40007f7e0ff */
[----:B------:R-:W-:-:S02]  /*71d0*/  SHF.R.U64 R8, R8, 0x3, RZ ;  /* 0x0000000308087819 */ /* 0x000fc400000012ff */
[C---:B------:R-:W-:Y:S01]  /*71e0*/  LOP3.LUT R9, R12.reuse, 0x380, RZ, 0xc0, !PT ;  /* 0x000003800c097812 */ /* 0x040fe200078ec0ff */
[--C-:B------:R-:W-:Y:S01]  /*71f0*/  IMAD.X R29, RZ, RZ, R13.reuse, P3 ;  /* 0x000000ffff1d7224 */ /* 0x100fe200018e060d */
[C---:B------:R-:W-:Y:S02]  /*7200*/  IADD3 R109, P0, R12.reuse, 0x4060, RZ ;  /* 0x000040600c6d7810 */ /* 0x040fe40007f1e0ff */
[----:B------:R-:W-:Y:S02]  /*7210*/  IADD3 R17, P6, R12, 0x20, RZ ;  /* 0x000000200c117810 */ /* 0x000fe40007fde0ff */
[----:B------:R-:W-:Y:S01]  /*7220*/  SHF.R.U64 R10, R10, 0x3, RZ ;  /* 0x000000030a0a7819 */ /* 0x000fe200000012ff */
[--C-:B------:R-:W-:Y:S01]  /*7230*/  IMAD.X R31, RZ, RZ, R13.reuse, P0 ;  /* 0x000000ffff1f7224 */ /* 0x100fe200000e060d */
[C---:B------:R-:W-:Y:S01]  /*7240*/  IADD3 R37, P4, R12.reuse, 0x60, RZ ;  /* 0x000000600c257810 */ /* 0x040fe20007f9e0ff */
[----:B------:R-:W-:Y:S01]  /*7250*/  IMAD.X R25, RZ, RZ, R13, P6 ;  /* 0x000000ffff197224 */ /* 0x000fe200030e060d */
[----:B------:R-:W-:Y:S01]  /*7260*/  BAR.SYNC.DEFER_BLOCKING 0x1, 0x100 ;  /* 0x0044000000007b1d */ /* 0x000fe20000010000 */
[----:B------:R-:W-:-:S02]  /*7270*/  IADD3 R35, P5, R12, 0x40, RZ ;  /* 0x000000400c237810 */ /* 0x000fc40007fbe0ff */
[----:B------:R-:W-:Y:S01]  /*7280*/  LOP3.LUT R4, R15, 0x380, RZ, 0xc0, !PT ;  /* 0x000003800f047812 */ /* 0x000fe200078ec0ff */
[----:B------:R-:W-:Y:S01]  /*7290*/  IMAD.X R11, RZ, RZ, R13, P4 ;  /* 0x000000ffff0b7224 */ /* 0x000fe200020e060d */
[----:B------:R-:W-:Y:S02]  /*72a0*/  LOP3.LUT R32, R8, R39, RZ, 0x3c, !PT ;  /* 0x0000002708207212 */ /* 0x000fe400078e3cff */
[----:B------:R-:W-:Y:S02]  /*72b0*/  SHF.R.U64 R9, R9, 0x3, RZ ;  /* 0x0000000309097819 */ /* 0x000fe400000012ff */
[----:B------:R-:W-:Y:S02]  /*72c0*/  LOP3.LUT R14, R109, 0x380, RZ, 0xc0, !PT ;  /* 0x000003806d0e7812 */ /* 0x000fe400078ec0ff */
[----:B------:R-:W-:Y:S02]  /*72d0*/  LOP3.LUT R26, R10, R107, RZ, 0x3c, !PT ;  /* 0x0000006b0a1a7212 */ /* 0x000fe400078e3cff */
[----:B------:R-:W-:Y:S01]  /*72e0*/  LOP3.LUT R8, R17, 0x380, RZ, 0xc0, !PT ;  /* 0x0000038011087812 */ /* 0x000fe200078ec0ff */
[----:B------:R-:W1:Y:S01]  /*72f0*/  LDC.64 R106, c[0x0][0xc00] ;  /* 0x00030000ff6a7b82 */ /* 0x000e620000000a00 */
[----:B------:R-:W-:-:S02]  /*7300*/  LOP3.LUT R10, R37, 0x380, RZ, 0xc0, !PT ;  /* 0x00000380250a7812 */ /* 0x000fc400078ec0ff */
[----:B------:R-:W-:Y:S02]  /*7310*/  LOP3.LUT R34, R35, 0x380, RZ, 0xc0, !PT ;  /* 0x0000038023227812 */ /* 0x000fe400078ec0ff */
[----:B------:R-:W-:Y:S02]  /*7320*/  SHF.R.U64 R4, R4, 0x3, RZ ;  /* 0x0000000304047819 */ /* 0x000fe400000012ff */
[----:B------:R-:W-:Y:S01]  /*7330*/  LOP3.LUT R12, R9, R12, RZ, 0x3c, !PT ;  /* 0x0000000c090c7212 */ /* 0x000fe200078e3cff */
[----:B------:R-:W-:Y:S01]  /*7340*/  IMAD.X R9, RZ, RZ, R13, P5 ;  /* 0x000000ffff097224 */ /* 0x000fe200028e060d */
[----:B------:R-:W-:Y:S02]  /*7350*/  SHF.R.U64 R14, R14, 0x3, RZ ;  /* 0x000000030e0e7819 */ /* 0x000fe400000012ff */
[----:B------:R-:W-:Y:S02]  /*7360*/  SHF.R.U64 R8, R8, 0x3, RZ ;  /* 0x0000000308087819 */ /* 0x000fe400000012ff */
[----:B------:R-:W-:-:S02]  /*7370*/  SHF.R.U64 R10, R10, 0x3, RZ ;  /* 0x000000030a0a7819 */ /* 0x000fc400000012ff */
[----:B------:R-:W-:Y:S02]  /*7380*/  SHF.R.U64 R34, R34, 0x3, RZ ;  /* 0x0000000322227819 */ /* 0x000fe400000012ff */
[----:B------:R-:W-:Y:S02]  /*7390*/  LOP3.LUT R28, R4, R15, RZ, 0x3c, !PT ;  /* 0x0000000f041c7212 */ /* 0x000fe400078e3cff */
[----:B------:R-:W-:Y:S01]  /*73a0*/  LOP3.LUT R30, R14, R109, RZ, 0x3c, !PT ;  /* 0x0000006d0e1e7212 */ /* 0x000fe200078e3cff */
[----:B------:R-:W-:Y:S01]  /*73b0*/  IMAD.SHL.U32 R109, R23, 0x4, RZ ;  /* 0x00000004176d7824 */ /* 0x000fe200078e00ff */
[----:B------:R-:W-:Y:S02]  /*73c0*/  MOV R4, R12 ;  /* 0x0000000c00047202 */ /* 0x000fe40000000f00 */
[----:B------:R-:W-:Y:S02]  /*73d0*/  LOP3.LUT R24, R8, R17, RZ, 0x3c, !PT ;  /* 0x0000001108187212 */ /* 0x000fe400078e3cff */
[----:B------:R-:W-:-:S02]  /*73e0*/  F2FP.F16.F32.PACK_AB R12, R21, R20 ;  /* 0x00000014150c723e */ /* 0x000fc400000000ff */
[----:B------:R-:W-:Y:S02]  /*73f0*/  F2FP.F16.F32.PACK_AB R13, R97, R96 ;  /* 0x00000060610d723e */ /* 0x000fe400000000ff */
[----:B------:R-:W-:Y:S02]  /*7400*/  F2FP.F16.F32.PACK_AB R14, R89, R88 ;  /* 0x00000058590e723e */ /* 0x000fe400000000ff */
[----:B------:R-:W-:Y:S02]  /*7410*/  F2FP.F16.F32.PACK_AB R15, R99, R98 ;  /* 0x00000062630f723e */ /* 0x000fe400000000ff */
[----:B------:R-:W-:Y:S02]  /*7420*/  LOP3.LUT R10, R10, R37, RZ, 0x3c, !PT ;  /* 0x000000250a0a7212 */ /* 0x000fe400078e3cff */
[----:B------:R-:W-:Y:S01]  /*7430*/  LOP3.LUT R8, R34, R35, RZ, 0x3c, !PT ;  /* 0x0000002322087212 */ /* 0x000fe200078e3cff */
[----:B------:R2:W-:Y:S01]  /*7440*/  STSM.16.M88.4 [R4], R12 ;  /* 0x0000000c04007844 */ /* 0x0005e20000000200 */
[----:B------:R-:W-:-:S02]  /*7450*/  MOV R38, R10 ;  /* 0x0000000a00267202 */ /* 0x000fc40000000f00 */
[----:B------:R-:W-:Y:S02]  /*7460*/  MOV R37, R8 ;  /* 0x0000000800257202 */ /* 0x000fe40000000f00 */
[----:B------:R-:W-:Y:S02]  /*7470*/  MOV R94, R24 ;  /* 0x00000018005e7202 */ /* 0x000fe40000000f00 */
[----:B------:R-:W-:Y:S02]  /*7480*/  F2FP.F16.F32.PACK_AB R8, R91, R90 ;  /* 0x0000005a5b08723e */ /* 0x000fe400000000ff */
[----:B------:R-:W-:Y:S02]  /*7490*/  F2FP.F16.F32.PACK_AB R9, R101, R100 ;  /* 0x000000646509723e */ /* 0x000fe400000000ff */
[----:B------:R-:W-:Y:S02]  /*74a0*/  F2FP.F16.F32.PACK_AB R10, R93, R92 ;  /* 0x0000005c5d0a723e */ /* 0x000fe400000000ff */
[----:B------:R-:W-:-:S02]  /*74b0*/  F2FP.F16.F32.PACK_AB R11, R103, R102 ;  /* 0x00000066670b723e */ /* 0x000fc400000000ff */
[----:B------:R-:W-:Y:S02]  /*74c0*/  MOV R108, R26 ;  /* 0x0000001a006c7202 */ /* 0x000fe40000000f00 */
[----:B--2---:R-:W-:Y:S01]  /*74d0*/  F2FP.F16.F32.PACK_AB R12, R41, R40 ;  /* 0x00000028290c723e */ /* 0x004fe200000000ff */
[----:B------:R2:W-:Y:S01]  /*74e0*/  STSM.16.M88.4 [R94], R8 ;  /* 0x000000085e007844 */ /* 0x0005e20000000200 */
[----:B------:R-:W-:Y:S02]  /*74f0*/  F2FP.F16.F32.PACK_AB R13, R43, R42 ;  /* 0x0000002a2b0d723e */ /* 0x000fe400000000ff */
[----:B------:R-:W-:Y:S02]  /*7500*/  F2FP.F16.F32.PACK_AB R14, R45, R44 ;  /* 0x0000002c2d0e723e */ /* 0x000fe400000000ff */
[----:B------:R-:W-:Y:S02]  /*7510*/  F2FP.F16.F32.PACK_AB R15, R47, R46 ;  /* 0x0000002e2f0f723e */ /* 0x000fe400000000ff */
[----:B------:R-:W-:-:S02]  /*7520*/  MOV R17, R30 ;  /* 0x0000001e00117202 */ /* 0x000fc40000000f00 */
[----:B------:R-:W-:Y:S01]  /*7530*/  MOV R39, R28 ;  /* 0x0000001c00277202 */ /* 0x000fe20000000f00 */
[----:B------:R3:W-:Y:S01]  /*7540*/  STSM.16.M88.4 [R37], R12 ;  /* 0x0000000c25007844 */ /* 0x0007e20000000200 */
[----:B------:R-:W-:Y:S02]  /*7550*/  F2FP.F16.F32.PACK_AB R24, R49, R48 ;  /* 0x000000303118723e */ /* 0x000fe400000000ff */
[----:B------:R-:W-:Y:S02]  /*7560*/  F2FP.F16.F32.PACK_AB R25, R51, R50 ;  /* 0x000000323319723e */ /* 0x000fe400000000ff */
[----:B------:R-:W-:Y:S01]  /*7570*/  F2FP.F16.F32.PACK_AB R26, R53, R52 ;  /* 0x00000034351a723e */ /* 0x000fe200000000ff */
[----:B--2---:R-:W-:Y:S01]  /*7580*/  IMAD.MOV.U32 R94, RZ, RZ, RZ ;  /* 0x000000ffff5e7224 */ /* 0x004fe200078e00ff */
[----:B------:R-:W-:Y:S02]  /*7590*/  F2FP.F16.F32.PACK_AB R27, R55, R54 ;  /* 0x00000036371b723e */ /* 0x000fe400000000ff */
[----:B------:R-:W-:-:S02]  /*75a0*/  F2FP.F16.F32.PACK_AB R28, R57, R56 ;  /* 0x00000038391c723e */ /* 0x000fc400000000ff */
[----:B------:R-:W-:Y:S01]  /*75b0*/  F2FP.F16.F32.PACK_AB R29, R59, R58 ;  /* 0x0000003a3b1d723e */ /* 0x000fe200000000ff */
[----:B------:R2:W-:Y:S01]  /*75c0*/  STSM.16.M88.4 [R38], R24 ;  /* 0x0000001826007844 */ /* 0x0005e20000000200 */
[----:B------:R-:W-:Y:S02]  /*75d0*/  F2FP.F16.F32.PACK_AB R30, R61, R60 ;  /* 0x0000003c3d1e723e */ /* 0x000fe400000000ff */
[----:B------:R-:W-:Y:S02]  /*75e0*/  F2FP.F16.F32.PACK_AB R31, R63, R62 ;  /* 0x0000003e3f1f723e */ /* 0x000fe400000000ff */
[----:B------:R-:W-:Y:S02]  /*75f0*/  MOV R4, R32 ;  /* 0x0000002000047202 */ /* 0x000fe40000000f00 */
[----:B------:R-:W-:Y:S01]  /*7600*/  F2FP.F16.F32.PACK_AB R32, R65, R64 ;  /* 0x000000404120723e */ /* 0x000fe200000000ff */
[----:B------:R4:W-:Y:S01]  /*7610*/  STSM.16.M88.4 [R39], R28 ;  /* 0x0000001c27007844 */ /* 0x0009e20000000200 */
[----:B------:R-:W-:-:S02]  /*7620*/  F2FP.F16.F32.PACK_AB R33, R67, R66 ;  /* 0x000000424321723e */ /* 0x000fc400000000ff */
[----:B------:R-:W-:Y:S02]  /*7630*/  F2FP.F16.F32.PACK_AB R34, R69, R68 ;  /* 0x000000444522723e */ /* 0x000fe400000000ff */
[----:B------:R-:W-:Y:S02]  /*7640*/  F2FP.F16.F32.PACK_AB R35, R71, R70 ;  /* 0x000000464723723e */ /* 0x000fe400000000ff */
[----:B---3--:R-:W-:Y:S02]  /*7650*/  F2FP.F16.F32.PACK_AB R37, R75, R74 ;  /* 0x0000004a4b25723e */ /* 0x008fe400000000ff */
[----:B--2---:R-:W-:Y:S01]  /*7660*/  F2FP.F16.F32.PACK_AB R38, R77, R76 ;  /* 0x0000004c4d26723e */ /* 0x004fe200000000ff */
[----:B------:R-:W-:Y:S01]  /*7670*/  STSM.16.M88.4 [R4], R32 ;  /* 0x0000002004007844 */ /* 0x000fe20000000200 */
[----:B------:R-:W-:Y:S02]  /*7680*/  F2FP.F16.F32.PACK_AB R8, R81, R80 ;  /* 0x000000505108723e */ /* 0x000fe400000000ff */
[----:B------:R-:W-:-:S02]  /*7690*/  F2FP.F16.F32.PACK_AB R9, R83, R82 ;  /* 0x000000525309723e */ /* 0x000fc400000000ff */
[----:B------:R-:W-:Y:S02]  /*76a0*/  F2FP.F16.F32.PACK_AB R10, R85, R84 ;  /* 0x00000054550a723e */ /* 0x000fe400000000ff */
[----:B----4-:R-:W-:Y:S02]  /*76b0*/  F2FP.F16.F32.PACK_AB R39, R79, R78 ;  /* 0x0000004e4f27723e */ /* 0x010fe400000000ff */
[----:B------:R-:W-:Y:S02]  /*76c0*/  F2FP.F16.F32.PACK_AB R11, R87, R86 ;  /* 0x00000056570b723e */ /* 0x000fe400000000ff */
[----:B-1----:R-:W-:Y:S01]  /*76d0*/  ISETP.NE.U32.AND P0, PT, R106, RZ, PT ;  /* 0x000000ff6a00720c */ /* 0x002fe20003f05070 */
[----:B------:R-:W-:Y:S01]  /*76e0*/  STSM.16.M88.4 [R108], R36 ;  /* 0x000000246c007844 */ /* 0x000fe20000000200 */
[----:B------:R-:W-:Y:S02]  /*76f0*/  IADD3 R12, P1, R109, R106, RZ ;  /* 0x0000006a6d0c7210 */ /* 0x000fe40007f3e0ff */
[----:B------:R-:W-:Y:S01]  /*7700*/  ISETP.NE.AND.EX P0, PT, R107, RZ, PT, P0 ;  /* 0x000000ff6b00720c */ /* 0x000fe20003f05300 */
[----:B------:R1:W-:Y:S02]  /*7710*/  STSM.16.M88.4 [R17], R8 ;  /* 0x0000000811007844 */ /* 0x0003e40000000200 */
[----:B------:R-:W-:Y:S01]  /*7720*/  IMAD.X R13, R110, 0x1, R107, P1 ;  /* 0x000000016e0d7824 */ /* 0x000fe200008e066b */
[----:B------:R-:W-:Y:S08]  /*7730*/  BAR.SYNC.DEFER_BLOCKING 0x1, 0x100 ;  /* 0x0044000000007b1d */ /* 0x000ff00000010000 */
[----:B-1----:R-:W1:Y:S08]  /*7740*/  LDC R9, c[0x0][0xad4] ;  /* 0x0002b500ff097b82 */ /* 0x002e700000000800 */
[----:B------:R-:W2:Y:S01]  /*7750*/  LDC R17, c[0x0][0xbe8] ;  /* 0x0002fa00ff117b82 */ /* 0x000ea20000000800 */
[----:B------:R-:W3:Y:S01]  /*7760*/  @P0 LDG.E R94, desc[UR40][R12.64] ;  /* 0x000000280c5e0981 */ /* 0x000ee2000c1e1900 */
[----:B------:R-:W-:-:S04]  /*7770*/  ISETP.NE.U32.AND P1, PT, RZ, UR4, PT ;  /* 0x00000004ff007c0c */ /* 0x000fc8000bf25070 */
[----:B------:R-:W-:Y:S01]  /*7780*/  ISETP.NE.AND.EX P1, PT, RZ, UR5, PT, P1 ;  /* 0x00000005ff007c0c */ /* 0x000fe2000bf25310 */
[----:B------:R-:W-:-:S12]  /*7790*/  IMAD.MOV.U32 R28, RZ, RZ, 0x9b8 ;  /* 0x000009b8ff1c7424 */ /* 0x000fd800078e00ff */
[----:B------:R-:W-:Y:S01]  /*77a0*/  @P1 IADD3 R14, P2, R109, UR4, RZ ;  /* 0x000000046d0e1c10 */ /* 0x000fe2000ff5e0ff */
[----:B------:R-:W-:Y:S01]  /*77b0*/  ULDC UR4, c[0x0][0xa88] ;  /* 0x0002a20000047ab9 */ /* 0x000fe20000000800 */
[----:B--2---:R-:W-:Y:S01]  /*77c0*/  ISETP.NE.AND P4, PT, R17, 0x1, PT ;  /* 0x000000011100780c */ /* 0x004fe20003f85270 */
[----:B------:R-:W-:Y:S01]  /*77d0*/  IMAD.U32 R4, RZ, RZ, UR4 ;  /* 0x00000004ff047e24 */ /* 0x000fe2000f8e00ff */
[----:B------:R-:W-:Y:S02]  /*77e0*/  @P1 IADD3.X R15, R110, UR5, RZ, P2, !PT ;  /* 0x000000056e0f1c10 */ /* 0x000fe400097fe4ff */
[----:B------:R-:W-:-:S03]  /*77f0*/  ISETP.NE.AND P2, PT, R186, RZ, PT ;  /* 0x000000ffba00720c */ /* 0x000fc60003f45270 */
[----:B------:R2:W5:Y:S01]  /*7800*/  @P1 LDG.E R4, desc[UR40][R14.64] ;  /* 0x000000280e041981 */ /* 0x000562000c1e1900 */
[----:B-1----:R-:W-:Y:S01]  /*7810*/  SEL R9, R186, R9, P2 ;  /* 0x00000009ba097207 */ /* 0x002fe20001000000 */
[----:B------:R-:W-:Y:S01]  /*7820*/  IMAD R37, R187, 0x80, R226 ;  /* 0x00000080bb257824 */ /* 0x000fe200078e02e2 */
[----:B------:R-:W-:Y:S02]  /*7830*/  ISETP.NE.U32.AND P2, PT, R106, RZ, PT ;  /* 0x000000ff6a00720c */ /* 0x000fe40003f45070 */
[----:B------:R-:W-:Y:S01]  /*7840*/  ISETP.GT.AND P3, PT, R9, 0x1, PT ;  /* 0x000000010900780c */ /* 0x000fe20003f64270 */
[----:B------:R-:W1:Y:S01]  /*7850*/  @P4 LDC R30, c[0x0][0xbec] ;  /* 0x0002fb00ff1e4b82 */ /* 0x000e620000000800 */
[----:B------:R-:W-:Y:S02]  /*7860*/  ISETP.NE.AND.EX P2, PT, R107, RZ, PT, P2 ;  /* 0x000000ff6b00720c */ /* 0x000fe40003f45320 */
[----:B------:R-:W-:Y:S02]  /*7870*/  SEL R28, R28, 0x978, P3 ;  /* 0x000009781c1c7807 */ /* 0x000fe40001800000 */
[----:B------:R-:W-:-:S02]  /*7880*/  SEL R23, R23, RZ, !P2 ;  /* 0x000000ff17177207 */ /* 0x000fc40005000000 */
[----:B------:R-:W-:Y:S01]  /*7890*/  SEL R27, R204, RZ, !P2 ;  /* 0x000000ffcc1b7207 */ /* 0x000fe20005000000 */
[----:B------:R-:W4:Y:S01]  /*78a0*/  LDC.64 R24, c[0x0][R28+0x220] ;  /* 0x000088001c187b82 */ /* 0x000f220000000a00 */
[----:B------:R-:W-:-:S07]  /*78b0*/  SEL R29, R203, RZ, P3 ;  /* 0x000000ffcb1d7207 */ /* 0x000fce0001800000 */
[----:B------:R-:W0:Y:S08]  /*78c0*/  LDC.64 R10, c[0x0][R28+0x218] ;  /* 0x000086001c0a7b82 */ /* 0x000e300000000a00 */
[----:B------:R-:W1:Y:S08]  /*78d0*/  @P4 LDC R35, c[0x0][0xbf0] ;  /* 0x0002fc00ff234b82 */ /* 0x000e700000000800 */
[----:B------:R-:W1:Y:S01]  /*78e0*/  LDC.64 R8, c[0x0][0xba8] ;  /* 0x0002ea00ff087b82 */ /* 0x000e620000000a00 */
[----:B----4-:R-:W-:-:S04]  /*78f0*/  IMAD R25, R25, R23, RZ ;  /* 0x0000001719197224 */ /* 0x010fc800078e02ff */
[C---:B------:R-:W-:Y:S02]  /*7900*/  IMAD R33, R24.reuse, R27, R25 ;  /* 0x0000001b18217224 */ /* 0x040fe400078e0219 */
[----:B------:R-:W-:Y:S01]  /*7910*/  IMAD.WIDE.U32 R24, R24, R23, RZ ;  /* 0x0000001718187225 */ /* 0x000fe200078e00ff */
[----:B--2---:R-:W2:Y:S03]  /*7920*/  LDC.64 R14, c[0x0][R28+0x228] ;  /* 0x00008a001c0e7b82 */ /* 0x004ea60000000a00 */
[----:B0-----:R-:W-:-:S04]  /*7930*/  IMAD.WIDE.U32 R26, R10, R185, RZ ;  /* 0x000000b90a1a7225 */ /* 0x001fc800078e00ff */
[----:B------:R-:W-:Y:S02]  /*7940*/  IMAD R31, R11, R185, RZ ;  /* 0x000000b90b1f7224 */ /* 0x000fe400078e02ff */
[----:B------:R0:W4:Y:S01]  /*7950*/  LDC.64 R10, c[0x0][R28+0x210] ;  /* 0x000084001c0a7b82 */ /* 0x0001220000000a00 */
[----:B------:R-:W-:Y:S02]  /*7960*/  IMAD.IADD R33, R25, 0x1, R33 ;  /* 0x0000000119217824 */ /* 0x000fe400078e0221 */
[----:B------:R-:W-:Y:S02]  /*7970*/  IMAD.MOV.U32 R25, RZ, RZ, R37 ;  /* 0x000000ffff197224 */ /* 0x000fe400078e0025 */
[----:B------:R-:W-:-:S03]  /*7980*/  IMAD.IADD R31, R27, 0x1, R31 ;  /* 0x000000011b1f7824 */ /* 0x000fc600078e021f */
[----:B-1----:R-:W1:Y:S01]  /*7990*/  @!P3 LDC R8, c[0x0][0xb50] ;  /* 0x0002d400ff08bb82 */ /* 0x002e620000000800 */
[----:B--2---:R-:W-:-:S07]  /*79a0*/  IMAD R27, R15, R29, RZ ;  /* 0x0000001d0f1b7224 */ /* 0x004fce00078e02ff */
[----:B------:R-:W2:Y:S01]  /*79b0*/  @!P3 LDC R9, c[0x0][0xb54] ;  /* 0x0002d500ff09bb82 */ /* 0x000ea20000000800 */
[----:B------:R-:W-:-:S04]  /*79c0*/  IMAD.WIDE.U32 R14, R14, R29, RZ ;  /* 0x0000001d0e0e7225 */ /* 0x000fc800078e00ff */
[----:B------:R-:W-:Y:S01]  /*79d0*/  IMAD.IADD R27, R15, 0x1, R27 ;  /* 0x000000010f1b7824 */ /* 0x000fe200078e021b */
[--C-:B---3--:R-:W-:Y:S01]  /*79e0*/  IADD3 R26, P2, P5, R24, R26, R94.reuse ;  /* 0x0000001a181a7210 */ /* 0x108fe20007d5e05e */
[----:B------:R-:W-:Y:S01]  /*79f0*/  @P4 IMAD.HI.U32 R24, R37, R30, RZ ;  /* 0x0000001e25184227 */ /* 0x000fe200078e00ff */
[----:B------:R-:W-:-:S04]  /*7a00*/  SHF.R.S32.HI R106, RZ, 0x1f, R94 ;  /* 0x0000001fff6a7819 */ /* 0x000fc8000001145e */
[----:B------:R-:W-:Y:S02]  /*7a10*/  @P4 SHF.R.U32.HI R25, RZ, R35, R24 ;  /* 0x00000023ff194219 */ /* 0x000fe40000011618 */
[----:B------:R-:W-:Y:S02]  /*7a20*/  IADD3.X R24, R33, R31, R106, P2, P5 ;  /* 0x0000001f21187210 */ /* 0x000fe400017ea46a */
[----:B------:R-:W-:Y:S01]  /*7a30*/  IADD3 R14, P2, P5, R25, R26, R14 ;  /* 0x0000001a190e7210 */ /* 0x000fe20007d5e00e */
[--C-:B0-----:R-:W-:Y:S01]  /*7a40*/  IMAD.MOV R28, RZ, RZ, -R25.reuse ;  /* 0x000000ffff1c7224 */ /* 0x101fe200078e0a19 */
[----:B------:R-:W-:-:S03]  /*7a50*/  SHF.R.S32.HI R15, RZ, 0x1f, R25 ;  /* 0x0000001fff0f7819 */ /* 0x000fc60000011419 */
[----:B------:R-:W-:Y:S01]  /*7a60*/  IMAD R25, R17, R28, R37 ;  /* 0x0000001c11197224 */ /* 0x000fe200078e0225 */
[----:B------:R-:W-:-:S03]  /*7a70*/  IADD3.X R15, R15, R24, R27, P2, P5 ;  /* 0x000000180f0f7210 */ /* 0x000fc600017ea41b */
[----:B----4-:R-:W-:Y:S01]  /*7a80*/  IMAD R11, R11, R25, RZ ;  /* 0x000000190b0b7224 */ /* 0x010fe200078e02ff */
[----:B------:R-:W-:-:S05]  /*7a90*/  SHF.R.S32.HI R27, RZ, 0x1f, R25 ;  /* 0x0000001fff1b7819 */ /* 0x000fca0000011419 */
[C---:B------:R-:W-:Y:S02]  /*7aa0*/  IMAD R27, R10.reuse, R27, R11 ;  /* 0x0000001b0a1b7224 */ /* 0x040fe400078e020b */
[----:B------:R-:W-:-:S04]  /*7ab0*/  IMAD.WIDE.U32 R10, R10, R25, R14 ;  /* 0x000000190a0a7225 */ /* 0x000fc800078e000e */
[----:B------:R-:W-:Y:S01]  /*7ac0*/  IMAD.IADD R11, R11, 0x1, R27 ;  /* 0x000000010b0b7824 */ /* 0x000fe200078e021b */
[----:B-1----:R-:W-:-:S04]  /*7ad0*/  LEA R14, P2, R10, R8, 0x2 ;  /* 0x000000080a0e7211 */ /* 0x002fc800078410ff */
[----:B--2---:R-:W-:Y:S01]  /*7ae0*/  LEA.HI.X R15, R10, R9, R11, 0x2, P2 ;  /* 0x000000090a0f7211 */ /* 0x004fe200010f140b */
[----:B------:R-:W-:Y:S08]  /*7af0*/  @P1 BRA `(.L_x_199) ;  /* 0x0000000000101947 */ /* 0x000ff00003800000 */
[----:B------:R-:W-:Y:S05]  /*7b00*/  @!P0 BRA `(.L_x_199) ;  /* 0x00000000000c8947 */ /* 0x000fea0003800000 */
[----:B------:R-:W2:Y:S04]  /*7b10*/  LDG.E R9, desc[UR40][R12.64] ;  /* 0x000000280c097981 */ /* 0x000ea8000c1e1900 */
[----:B-----5:R-:W2:Y:S02]  /*7b20*/  LDG.E R4, desc[UR40][R12.64+0x4] ;  /* 0x000004280c047981 */ /* 0x020ea4000c1e1900 */
[----:B--2---:R-:W-:-:S07]  /*7b30*/  IMAD.IADD R4, R4, 0x1, -R9 ;  /* 0x0000000104047824 */ /* 0x004fce00078e0a09 */
.L_x_199:
[----:B------:R-:W-:Y:S01]  /*7b40*/  SHFL.IDX PT, R8, R14, RZ, 0x1c1f ;  /* 0x001c1fff0e087589 */ /* 0x000fe200000e0000 */
[----:B------:R-:W-:Y:S01]  /*7b50*/  IMAD R25, R187, 0x80, R225 ;  /* 0x00000080bb197824 */ /* 0x000fe200078e02e1 */
[----:B------:R-:W-:Y:S01]  /*7b60*/  LOP3.LUT P0, RZ, R208, 0x3, RZ, 0xc0, !PT ;  /* 0x00000003d0ff7812 */ /* 0x000fe2000780c0ff */
[----:B-----5:R-:W-:Y:S01]  /*7b70*/  IMAD R4, R4, R17, RZ ;  /* 0x0000001104047224 */ /* 0x020fe200078e02ff */
[----:B------:R-:W0:Y:S01]  /*7b80*/  SHFL.IDX PT, R9, R15, RZ, 0x1c1f ;  /* 0x001c1fff0f097589 */ /* 0x000e2200000e0000 */
[----:B------:R-:W-:-:S03]  /*7b90*/  VIADD R29, R25, 0x8 ;  /* 0x00000008191d7836 */ /* 0x000fc60000000000 */
[----:B------:R-:W-:Y:S01]  /*7ba0*/  SHFL.IDX PT, R10, R14, 0x1, 0x1c1f ;  /* 0x003c1f000e0a7f89 */ /* 0x000fe200000e0000 */
[-C--:B------:R-:W-:Y:S02]  /*7bb0*/  ISETP.GE.OR P1, PT, R25, R4.reuse, P0 ;  /* 0x000000041900720c */ /* 0x080fe40000726670 */
[----:B------:R-:W-:Y:S01]  /*7bc0*/  ISETP.GE.OR P0, PT, R29, R4, P0 ;  /* 0x000000041d00720c */ /* 0x000fe20000706670 */
[----:B------:R-:W1:Y:S10]  /*7bd0*/  SHFL.IDX PT, R11, R15, 0x1, 0x1c1f ;  /* 0x003c1f000f0b7f89 */ /* 0x000e7400000e0000 */
[----:B0-----:R0:W-:Y:S04]  /*7be0*/  @!P1 ST.E desc[UR40][R8.64], R0 ;  /* 0x0000000008009985 */ /* 0x0011e8000c101928 */
[----:B-1----:R0:W-:Y:S01]  /*7bf0*/  @!P0 ST.E desc[UR40][R10.64], R95 ;  /* 0x0000005f0a008985 */ /* 0x0021e2000c101928 */
[----:B------:R-:W-:Y:S05]  /*7c00*/  @P3 BRA `(.L_x_200) ;  /* 0x00000008007c3947 */ /* 0x000fea0003800000 */
[----:B0-----:R-:W-:Y:S01]  /*7c10*/  IMAD R9, R206, 0x40, R18 ;  /* 0x00000040ce097824 */ /* 0x001fe200078e0212 */
[----:B------:R-:W0:Y:S01]  /*7c20*/  @P4 LDC R51, c[0x0][0xbec] ;  /* 0x0002fb00ff334b82 */ /* 0x000e220000000800 */
[----:B------:R-:W-:Y:S02]  /*7c30*/  ULDC.64 UR4, c[0x0][0xaa0] ;  /* 0x0002a80000047ab9 */ /* 0x000fe40000000a00 */
[----:B------:R-:W-:-:S03]  /*7c40*/  IMAD.WIDE R104, R9, 0x2, R104 ;  /* 0x0000000209687825 */ /* 0x000fc600078e0268 */
[----:B------:R-:W-:Y:S02]  /*7c50*/  IADD3 R13, P6, R104, 0x1000, RZ ;  /* 0x00001000680d7810 */ /* 0x000fe40007fde0ff */
[----:B------:R-:W1:Y:S01]  /*7c60*/  @P4 LDC R53, c[0x0][0xbf0] ;  /* 0x0002fc00ff354b82 */ /* 0x000e620000000800 */
[----:B------:R-:W-:Y:S01]  /*7c70*/  IMAD R21, R106, UR4, RZ ;  /* 0x000000046a157c24 */ /* 0x000fe2000f8e02ff */
[----:B------:R-:W-:Y:S02]  /*7c80*/  IADD3 R25, P5, R104, 0x2000, RZ ;  /* 0x0000200068197810 */ /* 0x000fe40007fbe0ff */
[----:B------:R-:W-:Y:S01]  /*7c90*/  LOP3.LUT R12, R13, 0x380, RZ, 0xc0, !PT ;  /* 0x000003800d0c7812 */ /* 0x000fe200078ec0ff */
[----:B------:R-:W-:Y:S01]  /*7ca0*/  IMAD R49, R94, UR5, R21 ;  /* 0x000000055e317c24 */ /* 0x000fe2000f8e0215 */
[----:B------:R-:W-:Y:S02]  /*7cb0*/  IADD3 R29, P3, R104, 0x3000, RZ ;  /* 0x00003000681d7810 */ /* 0x000fe40007f7e0ff */
[----:B------:R-:W-:Y:S01]  /*7cc0*/  SHF.R.U64 R12, R12, 0x3, RZ ;  /* 0x000000030c0c7819 */ /* 0x000fe200000012ff */
[----:B------:R-:W-:Y:S01]  /*7cd0*/  IMAD.WIDE.U32 R20, R94, UR4, RZ ;  /* 0x000000045e147c25 */ /* 0x000fe2000f8e00ff */
[----:B------:R-:W-:Y:S01]  /*7ce0*/  ULDC.64 UR4, c[0x0][0xae8] ;  /* 0x0002ba0000047ab9 */ /* 0x000fe20000000a00 */
[----:B------:R-:W-:-:S02]  /*7cf0*/  IADD3 R33, P2, R104, 0x4000, RZ ;  /* 0x0000400068217810 */ /* 0x000fc40007f5e0ff */
[----:B------:R-:W-:Y:S01]  /*7d00*/  LOP3.LUT R12, R12, R13, RZ, 0x3c, !PT ;  /* 0x0000000d0c0c7212 */ /* 0x000fe200078e3cff */
[----:B------:R-:W-:Y:S01]  /*7d10*/  IMAD.X R13, RZ, RZ, R105, P6 ;  /* 0x000000ffff0d7224 */ /* 0x000fe200030e0669 */
[C---:B------:R-:W-:Y:S01]  /*7d20*/  IADD3 R9, P6, R104.reuse, 0x7000, RZ ;  /* 0x0000700068097810 */ /* 0x040fe20007fde0ff */
[----:B------:R-:W-:Y:S01]  /*7d30*/  IMAD.IADD R21, R21, 0x1, R49 ;  /* 0x0000000115157824 */ /* 0x000fe200078e0231 */
[C---:B------:R-:W-:Y:S02]  /*7d40*/  IADD3 R37, P1, R104.reuse, 0x5000, RZ ;  /* 0x0000500068257810 */ /* 0x040fe40007f3e0ff */
[----:B------:R-:W-:Y:S01]  /*7d50*/  LOP3.LUT R0, R9, 0x380, RZ, 0xc0, !PT ;  /* 0x0000038009007812 */ /* 0x000fe200078ec0ff */
[----:B------:R-:W-:Y:S01]  /*7d60*/  IMAD.WIDE.U32 R20, R185, UR4, R20 ;  /* 0x00000004b9147c25 */ /* 0x000fe2000f8e0014 */
[----:B------:R-:W-:Y:S01]  /*7d70*/  IADD3 R41, P0, R104, 0x6000, RZ ;  /* 0x0000600068297810 */ /* 0x000fe20007f1e0ff */
[----:B------:R-:W5:Y:S01]  /*7d80*/  LD.E.128 R12, desc[UR40][R12.64] ;  /* 0x000000280c0c7980 */ /* 0x000f62000c101d00 */
[----:B------:R-:W-:-:S02]  /*7d90*/  SHF.R.U64 R0, R0, 0x3, RZ ;  /* 0x0000000300007819 */ /* 0x000fc400000012ff */
[----:B------:R-:W-:Y:S01]  /*7da0*/  SHF.R.S32.HI R48, RZ, 0x1f, R23 ;  /* 0x0000001fff307819 */ /* 0x000fe20000011417 */
[----:B------:R-:W-:Y:S01]  /*7db0*/  IMAD.X R45, RZ, RZ, R105, P6 ;  /* 0x000000ffff2d7224 */ /* 0x000fe200030e0669 */
[----:B------:R-:W-:Y:S01]  /*7dc0*/  LOP3.LUT R44, R0, R9, RZ, 0x3c, !PT ;  /* 0x00000009002c7212 */ /* 0x000fe200078e3cff */
[----:B------:R-:W-:Y:S01]  /*7dd0*/  IMAD R0, R184, 0x20, R206 ;  /* 0x00000020b8007824 */ /* 0x000fe200078e02ce */
[----:B------:R-:W-:Y:S01]  /*7de0*/  LOP3.LUT R24, R25, 0x380, RZ, 0xc0, !PT ;  /* 0x0000038019187812 */ /* 0x000fe200078ec0ff */
[----:B------:R-:W-:Y:S01]  /*7df0*/  IMAD R21, R185, UR5, R21 ;  /* 0x00000005b9157c24 */ /* 0x000fe2000f8e0215 */
[----:B------:R-:W-:Y:S01]  /*7e00*/  LOP3.LUT R28, R29, 0x380, RZ, 0xc0, !PT ;  /* 0x000003801d1c7812 */ /* 0x000fe200078ec0ff */
[----:B------:R-:W-:Y:S01]  /*7e10*/  IMAD R50, R187, 0x80, R0 ;  /* 0x00000080bb327824 */ /* 0x000fe200078e0200 */
[----:B------:R-:W-:Y:S01]  /*7e20*/  LOP3.LUT R32, R33, 0x380, RZ, 0xc0, !PT ;  /* 0x0000038021207812 */ /* 0x000fe200078ec0ff */
[----:B------:R-:W-:Y:S01]  /*7e30*/  ULDC.64 UR4, c[0x0][0xaf0] ;  /* 0x0002bc0000047ab9 */ /* 0x000fe20000000a00 */
[----:B------:R-:W-:Y:S01]  /*7e40*/  LOP3.LUT R36, R37, 0x380, RZ, 0xc0, !PT ;  /* 0x0000038025247812 */ /* 0x000fe200078ec0ff */
[----:B0-----:R-:W-:Y:S01]  /*7e50*/  @P4 IMAD.HI.U32 R0, R50, R51, RZ ;  /* 0x0000003332004227 */ /* 0x001fe200078e00ff */
[----:B------:R-:W-:Y:S01]  /*7e60*/  LOP3.LUT R40, R41, 0x380, RZ, 0xc0, !PT ;  /* 0x0000038029287812 */ /* 0x000fe200078ec0ff */
[----:B------:R-:W5:Y:S01]  /*7e70*/  LD.E.128 R44, desc[UR40][R44.64] ;  /* 0x000000282c2c7980 */ /* 0x000f62000c101d00 */
[----:B------:R-:W-:Y:S01]  /*7e80*/  LOP3.LUT R11, R104, 0x380, RZ, 0xc0, !PT ;  /* 0x00000380680b7812 */ /* 0x000fe200078ec0ff */
[----:B------:R-:W-:Y:S01]  /*7e90*/  IMAD.MOV.U32 R49, RZ, RZ, R50 ;  /* 0x000000ffff317224 */ /* 0x000fe200078e0032 */
[----:B------:R-:W-:Y:S01]  /*7ea0*/  SHF.R.U64 R24, R24, 0x3, RZ ;  /* 0x0000000318187819 */ /* 0x000fe200000012ff */
[----:B------:R-:W-:Y:S01]  /*7eb0*/  IMAD R48, R48, UR4, RZ ;  /* 0x0000000430307c24 */ /* 0x000fe2000f8e02ff */
[----:B------:R-:W-:-:S02]  /*7ec0*/  SHF.R.U64 R28, R28, 0x3, RZ ;  /* 0x000000031c1c7819 */ /* 0x000fc400000012ff */
[----:B------:R-:W-:Y:S02]  /*7ed0*/  SHF.R.U64 R32, R32, 0x3, RZ ;  /* 0x0000000320207819 */ /* 0x000fe400000012ff */
[----:B------:R-:W-:Y:S02]  /*7ee0*/  SHF.R.U64 R36, R36, 0x3, RZ ;  /* 0x0000000324247819 */ /* 0x000fe400000012ff */
[----:B------:R-:W-:Y:S02]  /*7ef0*/  SHF.R.U64 R40, R40, 0x3, RZ ;  /* 0x0000000328287819 */ /* 0x000fe400000012ff */
[----:B-1----:R-:W-:Y:S02]  /*7f00*/  @P4 SHF.R.U32.HI R49, RZ, R53, R0 ;  /* 0x00000035ff314219 */ /* 0x002fe40000011600 */
[----:B------:R-:W-:Y:S01]  /*7f10*/  SHF.R.U64 R11, R11, 0x3, RZ ;  /* 0x000000030b0b7819 */ /* 0x000fe200000012ff */
[----:B------:R-:W-:Y:S01]  /*7f20*/  IMAD R51, R23, UR5, R48 ;  /* 0x0000000517337c24 */ /* 0x000fe2000f8e0230 */
[----:B------:R-:W-:Y:S01]  /*7f30*/  LOP3.LUT R24, R24, R25, RZ, 0x3c, !PT ;  /* 0x0000001918187212 */ /* 0x000fe200078e3cff */
[--C-:B------:R-:W-:Y:S01]  /*7f40*/  IMAD.X R25, RZ, RZ, R105.reuse, P5 ;  /* 0x000000ffff197224 */ /* 0x100fe200028e0669 */
[----:B------:R-:W-:Y:S01]  /*7f50*/  LOP3.LUT R28, R28, R29, RZ, 0x3c, !PT ;  /* 0x0000001d1c1c7212 */ /* 0x000fe200078e3cff */
[--C-:B------:R-:W-:Y:S01]  /*7f60*/  IMAD.X R29, RZ, RZ, R105.reuse, P3 ;  /* 0x000000ffff1d7224 */ /* 0x100fe200018e0669 */
[----:B------:R-:W-:Y:S01]  /*7f70*/  LOP3.LUT R32, R32, R33, RZ, 0x3c, !PT ;  /* 0x0000002120207212 */ /* 0x000fe200078e3cff */
[--C-:B------:R-:W-:Y:S01]  /*7f80*/  IMAD.X R33, RZ, RZ, R105.reuse, P2 ;  /* 0x000000ffff217224 */ /* 0x100fe200010e0669 */
[----:B------:R-:W-:Y:S01]  /*7f90*/  LOP3.LUT R36, R36, R37, RZ, 0x3c, !PT ;  /* 0x0000002524247212 */ /* 0x000fe200078e3cff */
[--C-:B------:R-:W-:Y:S01]  /*7fa0*/  IMAD.X R37, RZ, RZ, R105.reuse, P1 ;  /* 0x000000ffff257224 */ /* 0x100fe200008e0669 */
[----:B------:R-:W-:Y:S01]  /*7fb0*/  LOP3.LUT R40, R40, R41, RZ, 0x3c, !PT ;  /* 0x0000002928287212 */ /* 0x000fe200078e3cff */
[----:B------:R-:W-:Y:S01]  /*7fc0*/  IMAD.X R41, RZ, RZ, R105, P0 ;  /* 0x000000ffff297224 */ /* 0x000fe200000e0669 */
[--C-:B------:R-:W-:Y:S01]  /*7fd0*/  SHF.R.S32.HI R0, RZ, 0x1f, R49.reuse ;  /* 0x0000001fff007819 */ /* 0x100fe20000011431 */
[----:B------:R-:W-:Y:S01]  /*7fe0*/  IMAD.MOV R48, RZ, RZ, -R49 ;  /* 0x000000ffff307224 */ /* 0x000fe200078e0a31 */
[----:B------:R-:W-:Y:S01]  /*7ff0*/  LOP3.LUT R104, R11, R104, RZ, 0x3c, !PT ;  /* 0x000000680b687212 */ /* 0x000fe200078e3cff */
[----:B------:R-:W-:Y:S01]  /*8000*/  IMAD.WIDE.U32 R20, R23, UR4, R20 ;  /* 0x0000000417147c25 */ /* 0x000fe2000f8e0014 */
[----:B------:R-:W-:Y:S01]  /*8010*/  ULDC.64 UR4, c[0x0][0xae0] ;  /* 0x0002b80000047ab9 */ /* 0x000fe20000000a00 */
[----:B------:R-:W5:Y:S02]  /*8020*/  LD.E.128 R24, desc[UR40][R24.64] ;  /* 0x0000002818187980 */ /* 0x000f64000c101d00 */
[----:B------:R-:W-:-:S02]  /*8030*/  IMAD R0, R0, UR4, RZ ;  /* 0x0000000400007c24 */ /* 0x000fc4000f8e02ff */
[----:B------:R-:W-:Y:S01]  /*8040*/  IMAD R17, R17, R48, R50 ;  /* 0x0000003011117224 */ /* 0x000fe200078e0232 */
[----:B------:R0:W5:Y:S01]  /*8050*/  LD.E.128 R8, desc[UR40][R104.64] ;  /* 0x0000002868087980 */ /* 0x000162000c101d00 */
[----:B------:R-:W-:-:S03]  /*8060*/  IMAD.IADD R21, R21, 0x1, R51 ;  /* 0x0000000115157824 */ /* 0x000fc600078e0233 */
[----:B------:R-:W5:Y:S01]  /*8070*/  LD.E.128 R28, desc[UR40][R28.64] ;  /* 0x000000281c1c7980 */ /* 0x000f62000c101d00 */
[----:B------:R-:W-:-:S03]  /*8080*/  IMAD R23, R49, UR5, R0 ;  /* 0x0000000531177c24 */ /* 0x000fc6000f8e0200 */
[----:B------:R-:W5:Y:S01]  /*8090*/  LD.E.128 R32, desc[UR40][R32.64] ;  /* 0x0000002820207980 */ /* 0x000f62000c101d00 */
[----:B------:R-:W-:-:S03]  /*80a0*/  SHF.R.S32.HI R0, RZ, 0x1f, R17 ;  /* 0x0000001fff007819 */ /* 0x000fc60000011411 */
[----:B------:R-:W5:Y:S04]  /*80b0*/  LD.E.128 R36, desc[UR40][R36.64] ;  /* 0x0000002824247980 */ /* 0x000f68000c101d00 */
[----:B------:R-:W5:Y:S01]  /*80c0*/  LD.E.128 R40, desc[UR40][R40.64] ;  /* 0x0000002828287980 */ /* 0x000f62000c101d00 */
[----:B------:R-:W-:Y:S01]  /*80d0*/  IMAD.WIDE.U32 R20, R49, UR4, R20 ;  /* 0x0000000431147c25 */ /* 0x000fe2000f8e0014 */
[----:B------:R-:W-:Y:S01]  /*80e0*/  ULDC.64 UR4, c[0x0][0xad8] ;  /* 0x0002b60000047ab9 */ /* 0x000fe20000000a00 */
[----:B------:R-:W-:Y:S01]  /*80f0*/  @!PT LDS RZ, [RZ] ;  /* 0x00000000fffff984 */ /* 0x000fe20000000800 */
[----:B------:R-:W-:Y:S01]  /*8100*/  @!PT LDS RZ, [RZ] ;  /* 0x00000000fffff984 */ /* 0x000fe20000000800 */
[----:B------:R-:W-:Y:S01]  /*8110*/  @!PT LDS RZ, [RZ] ;  /* 0x00000000fffff984 */ /* 0x000fe20000000800 */
[----:B------:R-:W-:Y:S01]  /*8120*/  @!PT LDS RZ, [RZ] ;  /* 0x00000000fffff984 */ /* 0x000fe20000000800 */
[----:B------:R1:W-:Y:S06]  /*8130*/  MEMBAR.ALL.CTA ;  /* 0x0000000000007992 */ /* 0x0003ec0000008000 */
[----:B-1----:R-:W1:Y:S01]  /*8140*/  FENCE.VIEW.ASYNC.S ;  /* 0x00000000000073c6 */ /* 0x002e620000000000 */
[----:B------:R-:W-:-:S02]  /*8150*/  IMAD.IADD R21, R21, 0x1, R23 ;  /* 0x0000000115157824 */ /* 0x000fc400078e0217 */
[----:B------:R-:W-:Y:S02]  /*8160*/  IMAD R0, R0, UR4, RZ ;  /* 0x0000000400007c24 */ /* 0x000fe4000f8e02ff */
[----:B------:R-:W-:Y:S02]  /*8170*/  IMAD R51, R187, 0x80, R206 ;  /* 0x00000080bb337824 */ /* 0x000fe400078e02ce */
[C---:B------:R-:W-:Y:S02]  /*8180*/  IMAD R49, R17.reuse, UR5, R0 ;  /* 0x0000000511317c24 */ /* 0x040fe4000f8e0200 */
[----:B------:R-:W-:Y:S01]  /*8190*/  IMAD.WIDE.U32 R20, R17, UR4, R20 ;  /* 0x0000000411147c25 */ /* 0x000fe2000f8e0014 */
[----:B------:R-:W-:Y:S01]  /*81a0*/  ISETP.GE.AND P2, PT, R51, R4, PT ;  /* 0x000000043300720c */ /* 0x000fe20003f46270 */
[----:B------:R-:W-:Y:S02]  /*81b0*/  ULDC.64 UR4, c[0x0][0xa80] ;  /* 0x0002a00000047ab9 */ /* 0x000fe40000000a00 */
[----:B------:R-:W-:-:S02]  /*81c0*/  VIADD R3, R3, 0x34820 ;  /* 0x0003482003037836 */ /* 0x000fc40000000000 */
[----:B------:R-:W-:Y:S01]  /*81d0*/  VIADD R17, R51, 0x40 ;  /* 0x0000004033117836 */ /* 0x000fe20000000000 */
[C---:B------:R-:W-:Y:S01]  /*81e0*/  LEA R0, P3, R20.reuse, UR4, 0x1 ;  /* 0x0000000414007c11 */ /* 0x040fe2000f8608ff */
[----:B------:R-:W-:Y:S01]  /*81f0*/  IMAD.IADD R21, R21, 0x1, R49 ;  /* 0x0000000115157824 */ /* 0x000fe200078e0231 */
[----:B------:R-:W-:Y:S02]  /*8200*/  PRMT R3, RZ, 0x654, R3 ;  /* 0x00000654ff037816 */ /* 0x000fe40000000003 */
[-C--:B------:R-:W-:Y:S02]  /*8210*/  ISETP.GE.AND P1, PT, R17, R4.reuse, PT ;  /* 0x000000041100720c */ /* 0x080fe40003f26270 */
[----:B------:R-:W-:Y:S01]  /*8220*/  LEA.HI.X R17, R20, UR5, R21, 0x1, P3 ;  /* 0x0000000514117c11 */ /* 0x000fe200098f0c15 */
[----:B------:R-:W-:Y:S01]  /*8230*/  VIADD R23, R51, 0x20 ;  /* 0x0000002033177836 */ /* 0x000fe20000000000 */
[----:B-1----:R1:W-:Y:S01]  /*8240*/  SYNCS.ARRIVE.TRANS64.RED.A1T0 RZ, [R3+URZ], RZ ;  /* 0x000000ff03ff79a7 */ /* 0x0023e2000810043f */
[----:B------:R0:W2:Y:S01]  /*8250*/  SHFL.IDX PT, R49, R0, RZ, 0x181f ;  /* 0x00181fff00317589 */ /* 0x0000a200000e0000 */
[----:B------:R-:W-:Y:S02]  /*8260*/  BSSY B1, `(.L_x_201) ;  /* 0x000000d000017945 */ /* 0x000fe40003800000 */
[----:B------:R-:W-:Y:S01]  /*8270*/  ISETP.GE.AND P0, PT, R23, R4, PT ;  /* 0x000000041700720c */ /* 0x000fe20003f06270 */
[----:B-1----:R0:W1:Y:S01]  /*8280*/  SHFL.IDX PT, R3, R17, RZ, 0x181f ;  /* 0x00181fff11037589 */ /* 0x00206200000e0000 */
[----:B------:R-:W-:Y:S11]  /*8290*/  @P2 BRA `(.L_x_202) ;  /* 0x0000000000242947 */ /* 0x000ff60003800000 */
[----:B------:R-:W-:Y:S02]  /*82a0*/  ULDC UR4, c[0x0][0xac8] ;  /* 0x0002b20000047ab9 */ /* 0x000fe40000000800 */
[----:B------:R-:W-:Y:S02]  /*82b0*/  ISETP.GE.AND P2, PT, R18, UR4, PT ;  /* 0x0000000412007c0c */ /* 0x000fe4000bf46270 */
[----:B------:R-:W-:-:S11]  /*82c0*/  ISETP.GE.AND P3, PT, R22, UR4, PT ;  /* 0x0000000416007c0c */ /* 0x000fd6000bf66270 */
[-C--:B--2---:R-:W-:Y:S02]  /*82d0*/  @!P2 LEA R20, P4, R18, R49.reuse, 0x1 ;  /* 0x000000311214a211 */ /* 0x084fe400078808ff */
[----:B------:R-:W-:Y:S02]  /*82e0*/  @!P3 LEA R48, P5, R22, R49, 0x1 ;  /* 0x000000311630b211 */ /* 0x000fe400078a08ff */
[-C--:B-1----:R-:W-:Y:S02]  /*82f0*/  @!P2 LEA.HI.X R21, R18, R3.reuse, R229, 0x1, P4 ;  /* 0x000000031215a211 */ /* 0x082fe400020f0ce5 */
[----:B------:R-:W-:-:S03]  /*8300*/  @!P3 LEA.HI.X R49, R22, R3, R228, 0x1, P5 ;  /* 0x000000031631b211 */ /* 0x000fc600028f0ce4 */
[----:B-----5:R3:W-:Y:S04]  /*8310*/  @!P2 ST.E.128 desc[UR40][R20.64], R8 ;  /* 0x000000081400a985 */ /* 0x0207e8000c101d28 */
[----:B------:R3:W-:Y:S02]  /*8320*/  @!P3 ST.E.128 desc[UR40][R48.64], R32 ;  /* 0x000000203000b985 */ /* 0x0007e4000c101d28 */
.L_x_202:
[----:B------:R-:W-:Y:S05]  /*8330*/  BSYNC B1 ;  /* 0x0000000000017941 */ /* 0x000fea0003800000 */
.L_x_201:
[----:B-1----:R1:W4:Y:S01]  /*8340*/  SHFL.IDX PT, R3, R17, 0x1, 0x181f ;  /* 0x00381f0011037f89 */ /* 0x00232200000e0000 */
[----:B------:R-:W-:Y:S03]  /*8350*/  BSSY B1, `(.L_x_203) ;  /* 0x000000c000017945 */ /* 0x000fe60003800000 */
[----:B---3-5:R1:W3:Y:S01]  /*8360*/  SHFL.IDX PT, R11, R0, 0x1, 0x181f ;  /* 0x00381f00000b7f89 */ /* 0x0282e200000e0000 */
[----:B------:R-:W-:Y:S05]  /*8370*/  @P0 BRA `(.L_x_204) ;  /* 0x0000000000240947 */ /* 0x000fea0003800000 */
[----:B------:R-:W-:Y:S02]  /*8380*/  ULDC UR4, c[0x0][0xac8] ;  /* 0x0002b20000047ab9 */ /* 0x000fe40000000800 */
[----:B------:R-:W-:Y:S02]  /*8390*/  ISETP.GE.AND P3, PT, R18, UR4, PT ;  /* 0x0000000412007c0c */ /* 0x000fe4000bf66270 */
[----:B------:R-:W-:-:S11]  /*83a0*/  ISETP.GE.AND P4, PT, R22, UR4, PT ;  /* 0x0000000416007c0c */ /* 0x000fd6000bf86270 */
[-C--:B---3--:R-:W-:Y:S02]  /*83b0*/  @!P3 LEA R8, P0, R18, R11.reuse, 0x1 ;  /* 0x0000000b1208b211 */ /* 0x088fe400078008ff */
[----:B------:R-:W-:Y:S02]  /*83c0*/  @!P4 LEA R10, P2, R22, R11, 0x1 ;  /* 0x0000000b160ac211 */ /* 0x000fe400078408ff */
[-C--:B----4-:R-:W-:Y:S02]  /*83d0*/  @!P3 LEA.HI.X R9, R18, R3.reuse, R229, 0x1, P0 ;  /* 0x000000031209b211 */ /* 0x090fe400000f0ce5 */
[----:B------:R-:W-:-:S03]  /*83e0*/  @!P4 LEA.HI.X R11, R22, R3, R228, 0x1, P2 ;  /* 0x00000003160bc211 */ /* 0x000fc600010f0ce4 */
[----:B------:R3:W-:Y:S04]  /*83f0*/  @!P3 ST.E.128 desc[UR40][R8.64], R12 ;  /* 0x0000000c0800b985 */ /* 0x0007e8000c101d28 */
[----:B------:R3:W-:Y:S02]  /*8400*/  @!P4 ST.E.128 desc[UR40][R10.64], R36 ;  /* 0x000000240a00c985 */ /* 0x0007e4000c101d28 */
.L_x_204:
[----:B------:R-:W-:Y:S05]  /*8410*/  BSYNC B1 ;  /* 0x0000000000017941 */ /* 0x000fea0003800000 */
.L_x_203:
[----:B----4-:R4:W0:Y:S01]  /*8420*/  SHFL.IDX PT, R3, R17, 0x2, 0x181f ;  /* 0x00581f0011037f89 */ /* 0x01082200000e0000 */
[----:B------:R-:W-:Y:S03]  /*8430*/  BSSY B1, `(.L_x_205) ;  /* 0x000000c000017945 */ /* 0x000fe60003800000 */
[----:B---3--:R4:W3:Y:S01]  /*8440*/  SHFL.IDX PT, R11, R0, 0x2, 0x181f ;  /* 0x00581f00000b7f89 */ /* 0x0088e200000e0000 */
[----:B------:R-:W-:Y:S05]  /*8450*/  @P1 BRA `(.L_x_206) ;  /* 0x0000000000241947 */ /* 0x000fea0003800000 */
[----:B------:R-:W-:Y:S02]  /*8460*/  ULDC UR4, c[0x0][0xac8] ;  /* 0x0002b20000047ab9 */ /* 0x000fe40000000800 */
[----:B------:R-:W-:Y:S02]  /*8470*/  ISETP.GE.AND P2, PT, R18, UR4, PT ;  /* 0x0000000412007c0c */ /* 0x000fe4000bf46270 */
[----:B------:R-:W-:-:S11]  /*8480*/  ISETP.GE.AND P3, PT, R22, UR4, PT ;  /* 0x0000000416007c0c */ /* 0x000fd6000bf66270 */
[-C--:B---3--:R-:W-:Y:S02]  /*8490*/  @!P2 LEA R8, P0, R18, R11.reuse, 0x1 ;  /* 0x0000000b1208a211 */ /* 0x088fe400078008ff */
[----:B------:R-:W-:Y:S02]  /*84a0*/  @!P3 LEA R10, P1, R22, R11, 0x1 ;  /* 0x0000000b160ab211 */ /* 0x000fe400078208ff */
[-C--:B0-----:R-:W-:Y:S02]  /*84b0*/  @!P2 LEA.HI.X R9, R18, R3.reuse, R229, 0x1, P0 ;  /* 0x000000031209a211 */ /* 0x081fe400000f0ce5 */
[----:B------:R-:W-:-:S03]  /*84c0*/  @!P3 LEA.HI.X R11, R22, R3, R228, 0x1, P1 ;  /* 0x00000003160bb211 */ /* 0x000fc600008f0ce4 */
[----:B------:R0:W-:Y:S04]  /*84d0*/  @!P2 ST.E.128 desc[UR40][R8.64], R24 ;  /* 0x000000180800a985 */ /* 0x0001e8000c101d28 */
[----:B------:R0:W-:Y:S02]  /*84e0*/  @!P3 ST.E.128 desc[UR40][R10.64], R40 ;  /* 0x000000280a00b985 */ /* 0x0001e4000c101d28 */
.L_x_206:
[----:B------:R-:W-:Y:S05]  /*84f0*/  BSYNC B1 ;  /* 0x0000000000017941 */ /* 0x000fea0003800000 */
.L_x_205:
[----:B0-----:R-:W-:Y:S01]  /*8500*/  VIADD R3, R51, 0x60 ;  /* 0x0000006033037836 */ /* 0x001fe20000000000 */
[----:B-1--4-:R-:W0:Y:S04]  /*8510*/  SHFL.IDX PT, R17, R17, 0x3, 0x181f ;  /* 0x00781f0011117f89 */ /* 0x012e2800000e0000 */
[----:B------:R-:W-:Y:S01]  /*8520*/  ISETP.GE.AND P0, PT, R3, R4, PT ;  /* 0x000000040300720c */ /* 0x000fe20003f06270 */
[----:B---3--:R1:W3:-:S12]  /*8530*/  SHFL.IDX PT, R11, R0, 0x3, 0x181f ;  /* 0x00781f00000b7f89 */ /* 0x0082d800000e0000 */
[----:B-1----:R-:W-:Y:S05]  /*8540*/  @P0 BRA `(.L_x_207) ;  /* 0x0000001400e00947 */ /* 0x002fea0003800000 */
[----:B------:R-:W-:Y:S02]  /*8550*/  ULDC UR4, c[0x0][0xac8] ;  /* 0x0002b20000047ab9 */ /* 0x000fe40000000800 */
[----:B------:R-:W-:-:S13]  /*8560*/  ISETP.GE.AND P1, PT, R18, UR4, PT ;  /* 0x0000000412007c0c */ /* 0x000fda000bf26270 */
[----:B---3--:R-:W-:-:S04]  /*8570*/  @!P1 LEA R8, P0, R18, R11, 0x1 ;  /* 0x0000000b12089211 */ /* 0x008fc800078008ff */
[----:B0-----:R-:W-:Y:S02]  /*8580*/  @!P1 LEA.HI.X R9, R18, R17, R229, 0x1, P0 ;  /* 0x0000001112099211 */ /* 0x001fe400000f0ce5 */
[----:B------:R-:W-:-:S03]  /*8590*/  ISETP.GE.AND P0, PT, R22, UR4, PT ;  /* 0x0000000416007c0c */ /* 0x000fc6000bf06270 */
[----:B------:R0:W-:Y:S10]  /*85a0*/  @!P1 ST.E.128 desc[UR40][R8.64], R28 ;  /* 0x0000001c08009985 */ /* 0x0001f4000c101d28 */
[----:B------:R-:W-:Y:S05]  /*85b0*/  @P0 BRA `(.L_x_207) ;  /* 0x0000001400c40947 */ /* 0x000fea0003800000 */
[----:B0-----:R-:W-:-:S04]  /*85c0*/  LEA R8, P0, R22, R11, 0x1 ;  /* 0x0000000b16087211 */ /* 0x001fc800078008ff */
[----:B------:R-:W-:-:S05]  /*85d0*/  LEA.HI.X R9, R22, R17, R228, 0x1, P0 ;  /* 0x0000001116097211 */ /* 0x000fca00000f0ce4 */
[----:B------:R0:W-:Y:S01]  /*85e0*/  ST.E.128 desc[UR40][R8.64], R44 ;  /* 0x0000002c08007985 */ /* 0x0001e2000c101d28 */
[----:B------:R-:W-:Y:S05]  /*85f0*/  BRA `(.L_x_207) ;  /* 0x0000001400b47947 */ /* 0x000fea0003800000 */
.L_x_200:
[----:B0-----:R-:W0:Y:S01]  /*8600*/  @P4 LDC R10, c[0x0][0xbec] ;  /* 0x0002fb00ff0a4b82 */ /* 0x001e220000000800 */
[----:B------:R-:W-:Y:S01]  /*8610*/  ULDC.64 UR4, c[0x0][0xb08] ;  /* 0x0002c20000047ab9 */ /* 0x000fe20000000a00 */
[----:B------:R-:W-:Y:S01]  /*8620*/  SHF.R.S32.HI R0, RZ, 0x1f, R23 ;  /* 0x0000001fff007819 */ /* 0x000fe20000011417 */
[----:B------:R-:W-:Y:S01]  /*8630*/  IMAD R11, R106, UR4, RZ ;  /* 0x000000046a0b7c24 */ /* 0x000fe2000f8e02ff */
[----:B------:R-:W-:Y:S01]  /*8640*/  ULDC.64 UR6, c[0x0][0xb30] ;  /* 0x0002cc0000067ab9 */ /* 0x000fe20000000a00 */
[C---:B------:R-:W-:Y:S01]  /*8650*/  IMAD.WIDE.U32 R8, R94.reuse, UR4, RZ ;  /* 0x000000045e087c25 */ /* 0x040fe2000f8e00ff */
[----:B------:R-:W-:Y:S01]  /*8660*/  ISETP.GE.AND P0, PT, R25, R4, PT ;  /* 0x000000041900720c */ /* 0x000fe20003f06270 */
[----:B------:R-:W-:Y:S01]  /*8670*/  BSSY B1, `(.L_x_208) ;  /* 0x0000068000017945 */ /* 0x000fe20003800000 */
[----:B------:R-:W1:Y:S01]  /*8680*/  @P4 LDC R15, c[0x0][0xbf0] ;  /* 0x0002fc00ff0f4b82 */ /* 0x000e620000000800 */
[----:B------:R-:W-:Y:S01]  /*8690*/  IMAD R11, R94, UR5, R11 ;  /* 0x000000055e0b7c24 */ /* 0x000fe2000f8e020b */
[----:B------:R-:W-:-:S03]  /*86a0*/  ULDC.64 UR4, c[0x0][0xb38] ;  /* 0x0002ce0000047ab9 */ /* 0x000fc60000000a00 */
[----:B------:R-:W-:Y:S02]  /*86b0*/  IMAD.IADD R9, R9, 0x1, R11 ;  /* 0x0000000109097824 */ /* 0x000fe400078e020b */
[----:B------:R-:W-:Y:S02]  /*86c0*/  IMAD.MOV.U32 R11, RZ, RZ, R37 ;  /* 0x000000ffff0b7224 */ /* 0x000fe400078e0025 */
[----:B------:R-:W-:-:S04]  /*86d0*/  IMAD.WIDE.U32 R8, R185, UR4, R8 ;  /* 0x00000004b9087c25 */ /* 0x000fc8000f8e0008 */
[----:B------:R-:W-:Y:S01]  /*86e0*/  IMAD R9, R185, UR5, R9 ;  /* 0x00000005b9097c24 */ /* 0x000fe2000f8e0209 */
[----:B------:R-:W-:Y:S02]  /*86f0*/  ULDC.64 UR4, c[0x0][0xb40] ;  /* 0x0002d00000047ab9 */ /* 0x000fe40000000a00 */
[----:B------:R-:W-:Y:S02]  /*8700*/  IMAD R0, R0, UR4, RZ ;  /* 0x0000000400007c24 */ /* 0x000fe4000f8e02ff */
[----:B0-----:R-:W-:-:S04]  /*8710*/  @P4 IMAD.HI.U32 R10, R37, R10, RZ ;  /* 0x0000000a250a4227 */ /* 0x001fc800078e00ff */
[C---:B------:R-:W-:Y:S02]  /*8720*/  IMAD R13, R23.reuse, UR5, R0 ;  /* 0x00000005170d7c24 */ /* 0x040fe4000f8e0200 */
[----:B------:R-:W-:Y:S01]  /*8730*/  IMAD.WIDE.U32 R8, R23, UR4, R8 ;  /* 0x0000000417087c25 */ /* 0x000fe2000f8e0008 */
[----:B-1----:R-:W-:Y:S01]  /*8740*/  @P4 SHF.R.U32.HI R11, RZ, R15, R10 ;  /* 0x0000000fff0b4219 */ /* 0x002fe2000001160a */
[----:B------:R-:W-:Y:S02]  /*8750*/  ULDC.64 UR4, c[0x0][0xb48] ;  /* 0x0002d20000047ab9 */ /* 0x000fe40000000a00 */
[----:B------:R-:W-:Y:S01]  /*8760*/  IMAD.IADD R9, R9, 0x1, R13 ;  /* 0x0000000109097824 */ /* 0x000fe200078e020d */
[--C-:B------:R-:W-:Y:S01]  /*8770*/  SHF.R.S32.HI R0, RZ, 0x1f, R11.reuse ;  /* 0x0000001fff007819 */ /* 0x100fe2000001140b */
[----:B------:R-:W-:Y:S02]  /*8780*/  IMAD.MOV R10, RZ, RZ, -R11 ;  /* 0x000000ffff0a7224 */ /* 0x000fe400078e0a0b */
[----:B------:R-:W-:-:S04]  /*8790*/  IMAD.WIDE.U32 R8, R203, UR4, R8 ;  /* 0x00000004cb087c25 */ /* 0x000fc8000f8e0008 */
[----:B------:R-:W-:Y:S02]  /*87a0*/  IMAD R17, R17, R10, R37 ;  /* 0x0000000a11117224 */ /* 0x000fe400078e0225 */
[----:B------:R-:W-:Y:S02]  /*87b0*/  IMAD R0, R0, UR6, RZ ;  /* 0x0000000600007c24 */ /* 0x000fe4000f8e02ff */
[----:B------:R-:W-:Y:S01]  /*87c0*/  IMAD R9, R203, UR5, R9 ;  /* 0x00000005cb097c24 */ /* 0x000fe2000f8e0209 */
[----:B------:R-:W-:Y:S01]  /*87d0*/  ULDC.64 UR4, c[0x0][0xb28] ;  /* 0x0002ca0000047ab9 */ /* 0x000fe20000000a00 */
[C---:B------:R-:W-:Y:S01]  /*87e0*/  IMAD R13, R11.reuse, UR7, R0 ;  /* 0x000000070b0d7c24 */ /* 0x040fe2000f8e0200 */
[----:B------:R-:W-:Y:S01]  /*87f0*/  SHF.R.S32.HI R0, RZ, 0x1f, R17 ;  /* 0x0000001fff007819 */ /* 0x000fe20000011411 */
[----:B------:R-:W-:-:S04]  /*8800*/  IMAD.WIDE.U32 R8, R11, UR6, R8 ;  /* 0x000000060b087c25 */ /* 0x000fc8000f8e0008 */
[----:B------:R-:W-:Y:S02]  /*8810*/  IMAD R0, R0, UR4, RZ ;  /* 0x0000000400007c24 */ /* 0x000fe4000f8e02ff */
[----:B------:R-:W-:Y:S02]  /*8820*/  IMAD.IADD R9, R9, 0x1, R13 ;  /* 0x0000000109097824 */ /* 0x000fe400078e020d */
[C---:B------:R-:W-:Y:S02]  /*8830*/  IMAD R11, R17.reuse, UR5, R0 ;  /* 0x00000005110b7c24 */ /* 0x040fe4000f8e0200 */
[----:B------:R-:W-:Y:S01]  /*8840*/  IMAD.WIDE.U32 R8, R17, UR4, R8 ;  /* 0x0000000411087c25 */ /* 0x000fe2000f8e0008 */
[----:B------:R-:W-:-:S03]  /*8850*/  ULDC.64 UR4, c[0x0][0xb00] ;  /* 0x0002c00000047ab9 */ /* 0x000fc60000000a00 */
[----:B------:R-:W-:Y:S01]  /*8860*/  VIADD R10, R3, 0x34820 ;  /* 0x00034820030a7836 */ /* 0x000fe20000000000 */
[----:B------:R-:W-:Y:S01]  /*8870*/  LEA R0, P1, R8, UR4, 0x2 ;  /* 0x0000000408007c11 */ /* 0x000fe2000f8210ff */
[----:B------:R-:W-:-:S03]  /*8880*/  IMAD.IADD R3, R9, 0x1, R11 ;  /* 0x0000000109037824 */ /* 0x000fc600078e020b */
[----:B------:R-:W-:Y:S02]  /*8890*/  PRMT R10, RZ, 0x654, R10 ;  /* 0x00000654ff0a7816 */ /* 0x000fe4000000000a */
[----:B------:R-:W-:Y:S02]  /*88a0*/  LEA.HI.X R3, R8, UR5, R3, 0x2, P1 ;  /* 0x0000000508037c11 */ /* 0x000fe400088f1403 */
[----:B------:R0:W-:Y:S03]  /*88b0*/  SYNCS.ARRIVE.TRANS64.RED.A1T0 RZ, [R10+URZ], RZ ;  /* 0x000000ff0aff79a7 */ /* 0x0001e6000810043f */
[----:B------:R1:W2:Y:S04]  /*88c0*/  SHFL.IDX PT, R11, R3, RZ, 0x1c1f ;  /* 0x001c1fff030b7589 */ /* 0x0002a800000e0000 */
[----:B0-----:R1:W0:Y:S01]  /*88d0*/  SHFL.IDX PT, R10, R0, RZ, 0x1c1f ;  /* 0x001c1fff000a7589 */ /* 0x00122200000e0000 */
[----:B------:R-:W-:Y:S05]  /*88e0*/  @P0 BRA `(.L_x_209) ;  /* 0x0000000400000947 */ /* 0x000fea0003800000 */
[----:B------:R-:W-:Y:S02]  /*88f0*/  ULDC UR4, c[0x0][0xac8] ;  /* 0x0002b20000047ab9 */ /* 0x000fe40000000800 */
[----:B------:R-:W-:Y:S02]  /*8900*/  ISETP.GE.AND P3, PT, R205, UR4, PT ;  /* 0x00000004cd007c0c */ /* 0x000fe4000bf66270 */
[----:B------:R-:W-:Y:S02]  /*8910*/  ISETP.GE.AND P2, PT, R202, UR4, PT ;  /* 0x00000004ca007c0c */ /* 0x000fe4000bf46270 */
[----:B------:R-:W-:Y:S02]  /*8920*/  ISETP.GE.AND P1, PT, R201, UR4, PT ;  /* 0x00000004c9007c0c */ /* 0x000fe4000bf26270 */
[----:B------:R-:W-:Y:S02]  /*8930*/  ISETP.GE.AND P0, PT, R200, UR4, PT ;  /* 0x00000004c8007c0c */ /* 0x000fe4000bf06270 */
[----:B------:R-:W-:-:S05]  /*8940*/  ISETP.GE.AND P4, PT, R198, UR4, PT ;  /* 0x00000004c6007c0c */ /* 0x000fca000bf86270 */
[----:B0-2---:R-:W-:Y:S02]  /*8950*/  @!P3 IMAD.WIDE R8, R205, 0x4, R10 ;  /* 0x00000004cd08b825 */ /* 0x005fe400078e020a */
[CC--:B------:R-:W-:Y:S02]  /*8960*/  @!P2 LEA R12, P6, R202.reuse, R10.reuse, 0x2 ;  /* 0x0000000aca0ca211 */ /* 0x0c0fe400078c10ff */
[-C--:B------:R-:W-:Y:S01]  /*8970*/  @!P1 LEA R14, P5, R201, R10.reuse, 0x2 ;  /* 0x0000000ac90e9211 */ /* 0x080fe200078a10ff */
[----:B------:R0:W-:Y:S01]  /*8980*/  @!P3 ST.E.64 desc[UR40][R8.64], R20 ;  /* 0x000000140800b985 */ /* 0x0001e2000c101b28 */
[----:B------:R-:W-:Y:S02]  /*8990*/  ISETP.GE.AND P3, PT, R199, UR4, PT ;  /* 0x00000004c7007c0c */ /* 0x000fe4000bf66270 */
[----:B------:R-:W-:Y:S02]  /*89a0*/  @!P2 LEA.HI.X R13, R202, R11, R223, 0x2, P6 ;  /* 0x0000000bca0da211 */ /* 0x000fe400030f14df */
[----:B------:R-:W-:-:S02]  /*89b0*/  @!P0 LEA R24, P6, R200, R10, 0x2 ;  /* 0x0000000ac8188211 */ /* 0x000fc400078c10ff */
[-C--:B------:R-:W-:Y:S01]  /*89c0*/  @!P1 LEA.HI.X R15, R201, R11.reuse, R222, 0x2, P5 ;  /* 0x0000000bc90f9211 */ /* 0x080fe200028f14de */
[----:B------:R2:W-:Y:S01]  /*89d0*/  @!P2 ST.E.64 desc[UR40][R12.64], R88 ;  /* 0x000000580c00a985 */ /* 0x0005e2000c101b28 */
[----:B------:R-:W-:Y:S02]  /*89e0*/  ISETP.GE.AND P5, PT, R197, UR4, PT ;  /* 0x00000004c5007c0c */ /* 0x000fe4000bfa6270 */
[----:B------:R-:W-:Y:S01]  /*89f0*/  @!P0 LEA.HI.X R25, R200, R11, R221, 0x2, P6 ;  /* 0x0000000bc8198211 */ /* 0x000fe200030f14dd */
[----:B------:R3:W-:Y:S01]  /*8a00*/  @!P1 ST.E.64 desc[UR40][R14.64], R90 ;  /* 0x0000005a0e009985 */ /* 0x0007e2000c101b28 */
[----:B------:R-:W-:Y:S02]  /*8a10*/  ISETP.GE.AND P2, PT, R196, UR4, PT ;  /* 0x00000004c4007c0c */ /* 0x000fe4000bf46270 */
[-C--:B0-----:R-:W-:Y:S01]  /*8a20*/  @!P3 LEA R8, P6, R199, R10.reuse, 0x2 ;  /* 0x0000000ac708b211 */ /* 0x081fe200078c10ff */
[----:B------:R0:W-:Y:S01]  /*8a30*/  @!P0 ST.E.64 desc[UR40][R24.64], R92 ;  /* 0x0000005c18008985 */ /* 0x0001e2000c101b28 */
[----:B------:R-:W-:-:S02]  /*8a40*/  @!P4 LEA R20, P0, R198, R10, 0x2 ;  /* 0x0000000ac614c211 */ /* 0x000fc400078010ff */
[----:B------:R-:W-:Y:S02]  /*8a50*/  ISETP.GE.AND P1, PT, R195, UR4, PT ;  /* 0x00000004c3007c0c */ /* 0x000fe4000bf26270 */
[-C--:B------:R-:W-:Y:S02]  /*8a60*/  @!P4 LEA.HI.X R21, R198, R11.reuse, R219, 0x2, P0 ;  /* 0x0000000bc615c211 */ /* 0x080fe400000f14db */
[----:B------:R-:W-:Y:S02]  /*8a70*/  @!P3 LEA.HI.X R9, R199, R11, R220, 0x2, P6 ;  /* 0x0000000bc709b211 */ /* 0x000fe400030f14dc */
[----:B------:R-:W-:Y:S02]  /*8a80*/  ISETP.GE.AND P0, PT, R194, UR4, PT ;  /* 0x00000004c2007c0c */ /* 0x000fe4000bf06270 */
[----:B------:R-:W-:Y:S01]  /*8a90*/  @!P5 LEA R26, P6, R197, R10, 0x2 ;  /* 0x0000000ac51ad211 */ /* 0x000fe200078c10ff */
[----:B------:R4:W-:Y:S01]  /*8aa0*/  @!P3 ST.E.64 desc[UR40][R8.64], R40 ;  /* 0x000000280800b985 */ /* 0x0009e2000c101b28 */
[----:B------:R-:W-:-:S02]  /*8ab0*/  ISETP.GE.AND P3, PT, R193, UR4, PT ;  /* 0x00000004c1007c0c */ /* 0x000fc4000bf66270 */
[----:B------:R-:W-:Y:S01]  /*8ac0*/  @!P5 LEA.HI.X R27, R197, R11, R218, 0x2, P6 ;  /* 0x0000000bc51bd211 */ /* 0x000fe200030f14da */
[----:B------:R5:W-:Y:S01]  /*8ad0*/  @!P4 ST.E.64 desc[UR40][R20.64], R44 ;  /* 0x0000002c1400c985 */ /* 0x000be2000c101b28 */
[----:B--2---:R-:W-:-:S03]  /*8ae0*/  @!P2 LEA R12, P4, R196, R10, 0x2 ;  /* 0x0000000ac40ca211 */ /* 0x004fc600078810ff */
[----:B------:R-:W-:Y:S01]  /*8af0*/  @!P5 ST.E.64 desc[UR40][R26.64], R48 ;  /* 0x000000301a00d985 */ /* 0x000fe2000c101b28 */
[CC--:B---3--:R-:W-:Y:S02]  /*8b00*/  @!P1 LEA R14, P5, R195.reuse, R10.reuse, 0x2 ;  /* 0x0000000ac30e9211 */ /* 0x0c8fe400078a10ff */
[-C--:B------:R-:W-:Y:S02]  /*8b10*/  @!P2 LEA.HI.X R13, R196, R11.reuse, R217, 0x2, P4 ;  /* 0x0000000bc40da211 */ /* 0x080fe400020f14d9 */
[----:B0-----:R-:W-:Y:S02]  /*8b20*/  @!P0 LEA R24, P6, R194, R10, 0x2 ;  /* 0x0000000ac2188211 */ /* 0x001fe400078c10ff */
[----:B------:R-:W-:Y:S01]  /*8b30*/  ISETP.GE.AND P4, PT, R192, UR4, PT ;  /* 0x00000004c0007c0c */ /* 0x000fe2000bf86270 */
[----:B------:R0:W-:Y:S01]  /*8b40*/  @!P2 ST.E.64 desc[UR40][R12.64], R52 ;  /* 0x000000340c00a985 */ /* 0x0001e2000c101b28 */
[-C--:B------:R-:W-:Y:S02]  /*8b50*/  @!P1 LEA.HI.X R15, R195, R11.reuse, R216, 0x2, P5 ;  /* 0x0000000bc30f9211 */ /* 0x080fe400028f14d8 */
[----:B------:R-:W-:-:S02]  /*8b60*/  @!P0 LEA.HI.X R25, R194, R11, R215, 0x2, P6 ;  /* 0x0000000bc2198211 */ /* 0x000fc400030f14d7 */
[----:B------:R-:W-:Y:S01]  /*8b70*/  ISETP.GE.AND P2, PT, R191, UR4, PT ;  /* 0x00000004bf007c0c */ /* 0x000fe2000bf46270 */
[----:B------:R2:W-:Y:S01]  /*8b80*/  @!P1 ST.E.64 desc[UR40][R14.64], R56 ;  /* 0x000000380e009985 */ /* 0x0005e2000c101b28 */
[----:B----4-:R-:W-:Y:S02]  /*8b90*/  @!P3 LEA R8, P5, R193, R10, 0x2 ;  /* 0x0000000ac108b211 */ /* 0x010fe400078a10ff */
[----:B------:R-:W-:Y:S01]  /*8ba0*/  ISETP.GE.AND P1, PT, R190, UR4, PT ;  /* 0x00000004be007c0c */ /* 0x000fe2000bf26270 */
[----:B------:R3:W-:Y:S01]  /*8bb0*/  @!P0 ST.E.64 desc[UR40][R24.64], R60 ;  /* 0x0000003c18008985 */ /* 0x0007e2000c101b28 */
[----:B------:R-:W-:Y:S02]  /*8bc0*/  ISETP.GE.AND P0, PT, R189, UR4, PT ;  /* 0x00000004bd007c0c */ /* 0x000fe4000bf06270 */
[----:B------:R-:W-:Y:S02]  /*8bd0*/  @!P3 LEA.HI.X R9, R193, R11, R214, 0x2, P5 ;  /* 0x0000000bc109b211 */ /* 0x000fe400028f14d6 */
[----:B------:R-:W-:-:S02]  /*8be0*/  ISETP.GE.AND P5, PT, R188, UR4, PT ;  /* 0x00000004bc007c0c */ /* 0x000fc4000bfa6270 */
[CC--:B-----5:R-:W-:Y:S01]  /*8bf0*/  @!P4 LEA R20, P6, R192.reuse, R10.reuse, 0x2 ;  /* 0x0000000ac014c211 */ /* 0x0e0fe200078c10ff */
[----:B------:R4:W-:Y:S01]  /*8c00*/  @!P3 ST.E.64 desc[UR40][R8.64], R64 ;  /* 0x000000400800b985 */ /* 0x0009e2000c101b28 */
[CC--:B0-----:R-:W-:Y:S02]  /*8c10*/  @!P2 LEA R12, P3, R191.reuse, R10.reuse, 0x2 ;  /* 0x0000000abf0ca211 */ /* 0x0c1fe400078610ff */
[-C--:B------:R-:W-:Y:S02]  /*8c20*/  @!P4 LEA.HI.X R21, R192, R11.reuse, R213, 0x2, P6 ;  /* 0x0000000bc015c211 */ /* 0x080fe400030f14d5 */
[-C--:B--2---:R-:W-:Y:S02]  /*8c30*/  @!P1 LEA R14, P6, R190, R10.reuse, 0x2 ;  /* 0x0000000abe0e9211 */ /* 0x084fe400078c10ff */
[----:B------:R-:W-:Y:S01]  /*8c40*/  @!P2 LEA.HI.X R13, R191, R11, R212, 0x2, P3 ;  /* 0x0000000bbf0da211 */ /* 0x000fe200018f14d4 */
[----:B------:R4:W-:Y:S01]  /*8c50*/  @!P4 ST.E.64 desc[UR40][R20.64], R68 ;  /* 0x000000441400c985 */ /* 0x0009e2000c101b28 */
[----:B---3--:R-:W-:-:S02]  /*8c60*/  @!P0 LEA R24, P4, R189, R10, 0x2 ;  /* 0x0000000abd188211 */ /* 0x008fc400078810ff */
[----:B------:R-:W-:Y:S01]  /*8c70*/  @!P5 LEA R10, P3, R188, R10, 0x2 ;  /* 0x0000000abc0ad211 */ /* 0x000fe200078610ff */
[----:B------:R4:W-:Y:S01]  /*8c80*/  @!P2 ST.E.64 desc[UR40][R12.64], R72 ;  /* 0x000000480c00a985 */ /* 0x0009e2000c101b28 */
[-C--:B------:R-:W-:Y:S02]  /*8c90*/  @!P1 LEA.HI.X R15, R190, R11.reuse, R211, 0x2, P6 ;  /* 0x0000000bbe0f9211 */ /* 0x080fe400030f14d3 */
[-C--:B------:R-:W-:Y:S02]  /*8ca0*/  @!P0 LEA.HI.X R25, R189, R11.reuse, R210, 0x2, P4 ;  /* 0x0000000bbd198211 */ /* 0x080fe400020f14d2 */
[----:B------:R-:W-:Y:S01]  /*8cb0*/  @!P5 LEA.HI.X R11, R188, R11, R209, 0x2, P3 ;  /* 0x0000000bbc0bd211 */ /* 0x000fe200018f14d1 */
[----:B------:R4:W-:Y:S04]  /*8cc0*/  @!P1 ST.E.64 desc[UR40][R14.64], R76 ;  /* 0x0000004c0e009985 */ /* 0x0009e8000c101b28 */
[----:B------:R4:W-:Y:S04]  /*8cd0*/  @!P0 ST.E.64 desc[UR40][R24.64], R80 ;  /* 0x0000005018008985 */ /* 0x0009e8000c101b28 */
[----:B------:R4:W-:Y:S02]  /*8ce0*/  @!P5 ST.E.64 desc[UR40][R10.64], R84 ;  /* 0x000000540a00d985 */ /* 0x0009e4000c101b28 */
.L_x_209:
[----:B------:R-:W-:Y:S05]  /*8cf0*/  BSYNC B1 ;  /* 0x0000000000017941 */ /* 0x000fea0003800000 */
.L_x_208:
[----:B------:R-:W-:Y:S01]  /*8d00*/  ISETP.GE.AND P0, PT, R29, R4, PT ;  /* 0x000000041d00720c */ /* 0x000fe20003f06270 */
[----:B--2-4-:R2:W3:Y:S04]  /*8d10*/  SHFL.IDX PT, R11, R3, 0x1, 0x1c1f ;  /* 0x003c1f00030b7f89 */ /* 0x0144e800000e0000 */
[----:B0-----:R2:W0:Y:S08]  /*8d20*/  SHFL.IDX PT, R10, R0, 0x1, 0x1c1f ;  /* 0x003c1f00000a7f89 */ /* 0x00143000000e0000 */
[----:B--2---:R-:W-:Y:S05]  /*8d30*/  @P0 BRA `(.L_x_207) ;  /* 0x0000000c00e40947 */ /* 0x004fea0003800000 */
[----:B------:R-:W-:Y:S02]  /*8d40*/  ULDC UR4, c[0x0][0xac8] ;  /* 0x0002b20000047ab9 */ /* 0x000fe40000000800 */
[----:B------:R-:W-:Y:S02]  /*8d50*/  ISETP.GE.AND P1, PT, R202, UR4, PT ;  /* 0x00000004ca007c0c */ /* 0x000fe4000bf26270 */
[----:B------:R-:W-:Y:S02]  /*8d60*/  ISETP.GE.AND P0, PT, R201, UR4, PT ;  /* 0x00000004c9007c0c */ /* 0x000fe4000bf06270 */
[----:B------:R-:W-:Y:S02]  /*8d70*/  ISETP.GE.AND P2, PT, R205, UR4, PT ;  /* 0x00000004cd007c0c */ /* 0x000fe4000bf46270 */
[----:B------:R-:W-:Y:S02]  /*8d80*/  ISETP.GE.AND P4, PT, R199, UR4, PT ;  /* 0x00000004c7007c0c */ /* 0x000fe4000bf86270 */
[----:B------:R-:W-:-:S05]  /*8d90*/  ISETP.GE.AND P3, PT, R200, UR4, PT ;  /* 0x00000004c8007c0c */ /* 0x000fca000bf66270 */
[CC--:B0-----:R-:W-:Y:S02]  /*8da0*/  @!P1 LEA R12, P5, R202.reuse, R10.reuse, 0x2 ;  /* 0x0000000aca0c9211 */ /* 0x0c1fe400078a10ff */
[-C--:B------:R-:W-:Y:S02]  /*8db0*/  @!P0 LEA R14, P6, R201, R10.reuse, 0x2 ;  /* 0x0000000ac90e8211 */ /* 0x080fe400078c10ff */
[-C--:B---3--:R-:W-:Y:S01]  /*8dc0*/  @!P1 LEA.HI.X R13, R202, R11.reuse, R223, 0x2, P5 ;  /* 0x0000000bca0d9211 */ /* 0x088fe200028f14df */
[----:B------:R-:W-:Y:S01]  /*8dd0*/  @!P2 IMAD.WIDE R8, R205, 0x4, R10 ;  /* 0x00000004cd08a825 */ /* 0x000fe200078e020a */
[----:B------:R-:W-:Y:S02]  /*8de0*/  ISETP.GE.AND P5, PT, R198, UR4, PT ;  /* 0x00000004c6007c0c */ /* 0x000fe4000bfa6270 */
[----:B------:R-:W-:Y:S02]  /*8df0*/  @!P0 LEA.HI.X R15, R201, R11, R222, 0x2, P6 ;  /* 0x0000000bc90f8211 */ /* 0x000fe400030f14de */
[----:B------:R0:W-:Y:S01]  /*8e00*/  @!P2 ST.E.64 desc[UR40][R8.64], R96 ;  /* 0x000000600800a985 */ /* 0x0001e2000c101b28 */
[----:B------:R-:W-:-:S02]  /*8e10*/  @!P4 LEA R24, P2, R199, R10, 0x2 ;  /* 0x0000000ac718c211 */ /* 0x000fc400078410ff */
[----:B------:R-:W-:Y:S01]  /*8e20*/  @!P3 LEA R20, P6, R200, R10, 0x2 ;  /* 0x0000000ac814b211 */ /* 0x000fe200078c10ff */
[----:B------:R-:W-:Y:S01]  /*8e30*/  @!P1 ST.E.64 desc[UR40][R12.64], R98 ;  /* 0x000000620c009985 */ /* 0x000fe2000c101b28 */
[----:B------:R-:W-:Y:S02]  /*8e40*/  ISETP.GE.AND P1, PT, R196, UR4, PT ;  /* 0x00000004c4007c0c */ /* 0x000fe4000bf26270 */
[-C--:B------:R-:W-:Y:S01]  /*8e50*/  @!P4 LEA.HI.X R25, R199, R11.reuse, R220, 0x2, P2 ;  /* 0x0000000bc719c211 */ /* 0x080fe200010f14dc */
[----:B------:R2:W-:Y:S01]  /*8e60*/  @!P0 ST.E.64 desc[UR40][R14.64], R100 ;  /* 0x000000640e008985 */ /* 0x0005e2000c101b28 */
[----:B------:R-:W-:Y:S02]  /*8e70*/  ISETP.GE.AND P0, PT, R197, UR4, PT ;  /* 0x00000004c5007c0c */ /* 0x000fe4000bf06270 */
[----:B------:R-:W-:Y:S02]  /*8e80*/  ISETP.GE.AND P2, PT, R195, UR4, PT ;  /* 0x00000004c3007c0c */ /* 0x000fe4000bf46270 */
[----:B------:R-:W-:-:S02]  /*8e90*/  @!P3 LEA.HI.X R21, R200, R11, R221, 0x2, P6 ;  /* 0x0000000bc815b211 */ /* 0x000fc400030f14dd */
[----:B------:R-:W-:-:S03]  /*8ea0*/  @!P5 LEA R26, P6, R198, R10, 0x2 ;  /* 0x0000000ac61ad211 */ /* 0x000fc600078c10ff */
[----:B------:R3:W-:Y:S01]  /*8eb0*/  @!P3 ST.E.64 desc[UR40][R20.64], R102 ;  /* 0x000000661400b985 */ /* 0x0007e2000c101b28 */
[-C--:B------:R-:W-:Y:S02]  /*8ec0*/  @!P5 LEA.HI.X R27, R198, R11.reuse, R219, 0x2, P6 ;  /* 0x0000000bc61bd211 */ /* 0x080fe400030f14db */
[----:B------:R-:W-:Y:S01]  /*8ed0*/  ISETP.GE.AND P3, PT, R194, UR4, PT ;  /* 0x00000004c2007c0c */ /* 0x000fe2000bf66270 */
[----:B------:R4:W-:Y:S01]  /*8ee0*/  @!P4 ST.E.64 desc[UR40][R24.64], R42 ;  /* 0x0000002a1800c985 */ /* 0x0009e2000c101b28 */
[-C--:B0-----:R-:W-:Y:S02]  /*8ef0*/  @!P0 LEA R8, P4, R197, R10.reuse, 0x2 ;  /* 0x0000000ac5088211 */ /* 0x081fe400078810ff */
[-C--:B--2---:R-:W-:Y:S01]  /*8f00*/  @!P2 LEA R14, P6, R195, R10.reuse, 0x2 ;  /* 0x0000000ac30ea211 */ /* 0x084fe200078c10ff */
[----:B------:R-:W-:Y:S01]  /*8f10*/  @!P5 ST.E.64 desc[UR40][R26.64], R46 ;  /* 0x0000002e1a00d985 */ /* 0x000fe2000c101b28 */
[----:B------:R-:W-:Y:S02]  /*8f20*/  @!P1 LEA R12, P5, R196, R10, 0x2 ;  /* 0x0000000ac40c9211 */ /* 0x000fe400078a10ff */
[----:B------:R-:W-:-:S02]  /*8f30*/  @!P0 LEA.HI.X R9, R197, R11, R218, 0x2, P4 ;  /* 0x0000000bc5098211 */ /* 0x000fc400020f14da */
[-C--:B------:R-:W-:Y:S02]  /*8f40*/  @!P1 LEA.HI.X R13, R196, R11.reuse, R217, 0x2, P5 ;  /* 0x0000000bc40d9211 */ /* 0x080fe400028f14d9 */
[----:B------:R-:W-:Y:S01]  /*8f50*/  ISETP.GE.AND P4, PT, R193, UR4, PT ;  /* 0x00000004c1007c0c */ /* 0x000fe2000bf86270 */
[----:B------:R-:W-:Y:S01]  /*8f60*/  @!P0 ST.E.64 desc[UR40][R8.64], R50 ;  /* 0x0000003208008985 */ /* 0x000fe2000c101b28 */
[----:B------:R-:W-:Y:S02]  /*8f70*/  @!P2 LEA.HI.X R15, R195, R11, R216, 0x2, P6 ;  /* 0x0000000bc30fa211 */ /* 0x000fe400030f14d8 */
[----:B---3--:R-:W-:Y:S01]  /*8f80*/  @!P3 LEA R20, P5, R194, R10, 0x2 ;  /* 0x0000000ac214b211 */ /* 0x008fe200078a10ff */
[----:B------:R0:W-:Y:S01]  /*8f90*/  @!P1 ST.E.64 desc[UR40][R12.64], R54 ;  /* 0x000000360c009985 */ /* 0x0001e2000c101b28 */
[----:B------:R-:W-:Y:S02]  /*8fa0*/  ISETP.GE.AND P1, PT, R191, UR4, PT ;  /* 0x00000004bf007c0c */ /* 0x000fe4000bf26270 */
[----:B------:R-:W-:Y:S01]  /*8fb0*/  ISETP.GE.AND P0, PT, R190, UR4, PT ;  /* 0x00000004be007c0c */ /* 0x000fe2000bf06270 */
[----:B------:R2:W-:Y:S01]  /*8fc0*/  @!P2 ST.E.64 desc[UR40][R14.64], R58 ;  /* 0x0000003a0e00a985 */ /* 0x0005e2000c101b28 */
[----:B------:R-:W-:-:S02]  /*8fd0*/  ISETP.GE.AND P2, PT, R192, UR4, PT ;  /* 0x00000004c0007c0c */ /* 0x000fc4000bf46270 */
[-C--:B------:R-:W-:Y:S02]  /*8fe0*/  @!P3 LEA.HI.X R21, R194, R11.reuse, R215, 0x2, P5 ;  /* 0x0000000bc215b211 */ /* 0x080fe400028f14d7 */
[----:B------:R-:W-:Y:S02]  /*8ff0*/  ISETP.GE.AND P5, PT, R189, UR4, PT ;  /* 0x00000004bd007c0c */ /* 0x000fe4000bfa6270 */
[CC--:B----4-:R-:W-:Y:S01]  /*9000*/  @!P4 LEA R24, P6, R193.reuse, R10.reuse, 0x2 ;  /* 0x0000000ac118c211 */ /* 0x0d0fe200078c10ff */
[----:B------:R4:W-:Y:S03]  /*9010*/  @!P3 ST.E.64 desc[UR40][R20.64], R62 ;  /* 0x0000003e1400b985 */ /* 0x0009e6000c101b28 */
[----:B------:R-:W-:Y:S02]  /*9020*/  @!P4 LEA.HI.X R25, R193, R11, R214, 0x2, P6 ;  /* 0x0000000bc119c211 */ /* 0x000fe400030f14d6 */
[----:B0-----:R-:W-:-:S02]  /*9030*/  @!P1 LEA R12, P6, R191, R10, 0x2 ;  /* 0x0000000abf0c9211 */ /* 0x001fc400078c10ff */
[-C--:B------:R-:W-:Y:S01]  /*9040*/  @!P2 LEA R8, P3, R192, R10.reuse, 0x2 ;  /* 0x0000000ac008a211 */ /* 0x080fe200078610ff */
[----:B------:R4:W-:Y:S01]  /*9050*/  @!P4 ST.E.64 desc[UR40][R24.64], R66 ;  /* 0x000000421800c985 */ /* 0x0009e2000c101b28 */
[-C--:B--2---:R-:W-:Y:S02]  /*9060*/  @!P0 LEA R14, P4, R190, R10.reuse, 0x2 ;  /* 0x0000000abe0e8211 */ /* 0x084fe400078810ff */
[-C--:B------:R-:W-:Y:S02]  /*9070*/  @!P2 LEA.HI.X R9, R192, R11.reuse, R213, 0x2, P3 ;  /* 0x0000000bc009a211 */ /* 0x080fe400018f14d5 */
[----:B------:R-:W-:Y:S02]  /*9080*/  @!P5 LEA R26, P3, R189, R10, 0x2 ;  /* 0x0000000abd1ad211 */ /* 0x000fe400078610ff */
[-C--:B------:R-:W-:Y:S01]  /*9090*/  @!P1 LEA.HI.X R13, R191, R11.reuse, R212, 0x2, P6 ;  /* 0x0000000bbf0d9211 */ /* 0x080fe200030f14d4 */
[----:B------:R4:W-:Y:S01]  /*90a0*/  @!P2 ST.E.64 desc[UR40][R8.64], R70 ;  /* 0x000000460800a985 */ /* 0x0009e2000c101b28 */
[----:B------:R-:W-:-:S02]  /*90b0*/  @!P0 LEA.HI.X R15, R190, R11, R211, 0x2, P4 ;  /* 0x0000000bbe0f8211 */ /* 0x000fc400020f14d3 */
[----:B------:R-:W-:Y:S01]  /*90c0*/  @!P5 LEA.HI.X R27, R189, R11, R210, 0x2, P3 ;  /* 0x0000000bbd1bd211 */ /* 0x000fe200018f14d2 */
[----:B------:R4:W-:Y:S04]  /*90d0*/  @!P1 ST.E.64 desc[UR40][R12.64], R74 ;  /* 0x0000004a0c009985 */ /* 0x0009e8000c101b28 */
[----:B------:R4:W-:Y:S01]  /*90e0*/  @!P0 ST.E.64 desc[UR40][R14.64], R78 ;  /* 0x0000004e0e008985 */ /* 0x0009e2000c101b28 */
[----:B------:R-:W-:-:S03]  /*90f0*/  ISETP.GE.AND P0, PT, R188, UR4, PT ;  /* 0x00000004bc007c0c */ /* 0x000fc6000bf06270 */
[----:B------:R4:W-:Y:S10]  /*9100*/  @!P5 ST.E.64 desc[UR40][R26.64], R82 ;  /* 0x000000521a00d985 */ /* 0x0009f4000c101b28 */
[----:B------:R-:W-:Y:S05]  /*9110*/  @P0 BRA `(.L_x_207) ;  /* 0x0000000800ec0947 */ /* 0x000fea0003800000 */
[----:B----4-:R-:W-:-:S04]  /*9120*/  LEA R8, P0, R188, R10, 0x2 ;  /* 0x0000000abc087211 */ /* 0x010fc800078010ff */
[----:B------:R-:W-:-:S05]  /*9130*/  LEA.HI.X R9, R188, R11, R209, 0x2, P0 ;  /* 0x0000000bbc097211 */ /* 0x000fca00000f14d1 */
[----:B------:R2:W-:Y:S01]  /*9140*/  ST.E.64 desc[UR40][R8.64], R86 ;  /* 0x0000005608007985 */ /* 0x0005e2000c101b28 */
[----:B------:R-:W-:Y:S05]  /*9150*/  BRA `(.L_x_207) ;  /* 0x0000000800dc7947 */ /* 0x000fea0003800000 */
.L_x_198:
[----:B------:R-:W2:Y:S01]  /*9160*/  LDC.64 R10, c[0x0][0xc00] ;  /* 0x00030000ff0a7b82 */ /* 0x000ea20000000a00 */
[----:B------:R-:W-:Y:S01]  /*9170*/  ULDC.64 UR4, c[0x0][0xc08] ;  /* 0x0003020000047ab9 */ /* 0x000fe20000000a00 */
[----:B0-----:R-:W-:Y:S01]  /*9180*/  IMAD.MOV.U32 R3, RZ, RZ, RZ ;  /* 0x000000ffff037224 */ /* 0x001fe200078e00ff */
[----:B------:R-:W-:-:S04]  /*9190*/  ISETP.NE.U32.AND P0, PT, RZ, UR4, PT ;  /* 0x00000004ff007c0c */ /* 0x000fc8000bf05070 */
[----:B------:R-:W-:Y:S01]  /*91a0*/  ISETP.NE.AND.EX P1, PT, RZ, UR5, PT, P0 ;  /* 0x00000005ff007c0c */ /* 0x000fe2000bf25300 */
[----:B------:R-:W0:Y:S01]  /*91b0*/  LDC.64 R8, c[0x0][0xc00] ;  /* 0x00030000ff087b82 */ /* 0x000e220000000a00 */
[----:B--2---:R-:W-:-:S04]  /*91c0*/  ISETP.NE.U32.AND P0, PT, R10, RZ, PT ;  /* 0x000000ff0a00720c */ /* 0x004fc80003f05070 */
[----:B------:R-:W-:-:S07]  /*91d0*/  ISETP.NE.AND.EX P0, PT, R11, RZ, PT, P0 ;  /* 0x000000ff0b00720c */ /* 0x000fce0003f05300 */
[----:B------:R-:W2:Y:S01]  /*91e0*/  @P1 LDC.64 R10, c[0x0][0xc08] ;  /* 0x00030200ff0a1b82 */ /* 0x000ea20000000a00 */
[----:B------:R-:W-:Y:S01]  /*91f0*/  ULDC UR4, c[0x0][0xa88] ;  /* 0x0002a20000047ab9 */ /* 0x000fe20000000800 */
[----:B0-----:R-:W-:-:S04]  /*9200*/  IMAD.WIDE R12, R23, 0x4, R8 ;  /* 0x00000004170c7825 */ /* 0x001fc800078e0208 */
[----:B------:R-:W-:Y:S01]  /*9210*/  IMAD.U32 R0, RZ, RZ, UR4 ;  /* 0x00000004ff007e24 */ /* 0x000fe2000f8e00ff */
[----:B------:R0:W5:Y:S01]  /*9220*/  @P0 LDG.E R3, desc[UR40][R12.64] ;  /* 0x000000280c030981 */ /* 0x000162000c1e1900 */
[----:B--2---:R-:W-:-:S05]  /*9230*/  @P1 IMAD.WIDE R8, R23, 0x4, R10 ;  /* 0x0000000417081825 */ /* 0x004fca00078e020a */
[----:B------:R0:W5:Y:S01]  /*9240*/  @P1 LDG.E R0, desc[UR40][R8.64] ;  /* 0x0000002808001981 */ /* 0x000162000c1e1900 */
[----:B------:R-:W-:Y:S02]  /*9250*/  ISETP.NE.AND P2, PT, R186, RZ, PT ;  /* 0x000000ffba00720c */ /* 0x000fe40003f45270 */
[----:B------:R-:W-:-:S11]  /*9260*/  ISETP.GT.AND P3, PT, R230, 0x7f, PT ;  /* 0x0000007fe600780c */ /* 0x000fd60003f64270 */
[----:B------:R-:W2:Y:S02]  /*9270*/  @!P2 LDC R186, c[0x0][0xad4] ;  /* 0x0002b500ffbaab82 */ /* 0x000ea40000000800 */
[----:B--2---:R-:W-:Y:S01]  /*9280*/  ISETP.GT.AND P2, PT, R186, 0x1, PT ;  /* 0x00000001ba00780c */ /* 0x004fe20003f44270 */
[----:B0-----:R-:W-:-:S12]  /*9290*/  @P1 BRA `(.L_x_210) ;  /* 0x0000000000101947 */ /* 0x001fd80003800000 */
[----:B------:R-:W-:Y:S05]  /*92a0*/  @!P0 BRA `(.L_x_210) ;  /* 0x00000000000c8947 */ /* 0x000fea0003800000 */
[----:B------:R-:W2:Y:S04]  /*92b0*/  LDG.E R9, desc[UR40][R12.64] ;  /* 0x000000280c097981 */ /* 0x000ea8000c1e1900 */
[----:B-----5:R-:W2:Y:S02]  /*92c0*/  LDG.E R0, desc[UR40][R12.64+0x4] ;  /* 0x000004280c007981 */ /* 0x020ea4000c1e1900 */
[----:B--2---:R-:W-:-:S07]  /*92d0*/  IMAD.IADD R0, R0, 0x1, -R9 ;  /* 0x0000000100007824 */ /* 0x004fce00078e0a09 */
.L_x_210:
[----:B------:R-:W-:Y:S01]  /*92e0*/  BSSY B1, `(.L_x_211) ;  /* 0x0000037000017945 */ /* 0x000fe20003800000 */
[----:B------:R-:W-:Y:S02]  /*92f0*/  SEL R27, R23, RZ, !P0 ;  /* 0x000000ff171b7207 */ /* 0x000fe40004000000 */
[----:B------:R-:W-:Y:S02]  /*9300*/  SEL R204, R204, RZ, !P0 ;  /* 0x000000ffcccc7207 */ /* 0x000fe40004000000 */
[----:B-----5:R-:W-:Y:S01]  /*9310*/  SHF.R.S32.HI R24, RZ, 0x1f, R3 ;  /* 0x0000001fff187819 */ /* 0x020fe20000011403 */
[----:B------:R-:W-:Y:S06]  /*9320*/  @P3 BRA `(.L_x_212) ;  /* 0x0000000000c83947 */ /* 0x000fec0003800000 */
[----:B-1----:R-:W0:Y:S01]  /*9330*/  S2R R4, SR_TID.X ;  /* 0x0000000000047919 */ /* 0x002e220000002100 */
[----:B------:R-:W1:Y:S02]  /*9340*/  LDC R33, c[0x0][0xbe8] ;  /* 0x0002fa00ff217b82 */ /* 0x000e640000000800 */
[----:B-1----:R-:W-:Y:S02]  /*9350*/  IMAD R8, R0, R33, RZ ;  /* 0x0000002100087224 */ /* 0x002fe400078e02ff */
[----:B0-----:R-:W-:-:S04]  /*9360*/  IMAD R4, R187, 0x80, R4 ;  /* 0x00000080bb047824 */ /* 0x001fc800078e0204 */
[----:B------:R-:W-:-:S05]  /*9370*/  VIADD R29, R4, 0xffffff80 ;  /* 0xffffff80041d7836 */ /* 0x000fca0000000000 */
[----:B------:R-:W-:-:S13]  /*9380*/  ISETP.GE.AND P0, PT, R29, R8, PT ;  /* 0x000000081d00720c */ /* 0x000fda0003f06270 */
[----:B------:R-:W-:Y:S05]  /*9390*/  @P0 BRA `(.L_x_212) ;  /* 0x0000000000ac0947 */ /* 0x000fea0003800000 */
[----:B------:R-:W-:Y:S01]  /*93a0*/  ISETP.NE.AND P1, PT, R33, 0x1, PT ;  /* 0x000000012100780c */ /* 0x000fe20003f25270 */
[----:B------:R-:W-:Y:S01]  /*93b0*/  IMAD.MOV.U32 R23, RZ, RZ, 0x9b8 ;  /* 0x000009b8ff177424 */ /* 0x000fe200078e00ff */
[----:B------:R-:W-:Y:S01]  /*93c0*/  ISETP.GT.AND P0, PT, R186, 0x1, PT ;  /* 0x00000001ba00780c */ /* 0x000fe20003f04270 */
[----:B------:R-:W0:Y:S01]  /*93d0*/  LDC.64 R30, c[0x0][0xba8] ;  /* 0x0002ea00ff1e7b82 */ /* 0x000e220000000a00 */
[----:B------:R-:W-:Y:S02]  /*93e0*/  IMAD.MOV.U32 R17, RZ, RZ, R29 ;  /* 0x000000ffff117224 */ /* 0x000fe400078e001d */
[----:B------:R-:W-:Y:S02]  /*93f0*/  SEL R23, R23, 0x978, P0 ;  /* 0x0000097817177807 */ /* 0x000fe40000000000 */
[----:B------:R-:W-:-:S03]  /*9400*/  SEL R203, R203, RZ, P0 ;  /* 0x000000ffcbcb7207 */ /* 0x000fc60000000000 */
[----:B------:R-:W1:Y:S08]  /*9410*/  LDC.64 R10, c[0x0][R23+0x220] ;  /* 0x00008800170a7b82 */ /* 0x000e700000000a00 */
[----:B------:R-:W2:Y:S08]  /*9420*/  @P1 LDC R4, c[0x0][0xbec] ;  /* 0x0002fb00ff041b82 */ /* 0x000eb00000000800 */
[----:B------:R-:W3:Y:S08]  /*9430*/  LDC.64 R8, c[0x0][R23+0x218] ;  /* 0x0000860017087b82 */ /* 0x000ef00000000a00 */
[----:B------:R-:W4:Y:S01]  /*9440*/  @P1 LDC R35, c[0x0][0xbf0] ;  /* 0x0002fc00ff231b82 */ /* 0x000f220000000800 */
[----:B-1----:R-:W-:-:S02]  /*9450*/  IMAD R11, R11, R27, RZ ;  /* 0x0000001b0b0b7224 */ /* 0x002fc400078e02ff */
[----:B------:R-:W-:-:S04]  /*9460*/  IMAD.WIDE.U32 R20, R10, R27, RZ ;  /* 0x0000001b0a147225 */ /* 0x000fc800078e00ff */
[----:B------:R-:W-:Y:S01]  /*9470*/  IMAD R11, R10, R204, R11 ;  /* 0x000000cc0a0b7224 */ /* 0x000fe200078e020b */
[----:B------:R-:W1:Y:S01]  /*9480*/  LDC.64 R12, c[0x0][R23+0x228] ;  /* 0x00008a00170c7b82 */ /* 0x000e620000000a00 */
[----:B--2---:R-:W-:-:S07]  /*9490*/  @P1 IMAD.HI.U32 R4, R29, R4, RZ ;  /* 0x000000041d041227 */ /* 0x004fce00078e00ff */
[----:B------:R-:W2:Y:S01]  /*94a0*/  LDC.64 R14, c[0x0][R23+0x210] ;  /* 0x00008400170e7b82 */ /* 0x000ea20000000a00 */
[-C--:B---3--:R-:W-:Y:S02]  /*94b0*/  IMAD R25, R9, R185.reuse, RZ ;  /* 0x000000b909197224 */ /* 0x088fe400078e02ff */
[----:B------:R-:W-:-:S04]  /*94c0*/  IMAD.WIDE.U32 R8, R8, R185, RZ ;  /* 0x000000b908087225 */ /* 0x000fc800078e00ff */
[----:B------:R-:W-:Y:S01]  /*94d0*/  IMAD.IADD R25, R9, 0x1, R25 ;  /* 0x0000000109197824 */ /* 0x000fe200078e0219 */
[----:B----4-:R-:W-:Y:S01]  /*94e0*/  @P1 SHF.R.U32.HI R17, RZ, R35, R4 ;  /* 0x00000023ff111219 */ /* 0x010fe20000011604 */
[----:B0-----:R-:W0:Y:S01]  /*94f0*/  @!P0 LDC R30, c[0x0][0xb50] ;  /* 0x0002d400ff1e8b82 */ /* 0x001e220000000800 */
[----:B------:R-:W-:Y:S01]  /*9500*/  IADD3 R4, P1, P3, R20, R8, R3 ;  /* 0x0000000814047210 */ /* 0x000fe20007b3e003 */
[----:B------:R-:W-:Y:S02]  /*9510*/  IMAD.IADD R20, R21, 0x1, R11 ;  /* 0x0000000115147824 */ /* 0x000fe400078e020b */
[----:B------:R-:W-:Y:S02]  /*9520*/  IMAD.MOV R10, RZ, RZ, -R17 ;  /* 0x000000ffff0a7224 */ /* 0x000fe400078e0a11 */
[-C--:B-1----:R-:W-:Y:S02]  /*9530*/  IMAD.WIDE.U32 R8, R12, R203.reuse, RZ ;  /* 0x000000cb0c087225 */ /* 0x082fe400078e00ff */
[----:B------:R-:W1:Y:S02]  /*9540*/  @!P0 LDC R31, c[0x0][0xb54] ;  /* 0x0002d500ff1f8b82 */ /* 0x000e640000000800 */
[----:B------:R-:W-:-:S02]  /*9550*/  IMAD R13, R13, R203, RZ ;  /* 0x000000cb0d0d7224 */ /* 0x000fc400078e02ff */
[----:B------:R-:W-:Y:S01]  /*9560*/  IMAD R11, R33, R10, R29 ;  /* 0x0000000a210b7224 */ /* 0x000fe200078e021d */
[----:B------:R-:W-:Y:S01]  /*9570*/  IADD3.X R10, R20, R25, R24, P1, P3 ;  /* 0x00000019140a7210 */ /* 0x000fe20000fe6418 */
[----:B------:R-:W-:Y:S01]  /*9580*/  IMAD.IADD R13, R9, 0x1, R13 ;  /* 0x00000001090d7824 */ /* 0x000fe200078e020d */
[----:B------:R-:W-:Y:S01]  /*9590*/  IADD3 R8, P0, P1, R17, R4, R8 ;  /* 0x0000000411087210 */ /* 0x000fe2000791e008 */
[----:B--2---:R-:W-:Y:S01]  /*95a0*/  IMAD R4, R15, R11, RZ ;  /* 0x0000000b0f047224 */ /* 0x004fe200078e02ff */
[----:B------:R-:W-:-:S04]  /*95b0*/  SHF.R.S32.HI R17, RZ, 0x1f, R17 ;  /* 0x0000001fff117819 */ /* 0x000fc80000011411 */
[----:B------:R-:W-:Y:S02]  /*95c0*/  IADD3.X R9, R17, R10, R13, P0, P1 ;  /* 0x0000000a11097210 */ /* 0x000fe400007e240d */
[----:B------:R-:W-:Y:S01]  /*95d0*/  SHF.R.S32.HI R13, RZ, 0x1f, R11 ;  /* 0x0000001fff0d7819 */ /* 0x000fe2000001140b */
[----:B------:R-:W-:-:S04]  /*95e0*/  IMAD.WIDE.U32 R8, R14, R11, R8 ;  /* 0x0000000b0e087225 */ /* 0x000fc800078e0008 */
[----:B------:R-:W-:Y:S01]  /*95f0*/  IMAD R13, R14, R13, R4 ;  /* 0x0000000d0e0d7224 */ /* 0x000fe200078e0204 */
[----:B0-----:R-:W-:-:S03]  /*9600*/  LEA R10, P0, R8, R30, 0x2 ;  /* 0x0000001e080a7211 */ /* 0x001fc600078010ff */
[----:B------:R-:W-:Y:S02]  /*9610*/  IMAD.IADD R4, R9, 0x1, R13 ;  /* 0x0000000109047824 */ /* 0x000fe400078e020d */
[----:B------:R-:W-:-:S03]  /*9620*/  IMAD.MOV.U32 R9, RZ, RZ, -0x800000 ;  /* 0xff800000ff097424 */ /* 0x000fc600078e00ff */
[----:B-1----:R-:W-:-:S05]  /*9630*/  LEA.HI.X R11, R8, R31, R4, 0x2, P0 ;  /* 0x0000001f080b7211 */ /* 0x002fca00000f1404 */
[----:B------:R0:W-:Y:S02]  /*9640*/  STG.E desc[UR40][R10.64], R9 ;  /* 0x000000090a007986 */ /* 0x0001e4000c101928 */
.L_x_212:
[----:B------:R-:W-:Y:S05]  /*9650*/  BSYNC B1 ;  /* 0x0000000000017941 */ /* 0x000fea0003800000 */
.L_x_211:
[----:B------:R-:W-:Y:S05]  /*9660*/  @P2 BRA `(.L_x_207) ;  /* 0x0000000400982947 */ /* 0x000fea0003800000 */
[----:B------:R-:W2:Y:S01]  /*9670*/  LDC R15, c[0x0][0xbe8] ;  /* 0x0002fa00ff0f7b82 */ /* 0x000ea20000000800 */
[----:B------:R-:W-:Y:S01]  /*9680*/  ULDC.64 UR4, c[0x0][0xaa0] ;  /* 0x0002a80000047ab9 */ /* 0x000fe20000000a00 */
[----:B------:R-:W-:Y:S01]  /*9690*/  ULDC.64 UR6, c[0x0][0xaf0] ;  /* 0x0002bc0000067ab9 */ /* 0x000fe20000000a00 */
[----:B-1----:R-:W-:Y:S01]  /*96a0*/  IMAD R4, R24, UR4, RZ ;  /* 0x0000000418047c24 */ /* 0x002fe2000f8e02ff */
[----:B------:R-:W-:Y:S01]  /*96b0*/  BSSY B1, `(.L_x_213) ;  /* 0x0000037000017945 */ /* 0x000fe20003800000 */
[----:B0-----:R-:W-:-:S04]  /*96c0*/  IMAD.WIDE.U32 R8, R3, UR4, RZ ;  /* 0x0000000403087c25 */ /* 0x001fc8000f8e00ff */
[----:B------:R-:W-:Y:S01]  /*96d0*/  IMAD R11, R3, UR5, R4 ;  /* 0x00000005030b7c24 */ /* 0x000fe2000f8e0204 */
[----:B------:R-:W-:Y:S01]  /*96e0*/  ULDC.64 UR4, c[0x0][0xae8] ;  /* 0x0002ba0000047ab9 */ /* 0x000fe20000000a00 */
[----:B------:R-:W-:Y:S02]  /*96f0*/  IMAD R4, R184, 0x20, R206 ;  /* 0x00000020b8047824 */ /* 0x000fe400078e02ce */
[----:B------:R-:W-:Y:S02]  /*9700*/  IMAD.IADD R9, R9, 0x1, R11 ;  /* 0x0000000109097824 */ /* 0x000fe400078e020b */
[----:B------:R-:W-:Y:S02]  /*9710*/  IMAD R13, R187, 0x80, R4 ;  /* 0x00000080bb0d7824 */ /* 0x000fe400078e0204 */
[----:B------:R-:W-:-:S04]  /*9720*/  IMAD.WIDE.U32 R8, R185, UR4, R8 ;  /* 0x00000004b9087c25 */ /* 0x000fc8000f8e0008 */
[----:B------:R-:W-:Y:S02]  /*9730*/  IMAD.MOV.U32 R3, RZ, RZ, R13 ;  /* 0x000000ffff037224 */ /* 0x000fe400078e000d */
[----:B------:R-:W-:Y:S01]  /*9740*/  IMAD R9, R185, UR5, R9 ;  /* 0x00000005b9097c24 */ /* 0x000fe2000f8e0209 */
[----:B--2---:R-:W-:Y:S01]  /*9750*/  ISETP.NE.AND P0, PT, R15, 0x1, PT ;  /* 0x000000010f00780c */ /* 0x004fe20003f05270 */
[----:B------:R-:W-:Y:S01]  /*9760*/  ULDC.64 UR4, c[0x0][0xae0] ;  /* 0x0002b80000047ab9 */ /* 0x000fe20000000a00 */
[----:B------:R-:W-:-:S11]  /*9770*/  IMAD.WIDE.U32 R8, R27, UR6, R8 ;  /* 0x000000061b087c25 */ /* 0x000fd6000f8e0008 */
[----:B------:R-:W0:Y:S08]  /*9780*/  @P0 LDC R10, c[0x0][0xbec] ;  /* 0x0002fb00ff0a0b82 */ /* 0x000e300000000800 */
[----:B------:R-:W1:Y:S01]  /*9790*/  @P0 LDC R17, c[0x0][0xbf0] ;  /* 0x0002fc00ff110b82 */ /* 0x000e620000000800 */
[----:B0-----:R-:W-:-:S04]  /*97a0*/  @P0 IMAD.HI.U32 R4, R13, R10, RZ ;  /* 0x0000000a0d040227 */ /* 0x001fc800078e00ff */
[----:B------:R-:W-:Y:S01]  /*97b0*/  IMAD R10, R204, UR6, RZ ;  /* 0x00000006cc0a7c24 */ /* 0x000fe2000f8e02ff */
[----:B-1----:R-:W-:-:S03]  /*97c0*/  @P0 SHF.R.U32.HI R3, RZ, R17, R4 ;  /* 0x00000011ff030219 */ /* 0x002fc60000011604 */
[----:B------:R-:W-:Y:S01]  /*97d0*/  IMAD R11, R27, UR7, R10 ;  /* 0x000000071b0b7c24 */ /* 0x000fe2000f8e020a */
[--C-:B------:R-:W-:Y:S01]  /*97e0*/  SHF.R.S32.HI R4, RZ, 0x1f, R3.reuse ;  /* 0x0000001fff047819 */ /* 0x100fe20000011403 */
[----:B------:R-:W-:Y:S02]  /*97f0*/  IMAD.MOV R10, RZ, RZ, -R3 ;  /* 0x000000ffff0a7224 */ /* 0x000fe400078e0a03 */
[----:B------:R-:W-:Y:S02]  /*9800*/  IMAD.IADD R9, R9, 0x1, R11 ;  /* 0x0000000109097824 */ /* 0x000fe400078e020b */
[----:B------:R-:W-:Y:S02]  /*9810*/  IMAD R4, R4, UR4, RZ ;  /* 0x0000000404047c24 */ /* 0x000fe4000f8e02ff */
[----:B------:R-:W-:Y:S02]  /*9820*/  IMAD R11, R15, R10, R13 ;  /* 0x0000000a0f0b7224 */ /* 0x000fe400078e020d */
[----:B------:R-:W-:-:S02]  /*9830*/  IMAD R13, R3, UR5, R4 ;  /* 0x00000005030d7c24 */ /* 0x000fc4000f8e0204 */
[----:B------:R-:W-:Y:S01]  /*9840*/  IMAD.WIDE.U32 R8, R3, UR4, R8 ;  /* 0x0000000403087c25 */ /* 0x000fe2000f8e0008 */
[----:B------:R-:W-:Y:S01]  /*9850*/  SHF.R.S32.HI R3, RZ, 0x1f, R11 ;  /* 0x0000001fff037819 */ /* 0x000fe2000001140b */
[----:B------:R-:W-:Y:S02]  /*9860*/  ULDC.64 UR4, c[0x0][0xad8] ;  /* 0x0002b60000047ab9 */ /* 0x000fe40000000a00 */
[----:B------:R-:W-:Y:S02]  /*9870*/  IMAD.IADD R9, R9, 0x1, R13 ;  /* 0x0000000109097824 */ /* 0x000fe400078e020d */
[----:B------:R-:W-:Y:S02]  /*9880*/  IMAD R4, R3, UR4, RZ ;  /* 0x0000000403047c24 */ /* 0x000fe4000f8e02ff */
[----:B------:R-:W-:Y:S02]  /*9890*/  IMAD R10, R187, 0x80, R206 ;  /* 0x00000080bb0a7824 */ /* 0x000fe400078e02ce */
[----:B------:R-:W-:-:S02]  /*98a0*/  IMAD R15, R0, R15, RZ ;  /* 0x0000000f000f7224 */ /* 0x000fc400078e02ff */
[C---:B------:R-:W-:Y:S02]  /*98b0*/  IMAD R3, R11.reuse, UR5, R4 ;  /* 0x000000050b037c24 */ /* 0x040fe4000f8e0204 */
[----:B------:R-:W-:Y:S01]  /*98c0*/  IMAD.WIDE.U32 R8, R11, UR4, R8 ;  /* 0x000000040b087c25 */ /* 0x000fe2000f8e0008 */
[----:B------:R-:W-:Y:S01]  /*98d0*/  ISETP.GE.AND P2, PT, R10, R15, PT ;  /* 0x0000000f0a00720c */ /* 0x000fe20003f46270 */
[----:B------:R-:W-:Y:S02]  /*98e0*/  ULDC.64 UR4, c[0x0][0xa80] ;  /* 0x0002a00000047ab9 */ /* 0x000fe40000000a00 */
[----:B------:R-:W-:Y:S01]  /*98f0*/  IMAD.IADD R3, R9, 0x1, R3 ;  /* 0x0000000109037824 */ /* 0x000fe200078e0203 */
[----:B------:R-:W-:Y:S01]  /*9900*/  LEA R4, P3, R8, UR4, 0x1 ;  /* 0x0000000408047c11 */ /* 0x000fe2000f8608ff */
[----:B------:R-:W-:-:S03]  /*9910*/  VIADD R0, R10, 0x20 ;  /* 0x000000200a007836 */ /* 0x000fc60000000000 */
[----:B------:R-:W-:Y:S01]  /*9920*/  LEA.HI.X R3, R8, UR5, R3, 0x1, P3 ;  /* 0x0000000508037c11 */ /* 0x000fe200098f0c03 */
[----:B------:R0:W1:Y:S01]  /*9930*/  SHFL.IDX PT, R11, R4, RZ, 0x181f ;  /* 0x00181fff040b7589 */ /* 0x00006200000e0000 */
[-C--:B------:R-:W-:Y:S01]  /*9940*/  ISETP.GE.AND P1, PT, R0, R15.reuse, PT ;  /* 0x0000000f0000720c */ /* 0x080fe20003f26270 */
[----:B------:R-:W-:Y:S02]  /*9950*/  VIADD R0, R10, 0x40 ;  /* 0x000000400a007836 */ /* 0x000fe40000000000 */
[----:B------:R0:W2:Y:S03]  /*9960*/  SHFL.IDX PT, R9, R3, RZ, 0x181f ;  /* 0x00181fff03097589 */ /* 0x0000a600000e0000 */
[----:B------:R-:W-:Y:S01]  /*9970*/  ISETP.GE.AND P0, PT, R0, R15, PT ;  /* 0x0000000f0000720c */ /* 0x000fe20003f06270 */
[----:B------:R-:W-:-:S12]  /*9980*/  @P2 BRA `(.L_x_214) ;  /* 0x0000000000242947 */ /* 0x000fd80003800000 */
[----:B------:R-:W-:Y:S02]  /*9990*/  ULDC UR4, c[0x0][0xac8] ;  /* 0x0002b20000047ab9 */ /* 0x000fe40000000800 */
[----:B------:R-:W-:Y:S02]  /*99a0*/  ISETP.GE.AND P4, PT, R18, UR4, PT ;  /* 0x0000000412007c0c */ /* 0x000fe4000bf86270 */
[----:B------:R-:W-:-:S11]  /*99b0*/  ISETP.GE.AND P5, PT, R22, UR4, PT ;  /* 0x0000000416007c0c */ /* 0x000fd6000bfa6270 */
[-C--:B-1----:R-:W-:Y:S02]  /*99c0*/  @!P4 LEA R12, P2, R18, R11.reuse, 0x1 ;  /* 0x0000000b120cc211 */ /* 0x082fe400078408ff */
[----:B------:R-:W-:Y:S02]  /*99d0*/  @!P5 LEA R8, P3, R22, R11, 0x1 ;  /* 0x0000000b1608d211 */ /* 0x000fe400078608ff */
[-C--:B--2---:R-:W-:Y:S02]  /*99e0*/  @!P4 LEA.HI.X R13, R18, R9.reuse, R229, 0x1, P2 ;  /* 0x00000009120dc211 */ /* 0x084fe400010f0ce5 */
[----:B------:R-:W-:-:S03]  /*99f0*/  @!P5 LEA.HI.X R9, R22, R9, R228, 0x1, P3 ;  /* 0x000000091609d211 */ /* 0x000fc600018f0ce4 */
[----:B------:R3:W-:Y:S04]  /*9a00*/  @!P4 ST.E.128 desc[UR40][R12.64], RZ ;  /* 0x000000ff0c00c985 */ /* 0x0007e8000c101d28 */
[----:B------:R3:W-:Y:S02]  /*9a10*/  @!P5 ST.E.128 desc[UR40][R8.64], RZ ;  /* 0x000000ff0800d985 */ /* 0x0007e4000c101d28 */
.L_x_214:
[----:B------:R-:W-:Y:S05]  /*9a20*/  BSYNC B1 ;  /* 0x0000000000017941 */ /* 0x000fea0003800000 */
.L_x_213:
[----:B--23--:R2:W3:Y:S01]  /*9a30*/  SHFL.IDX PT, R9, R3, 0x1, 0x181f ;  /* 0x00381f0003097f89 */ /* 0x00c4e200000e0000 */
[----:B------:R-:W-:Y:S03]  /*9a40*/  BSSY B1, `(.L_x_215) ;  /* 0x000000c000017945 */ /* 0x000fe60003800000 */
[----:B-1----:R2:W1:Y:S01]  /*9a50*/  SHFL.IDX PT, R11, R4, 0x1, 0x181f ;  /* 0x00381f00040b7f89 */ /* 0x00246200000e0000 */
[----:B------:R-:W-:Y:S05]  /*9a60*/  @P1 BRA `(.L_x_216) ;  /* 0x0000000000241947 */ /* 0x000fea0003800000 */
[----:B------:R-:W-:Y:S02]  /*9a70*/  ULDC UR4, c[0x0][0xac8] ;  /* 0x0002b20000047ab9 */ /* 0x000fe40000000800 */
[----:B------:R-:W-:Y:S02]  /*9a80*/  ISETP.GE.AND P3, PT, R18, UR4, PT ;  /* 0x0000000412007c0c */ /* 0x000fe4000bf66270 */
[----:B------:R-:W-:-:S11]  /*9a90*/  ISETP.GE.AND P4, PT, R22, UR4, PT ;  /* 0x0000000416007c0c */ /* 0x000fd6000bf86270 */
[-C--:B-1----:R-:W-:Y:S02]  /*9aa0*/  @!P3 LEA R12, P1, R18, R11.reuse, 0x1 ;  /* 0x0000000b120cb211 */ /* 0x082fe400078208ff */
[----:B------:R-:W-:Y:S02]  /*9ab0*/  @!P4 LEA R8, P2, R22, R11, 0x1 ;  /* 0x0000000b1608c211 */ /* 0x000fe400078408ff */
[-C--:B---3--:R-:W-:Y:S02]  /*9ac0*/  @!P3 LEA.HI.X R13, R18, R9.reuse, R229, 0x1, P1 ;  /* 0x00000009120db211 */ /* 0x088fe400008f0ce5 */
[----:B------:R-:W-:-:S03]  /*9ad0*/  @!P4 LEA.HI.X R9, R22, R9, R228, 0x1, P2 ;  /* 0x000000091609c211 */ /* 0x000fc600010f0ce4 */
[----:B------:R4:W-:Y:S04]  /*9ae0*/  @!P3 ST.E.128 desc[UR40][R12.64], RZ ;  /* 0x000000ff0c00b985 */ /* 0x0009e8000c101d28 */
[----:B------:R4:W-:Y:S02]  /*9af0*/  @!P4 ST.E.128 desc[UR40][R8.64], RZ ;  /* 0x000000ff0800c985 */ /* 0x0009e4000c101d28 */
.L_x_216:
[----:B------:R-:W-:Y:S05]  /*9b00*/  BSYNC B1 ;  /* 0x0000000000017941 */ /* 0x000fea0003800000 */
.L_x_215:
[----:B---34-:R3:W4:Y:S01]  /*9b10*/  SHFL.IDX PT, R9, R3, 0x2, 0x181f ;  /* 0x00581f0003097f89 */ /* 0x01872200000e0000 */
        /* <DEDUP_REMOVED lines=8> */
[-C--:B----4-:R-:W-:Y:S02]  /*9ba0*/  @!P2 LEA.HI.X R13, R18, R9.reuse, R229, 0x1, P0 ;  /* 0x00000009120da211 */ /* 0x090fe400000f0ce5 */
[----:B------:R-:W-:-:S03]  /*9bb0*/  @!P3 LEA.HI.X R9, R22, R9, R228, 0x1, P1 ;  /* 0x000000091609b211 */ /* 0x000fc600008f0ce4 */
[----:B------:R1:W-:Y:S04]  /*9bc0*/  @!P2 ST.E.128 desc[UR40][R12.64], RZ ;  /* 0x000000ff0c00a985 */ /* 0x0003e8000c101d28 */
[----:B------:R1:W-:Y:S02]  /*9bd0*/  @!P3 ST.E.128 desc[UR40][R8.64], RZ ;  /* 0x000000ff0800b985 */ /* 0x0003e4000c101d28 */
.L_x_218:
[----:B------:R-:W-:Y:S05]  /*9be0*/  BSYNC B1 ;  /* 0x0000000000017941 */ /* 0x000fea0003800000 */
.L_x_217:
[----:B------:R-:W-:Y:S01]  /*9bf0*/  VIADD R0, R10, 0x60 ;  /* 0x000000600a007836 */ /* 0x000fe20000000000 */
[----:B0-23--:R-:W0:Y:S04]  /*9c00*/  SHFL.IDX PT, R3, R3, 0x3, 0x181f ;  /* 0x00781f0003037f89 */ /* 0x00de2800000e0000 */
[----:B------:R-:W-:Y:S01]  /*9c10*/  ISETP.GE.AND P0, PT, R0, R15, PT ;  /* 0x0000000f0000720c */ /* 0x000fe20003f06270 */
[----:B-1--4-:R1:W2:-:S12]  /*9c20*/  SHFL.IDX PT, R9, R4, 0x3, 0x181f ;  /* 0x00781f0004097f89 */ /* 0x01229800000e0000 */
[----:B-1----:R-:W-:Y:S05]  /*9c30*/  @P0 BRA `(.L_x_207) ;  /* 0x0000000000240947 */ /* 0x002fea0003800000 */
[----:B------:R-:W-:Y:S02]  /*9c40*/  ULDC UR4, c[0x0][0xac8] ;  /* 0x0002b20000047ab9 */ /* 0x000fe40000000800 */
[----:B------:R-:W-:Y:S02]  /*9c50*/  ISETP.GE.AND P2, PT, R18, UR4, PT ;  /* 0x0000000412007c0c */ /* 0x000fe4000bf46270 */
[----:B------:R-:W-:-:S11]  /*9c60*/  ISETP.GE.AND P3, PT, R22, UR4, PT ;  /* 0x0000000416007c0c */ /* 0x000fd6000bf66270 */
[-C--:B--2---:R-:W-:Y:S02]  /*9c70*/  @!P2 LEA R10, P0, R18, R9.reuse, 0x1 ;  /* 0x00000009120aa211 */ /* 0x084fe400078008ff */
[----:B------:R-:W-:Y:S02]  /*9c80*/  @!P3 LEA R8, P1, R22, R9, 0x1 ;  /* 0x000000091608b211 */ /* 0x000fe400078208ff */
[-C--:B0-----:R-:W-:Y:S02]  /*9c90*/  @!P2 LEA.HI.X R11, R18, R3.reuse, R229, 0x1, P0 ;  /* 0x00000003120ba211 */ /* 0x081fe400000f0ce5 */
[----:B------:R-:W-:-:S03]  /*9ca0*/  @!P3 LEA.HI.X R9, R22, R3, R228, 0x1, P1 ;  /* 0x000000031609b211 */ /* 0x000fc600008f0ce4 */
[----:B------:R0:W-:Y:S04]  /*9cb0*/  @!P2 ST.E.128 desc[UR40][R10.64], RZ ;  /* 0x000000ff0a00a985 */ /* 0x0001e8000c101d28 */
[----:B------:R0:W-:Y:S02]  /*9cc0*/  @!P3 ST.E.128 desc[UR40][R8.64], RZ ;  /* 0x000000ff0800b985 */ /* 0x0001e4000c101d28 */
.L_x_207:
[----:B------:R-:W-:Y:S05]  /*9cd0*/  BSYNC B0 ;  /* 0x0000000000007941 */ /* 0x000fea0003800000 */
.L_x_197:
[----:B------:R-:W-:Y:S02]  /*9ce0*/  ULDC UR4, c[0x0][0xc3c] ;  /* 0x00030f0000047ab9 */ /* 0x000fe40000000800 */
[----:B-1----:R-:W-:-:S13]  /*9cf0*/  ISETP.GE.AND P0, PT, R7, UR4, PT ;  /* 0x0000000407007c0c */ /* 0x002fda000bf06270 */
[----:B------:R-:W-:Y:S05]  /*9d00*/  @!P0 BRA `(.L_x_219) ;  /* 0xffffff7000b08947 */ /* 0x000fea000383ffff */
[----:B------:R-:W-:Y:S05]  /*9d10*/  EXIT ;  /* 0x000000000000794d */ /* 0x000fea0003800000 */
.L_x_171:
[----:B------:R-:W-:-:S08]  /*9d20*/  NOP ;  /* 0x0000000000007918 */ /* 0x000fd00000000000 */
[----:B0-----:R-:W0:-:S00]  /*9d30*/  USETMAXREG.DEALLOC.CTAPOOL 0x18 ;  /* 0x00000018000079c8 */ /* 0x001e0000080e0500 */
[----:B0-----:R-:W2:Y:S01]  /*9d40*/  LDL.LU R2, [R1+0x1c] ;  /* 0x00001c0001027983 */ /* 0x001ea20000300800 */
[----:B------:R-:W-:Y:S01]  /*9d50*/  LOP3.LUT R0, R0, 0x3, RZ, 0xc0, !PT ;  /* 0x0000000300007812 */ /* 0x000fe200078ec0ff */
[----:B------:R-:W-:-:S05]  /*9d60*/  IMAD.MOV.U32 R6, RZ, RZ, RZ ;  /* 0x000000ffff067224 */ /* 0x000fca00078e00ff */
[----:B------:R-:W0:Y:S02]  /*9d70*/  SHFL.IDX PT, R0, R0, RZ, 0x1f ;  /* 0x00001fff00007589 */ /* 0x000e2400000e0000 */
[----:B0-----:R-:W-:Y:S02]  /*9d80*/  ISETP.NE.AND P0, PT, R0, RZ, PT ;  /* 0x000000ff0000720c */ /* 0x001fe40003f05270 */
[----:B--2---:R-:W-:-:S11]  /*9d90*/  LOP3.LUT R2, R2, 0xfffffffd, RZ, 0xc0, !PT ;  /* 0xfffffffd02027812 */ /* 0x004fd600078ec0ff */
[----:B------:R-:W-:-:S05]  /*9da0*/  @P0 LOP3.LUT R2, R2, 0x2, RZ, 0xfc, !PT ;  /* 0x0000000202020812 */ /* 0x000fca00078efcff */
[----:B------:R0:W-:Y:S01]  /*9db0*/  STL [R1+0x1c], R2 ;  /* 0x00001c0201007387 */ /* 0x0001e20000100800 */
[----:B------:R-:W-:Y:S05]  /*9dc0*/  @!P0 BRA `(.L_x_220) ;  /* 0x0000000000248947 */ /* 0x000fea0003800000 */
[----:B------:R-:W1:Y:S08]  /*9dd0*/  S2UR UR5, SR_CgaCtaId ;  /* 0x00000000000579c3 */ /* 0x000e700000008800 */
[----:B------:R-:W-:Y:S06]  /*9de0*/  BAR.SYNC.DEFER_BLOCKING 0x5, 0x180 ;  /* 0x0146000000007b1d */ /* 0x000fec0000010000 */
[----:B------:R-:W-:-:S02]  /*9df0*/  UMOV UR4, 0x400 ;  /* 0x0000040000047882 */ /* 0x000fc40000000000 */
[----:B-1----:R-:W-:-:S09]  /*9e00*/  ULEA UR4, UR5, UR4, 0x18 ;  /* 0x0000000405047291 */ /* 0x002fd2000f8ec03f */
[----:B------:R-:W1:Y:S04]  /*9e10*/  LDS.128 R4, [UR4+0x348d0] ;  /* 0x0348d004ff047984 */ /* 0x000e680008000c00 */
[----:B-1----:R2:W-:Y:S04]  /*9e20*/  STL.64 [R1], R4 ;  /* 0x0000000401007387 */ /* 0x0025e80000100a00 */
[----:B------:R2:W-:Y:S01]  /*9e30*/  STL.64 [R1+0x8], R6 ;  /* 0x0000080601007387 */ /* 0x0005e20000100a00 */
[----:B------:R-:W-:Y:S06]  /*9e40*/  BAR.ARV 0x4, 0x180 ;  /* 0x0106000000007b1d */ /* 0x000fec0000002000 */
[----:B------:R-:W-:Y:S05]  /*9e50*/  BRA `(.L_x_221) ;  /* 0x0000000800a87947 */ /* 0x000fea0003800000 */
.L_x_220:
[----:B------:R-:W1:Y:S01]  /*9e60*/  S2R R0, SR_TID.X ;  /* 0x0000000000007919 */ /* 0x000e620000002100 */
[----:B------:R-:W-:Y:S01]  /*9e70*/  ULDC UR4, c[0x0][0xc3c] ;  /* 0x00030f0000047ab9 */ /* 0x000fe20000000800 */
[----:B------:R-:W-:Y:S01]  /*9e80*/  IMAD.MOV.U32 R9, RZ, RZ, RZ ;  /* 0x000000ffff097224 */ /* 0x000fe200078e00ff */
[----:B------:R-:W2:Y:S01]  /*9e90*/  S2UR UR6, SR_CTAID.X ;  /* 0x00000000000679c3 */ /* 0x000ea20000002500 */
[----:B------:R-:W-:Y:S01]  /*9ea0*/  ULDC UR5, c[0x0][0xc38] ;  /* 0x00030e0000057ab9 */ /* 0x000fe20000000800 */
[----:B-1----:R-:W-:-:S04]  /*9eb0*/  LOP3.LUT R0, R0, 0x1f, RZ, 0xc0, !PT ;  /* 0x0000001f00007812 */ /* 0x002fc800078ec0ff */
[----:B------:R-:W-:-:S04]  /*9ec0*/  ISETP.NE.AND P0, PT, R0, 0x1f, PT ;  /* 0x0000001f0000780c */ /* 0x000fc80003f05270 */
[----:B------:R-:W-:-:S13]  /*9ed0*/  ISETP.GE.OR P1, PT, R0, UR4, !P0 ;  /* 0x0000000400007c0c */ /* 0x000fda000c726670 */
[----:B0-----:R-:W0:Y:S08]  /*9ee0*/  @!P1 LDC.64 R2, c[0x0][0xc80] ;  /* 0x00032000ff029b82 */ /* 0x001e300000000a00 */
[----:B------:R-:W1:Y:S01]  /*9ef0*/  @!P1 LDC.64 R4, c[0x0][0xc78] ;  /* 0x00031e00ff049b82 */ /* 0x000e620000000a00 */
[----:B0-----:R-:W-:-:S05]  /*9f00*/  @!P1 IMAD.WIDE.U32 R2, R0, 0x4, R2 ;  /* 0x0000000400029825 */ /* 0x001fca00078e0002 */
[----:B------:R1:W3:Y:S02]  /*9f10*/  @!P1 LDG.E R6, desc[UR40][R2.64] ;  /* 0x0000002802069981 */ /* 0x0002e4000c1e1900 */
[----:B-1----:R-:W-:-:S05]  /*9f20*/  @!P1 IMAD.WIDE.U32 R2, R0, 0x4, R4 ;  /* 0x0000000400029825 */ /* 0x002fca00078e0004 */
[----:B------:R-:W3:Y:S01]  /*9f30*/  @!P1 LDG.E R9, desc[UR40][R2.64] ;  /* 0x0000002802099981 */ /* 0x000ee2000c1e1900 */
[C---:B------:R-:W-:Y:S01]  /*9f40*/  ISETP.NE.AND P1, PT, R0.reuse, RZ, PT ;  /* 0x000000ff0000720c */ /* 0x040fe20003f25270 */
[----:B------:R-:W-:Y:S01]  /*9f50*/  UMOV UR4, URZ ;  /* 0x0000003f00047c82 */ /* 0x000fe20008000000 */
[C---:B------:R-:W-:Y:S02]  /*9f60*/  ISETP.GE.U32.AND P2, PT, R0.reuse, 0x2, PT ;  /* 0x000000020000780c */ /* 0x040fe40003f46070 */
[C---:B------:R-:W-:Y:S02]  /*9f70*/  ISETP.GE.U32.AND P3, PT, R0.reuse, 0x4, PT ;  /* 0x000000040000780c */ /* 0x040fe40003f66070 */
[C---:B------:R-:W-:Y:S02]  /*9f80*/  ISETP.GE.U32.AND P4, PT, R0.reuse, 0x8, PT ;  /* 0x000000080000780c */ /* 0x040fe40003f86070 */
[----:B------:R-:W-:Y:S01]  /*9f90*/  ISETP.GE.U32.AND P5, PT, R0, 0x10, PT ;  /* 0x000000100000780c */ /* 0x000fe20003fa6070 */
[----:B---3--:R-:W-:-:S05]  /*9fa0*/  IMAD R4, R6, R9, RZ ;  /* 0x0000000906047224 */ /* 0x008fca00078e02ff */
[----:B------:R-:W0:Y:S02]  /*9fb0*/  SHFL.UP PT, R5, R4, 0x1, RZ ;  /* 0x0420000004057989 */ /* 0x000e2400000e00ff */
[----:B0-----:R-:W-:-:S05]  /*9fc0*/  SEL R5, R5, RZ, P1 ;  /* 0x000000ff05057207 */ /* 0x001fca0000800000 */
[----:B------:R-:W-:-:S05]  /*9fd0*/  IMAD.IADD R5, R4, 0x1, R5 ;  /* 0x0000000104057824 */ /* 0x000fca00078e0205 */
        /* <DEDUP_REMOVED lines=12> */
[----:B------:R-:W0:Y:S02]  /*a0a0*/  SHFL.IDX PT, R4, R2, 0x1f, 0x1f ;  /* 0x03e01f0002047f89 */ /* 0x000e2400000e0000 */
[----:B0-----:R-:W-:-:S04]  /*a0b0*/  IMAD R7, R4, UR5, RZ ;  /* 0x0000000504077c24 */ /* 0x001fc8000f8e02ff */
[----:B------:R-:W-:Y:S01]  /*a0c0*/  IMAD.MOV.U32 R4, RZ, RZ, R7 ;  /* 0x000000ffff047224 */ /* 0x000fe200078e0007 */
[----:B--2---:R-:W-:-:S13]  /*a0d0*/  ISETP.GT.AND P6, PT, R7, UR6, PT ;  /* 0x0000000607007c0c */ /* 0x004fda000bfc4270 */
[----:B------:R-:W-:Y:S05]  /*a0e0*/  @P6 BRA `(.L_x_222) ;  /* 0x0000000000a46947 */ /* 0x000fea0003800000 */
[----:B------:R-:W-:Y:S01]  /*a0f0*/  IMAD.MOV.U32 R7, RZ, RZ, R4 ;  /* 0x000000ffff077224 */ /* 0x000fe200078e0004 */
[----:B------:R-:W-:Y:S01]  /*a100*/  UMOV UR4, URZ ;  /* 0x0000003f00047c82 */ /* 0x000fe20008000000 */
[----:B------:R-:W-:-:S05]  /*a110*/  ULDC UR5, c[0x0][0xc38] ;  /* 0x00030e0000057ab9 */ /* 0x000fca0000000800 */
.L_x_224:
[----:B------:R-:W0:Y:S01]  /*a120*/  LDC R2, c[0x0][0xc3c] ;  /* 0x00030f00ff027b82 */ /* 0x000e220000000800 */
[----:B------:R-:W-:Y:S01]  /*a130*/  ULDC UR7, c[0x0][0xc3c] ;  /* 0x00030f0000077ab9 */ /* 0x000fe20000000800 */
[----:B------:R-:W-:Y:S01]  /*a140*/  UIADD3 UR4, UR4, 0x1f, URZ ;  /* 0x0000001f04047890 */ /* 0x000fe2000fffe03f */
[----:B------:R-:W-:-:S05]  /*a150*/  IMAD.U32 R3, RZ, RZ, UR7 ;  /* 0x00000007ff037e24 */ /* 0x000fca000f8e00ff */
[----:B------:R1:W-:Y:S01]  /*a160*/  STL [R1+0xc], R3 ;  /* 0x00000c0301007387 */ /* 0x0003e20000100800 */
[----:B0-----:R-:W-:-:S13]  /*a170*/  ISETP.LE.AND P6, PT, R2, UR4, PT ;  /* 0x0000000402007c0c */ /* 0x001fda000bfc3270 */
[----:B-1----:R-:W-:Y:S05]  /*a180*/  @P6 BRA `(.L_x_223) ;  /* 0x0000000400a46947 */ /* 0x002fea0003800000 */
[----:B------:R-:W-:Y:S02]  /*a190*/  VIADD R9, R0, UR4 ;  /* 0x0000000400097c36 */ /* 0x000fe40008000000 */
[----:B------:R-:W-:-:S03]  /*a1a0*/  IMAD.MOV.U32 R6, RZ, RZ, RZ ;  /* 0x000000ffff067224 */ /* 0x000fc600078e00ff */
[----:B------:R-:W-:-:S13]  /*a1b0*/  ISETP.GE.OR P6, PT, R9, R2, !P0 ;  /* 0x000000020900720c */ /* 0x000fda00047c6670 */
[----:B------:R-:W0:Y:S08]  /*a1c0*/  @!P6 LDC.64 R2, c[0x0][0xc80] ;  /* 0x00032000ff02eb82 */ /* 0x000e300000000a00 */
[----:B------:R-:W1:Y:S01]  /*a1d0*/  @!P6 LDC.64 R4, c[0x0][0xc78] ;  /* 0x00031e00ff04eb82 */ /* 0x000e620000000a00 */
[----:B0-----:R-:W-:-:S05]  /*a1e0*/  @!P6 IMAD.WIDE R2, R9, 0x4, R2 ;  /* 0x000000040902e825 */ /* 0x001fca00078e0202 */
[----:B------:R1:W2:Y:S02]  /*a1f0*/  @!P6 LDG.E R6, desc[UR40][R2.64] ;  /* 0x000000280206e981 */ /* 0x0002a4000c1e1900 */
[----:B-1----:R-:W-:-:S04]  /*a200*/  @!P6 IMAD.WIDE R2, R9, 0x4, R4 ;  /* 0x000000040902e825 */ /* 0x002fc800078e0204 */
[----:B------:R-:W-:-:S06]  /*a210*/  IMAD.MOV.U32 R9, RZ, RZ, RZ ;  /* 0x000000ffff097224 */ /* 0x000fcc00078e00ff */
[----:B------:R-:W2:Y:S02]  /*a220*/  @!P6 LDG.E R9, desc[UR40][R2.64] ;  /* 0x000000280209e981 */ /* 0x000ea4000c1e1900 */
[----:B--2---:R-:W-:-:S05]  /*a230*/  IMAD R11, R6, R9, RZ ;  /* 0x00000009060b7224 */ /* 0x004fca00078e02ff */
        /* <DEDUP_REMOVED lines=17> */
[----:B------:R-:W-:-:S05]  /*a350*/  IMAD.IADD R7, R4, 0x1, R7 ;  /* 0x0000000104077824 */ /* 0x000fca00078e0207 */
[----:B------:R-:W-:-:S13]  /*a360*/  ISETP.GT.AND P6, PT, R7, UR6, PT ;  /* 0x0000000607007c0c */ /* 0x000fda000bfc4270 */
[----:B------:R-:W-:Y:S05]  /*a370*/  @!P6 BRA `(.L_x_224) ;  /* 0xfffffffc0068e947 */ /* 0x000fea000383ffff */
.L_x_222:
[----:B------:R-:W-:Y:S02]  /*a380*/  IMAD.IADD R11, R7, 0x1, -R4 ;  /* 0x00000001070b7824 */ /* 0x000fe400078e0a04 */
[----:B------:R-:W-:Y:S02]  /*a390*/  IMAD.MOV.U32 R12, RZ, RZ, RZ ;  /* 0x000000ffff0c7224 */ /* 0x000fe400078e00ff */
[----:B------:R-:W-:-:S05]  /*a3a0*/  IMAD R3, R2, UR5, R11 ;  /* 0x0000000502037c24 */ /* 0x000fca000f8e020b */
[----:B------:R-:W-:-:S13]  /*a3b0*/  ISETP.GT.AND P0, PT, R3, UR6, PT ;  /* 0x0000000603007c0c */ /* 0x000fda000bf04270 */
[----:B------:R-:W-:-:S04]  /*a3c0*/  VOTE.ANY R10, PT, !P0 ;  /* 0x00000000000a7806 */ /* 0x000fc800040e0100 */
[----:B------:R-:W0:Y:S01]  /*a3d0*/  POPC R5, R10 ;  /* 0x0000000a00057309 */ /* 0x000e220000000000 */
[----:B------:R-:W-:Y:S01]  /*a3e0*/  ISETP.NE.AND P0, PT, R10, RZ, PT ;  /* 0x000000ff0a00720c */ /* 0x000fe20003f05270 */
[----:B0-----:R-:W0:Y:S04]  /*a3f0*/  SHFL.IDX PT, R6, R6, R5, 0x1f ;  /* 0x00001f0506067589 */ /* 0x001e2800000e0000 */
[----:B------:R-:W1:Y:S01]  /*a400*/  SHFL.IDX PT, R8, R9, R5, 0x1f ;  /* 0x00001f0509087589 */ /* 0x000e6200000e0000 */
[----:B0-----:R-:W-:-:S04]  /*a410*/  IABS R4, R6 ;  /* 0x0000000600047213 */ /* 0x001fc80000000000 */
[----:B------:R-:W0:Y:S01]  /*a420*/  I2F.RP R13, R4 ;  /* 0x00000004000d7306 */ /* 0x000e220000209400 */
[----:B-1----:R-:W-:-:S07]  /*a430*/  IABS R7, R8 ;  /* 0x0000000800077213 */ /* 0x002fce0000000000 */
[----:B------:R-:W-:Y:S08]  /*a440*/  I2F.RP R10, R7 ;  /* 0x00000007000a7306 */ /* 0x000ff00000209400 */
[----:B0-----:R-:W0:Y:S02]  /*a450*/  MUFU.RCP R13, R13 ;  /* 0x0000000d000d7308 */ /* 0x001e240000001000 */
[----:B0-----:R-:W-:-:S06]  /*a460*/  VIADD R3, R13, 0xffffffe ;  /* 0x0ffffffe0d037836 */ /* 0x001fcc0000000000 */
[----:B------:R-:W0:Y:S02]  /*a470*/  F2I.FTZ.U32.TRUNC.NTZ R3, R3 ;  /* 0x0000000300037305 */ /* 0x000e24000021f000 */
[----:B0-----:R-:W-:Y:S01]  /*a480*/  IMAD.MOV R15, RZ, RZ, -R3 ;  /* 0x000000ffff0f7224 */ /* 0x001fe200078e0a03 */
[----:B------:R-:W-:Y:S06]  /*a490*/  @!P0 BRA `(.L_x_225) ;  /* 0x0000000000088947 */ /* 0x000fec0003800000 */
[----:B------:R-:W-:-:S05]  /*a4a0*/  VIADD R9, R5, 0xffffffff ;  /* 0xffffffff05097836 */ /* 0x000fca0000000000 */
[----:B------:R0:W1:Y:S02]  /*a4b0*/  SHFL.IDX PT, R12, R2, R9, 0x1f ;  /* 0x00001f09020c7589 */ /* 0x00006400000e0000 */
.L_x_225:
[----:B-1----:R-:W-:Y:S01]  /*a4c0*/  IMAD R11, R12, UR5, R11 ;  /* 0x000000050c0b7c24 */ /* 0x002fe2000f8e020b */
[----:B------:R-:W1:Y:S01]  /*a4d0*/  MUFU.RCP R10, R10 ;  /* 0x0000000a000a7308 */ /* 0x000e620000001000 */
[----:B0-----:R-:W-:Y:S02]  /*a4e0*/  IMAD R9, R15, R4, RZ ;  /* 0x000000040f097224 */ /* 0x001fe400078e02ff */
[----:B------:R-:W-:Y:S01]  /*a4f0*/  IMAD.MOV.U32 R2, RZ, RZ, RZ ;  /* 0x000000ffff027224 */ /* 0x000fe200078e00ff */
[----:B------:R0:W-:Y:S03]  /*a500*/  STL [R1], R11 ;  /* 0x0000000b01007387 */ /* 0x0001e60000100800 */
[----:B------:R-:W-:Y:S01]  /*a510*/  IMAD.HI.U32 R2, R3, R9, R2 ;  /* 0x0000000903027227 */ /* 0x000fe200078e0002 */
[----:B------:R-:W-:Y:S02]  /*a520*/  IADD3 R9, -R11, UR6, RZ ;  /* 0x000000060b097c10 */ /* 0x000fe4000fffe1ff */
[----:B------:R-:W-:-:S02]  /*a530*/  IABS R3, R6 ;  /* 0x0000000600037213 */ /* 0x000fc40000000000 */
[----:B------:R-:W-:-:S03]  /*a540*/  IABS R13, R9 ;  /* 0x00000009000d7213 */ /* 0x000fc60000000000 */
[----:B------:R-:W-:Y:S02]  /*a550*/  IMAD.MOV R12, RZ, RZ, -R3 ;  /* 0x000000ffff0c7224 */ /* 0x000fe400078e0a03 */
[----:B0-----:R-:W-:-:S04]  /*a560*/  IMAD.HI.U32 R11, R2, R13, RZ ;  /* 0x0000000d020b7227 */ /* 0x001fc800078e00ff */
[----:B-1----:R-:W-:Y:S02]  /*a570*/  VIADD R3, R10, 0xffffffe ;  /* 0x0ffffffe0a037836 */ /* 0x002fe40000000000 */
[----:B------:R-:W-:-:S04]  /*a580*/  IMAD R13, R11, R12, R13 ;  /* 0x0000000c0b0d7224 */ /* 0x000fc800078e020d */
[----:B------:R-:W0:Y:S01]  /*a590*/  F2I.FTZ.U32.TRUNC.NTZ R3, R3 ;  /* 0x0000000300037305 */ /* 0x000e22000021f000 */
[----:B------:R-:W-:-:S13]  /*a5a0*/  ISETP.GT.U32.AND P1, PT, R4, R13, PT ;  /* 0x0000000d0400720c */ /* 0x000fda0003f24070 */
[----:B------:R-:W-:Y:S02]  /*a5b0*/  @!P1 IMAD.IADD R13, R13, 0x1, -R4 ;  /* 0x000000010d0d9824 */ /* 0x000fe400078e0a04 */
[----:B0-----:R-:W-:Y:S02]  /*a5c0*/  IMAD.MOV R2, RZ, RZ, -R3 ;  /* 0x000000ffff027224 */ /* 0x001fe400078e0a03 */
[----:B------:R-:W-:Y:S01]  /*a5d0*/  @!P1 VIADD R11, R11, 0x1 ;  /* 0x000000010b0b9836 */ /* 0x000fe20000000000 */
[----:B------:R-:W-:Y:S01]  /*a5e0*/  ISETP.GE.U32.AND P0, PT, R13, R4, PT ;  /* 0x000000040d00720c */ /* 0x000fe20003f06070 */
[----:B------:R-:W-:Y:S01]  /*a5f0*/  IMAD R13, R2, R7, RZ ;  /* 0x00000007020d7224 */ /* 0x000fe200078e02ff */
[----:B------:R-:W-:Y:S01]  /*a600*/  ISETP.NE.AND P1, PT, R6, RZ, PT ;  /* 0x000000ff0600720c */ /* 0x000fe20003f25270 */
[----:B------:R-:W-:-:S04]  /*a610*/  IMAD.MOV.U32 R2, RZ, RZ, RZ ;  /* 0x000000ffff027224 */ /* 0x000fc800078e00ff */
[----:B------:R-:W-:Y:S01]  /*a620*/  IMAD.HI.U32 R4, R3, R13, R2 ;  /* 0x0000000d03047227 */ /* 0x000fe200078e0002 */
[----:B------:R-:W-:-:S04]  /*a630*/  LOP3.LUT R2, R9, R6, RZ, 0x3c, !PT ;  /* 0x0000000609027212 */ /* 0x000fc800078e3cff */
[----:B------:R-:W-:Y:S01]  /*a640*/  ISETP.GE.AND P2, PT, R2, RZ, PT ;  /* 0x000000ff0200720c */ /* 0x000fe20003f46270 */
[----:B------:R-:W-:Y:S01]  /*a650*/  @P0 VIADD R11, R11, 0x1 ;  /* 0x000000010b0b0836 */ /* 0x000fe20000000000 */
[----:B------:R-:W-:-:S05]  /*a660*/  IABS R2, R8 ;  /* 0x0000000800027213 */ /* 0x000fca0000000000 */
[----:B------:R-:W-:-:S06]  /*a670*/  IMAD.MOV R2, RZ, RZ, -R2 ;  /* 0x000000ffff027224 */ /* 0x000fcc00078e0a02 */
[----:B------:R-:W-:Y:S01]  /*a680*/  @!P2 IMAD.MOV R11, RZ, RZ, -R11 ;  /* 0x000000ffff0ba224 */ /* 0x000fe200078e0a0b */
[----:B------:R-:W-:-:S04]  /*a690*/  @!P1 LOP3.LUT R11, RZ, R6, RZ, 0x33, !PT ;  /* 0x00000006ff0b9212 */ /* 0x000fc800078e33ff */
[-C--:B------:R-:W-:Y:S01]  /*a6a0*/  IABS R3, R11.reuse ;  /* 0x0000000b00037213 */ /* 0x080fe20000000000 */
[----:B------:R-:W-:-:S04]  /*a6b0*/  IMAD R6, R6, R11, RZ ;  /* 0x0000000b06067224 */ /* 0x000fc800078e02ff */
[----:B------:R-:W-:-:S04]  /*a6c0*/  IMAD.HI.U32 R4, R4, R3, RZ ;  /* 0x0000000304047227 */ /* 0x000fc800078e00ff */
[----:B------:R-:W-:Y:S02]  /*a6d0*/  IMAD R2, R4, R2, R3 ;  /* 0x0000000204027224 */ /* 0x000fe400078e0203 */
[----:B------:R-:W-:-:S03]  /*a6e0*/  IMAD.IADD R6, R9, 0x1, -R6 ;  /* 0x0000000109067824 */ /* 0x000fc600078e0a06 */
[----:B------:R-:W-:Y:S02]  /*a6f0*/  ISETP.GT.U32.AND P1, PT, R7, R2, PT ;  /* 0x000000020700720c */ /* 0x000fe40003f24070 */
[----:B------:R1:W-:Y:S11]  /*a700*/  STL [R1+0x4], R6 ;  /* 0x0000040601007387 */ /* 0x0003f60000100800 */
[----:B------:R-:W-:-:S02]  /*a710*/  @!P1 IMAD.IADD R2, R2, 0x1, -R7 ;  /* 0x0000000102029824 */ /* 0x000fc400078e0a07 */
[----:B------:R-:W-:Y:S01]  /*a720*/  @!P1 VIADD R4, R4, 0x1 ;  /* 0x0000000104049836 */ /* 0x000fe20000000000 */
[----:B------:R-:W-:Y:S02]  /*a730*/  ISETP.NE.AND P1, PT, R8, RZ, PT ;  /* 0x000000ff0800720c */ /* 0x000fe40003f25270 */
[----:B------:R-:W-:Y:S02]  /*a740*/  ISETP.GE.U32.AND P0, PT, R2, R7, PT ;  /* 0x000000070200720c */ /* 0x000fe40003f06070 */
[----:B------:R-:W-:-:S04]  /*a750*/  LOP3.LUT R2, R11, R8, RZ, 0x3c, !PT ;  /* 0x000000080b027212 */ /* 0x000fc800078e3cff */
[----:B------:R-:W-:-:S07]  /*a760*/  ISETP.GE.AND P2, PT, R2, RZ, PT ;  /* 0x000000ff0200720c */ /* 0x000fce0003f46270 */
[----:B------:R-:W-:-:S06]  /*a770*/  @P0 VIADD R4, R4, 0x1 ;  /* 0x0000000104040836 */ /* 0x000fcc0000000000 */
[----:B------:R-:W-:Y:S01]  /*a780*/  @!P2 IMAD.MOV R4, RZ, RZ, -R4 ;  /* 0x000000ffff04a224 */ /* 0x000fe200078e0a04 */
[----:B------:R-:W-:-:S05]  /*a790*/  @!P1 LOP3.LUT R4, RZ, R8, RZ, 0x33, !PT ;  /* 0x00000008ff049212 */ /* 0x000fca00078e33ff */
[--C-:B------:R-:W-:Y:S02]  /*a7a0*/  IMAD.MOV R2, RZ, RZ, -R4.reuse ;  /* 0x000000ffff027224 */ /* 0x100fe400078e0a04 */
[C---:B------:R-:W-:Y:S02]  /*a7b0*/  IMAD R4, R8.reuse, 0x1000000, R4 ;  /* 0x0100000008047824 */ /* 0x040fe400078e0204 */
[----:B------:R-:W-:Y:S02]  /*a7c0*/  IMAD R11, R8, R2, R11 ;  /* 0x00000002080b7224 */ /* 0x000fe400078e020b */
[----:B------:R-:W-:Y:S02]  /*a7d0*/  VIADD R2, R5, UR4 ;  /* 0x0000000405027c36 */ /* 0x000fe40008000000 */
[----:B------:R-:W-:-:S03]  /*a7e0*/  IMAD R3, R11, 0x10000, R4 ;  /* 0x000100000b037824 */ /* 0x000fc600078e0204 */
[----:B------:R1:W-:Y:S04]  /*a7f0*/  STL [R1+0xc], R2 ;  /* 0x00000c0201007387 */ /* 0x0003e80000100800 */
[----:B------:R1:W-:Y:S01]  /*a800*/  STL [R1+0x8], R3 ;  /* 0x0000080301007387 */ /* 0x0003e20000100800 */
[----:B------:R-:W-:Y:S05]  /*a810*/  BRA `(.L_x_226) ;  /* 0x0000000000107947 */ /* 0x000fea0003800000 */
.L_x_223:
[----:B------:R-:W-:Y:S01]  /*a820*/  IMAD.U32 R2, RZ, RZ, UR6 ;  /* 0x00000006ff027e24 */ /* 0x000fe2000f8e00ff */
[----:B------:R0:W-:Y:S04]  /*a830*/  STL [R1+0x4], RZ ;  /* 0x000004ff01007387 */ /* 0x0001e80000100800 */
[----:B------:R0:W-:Y:S04]  /*a840*/  STL [R1+0x8], RZ ;  /* 0x000008ff01007387 */ /* 0x0001e80000100800 */
[----:B------:R0:W-:Y:S02]  /*a850*/  STL [R1], R2 ;  /* 0x0000000201007387 */ /* 0x0001e40000100800 */
.L_x_226:
[----:B------:R-:W2:Y:S04]  /*a860*/  LDL R4, [R1] ;  /* 0x0000000001047983 */ /* 0x000ea80000100800 */
[----:B------:R-:W2:Y:S04]  /*a870*/  LDL R5, [R1+0x4] ;  /* 0x0000040001057983 */ /* 0x000ea80000100800 */
[----:B-1----:R-:W2:Y:S04]  /*a880*/  LDL R6, [R1+0x8] ;  /* 0x0000080001067983 */ /* 0x002ea80000100800 */
[----:B------:R-:W2:Y:S01]  /*a890*/  LDL R7, [R1+0xc] ;  /* 0x00000c0001077983 */ /* 0x000ea20000100800 */
[----:B------:R-:W-:-:S13]  /*a8a0*/  ISETP.NE.AND P0, PT, R0, RZ, PT ;  /* 0x000000ff0000720c */ /* 0x000fda0003f05270 */
[----:B------:R-:W1:Y:S01]  /*a8b0*/  @!P0 S2R R3, SR_CgaCtaId ;  /* 0x0000000000038919 */ /* 0x000e620000008800 */
[----:B------:R-:W-:-:S04]  /*a8c0*/  @!P0 MOV R0, 0x400 ;  /* 0x0000040000008802 */ /* 0x000fc80000000f00 */
[----:B-1----:R-:W-:-:S05]  /*a8d0*/  @!P0 LEA R0, R3, R0, 0x18 ;  /* 0x0000000003008211 */ /* 0x002fca00078ec0ff */
[----:B--2---:R1:W-:Y:S01]  /*a8e0*/  @!P0 STS.128 [R0+0x348d0], R4 ;  /* 0x0348d00400008388 */ /* 0x0043e20000000c00 */
[----:B------:R-:W-:Y:S06]  /*a8f0*/  BAR.ARV 0x5, 0x180 ;  /* 0x0146000000007b1d */ /* 0x000fec0000002000 */
.L_x_221:
[----:B-1----:R-:W3:Y:S01]  /*a900*/  LDL R0, [R1+0xc] ;  /* 0x00000c0001007983 */ /* 0x002ee20000100800 */
[----:B------:R-:W-:Y:S01]  /*a910*/  ULDC UR4, c[0x0][0xc3c] ;  /* 0x00030f0000047ab9 */ /* 0x000fe20000000800 */
[----:B------:R-:W-:Y:S02]  /*a920*/  IMAD.MOV.U32 R19, RZ, RZ, RZ ;  /* 0x000000ffff137224 */ /* 0x000fe400078e00ff */
[----:B------:R1:W-:Y:S01]  /*a930*/  STL [R1+0x48], RZ ;  /* 0x000048ff01007387 */ /* 0x0003e20000100800 */
[----:B---3--:R-:W-:Y:S01]  /*a940*/  ISETP.GE.AND P0, PT, R0, UR4, PT ;  /* 0x0000000400007c0c */ /* 0x008fe2000bf06270 */
[----:B------:R-:W-:-:S05]  /*a950*/  IMAD.MOV.U32 R0, RZ, RZ, 0x1 ;  /* 0x00000001ff007424 */ /* 0x000fca00078e00ff */
[----:B------:R1:W-:Y:S07]  /*a960*/  STL [R1+0x14], R0 ;  /* 0x0000140001007387 */ /* 0x0003ee0000100800 */
[----:B------:R-:W-:Y:S05]  /*a970*/  @P0 BRA `(.L_x_227) ;  /* 0x0000005400fc0947 */ /* 0x000fea0003800000 */
[----:B--2---:R-:W2:Y:S01]  /*a980*/  S2R R5, SR_TID.X ;  /* 0x0000000000057919 */ /* 0x004ea20000002100 */
[----:B------:R-:W3:Y:S01]  /*a990*/  S2UR UR5, SR_CgaCtaId ;  /* 0x00000000000579c3 */ /* 0x000ee20000008800 */
[----:B------:R-:W-:Y:S01]  /*a9a0*/  UMOV UR4, 0x400 ;  /* 0x0000040000047882 */ /* 0x000fe20000000000 */
[----:B------:R-:W-:Y:S01]  /*a9b0*/  BSSY B8, `(.L_x_227) ;  /* 0x000057b000087945 */ /* 0x000fe20003800000 */
[----:B------:R-:W-:Y:S01]  /*a9c0*/  IMAD.MOV.U32 R19, RZ, RZ, RZ ;  /* 0x000000ffff137224 */ /* 0x000fe200078e00ff */
[----:B------:R-:W-:Y:S01]  /*a9d0*/  ULDC UR36, c[0x0][0xc] ;  /* 0x0000030000247ab9 */ /* 0x000fe20000000800 */
[----:B------:R-:W-:Y:S01]  /*a9e0*/  ULDC.64 UR38, c[0x0][0x198] ;  /* 0x0000660000267ab9 */ /* 0x000fe20000000a00 */
[----:B---3--:R-:W-:-:S06]  /*a9f0*/  ULEA UR4, UR5, UR4, 0x18 ;  /* 0x0000000405047291 */ /* 0x008fcc000f8ec03f */
[----:B------:R-:W-:Y:S01]  /*aa00*/  IMAD.U32 R18, RZ, RZ, UR4 ;  /* 0x00000004ff127e24 */ /* 0x000fe2000f8e00ff */
[C---:B--2---:R-:W-:Y:S01]  /*aa10*/  LOP3.LUT R4, R5.reuse, 0x7f, RZ, 0xc0, !PT ;  /* 0x0000007f05047812 */ /* 0x044fe200078ec0ff */
[----:B-1----:R-:W-:-:S05]  /*aa20*/  IMAD.SHL.U32 R0, R5, 0x8, RZ ;  /* 0x0000000805007824 */ /* 0x002fca00078e00ff */
[C---:B0-----:R-:W-:Y:S02]  /*aa30*/  LOP3.LUT R2, R0.reuse, 0x1f8, RZ, 0xc0, !PT ;  /* 0x000001f800027812 */ /* 0x041fe400078ec0ff */
[----:B------:R-:W-:Y:S02]  /*aa40*/  LOP3.LUT R0, R0, 0x38, RZ, 0xc0, !PT ;  /* 0x0000003800007812 */ /* 0x000fe400078ec0ff */
[----:B------:R-:W-:Y:S01]  /*aa50*/  LOP3.LUT R3, R2, 0x38, R5, 0x78, !PT ;  /* 0x0000003802037812 */ /* 0x000fe200078e7805 */
[----:B------:R-:W-:Y:S01]  /*aa60*/  IMAD.SHL.U32 R2, R4, 0x8, RZ ;  /* 0x0000000804027824 */ /* 0x000fe200078e00ff */
[----:B------:R-:W-:-:S04]  /*aa70*/  SHF.R.U32.HI R4, RZ, 0x3, R4 ;  /* 0x00000003ff047819 */ /* 0x000fc80000011604 */
[----:B------:R-:W-:Y:S01]  /*aa80*/  LOP3.LUT R3, R3, 0x200, R2, 0xf8, !PT ;  /* 0x0000020003037812 */ /* 0x000fe200078ef802 */
[----:B------:R-:W-:-:S04]  /*aa90*/  IMAD.SHL.U32 R2, R5, 0x10, RZ ;  /* 0x0000001005027824 */ /* 0x000fc800078e00ff */
[----:B------:R-:W-:Y:S01]  /*aaa0*/  IMAD R3, R3, 0x2, R18 ;  /* 0x0000000203037824 */ /* 0x000fe200078e0212 */
[----:B------:R-:W-:Y:S01]  /*aab0*/  LOP3.LUT R4, R4, 0x70, R2, 0xf8, !PT ;  /* 0x0000007004047812 */ /* 0x000fe200078ef802 */
[----:B------:R-:W-:-:S03]  /*aac0*/  IMAD.MOV.U32 R2, RZ, RZ, 0x1 ;  /* 0x00000001ff027424 */ /* 0x000fc600078e00ff */
[----:B------:R-:W-:Y:S04]  /*aad0*/  STL [R1+0x24], R3 ;  /* 0x0000240301007387 */ /* 0x000fe80000100800 */
[----:B------:R0:W-:Y:S04]  /*aae0*/  STL [R1+0x14], R2 ;  /* 0x0000140201007387 */ /* 0x0001e80000100800 */
[----:B------:R1:W-:Y:S01]  /*aaf0*/  STL [R1+0x48], RZ ;  /* 0x000048ff01007387 */ /* 0x0003e20000100800 */
[C---:B0-----:R-:W-:Y:S02]  /*ab00*/  LOP3.LUT R2, R0.reuse, 0x40, RZ, 0xfc, !PT ;  /* 0x0000004000027812 */ /* 0x041fe400078efcff */
[----:B-1----:R-:W-:-:S07]  /*ab10*/  LOP3.LUT R0, R0, 0x80, RZ, 0xfc, !PT ;  /* 0x0000008000007812 */ /* 0x002fce00078efcff */
.L_x_329:
[----:B--2---:R-:W2:Y:S01]  /*ab20*/  LDL R0, [R1+0xc] ;  /* 0x00000c0001007983 */ /* 0x004ea20000100800 */
[----:B------:R-:W2:Y:S01]  /*ab30*/  LDC.64 R2, c[0x0][0xc88] ;  /* 0x00032200ff027b82 */ /* 0x000ea20000000a00 */
[----:B------:R-:W-:Y:S05]  /*ab40*/  YIELD ;  /* 0x0000000000007946 */ /* 0x000fea0003800000 */
[----:B------:R-:W-:Y:S01]  /*ab50*/  ULDC.64 UR4, c[0x0][0xa28] ;  /* 0x00028a0000047ab9 */ /* 0x000fe20000000a00 */
[----:B-1----:R-:W-:Y:S01]  /*ab60*/  IMAD.MOV.U32 R6, RZ, RZ, RZ ;  /* 0x000000ffff067224 */ /* 0x002fe200078e00ff */
[----:B------:R-:W-:Y:S01]  /*ab70*/  ISETP.NE.U32.AND P0, PT, RZ, UR4, PT ;  /* 0x00000004ff007c0c */ /* 0x000fe2000bf05070 */
[----:B------:R-:W-:Y:S01]  /*ab80*/  ULDC.64 UR6, c[0x0][0xa18] ;  /* 0x0002860000067ab9 */ /* 0x000fe20000000a00 */
[----:B------:R-:W-:Y:S01]  /*ab90*/  ULDC.64 UR8, c[0x0][0xa08] ;  /* 0x0002820000087ab9 */ /* 0x000fe20000000a00 */
[----:B--2---:R-:W-:-:S05]  /*aba0*/  IMAD.WIDE R2, R0, 0x4, R2 ;  /* 0x0000000400027825 */ /* 0x004fca00078e0202 */
[----:B------:R-:W2:Y:S01]  /*abb0*/  LDG.E R10, desc[UR40][R2.64] ;  /* 0x00000028020a7981 */ /* 0x000ea2000c1e1900 */
[----:B------:R-:W-:Y:S01]  /*abc0*/  ISETP.NE.AND.EX P0, PT, RZ, UR5, PT, P0 ;  /* 0x00000005ff007c0c */ /* 0x000fe2000bf05300 */
[----:B------:R-:W-:Y:S01]  /*abd0*/  IMAD.MOV.U32 R0, RZ, RZ, RZ ;  /* 0x000000ffff007224 */ /* 0x000fe200078e00ff */
[----:B--2---:R-:W-:Y:S01]  /*abe0*/  SHF.R.S32.HI R4, RZ, 0x1f, R10 ;  /* 0x0000001fff047819 */ /* 0x004fe2000001140a */
[----:B------:R-:W-:-:S10]  /*abf0*/  IMAD.SHL.U32 R17, R10, 0x4, RZ ;  /* 0x000000040a117824 */ /* 0x000fd400078e00ff */
[C---:B------:R-:W-:Y:S01]  /*ac00*/  @P0 LEA R2, P1, R10.reuse, UR4, 0x2 ;  /* 0x000000040a020c11 */ /* 0x040fe2000f8210ff */
[----:B------:R-:W-:Y:S03]  /*ac10*/  STL [R1+0x2c], R10 ;  /* 0x00002c0a01007387 */ /* 0x000fe60000100800 */
[C-C-:B------:R-:W-:Y:S01]  /*ac20*/  @P0 LEA.HI.X R3, R10.reuse, UR5, R4.reuse, 0x2, P1 ;  /* 0x000000050a030c11 */ /* 0x140fe200088f1404 */
[----:B------:R-:W-:Y:S01]  /*ac30*/  ULDC.64 UR4, c[0x0][0xa00] ;  /* 0x0002800000047ab9 */ /* 0x000fe20000000a00 */
[----:B------:R-:W-:Y:S01]  /*ac40*/  SHF.L.U64.HI R9, R10, 0x2, R4 ;  /* 0x000000020a097819 */ /* 0x000fe20000010204 */
[----:B0-----:R0:W-:Y:S01]  /*ac50*/  STL [R1+0x3c], R4 ;  /* 0x00003c0401007387 */ /* 0x0011e20000100800 */
[----:B------:R-:W-:-:S03]  /*ac60*/  ISETP.NE.U32.AND P1, PT, RZ, UR4, PT ;  /* 0x00000004ff007c0c */ /* 0x000fc6000bf25070 */
[----:B------:R1:W5:Y:S01]  /*ac70*/  @P0 LDG.E R0, desc[UR40][R2.64] ;  /* 0x0000002802000981 */ /* 0x000362000c1e1900 */
[----:B------:R-:W-:Y:S01]  /*ac80*/  ISETP.NE.AND.EX P1, PT, RZ, UR5, PT, P1 ;  /* 0x00000005ff007c0c */ /* 0x000fe2000bf25310 */
[----:B------:R-:W-:Y:S01]  /*ac90*/  IMAD.MOV.U32 R8, RZ, RZ, RZ ;  /* 0x000000ffff087224 */ /* 0x000fe200078e00ff */
[----:B------:R-:W-:Y:S01]  /*aca0*/  ISETP.NE.U32.AND P2, PT, RZ, UR6, PT ;  /* 0x00000006ff007c0c */ /* 0x000fe2000bf45070 */
[----:B------:R-:W-:Y:S01]  /*acb0*/  STL [R1+0x20], R9 ;  /* 0x0000200901007387 */ /* 0x000fe20000100800 */
[----:B------:R-:W-:Y:S02]  /*acc0*/  ISETP.NE.U32.AND P0, PT, RZ, UR8, PT ;  /* 0x00000008ff007c0c */ /* 0x000fe4000bf05070 */
[C---:B0-----:R-:W-:Y:S02]  /*acd0*/  IADD3 R4, P4, R17.reuse, UR8, RZ ;  /* 0x0000000811047c10 */ /* 0x041fe4000ff9e0ff */
[----:B-1----:R-:W-:Y:S02]  /*ace0*/  IADD3 R2, P3, R17, UR4, RZ ;  /* 0x0000000411027c10 */ /* 0x002fe4000ff7e0ff */
[----:B------:R-:W-:-:S02]  /*acf0*/  ISETP.NE.AND.EX P2, PT, RZ, UR7, PT, P2 ;  /* 0x00000007ff007c0c */ /* 0x000fc4000bf45320 */
[C---:B------:R-:W-:Y:S02]  /*ad00*/  IADD3.X R3, R9.reuse, UR5, RZ, P3, !PT ;  /* 0x0000000509037c10 */ /* 0x040fe40009ffe4ff */
[----:B------:R-:W-:Y:S02]  /*ad10*/  ISETP.NE.AND.EX P0, PT, RZ, UR9, PT, P0 ;  /* 0x00000009ff007c0c */ /* 0x000fe4000bf05300 */
[----:B------:R-:W-:Y:S01]  /*ad20*/  IADD3.X R5, R9, UR9, RZ, P4, !PT ;  /* 0x0000000909057c10 */ /* 0x000fe2000a7fe4ff */
[----:B------:R-:W2:Y:S01]  /*ad30*/  @P1 LDG.E R6, desc[UR40][R2.64] ;  /* 0x0000002802061981 */ /* 0x000ea2000c1e1900 */
[----:B------:R-:W-:Y:S02]  /*ad40*/  ULDC UR4, c[0x0][0x288] ;  /* 0x0000a20000047ab9 */ /* 0x000fe40000000800 */
[----:B------:R-:W-:Y:S01]  /*ad50*/  IMAD.U32 R11, RZ, RZ, UR4 ;  /* 0x00000004ff0b7e24 */ /* 0x000fe2000f8e00ff */
[----:B------:R-:W-:-:S06]  /*ad60*/  ULDC.64 UR4, c[0x0][0x418] ;  /* 0x0001060000047ab9 */ /* 0x000fcc0000000a00 */
[----:B------:R-:W5:Y:S04]  /*ad70*/  @P0 LDG.E R8, desc[UR40][R4.64] ;  /* 0x0000002804080981 */ /* 0x000f68000c1e1900 */
[----:B--2---:R0:W-:Y:S02]  /*ad80*/  STL [R1+0x30], R6 ;  /* 0x0000300601007387 */ /* 0x0041e40000100800 */
[----:B0-----:R-:W-:-:S04]  /*ad90*/  @P2 IADD3 R6, P3, R17, UR6, RZ ;  /* 0x0000000611062c10 */ /* 0x001fc8000ff7e0ff */
[----:B------:R-:W-:-:S05]  /*ada0*/  @P2 IADD3.X R7, R9, UR7, RZ, P3, !PT ;  /* 0x0000000709072c10 */ /* 0x000fca0009ffe4ff */
[----:B------:R0:W2:Y:S01]  /*adb0*/  @P2 LDG.E R11, desc[UR40][R6.64] ;  /* 0x00000028060b2981 */ /* 0x0000a2000c1e1900 */
[----:B------:R-:W-:-:S03]  /*adc0*/  UISETP.NE.U32.AND UP0, UPT, UR4, URZ, UPT ;  /* 0x0000003f0400728c */ /* 0x000fc6000bf05070 */
[----:B------:R-:W-:Y:S01]  /*add0*/  ULDC UR4, c[0x0][0x424] ;  /* 0x0001090000047ab9 */ /* 0x000fe20000000800 */
[----:B------:R-:W-:-:S03]  /*ade0*/  UISETP.NE.AND.EX UP0, UPT, UR5, URZ, UPT, UP0 ;  /* 0x0000003f0500728c */ /* 0x000fc6000bf05300 */
[----:B------:R-:W-:Y:S01]  /*adf0*/  ULDC UR5, c[0x0][0x2f0] ;  /* 0x0000bc0000057ab9 */ /* 0x000fe20000000800 */
[----:B------:R-:W-:-:S04]  /*ae00*/  USEL UR4, UR4, 0x1, UP0 ;  /* 0x0000000104047887 */ /* 0x000fc80008000000 */
[----:B------:R-:W-:-:S06]  /*ae10*/  UIMAD UR4, UR4, UR5, URZ ;  /* 0x00000005040472a4 */ /* 0x000fcc000f8e023f */
[----:B0-----:R-:W-:Y:S01]  /*ae20*/  IMAD.U32 R6, RZ, RZ, UR4 ;  /* 0x00000004ff067e24 */ /* 0x001fe2000f8e00ff */
[----:B--2---:R0:W-:Y:S01]  /*ae30*/  STL [R1+0x40], R11 ;  /* 0x0000400b01007387 */ /* 0x0041e20000100800 */
[----:B------:R-:W-:Y:S05]  /*ae40*/  @P2 BRA `(.L_x_228) ;  /* 0x0000000000142947 */ /* 0x000fea0003800000 */
[----:B------:R-:W-:Y:S05]  /*ae50*/  @!P1 BRA `(.L_x_228) ;  /* 0x0000000000109947 */ /* 0x000fea0003800000 */
[----:B------:R-:W2:Y:S04]  /*ae60*/  LDG.E R7, desc[UR40][R2.64] ;  /* 0x0000002802077981 */ /* 0x000ea8000c1e1900 */
[----:B------:R-:W2:Y:S02]  /*ae70*/  LDG.E R2, desc[UR40][R2.64+0x4] ;  /* 0x0000042802027981 */ /* 0x000ea4000c1e1900 */
[----:B--2---:R-:W-:-:S05]  /*ae80*/  IMAD.IADD R2, R2, 0x1, -R7 ;  /* 0x0000000102027824 */ /* 0x004fca00078e0a07 */
[----:B------:R1:W-:Y:S02]  /*ae90*/  STL [R1+0x40], R2 ;  /* 0x0000400201007387 */ /* 0x0003e40000100800 */
.L_x_228:
[----:B------:R-:W1:Y:S01]  /*aea0*/  LDL.LU R7, [R1+0x8] ;  /* 0x0000080001077983 */ /* 0x000e620000300800 */
[----:B------:R-:W-:Y:S02]  /*aeb0*/  ULDC.64 UR4, c[0x0][0xa20] ;  /* 0x0002880000047ab9 */ /* 0x000fe40000000a00 */
[----:B------:R-:W-:-:S04]  /*aec0*/  ISETP.NE.U32.AND P1, PT, RZ, UR4, PT ;  /* 0x00000004ff007c0c */ /* 0x000fc8000bf25070 */
[----:B------:R-:W-:Y:S02]  /*aed0*/  ISETP.NE.AND.EX P1, PT, RZ, UR5, PT, P1 ;  /* 0x00000005ff007c0c */ /* 0x000fe4000bf25310 */
[C---:B-1----:R-:W-:Y:S02]  /*aee0*/  LOP3.LUT R2, R7.reuse, 0xff000000, RZ, 0xc0, !PT ;  /* 0xff00000007027812 */ /* 0x042fe400078ec0ff */
[C---:B------:R-:W-:Y:S02]  /*aef0*/  LOP3.LUT R3, R7.reuse, 0xff0000, RZ, 0xc0, !PT ;  /* 0x00ff000007037812 */ /* 0x040fe400078ec0ff */
[----:B------:R-:W-:Y:S02]  /*af00*/  SHF.R.U32.HI R2, RZ, 0x8, R2 ;  /* 0x00000008ff027819 */ /* 0x000fe40000011602 */
[----:B------:R-:W-:Y:S01]  /*af10*/  LOP3.LUT R16, R7, 0xffff, RZ, 0xc0, !PT ;  /* 0x0000ffff07107812 */ /* 0x000fe200078ec0ff */
[----:B-----5:R-:W-:Y:S01]  /*af20*/  IMAD.IADD R7, R8, 0x1, R0 ;  /* 0x0000000108077824 */ /* 0x020fe200078e0200 */
[----:B------:R-:W-:Y:S01]  /*af30*/  LEA.HI R2, R3, R2, RZ, 0x10 ;  /* 0x0000000203027211 */ /* 0x000fe200078f80ff */
[----:B------:R-:W-:-:S05]  /*af40*/  IMAD.MOV.U32 R3, RZ, RZ, R10 ;  /* 0x000000ffff037224 */ /* 0x000fca00078e000a */
[----:B------:R1:W-:Y:S04]  /*af50*/  STL [R1+0x10], R3 ;  /* 0x0000100301007387 */ /* 0x0003e80000100800 */
[----:B------:R1:W-:Y:S01]  /*af60*/  STL [R1+0x18], R7 ;  /* 0x0000180701007387 */ /* 0x0003e20000100800 */
[----:B------:R-:W-:Y:S05]  /*af70*/  @!P1 BRA `(.L_x_229) ;  /* 0x0000000000109947 */ /* 0x000fea0003800000 */
[----:B------:R-:W-:-:S04]  /*af80*/  IADD3 R6, P0, R17, UR4, RZ ;  /* 0x0000000411067c10 */ /* 0x000fc8000ff1e0ff */
[----:B-1----:R-:W-:-:S05]  /*af90*/  IADD3.X R7, R9, UR5, RZ, P0, !PT ;  /* 0x0000000509077c10 */ /* 0x002fca00087fe4ff */
[----:B------:R2:W5:Y:S01]  /*afa0*/  LDG.E R6, desc[UR40][R6.64] ;  /* 0x0000002806067981 */ /* 0x000562000c1e1900 */
[----:B------:R-:W-:Y:S05]  /*afb0*/  BRA `(.L_x_230) ;  /* 0x0000000000107947 */ /* 0x000fea0003800000 */
.L_x_229:
[----:B------:R-:W-:Y:S05]  /*afc0*/  @!P0 BRA `(.L_x_230) ;  /* 0x00000000000c8947 */ /* 0x000fea0003800000 */
[----:B------:R-:W2:Y:S04]  /*afd0*/  LDG.E R6, desc[UR40][R4.64] ;  /* 0x0000002804067981 */ /* 0x000ea8000c1e1900 */
[----:B------:R-:W2:Y:S02]  /*afe0*/  LDG.E R4, desc[UR40][R4.64+0x4] ;  /* 0x0000042804047981 */ /* 0x000ea4000c1e1900 */
[----:B--2---:R-:W-:-:S07]  /*aff0*/  IMAD.IADD R6, R4, 0x1, -R6 ;  /* 0x0000000104067824 */ /* 0x004fce00078e0a06 */
.L_x_230:
[----:B-----5:R-:W-:Y:S01]  /*b000*/  IMAD.IADD R6, R6, 0x1, -R0 ;  /* 0x0000000106067824 */ /* 0x020fe200078e0a00 */
[----:B------:R-:W-:Y:S01]  /*b010*/  LOP3.LUT R9, R2, 0xff, RZ, 0xc0, !PT ;  /* 0x000000ff02097812 */ /* 0x000fe200078ec0ff */
[----:B------:R-:W-:Y:S01]  /*b020*/  IMAD.MOV.U32 R4, RZ, RZ, RZ ;  /* 0x000000ffff047224 */ /* 0x000fe200078e00ff */
[----:B------:R-:W-:Y:S01]  /*b030*/  BSSY B0, `(.L_x_231) ;  /* 0x000002a000007945 */ /* 0x000fe20003800000 */
[C---:B------:R-:W-:Y:S01]  /*b040*/  VIADD R0, R6.reuse, 0x7f ;  /* 0x0000007f06007836 */ /* 0x040fe20000000000 */
[----:B------:R-:W-:Y:S01]  /*b050*/  ISETP.GE.AND P0, PT, R6, 0x1, PT ;  /* 0x000000010600780c */ /* 0x000fe20003f06270 */
[----:B------:R-:W-:Y:S01]  /*b060*/  IMAD.MOV.U32 R10, RZ, RZ, R4 ;  /* 0x000000ffff0a7224 */ /* 0x000fe200078e0004 */
[----:B------:R3:W-:Y:S02]  /*b070*/  STL [R1+0x34], R4 ;  /* 0x0000340401007387 */ /* 0x0007e40000100800 */
[----:B-1----:R-:W-:-:S04]  /*b080*/  SHF.R.S32.HI R3, RZ, 0x1f, R0 ;  /* 0x0000001fff037819 */ /* 0x002fc80000011400 */
[----:B------:R-:W-:-:S04]  /*b090*/  LEA.HI R3, R3, R0, RZ, 0x7 ;  /* 0x0000000003037211 */ /* 0x000fc800078f38ff */
[----:B------:R-:W-:-:S05]  /*b0a0*/  SHF.R.S32.HI R8, RZ, 0x7, R3 ;  /* 0x00000007ff087819 */ /* 0x000fca0000011403 */
[----:B------:R3:W-:Y:S04]  /*b0b0*/  STL [R1+0x44], R8 ;  /* 0x0000440801007387 */ /* 0x0007e80000100800 */
[----:B------:R3:W-:Y:S01]  /*b0c0*/  STL [R1+0x58], R9 ;  /* 0x0000580901007387 */ /* 0x0007e20000100800 */
[----:B------:R-:W-:Y:S05]  /*b0d0*/  @!P0 BRA `(.L_x_232) ;  /* 0x00000000007c8947 */ /* 0x000fea0003800000 */
[----:B------:R-:W-:-:S04]  /*b0e0*/  SHF.R.U32.HI R0, RZ, 0x10, R2 ;  /* 0x00000010ff007819 */ /* 0x000fc80000011602 */
[----:B------:R-:W-:-:S13]  /*b0f0*/  ISETP.NE.AND P0, PT, R0, RZ, PT ;  /* 0x000000ff0000720c */ /* 0x000fda0003f05270 */
[----:B------:R-:W3:Y:S02]  /*b100*/  @!P0 LDC R0, c[0x0][0x9f0] ;  /* 0x00027c00ff008b82 */ /* 0x000ee40000000800 */
[----:B---3--:R-:W-:-:S04]  /*b110*/  IABS R4, R0 ;  /* 0x0000000000047213 */ /* 0x008fc80000000000 */
[----:B------:R-:W1:Y:S08]  /*b120*/  I2F.RP R2, R4 ;  /* 0x0000000400027306 */ /* 0x000e700000209400 */
[----:B-1----:R-:W1:Y:S02]  /*b130*/  MUFU.RCP R2, R2 ;  /* 0x0000000200027308 */ /* 0x002e640000001000 */
[----:B-1----:R-:W-:-:S06]  /*b140*/  VIADD R2, R2, 0xffffffe ;  /* 0x0ffffffe02027836 */ /* 0x002fcc0000000000 */
[----:B------:R-:W1:Y:S02]  /*b150*/  F2I.FTZ.U32.TRUNC.NTZ R3, R2 ;  /* 0x0000000200037305 */ /* 0x000e64000021f000 */
[----:B-1----:R-:W-:-:S04]  /*b160*/  IMAD.MOV R2, RZ, RZ, -R3 ;  /* 0x000000ffff027224 */ /* 0x002fc800078e0a03 */
[----:B------:R-:W-:Y:S02]  /*b170*/  IMAD R5, R2, R4, RZ ;  /* 0x0000000402057224 */ /* 0x000fe400078e02ff */
[----:B------:R-:W-:-:S04]  /*b180*/  IMAD.MOV.U32 R2, RZ, RZ, RZ ;  /* 0x000000ffff027224 */ /* 0x000fc800078e00ff */
[----:B--2---:R-:W-:Y:S01]  /*b190*/  IMAD.HI.U32 R7, R3, R5, R2 ;  /* 0x0000000503077227 */ /* 0x004fe200078e0002 */
[----:B------:R-:W-:Y:S02]  /*b1a0*/  IABS R2, R0 ;  /* 0x0000000000027213 */ /* 0x000fe40000000000 */
[----:B------:R-:W-:-:S03]  /*b1b0*/  IADD3 R5, R0, -0x1, R8 ;  /* 0xffffffff00057810 */ /* 0x000fc60007ffe008 */
[----:B------:R-:W-:Y:S01]  /*b1c0*/  IMAD.MOV R2, RZ, RZ, -R2 ;  /* 0x000000ffff027224 */ /* 0x000fe200078e0a02 */
[----:B------:R-:W-:Y:S02]  /*b1d0*/  IABS R3, R5 ;  /* 0x0000000500037213 */ /* 0x000fe40000000000 */
[----:B------:R-:W-:Y:S01]  /*b1e0*/  LOP3.LUT R5, R5, R0, RZ, 0x3c, !PT ;  /* 0x0000000005057212 */ /* 0x000fe200078e3cff */
[----:B------:R-:W-:Y:S02]  /*b1f0*/  IMAD.MOV.U32 R6, RZ, RZ, R2 ;  /* 0x000000ffff067224 */ /* 0x000fe400078e0002 */
[----:B------:R-:W-:Y:S01]  /*b200*/  IMAD.HI.U32 R2, R7, R3, RZ ;  /* 0x0000000307027227 */ /* 0x000fe200078e00ff */
[----:B------:R-:W-:-:S03]  /*b210*/  ISETP.GE.AND P2, PT, R5, RZ, PT ;  /* 0x000000ff0500720c */ /* 0x000fc60003f46270 */
        /* <DEDUP_REMOVED lines=9> */
[----:B------:R-:W-:-:S05]  /*b2b0*/  IMAD.MOV.U32 R10, RZ, RZ, R2 ;  /* 0x000000ffff0a7224 */ /* 0x000fca00078e0002 */
[----:B------:R1:W-:Y:S02]  /*b2c0*/  STL [R1+0x34], R10 ;  /* 0x0000340a01007387 */ /* 0x0003e40000100800 */
.L_x_232:
[----:B------:R-:W-:Y:S05]  /*b2d0*/  BSYNC B0 ;  /* 0x0000000000007941 */ /* 0x000fea0003800000 */
.L_x_231:
[----:B------:R-:W-:Y:S01]  /*b2e0*/  IMAD.MOV.U32 R0, RZ, RZ, R10 ;  /* 0x000000ffff007224 */ /* 0x000fe200078e000a */
[----:B------:R-:W-:Y:S03]  /*b2f0*/  BSSY B7, `(.L_x_233) ;  /* 0x000040d000077945 */ /* 0x000fe60003800000 */
[----:B------:R-:W-:-:S05]  /*b300*/  IMAD R2, R9, R0, RZ ;  /* 0x0000000009027224 */ /* 0x000fca00078e02ff */
[----:B------:R-:W-:Y:S01]  /*b310*/  VIADDMNMX R0, R2, R0, R8, PT ;  /* 0x0000000002007246 */ /* 0x000fe20003800108 */
[----:B------:R4:W-:Y:S03]  /*b320*/  STL [R1+0x28], R2 ;  /* 0x0000280201007387 */ /* 0x0009e60000100800 */
[----:B------:R-:W-:Y:S01]  /*b330*/  ISETP.GT.AND P0, PT, R0, R2, PT ;  /* 0x000000020000720c */ /* 0x000fe20003f04270 */
[----:B------:R4:W-:-:S12]  /*b340*/  STL [R1+0x38], R0 ;  /* 0x0000380001007387 */ /* 0x0009d80000100800 */
[----:B----4-:R-:W-:Y:S05]  /*b350*/  @P0 BRA `(.L_x_234) ;  /* 0x0000000000480947 */ /* 0x010fea0003800000 */
[----:B------:R-:W4:Y:S02]  /*b360*/  S2R R0, SR_TID.X ;  /* 0x0000000000007919 */ /* 0x000f240000002100 */
[----:B----4-:R-:W-:-:S04]  /*b370*/  LOP3.LUT R0, R0, 0x7f, RZ, 0xc0, !PT ;  /* 0x0000007f00007812 */ /* 0x010fc800078ec0ff */
[----:B------:R-:W-:-:S13]  /*b380*/  ISETP.NE.AND P0, PT, R0, RZ, PT ;  /* 0x000000ff0000720c */ /* 0x000fda0003f05270 */
[----:B------:R-:W-:Y:S05]  /*b390*/  @P0 BRA `(.L_x_235) ;  /* 0x0000004000080947 */ /* 0x000fea0003800000 */
[----:B------:R-:W4:Y:S01]  /*b3a0*/  S2R R3, SR_LANEID ;  /* 0x0000000000037919 */ /* 0x000f220000000000 */
[----:B------:R-:W-:Y:S02]  /*b3b0*/  VOTEU.ANY UR4, UPT, PT ;  /* 0x0000000000047886 */ /* 0x000fe400038e0100 */
[----:B------:R-:W4:Y:S08]  /*b3c0*/  FLO.U32 R0, UR4 ;  /* 0x0000000400007d00 */ /* 0x000f3000080e0000 */
[----:B------:R-:W5:Y:S01]  /*b3d0*/  POPC R5, UR4 ;  /* 0x0000000400057d09 */ /* 0x000f620008000000 */
[----:B----4-:R-:W-:-:S02]  /*b3e0*/  ISETP.EQ.U32.AND P0, PT, R0, R3, PT ;  /* 0x000000030000720c */ /* 0x010fc40003f02070 */
[----:B------:R-:W5:Y:S11]  /*b3f0*/  LDC.64 R2, c[0x0][0xc60] ;  /* 0x00031800ff027b82 */ /* 0x000f760000000a00 */
[----:B-----5:R-:W4:Y:S01]  /*b400*/  @P0 ATOMG.E.ADD.STRONG.GPU PT, R3, desc[UR40][R2.64], R5 ;  /* 0x00000005020309a8 */ /* 0x020f2200081ee1e8 */
[----:B---3--:R-:W3:Y:S02]  /*b410*/  S2R R4, SR_LTMASK ;  /* 0x0000000000047919 */ /* 0x008ee40000003900 */
[----:B---3--:R-:W-:-:S04]  /*b420*/  LOP3.LUT R4, R4, UR4, RZ, 0xc0, !PT ;  /* 0x0000000404047c12 */ /* 0x008fc8000f8ec0ff */
[----:B--2---:R-:W2:Y:S01]  /*b430*/  POPC R7, R4 ;  /* 0x0000000400077309 */ /* 0x004ea20000000000 */
[----:B----4-:R-:W2:Y:S02]  /*b440*/  SHFL.IDX PT, R0, R3, R0, 0x1f ;  /* 0x00001f0003007589 */ /* 0x010ea400000e0000 */
[----:B--2---:R-:W-:-:S05]  /*b450*/  IADD3 R0, R0, UR36, R7 ;  /* 0x0000002400007c10 */ /* 0x004fca000fffe007 */
[----:B------:R4:W-:Y:S01]  /*b460*/  STL [R1], R0 ;  /* 0x0000000001007387 */ /* 0x0009e20000100800 */
[----:B------:R-:W-:Y:S05]  /*b470*/  BRA `(.L_x_235) ;  /* 0x0000003c00d07947 */ /* 0x000fea0003800000 */
.L_x_234:
[----:B------:R-:W-:Y:S01]  /*b480*/  VIADD R0, R18, 0x1c400 ;  /* 0x0001c40012007836 */ /* 0x000fe20000000000 */
[----:B------:R-:W-:Y:S04]  /*b490*/  BSSY B6, `(.L_x_236) ;  /* 0x0000013000067945 */ /* 0x000fe80003800000 */
[----:B------:R-:W-:-:S13]  /*b4a0*/  LOP3.LUT P0, RZ, R0, 0x3ff, RZ, 0xc0, !PT ;  /* 0x000003ff00ff7812 */ /* 0x000fda000780c0ff */
[----:B------:R-:W-:Y:S05]  /*b4b0*/  @!P0 BRA `(.L_x_237) ;  /* 0x0000000000408947 */ /* 0x000fea0003800000 */
[----:B------:R-:W-:Y:S01]  /*b4c0*/  MOV R2, 0x0 ;  /* 0x0000000000027802 */ /* 0x000fe20000000f00 */
[----:B------:R-:W-:Y:S01]  /*b4d0*/  ULDC.64 UR6, c[0x4][0xb8] ;  /* 0x01002e0000067ab9 */ /* 0x000fe20000000a00 */
[----:B------:R-:W-:Y:S01]  /*b4e0*/  ULDC.64 UR8, c[0x4][0xc0] ;  /* 0x0100300000087ab9 */ /* 0x000fe20000000a00 */
[----:B------:R-:W-:Y:S01]  /*b4f0*/  ULDC.64 UR4, c[0x4][0x8] ;  /* 0x0100020000047ab9 */ /* 0x000fe20000000a00 */
[----:B---3--:R-:W-:Y:S02]  /*b500*/  IMAD.U32 R4, RZ, RZ, UR6 ;  /* 0x00000006ff047e24 */ /* 0x008fe4000f8e00ff */
[----:B------:R-:W3:Y:S01]  /*b510*/  LDC.64 R2, c[0x4][R2] ;  /* 0x0100000002027b82 */ /* 0x000ee20000000a00 */
[----:B------:R-:W-:Y:S02]  /*b520*/  IMAD.U32 R5, RZ, RZ, UR7 ;  /* 0x00000007ff057e24 */ /* 0x000fe4000f8e00ff */
[----:B------:R-:W-:Y:S02]  /*b530*/  IMAD.U32 R6, RZ, RZ, UR8 ;  /* 0x00000008ff067e24 */ /* 0x000fe4000f8e00ff */
[----:B--2---:R-:W-:-:S02]  /*b540*/  IMAD.U32 R7, RZ, RZ, UR9 ;  /* 0x00000009ff077e24 */ /* 0x004fc4000f8e00ff */
[----:B-1----:R-:W-:Y:S02]  /*b550*/  IMAD.U32 R10, RZ, RZ, UR4 ;  /* 0x00000004ff0a7e24 */ /* 0x002fe4000f8e00ff */
[----:B0-----:R-:W-:Y:S02]  /*b560*/  IMAD.U32 R11, RZ, RZ, UR5 ;  /* 0x00000005ff0b7e24 */ /* 0x001fe4000f8e00ff */
[----:B------:R-:W-:Y:S02]  /*b570*/  IMAD.MOV.U32 R8, RZ, RZ, 0x70 ;  /* 0x00000070ff087424 */ /* 0x000fe400078e00ff */
[----:B------:R-:W-:Y:S02]  /*b580*/  IMAD.MOV.U32 R12, RZ, RZ, 0x1 ;  /* 0x00000001ff0c7424 */ /* 0x000fe400078e00ff */
[----:B------:R-:W-:-:S07]  /*b590*/  IMAD.MOV.U32 R13, RZ, RZ, RZ ;  /* 0x000000ffff0d7224 */ /* 0x000fce00078e00ff */
[----:B------:R-:W-:-:S07]  /*b5a0*/  LEPC R20, `(.L_x_237) ;  /* 0x000000001014794e */ /* 0x000fce0000000000 */
[----:B---3--:R-:W-:Y:S05]  /*b5b0*/  CALL.ABS.NOINC R2 ;  /* 0x0000000002007343 */ /* 0x008fea0003c00000 */
.L_x_237:
[----:B------:R-:W-:Y:S05]  /*b5c0*/  BSYNC B6 ;  /* 0x0000000000067941 */ /* 0x000fea0003800000 */
.L_x_236:
        /* <DEDUP_REMOVED lines=8> */
[----:B------:R4:W4:Y:S01]  /*b650*/  LDC.64 R2, c[0x4][R0] ;  /* 0x0100000000027b82 */ /* 0x0009220000000a00 */
[----:B---3--:R-:W-:Y:S02]  /*b660*/  IMAD.U32 R4, RZ, RZ, UR6 ;  /* 0x00000006ff047e24 */ /* 0x008fe4000f8e00ff */
        /* <DEDUP_REMOVED lines=9> */
[----:B----4-:R-:W-:Y:S05]  /*b700*/  CALL.ABS.NOINC R2 ;  /* 0x0000000002007343 */ /* 0x010fea0003c00000 */
.L_x_240:
[----:B------:R-:W-:Y:S01]  /*b710*/  MOV R2, 0x0 ;  /* 0x0000000000027802 */ /* 0x000fe20000000f00 */
[----:B------:R-:W-:Y:S01]  /*b720*/  ULDC.64 UR6, c[0x4][0xb8] ;  /* 0x01002e0000067ab9 */ /* 0x000fe20000000a00 */
[----:B------:R-:W-:Y:S01]  /*b730*/  ULDC.64 UR8, c[0x4][0xc0] ;  /* 0x0100300000087ab9 */ /* 0x000fe20000000a00 */
[----:B------:R-:W-:Y:S01]  /*b740*/  ULDC.64 UR4, c[0x4][0x18] ;  /* 0x0100060000047ab9 */ /* 0x000fe20000000a00 */
[----:B------:R-:W-:Y:S02]  /*b750*/  IMAD.U32 R4, RZ, RZ, UR6 ;  /* 0x00000006ff047e24 */ /* 0x000fe4000f8e00ff */
[----:B------:R-:W0:Y:S01]  /*b760*/  LDC.64 R2, c[0x4][R2] ;  /* 0x0100000002027b82 */ /* 0x000e220000000a00 */
[----:B------:R-:W-:Y:S02]  /*b770*/  IMAD.U32 R5, RZ, RZ, UR7 ;  /* 0x00000007ff057e24 */ /* 0x000fe4000f8e00ff */
[----:B------:R-:W-:Y:S02]  /*b780*/  IMAD.U32 R6, RZ, RZ, UR8 ;  /* 0x00000008ff067e24 */ /* 0x000fe4000f8e00ff */
[----:B------:R-:W-:-:S02]  /*b790*/  IMAD.U32 R7, RZ, RZ, UR9 ;  /* 0x00000009ff077e24 */ /* 0x000fc4000f8e00ff */
[----:B------:R-:W-:Y:S02]  /*b7a0*/  IMAD.U32 R10, RZ, RZ, UR4 ;  /* 0x00000004ff0a7e24 */ /* 0x000fe4000f8e00ff */
[----:B------:R-:W-:Y:S02]  /*b7b0*/  IMAD.U32 R11, RZ, RZ, UR5 ;  /* 0x00000005ff0b7e24 */ /* 0x000fe4000f8e00ff */
[----:B------:R-:W-:Y:S02]  /*b7c0*/  IMAD.MOV.U32 R8, RZ, RZ, 0x70 ;  /* 0x00000070ff087424 */ /* 0x000fe400078e00ff */
[----:B------:R-:W-:Y:S02]  /*b7d0*/  IMAD.MOV.U32 R12, RZ, RZ, 0x1 ;  /* 0x00000001ff0c7424 */ /* 0x000fe400078e00ff */
[----:B------:R-:W-:-:S07]  /*b7e0*/  IMAD.MOV.U32 R13, RZ, RZ, RZ ;  /* 0x000000ffff0d7224 */ /* 0x000fce00078e00ff */
[----:B------:R-:W-:-:S07]  /*b7f0*/  LEPC R20, `(.L_x_239) ;  /* 0x000000001014794e */ /* 0x000fce0000000000 */
[----:B0-----:R-:W-:Y:S05]  /*b800*/  CALL.ABS.NOINC R2 ;  /* 0x0000000002007343 */ /* 0x001fea0003c00000 */
.L_x_239:
[----:B------:R-:W-:Y:S05]  /*b810*/  BSYNC B6 ;  /* 0x0000000000067941 */ /* 0x000fea0003800000 */
.L_x_238:
[----:B---3--:R-:W3:Y:S01]  /*b820*/  LDL.LU R4, [R1+0x20] ;  /* 0x0000200001047983 */ /* 0x008ee20000300800 */
[----:B------:R-:W-:-:S03]  /*b830*/  ULDC.64 UR4, c[0x0][0x9f8] ;  /* 0x00027e0000047ab9 */ /* 0x000fc60000000a00 */
[----:B--2---:R-:W2:Y:S01]  /*b840*/  LDL R7, [R1+0x10] ;  /* 0x0000100001077983 */ /* 0x004ea20000100800 */
[----:B------:R-:W-:-:S03]  /*b850*/  ISETP.NE.U32.AND P0, PT, RZ, UR4, PT ;  /* 0x00000004ff007c0c */ /* 0x000fc6000bf05070 */
[----:B------:R-:W4:Y:S01]  /*b860*/  LDL R0, [R1+0x38] ;  /* 0x0000380001007983 */ /* 0x000f220000100800 */
[----:B------:R-:W-:-:S13]  /*b870*/  ISETP.NE.AND.EX P0, PT, RZ, UR5, PT, P0 ;  /* 0x00000005ff007c0c */ /* 0x000fda000bf05300 */
[----:B------:R-:W-:-:S04]  /*b880*/  @P0 IADD3 R2, P1, R17, UR4, RZ ;  /* 0x0000000411020c10 */ /* 0x000fc8000ff3e0ff */
[----:B---3--:R-:W-:Y:S01]  /*b890*/  @P0 IADD3.X R3, R4, UR5, RZ, P1, !PT ;  /* 0x0000000504030c10 */ /* 0x008fe20008ffe4ff */
[----:B------:R-:W-:-:S04]  /*b8a0*/  ULDC.64 UR4, c[0x0][0xa08] ;  /* 0x0002820000047ab9 */ /* 0x000fc80000000a00 */
[----:B--2---:R2:W3:Y:S02]  /*b8b0*/  @P0 LDG.E R7, desc[UR40][R2.64] ;  /* 0x0000002802070981 */ /* 0x0044e4000c1e1900 */
[----:B--2---:R-:W2:Y:S01]  /*b8c0*/  LDC.64 R2, c[0x0][0x418] ;  /* 0x00010600ff027b82 */ /* 0x004ea20000000a00 */
[----:B----4-:R-:W-:Y:S01]  /*b8d0*/  VIADD R0, R0, 0xffffffff ;  /* 0xffffffff00007836 */ /* 0x010fe20000000000 */
[----:B---3--:R-:W-:Y:S01]  /*b8e0*/  SHF.R.S32.HI R8, RZ, 0x1f, R7 ;  /* 0x0000001fff087819 */ /* 0x008fe20000011407 */
[----:B------:R3:W-:Y:S04]  /*b8f0*/  @P0 STL [R1+0x10], R7 ;  /* 0x0000100701000387 */ /* 0x0007e80000100800 */
[----:B------:R3:W-:Y:S01]  /*b900*/  STL [R1+0x20], R8 ;  /* 0x0000200801007387 */ /* 0x0007e20000100800 */
[----:B--2---:R-:W-:Y:S01]  /*b910*/  LOP3.LUT P0, RZ, R2, UR4, RZ, 0xfc, !PT ;  /* 0x0000000402ff7c12 */ /* 0x004fe2000f80fcff */
[----:B------:R-:W-:-:S03]  /*b920*/  UMOV UR4, 0xffffffff ;  /* 0xffffffff00047882 */ /* 0x000fc60000000000 */
[----:B------:R-:W-:-:S04]  /*b930*/  LOP3.LUT P0, RZ, R3, UR5, RZ, 0xfc, P0 ;  /* 0x0000000503ff7c12 */ /* 0x000fc8000800fcff */
[----:B------:R-:W-:Y:S01]  /*b940*/  SEL R17, R7, RZ, !P0 ;  /* 0x000000ff07117207 */ /* 0x000fe20004000000 */
[----:B---3--:R-:W-:Y:S08]  /*b950*/  BRA.DIV UR4, `(.L_x_241) ;  /* 0x0000004e04547947 */ /* 0x008ff0000b800000 */
[----:B------:R-:W2:Y:S02]  /*b960*/  S2R R4, SR_TID.X ;  /* 0x0000000000047919 */ /* 0x000ea40000002100 */
[----:B--2---:R-:W-:-:S04]  /*b970*/  SHF.R.U32.HI R4, RZ, 0x5, R4 ;  /* 0x00000005ff047819 */ /* 0x004fc80000011604 */
[----:B------:R-:W-:-:S05]  /*b980*/  LOP3.LUT R4, R4, 0x3, RZ, 0xc0, !PT ;  /* 0x0000000304047812 */ /* 0x000fca00078ec0ff */
[----:B------:R2:W3:Y:S02]  /*b990*/  SHFL.IDX PT, R14, R4, RZ, 0x1f ;  /* 0x00001fff040e7589 */ /* 0x0004e400000e0000 */
.L_x_345:
[----:B--2---:R-:W2:Y:S01]  /*b9a0*/  LDL.LU R4, [R1+0x1c] ;  /* 0x00001c0001047983 */ /* 0x004ea20000300800 */
[----:B------:R-:W-:Y:S02]  /*b9b0*/  PLOP3.LUT P1, PT, PT, PT, PT, 0x8, 0x0 ;  /* 0x000000000000781c */ /* 0x000fe40003f2e170 */
[----:B---3--:R-:W-:Y:S01]  /*b9c0*/  ISETP.NE.AND P0, PT, R14, RZ, PT ;  /* 0x000000ff0e00720c */ /* 0x008fe20003f05270 */
[----:B------:R3:W-:Y:S01]  /*b9d0*/  STL [R1+0x8], R0 ;  /* 0x0000080001007387 */ /* 0x0007e20000100800 */
[----:B--2---:R-:W-:-:S09]  /*b9e0*/  LOP3.LUT R4, R4, 0xfffffffe, RZ, 0xc0, !PT ;  /* 0xfffffffe04047812 */ /* 0x004fd200078ec0ff */
[----:B------:R-:W-:-:S05]  /*b9f0*/  @P1 LOP3.LUT R4, R4, 0x1, RZ, 0xfc, !PT ;  /* 0x0000000104041812 */ /* 0x000fca00078efcff */
[----:B------:R3:W-:Y:S01]  /*ba00*/  STL [R1+0x1c], R4 ;  /* 0x00001c0401007387 */ /* 0x0007e20000100800 */
[----:B------:R-:W-:Y:S05]  /*ba10*/  @P0 BRA `(.L_x_242) ;  /* 0x0000000400380947 */ /* 0x000fea0003800000 */
[----:B------:R-:W-:-:S03]  /*ba20*/  UMOV UR4, 0xffffffff ;  /* 0xffffffff00047882 */ /* 0x000fc60000000000 */
[----:B------:R-:W-:Y:S05]  /*ba30*/  BRA.DIV UR4, `(.L_x_243) ;  /* 0x0000004e04507947 */ /* 0x000fea000b800000 */
[----:B------:R-:W-:-:S13]  /*ba40*/  ELECT P6, URZ, PT ;  /* 0x00000000003f782f */ /* 0x000fda00038c0000 */
.L_x_348:
[----:B------:R-:W-:Y:S05]  /*ba50*/  @!P6 BRA `(.L_x_242) ;  /* 0x000000040028e947 */ /* 0x000fea0003800000 */
[----:B------:R-:W-:-:S04]  /*ba60*/  ISETP.NE.U32.AND P0, PT, R2, RZ, PT ;  /* 0x000000ff0200720c */ /* 0x000fc80003f05070 */
[----:B------:R-:W-:-:S13]  /*ba70*/  ISETP.NE.AND.EX P0, PT, R3, RZ, PT, P0 ;  /* 0x000000ff0300720c */ /* 0x000fda0003f05300 */
[----:B------:R-:W-:Y:S05]  /*ba80*/  @!P0 BRA `(.L_x_244) ;  /* 0x0000000000508947 */ /* 0x000fea0003800000 */
[----:B------:R-:W2:Y:S01]  /*ba90*/  LDC R6, c[0x0][0x43c] ;  /* 0x00010f00ff067b82 */ /* 0x000ea20000000800 */
[----:B------:R-:W-:Y:S01]  /*baa0*/  IMAD.MOV.U32 R9, RZ, RZ, R0 ;  /* 0x000000ffff097224 */ /* 0x000fe200078e0000 */
[----:B------:R-:W-:-:S03]  /*bab0*/  ULDC.64 UR4, c[0x0][0x428] ;  /* 0x00010a0000047ab9 */ /* 0x000fc60000000a00 */
[----:B---3--:R-:W-:Y:S01]  /*bac0*/  IMAD.MOV.U32 R0, RZ, RZ, R9 ;  /* 0x000000ffff007224 */ /* 0x008fe200078e0009 */
[----:B--2---:R-:W-:-:S13]  /*bad0*/  ISETP.NE.AND P0, PT, R6, 0x1, PT ;  /* 0x000000010600780c */ /* 0x004fda0003f05270 */
[----:B------:R-:W2:Y:S02]  /*bae0*/  @P0 LDC.64 R4, c[0x0][0x440] ;  /* 0x00011000ff040b82 */ /* 0x000ea40000000a00 */
[----:B--2---:R-:W-:-:S05]  /*baf0*/  @P0 IMAD.HI.U32 R4, R9, R4, RZ ;  /* 0x0000000409040227 */ /* 0x004fca00078e00ff */
[----:B------:R-:W-:-:S04]  /*bb00*/  @P0 SHF.R.U32.HI R0, RZ, R5, R4 ;  /* 0x00000005ff000219 */ /* 0x000fc80000011604 */
[--C-:B------:R-:W-:Y:S01]  /*bb10*/  SHF.R.S32.HI R5, RZ, 0x1f, R0.reuse ;  /* 0x0000001fff057819 */ /* 0x100fe20000011400 */
[----:B------:R-:W-:-:S04]  /*bb20*/  IMAD.MOV R4, RZ, RZ, -R0 ;  /* 0x000000ffff047224 */ /* 0x000fc800078e0a00 */
[----:B------:R-:W-:Y:S02]  /*bb30*/  IMAD R9, R6, R4, R9 ;  /* 0x0000000406097224 */ /* 0x000fe400078e0209 */
[----:B------:R-:W-:Y:S02]  /*bb40*/  IMAD R6, R8, UR4, RZ ;  /* 0x0000000408067c24 */ /* 0x000fe4000f8e02ff */
[----:B------:R-:W-:Y:S01]  /*bb50*/  IMAD.MOV.U32 R4, RZ, RZ, R0 ;  /* 0x000000ffff047224 */ /* 0x000fe200078e0000 */
[----:B------:R2:W-:Y:S01]  /*bb60*/  STL [R1+0x8], R9 ;  /* 0x0000080901007387 */ /* 0x0005e20000100800 */
[C---:B------:R-:W-:Y:S02]  /*bb70*/  IMAD R0, R7.reuse, UR5, R6 ;  /* 0x0000000507007c24 */ /* 0x040fe4000f8e0206 */
[----:B------:R-:W-:-:S04]  /*bb80*/  IMAD.WIDE.U32 R4, R7, UR4, R4 ;  /* 0x0000000407047c25 */ /* 0x000fc8000f8e0004 */
[----:B------:R-:W-:Y:S01]  /*bb90*/  IMAD.IADD R0, R5, 0x1, R0 ;  /* 0x0000000105007824 */ /* 0x000fe200078e0200 */
[----:B------:R-:W-:-:S04]  /*bba0*/  LEA R2, P0, R4, R2, 0x2 ;  /* 0x0000000204027211 */ /* 0x000fc800078010ff */
[----:B------:R-:W-:-:S05]  /*bbb0*/  LEA.HI.X R3, R4, R3, R0, 0x2, P0 ;  /* 0x0000000304037211 */ /* 0x000fca00000f1400 */
[----:B------:R2:W5:Y:S04]  /*bbc0*/  LDG.E R17, desc[UR40][R2.64] ;  /* 0x0000002802117981 */ /* 0x000568000c1e1900 */
.L_x_244:
[----:B--2---:R-:W2:Y:S01]  /*bbd0*/  LDL R2, [R1+0x14] ;  /* 0x0000140001027983 */ /* 0x004ea20000100800 */
[----:B---3--:R-:W-:Y:S01]  /*bbe0*/  IMAD R0, R19, 0x8, R18 ;  /* 0x0000000813007824 */ /* 0x008fe200078e0212 */
[----:B--2---:R-:W-:-:S04]  /*bbf0*/  SHF.L.U32 R2, R2, 0x1f, RZ ;  /* 0x0000001f02027819 */ /* 0x004fc800000006ff */
[----:B------:R-:W2:Y:S02]  /*bc00*/  SYNCS.PHASECHK.TRANS64.TRYWAIT P0, [R0+URZ+0x34840], R2 ;  /* 0x03484002000075a7 */ /* 0x000ea4000800017f */
[----:B--2---:R-:W-:Y:S05]  /*bc10*/  @!P0 BRA `(.L_x_245) ;  /* 0x0000004800f88947 */ /* 0x004fea0003800000 */
.L_x_349:
[----:B------:R-:W3:Y:S02]  /*bc20*/  S2R R3, SR_TID.X ;  /* 0x0000000000037919 */ /* 0x000ee40000002100 */
[----:B---3--:R-:W-:-:S04]  /*bc30*/  LOP3.LUT R3, R3, 0x7f, RZ, 0xc0, !PT ;  /* 0x0000007f03037812 */ /* 0x008fc800078ec0ff */
[----:B------:R-:W-:-:S13]  /*bc40*/  ISETP.NE.AND P0, PT, R3, RZ, PT ;  /* 0x000000ff0300720c */ /* 0x000fda0003f05270 */
[----:B------:R-:W-:Y:S05]  /*bc50*/  @P0 BRA `(.L_x_246) ;  /* 0x00000000001c0947 */ /* 0x000fea0003800000 */
[----:B------:R-:W3:Y:S01]  /*bc60*/  S2R R3, SR_TID.X ;  /* 0x0000000000037919 */ /* 0x000ee20000002100 */
[----:B--2---:R-:W-:-:S04]  /*bc70*/  IMAD.MOV.U32 R2, RZ, RZ, 0xc000 ;  /* 0x0000c000ff027424 */ /* 0x004fc800078e00ff */
[----:B------:R4:W-:Y:S01]  /*bc80*/  SYNCS.ARRIVE.TRANS64 RZ, [R0+URZ+0x34830], R2 ;  /* 0x0348300200ff79a7 */ /* 0x0009e2000800003f */
[----:B---3--:R-:W-:-:S04]  /*bc90*/  LOP3.LUT R3, R3, 0x1f, RZ, 0xc0, !PT ;  /* 0x0000001f03037812 */ /* 0x008fc800078ec0ff */
[----:B------:R-:W-:-:S13]  /*bca0*/  ISETP.NE.AND P0, PT, R3, RZ, PT ;  /* 0x000000ff0300720c */ /* 0x000fda0003f05270 */
[----:B----4-:R-:W-:Y:S05]  /*bcb0*/  @!P0 BRA `(.L_x_246) ;  /* 0x0000000000048947 */ /* 0x010fea0003800000 */
[----:B------:R-:W-:Y:S01]  /*bcc0*/  BPT.TRAP 0x1 ;  /* 0x000000040000795c */ /* 0x000fe20000300000 */
.L_x_246:
[----:B------:R-:W3:Y:S04]  /*bcd0*/  LDL R4, [R1+0x8] ;  /* 0x0000080001047983 */ /* 0x000ee80000100800 */
[----:B------:R-:W4:Y:S04]  /*bce0*/  LDL R3, [R1+0x18] ;  /* 0x0000180001037983 */ /* 0x000f280000100800 */
[----:B--2---:R-:W2:Y:S01]  /*bcf0*/  LDL.LU R2, [R1+0x1c] ;  /* 0x00001c0001027983 */ /* 0x004ea20000300800 */
[----:B------:R-:W-:Y:S01]  /*bd00*/  R2UR UR9, R0 ;  /* 0x00000000000972ca */ /* 0x000fe200000e0000 */
[----:B------:R-:W-:Y:S01]  /*bd10*/  IMAD R0, R19, 0xc000, R18 ;  /* 0x0000c00013007824 */ /* 0x000fe200078e0212 */
[----:B------:R-:W-:Y:S01]  /*bd20*/  UIADD3 UR4, UP0, UR38, 0x370, URZ ;  /* 0x0000037026047890 */ /* 0x000fe2000ff1e03f */
[----:B------:R-:W-:Y:S01]  /*bd30*/  R2UR UR12, R16 ;  /* 0x00000000100c72ca */ /* 0x000fe200000e0000 */
[----:B------:R-:W-:Y:S01]  /*bd40*/  UMOV UR10, URZ ;  /* 0x0000003f000a7c82 */ /* 0x000fe20008000000 */
[----:B-----5:R-:W-:Y:S01]  /*bd50*/  R2UR UR13, R17 ;  /* 0x00000000110d72ca */ /* 0x020fe200000e0000 */
[----:B------:R-:W-:Y:S01]  /*bd60*/  UMOV UR6, 0x0 ;  /* 0x0000000000067882 */ /* 0x000fe20000000000 */
[----:B------:R-:W-:Y:S01]  /*bd70*/  R2UR UR8, R0 ;  /* 0x00000000000872ca */ /* 0x000fe200000e0000 */
[----:B------:R-:W-:Y:S01]  /*bd80*/  UMOV UR7, 0x14f00000 ;  /* 0x14f0000000077882 */ /* 0x000fe20000000000 */
[----:B------:R-:W-:Y:S01]  /*bd90*/  PLOP3.LUT P0, PT, PT, PT, PT, 0x80, 0x0 ;  /* 0x000000000000781c */ /* 0x000fe20003f0f070 */
[----:B------:R-:W-:-:S03]  /*bda0*/  UMOV UR16, 0x40 ;  /* 0x0000004000107882 */ /* 0x000fc60000000000 */
[----:B------:R-:W-:-:S07]  /*bdb0*/  UIADD3 UR9, UR9, 0x34830, URZ ;  /* 0x0003483009097890 */ /* 0x000fce000fffe03f */
[----:B------:R-:W-:Y:S02]  /*bdc0*/  UIADD3 UR14, UR8, 0x1c400, URZ ;  /* 0x0001c400080e7890 */ /* 0x000fe4000fffe03f */
[----:B------:R-:W-:Y:S02]  /*bdd0*/  UIADD3 UR15, UR8, 0x20400, URZ ;  /* 0x00020400080f7890 */ /* 0x000fe4000fffe03f */
[----:B------:R-:W-:-:S03]  /*bde0*/  UIADD3 UR17, UR8, 0x24400, URZ ;  /* 0x0002440008117890 */ /* 0x000fc6000fffe03f */
[----:B------:R-:W-:Y:S01]  /*bdf0*/  UMOV UR8, UR14 ;  /* 0x0000000e00087c82 */ /* 0x000fe20008000000 */
[----:B------:R-:W-:Y:S01]  /*be00*/  UMOV UR14, 0x80 ;  /* 0x00000080000e7882 */ /* 0x000fe20000000000 */
[----:B---3--:R-:W-:Y:S02]  /*be10*/  R2UR UR11, R4 ;  /* 0x00000000040b72ca */ /* 0x008fe400000e0000 */
[----:B----4-:R-:W-:Y:S02]  /*be20*/  R2UR UR5, R3 ;  /* 0x00000000030572ca */ /* 0x010fe400000e0000 */
[----:B--2---:R-:W-:-:S04]  /*be30*/  LOP3.LUT R2, R2, 0xfffffffe, RZ, 0xc0, !PT ;  /* 0xfffffffe02027812 */ /* 0x004fc800078ec0ff */
[----:B------:R-:W-:-:S07]  /*be40*/  @P0 LOP3.LUT R2, R2, 0x1, RZ, 0xfc, !PT ;  /* 0x0000000102020812 */ /* 0x000fce00078efcff */
[----:B------:R-:W-:Y:S01]  /*be50*/  ULEA UR11, UR11, UR5, 0x7 ;  /* 0x000000050b0b7291 */ /* 0x000fe2000f8e383f */
[----:B------:R2:W-:Y:S01]  /*be60*/  STL [R1+0x1c], R2 ;  /* 0x00001c0201007387 */ /* 0x0005e20000100800 */
[----:B------:R-:W-:-:S09]  /*be70*/  UIADD3.X UR5, URZ, UR39, URZ, UP0, !UPT ;  /* 0x000000273f057290 */ /* 0x000fd200087fe43f */
[----:B------:R3:W-:Y:S02]  /*be80*/  UTMALDG.4D [UR8], [UR4], desc[UR6] ;  /* 0x00000608040075b4 */ /* 0x0007e40008019000 */
[----:B---3--:R-:W-:Y:S01]  /*be90*/  UMOV UR8, UR15 ;  /* 0x0000000f00087c82 */ /* 0x008fe20008000000 */
[----:B------:R-:W-:Y:S02]  /*bea0*/  UMOV UR10, UR16 ;  /* 0x00000010000a7c82 */ /* 0x000fe40008000000 */
[----:B------:R3:W-:Y:S02]  /*beb0*/  UTMALDG.4D [UR8], [UR4], desc[UR6] ;  /* 0x00000608040075b4 */ /* 0x0007e40008019000 */
[----:B---3--:R-:W-:Y:S01]  /*bec0*/  UMOV UR8, UR17 ;  /* 0x0000001100087c82 */ /* 0x008fe20008000000 */
[----:B------:R-:W-:Y:S02]  /*bed0*/  UMOV UR10, UR14 ;  /* 0x0000000e000a7c82 */ /* 0x000fe40008000000 */
[----:B------:R2:W-:Y:S02]  /*bee0*/  UTMALDG.4D [UR8], [UR4], desc[UR6] ;  /* 0x00000608040075b4 */ /* 0x0005e40008019000 */
[----:B--2---:R-:W-:Y:S01]  /*bef0*/  NOP ;  /* 0x0000000000007918 */ /* 0x004fe20000000000 */
.L_x_242:
[----:B------:R-:W2:Y:S04]  /*bf00*/  LDL.LU R3, [R1+0x30] ;  /* 0x0000300001037983 */ /* 0x000ea80000300800 */
[----:B------:R-:W4:Y:S04]  /*bf10*/  LDL.LU R5, [R1+0x2c] ;  /* 0x00002c0001057983 */ /* 0x000f280000300800 */
[----:B---3--:R-:W3:Y:S01]  /*bf20*/  LDL.LU R4, [R1+0x3c] ;  /* 0x00003c0001047983 */ /* 0x008ee20000300800 */
[----:B------:R-:W-:Y:S05]  /*bf30*/  WARPSYNC.ALL ;  /* 0x0000000000007948 */ /* 0x000fea0003800000 */
[----:B------:R-:W-:Y:S01]  /*bf40*/  ULDC.64 UR6, c[0x0][0xa00] ;  /* 0x0002800000067ab9 */ /* 0x000fe20000000a00 */
[----:B------:R-:W-:Y:S01]  /*bf50*/  ULDC.64 UR4, c[0x0][0x298] ;  /* 0x0000a60000047ab9 */ /* 0x000fe20000000a00 */
[----:B------:R-:W-:Y:S01]  /*bf60*/  BAR.SYNC.DEFER_BLOCKING 0x8, 0x180 ;  /* 0x0206000000007b1d */ /* 0x000fe20000010000 */
[----:B------:R-:W-:Y:S01]  /*bf70*/  ISETP.NE.U32.AND P0, PT, RZ, UR6, PT ;  /* 0x00000006ff007c0c */ /* 0x000fe2000bf05070 */
[----:B------:R-:W-:-:S03]  /*bf80*/  VIADD R2, R18, 0x10400 ;  /* 0x0001040012027836 */ /* 0x000fc60000000000 */
[----:B------:R-:W-:Y:S01]  /*bf90*/  ISETP.NE.AND.EX P0, PT, RZ, UR7, PT, P0 ;  /* 0x00000007ff007c0c */ /* 0x000fe2000bf05300 */
[----:B------:R-:W-:Y:S01]  /*bfa0*/  BSSY B6, `(.L_x_247) ;  /* 0x000001e000067945 */ /* 0x000fe20003800000 */
[----:B------:R-:W-:Y:S02]  /*bfb0*/  LOP3.LUT P1, RZ, R2, 0x3ff, RZ, 0xc0, !PT ;  /* 0x000003ff02ff7812 */ /* 0x000fe4000782c0ff */
[----:B--2---:R-:W-:Y:S02]  /*bfc0*/  SHF.R.S32.HI R0, RZ, 0x1f, R3 ;  /* 0x0000001fff007819 */ /* 0x004fe40000011403 */
[----:B----4-:R-:W-:-:S03]  /*bfd0*/  SEL R5, R5, RZ, !P0 ;  /* 0x000000ff05057207 */ /* 0x010fc60004000000 */
[----:B------:R-:W-:Y:S01]  /*bfe0*/  IMAD R0, R0, UR4, RZ ;  /* 0x0000000400007c24 */ /* 0x000fe2000f8e02ff */
[----:B---3--:R-:W-:-:S03]  /*bff0*/  SEL R4, R4, RZ, !P0 ;  /* 0x000000ff04047207 */ /* 0x008fc60004000000 */
[C---:B------:R-:W-:Y:S02]  /*c000*/  IMAD R0, R3.reuse, UR5, R0 ;  /* 0x0000000503007c24 */ /* 0x040fe4000f8e0200 */
[----:B------:R-:W-:-:S04]  /*c010*/  IMAD.WIDE.U32 R2, R3, UR4, RZ ;  /* 0x0000000403027c25 */ /* 0x000fc8000f8e00ff */
[----:B------:R-:W-:Y:S01]  /*c020*/  IMAD.IADD R0, R3, 0x1, R0 ;  /* 0x0000000103007824 */ /* 0x000fe200078e0200 */
[----:B------:R2:W-:Y:S04]  /*c030*/  STL.64 [R1+0x50], R2 ;  /* 0x0000500201007387 */ /* 0x0005e80000100a00 */
[----:B------:R2:W-:Y:S04]  /*c040*/  STL [R1+0x2c], R5 ;  /* 0x00002c0501007387 */ /* 0x0005e80000100800 */
[----:B------:R2:W-:Y:S04]  /*c050*/  STL [R1+0x3c], R4 ;  /* 0x00003c0401007387 */ /* 0x0005e80000100800 */
[----:B------:R2:W-:Y:S01]  /*c060*/  STL [R1+0x30], R0 ;  /* 0x0000300001007387 */ /* 0x0005e20000100800 */
[----:B------:R-:W-:Y:S05]  /*c070*/  @!P1 BRA `(.L_x_248) ;  /* 0x0000000000409947 */ /* 0x000fea0003800000 */
[----:B--2---:R-:W-:Y:S01]  /*c080*/  MOV R2, 0x0 ;  /* 0x0000000000027802 */ /* 0x004fe20000000f00 */
[----:B------:R-:W-:Y:S01]  /*c090*/  ULDC.64 UR6, c[0x4][0xb8] ;  /* 0x01002e0000067ab9 */ /* 0x000fe20000000a00 */
[----:B------:R-:W-:Y:S01]  /*c0a0*/  ULDC.64 UR8, c[0x4][0xc0] ;  /* 0x0100300000087ab9 */ /* 0x000fe20000000a00 */
[----:B------:R-:W-:Y:S01]  /*c0b0*/  ULDC.64 UR4, c[0x4][0x20] ;  /* 0x0100080000047ab9 */ /* 0x000fe20000000a00 */
[----:B------:R-:W-:Y:S02]  /*c0c0*/  IMAD.U32 R4, RZ, RZ, UR6 ;  /* 0x00000006ff047e24 */ /* 0x000fe4000f8e00ff */
[----:B------:R-:W2:Y:S01]  /*c0d0*/  LDC.64 R2, c[0x4][R2] ;  /* 0x0100000002027b82 */ /* 0x000ea20000000a00 */
[----:B------:R-:W-:Y:S02]  /*c0e0*/  IMAD.U32 R5, RZ, RZ, UR7 ;  /* 0x00000007ff057e24 */ /* 0x000fe4000f8e00ff */
[----:B------:R-:W-:Y:S02]  /*c0f0*/  IMAD.U32 R6, RZ, RZ, UR8 ;  /* 0x00000008ff067e24 */ /* 0x000fe4000f8e00ff */
[----:B------:R-:W-:-:S02]  /*c100*/  IMAD.U32 R7, RZ, RZ, UR9 ;  /* 0x00000009ff077e24 */ /* 0x000fc4000f8e00ff */
[----:B-1----:R-:W-:Y:S02]  /*c110*/  IMAD.U32 R10, RZ, RZ, UR4 ;  /* 0x00000004ff0a7e24 */ /* 0x002fe4000f8e00ff */
[----:B0-----:R-:W-:Y:S02]  /*c120*/  IMAD.U32 R11, RZ, RZ, UR5 ;  /* 0x00000005ff0b7e24 */ /* 0x001fe4000f8e00ff */
[----:B------:R-:W-:Y:S02]  /*c130*/  IMAD.MOV.U32 R8, RZ, RZ, 0x70 ;  /* 0x00000070ff087424 */ /* 0x000fe400078e00ff */
[----:B------:R-:W-:Y:S02]  /*c140*/  IMAD.MOV.U32 R12, RZ, RZ, 0x1 ;  /* 0x00000001ff0c7424 */ /* 0x000fe400078e00ff */
[----:B------:R-:W-:-:S07]  /*c150*/  IMAD.MOV.U32 R13, RZ, RZ, RZ ;  /* 0x000000ffff0d7224 */ /* 0x000fce00078e00ff */
[----:B------:R-:W-:-:S07]  /*c160*/  LEPC R20, `(.L_x_248) ;  /* 0x000000001014794e */ /* 0x000fce0000000000 */
[----:B--2---:R-:W-:Y:S05]  /*c170*/  CALL.ABS.NOINC R2 ;  /* 0x0000000002007343 */ /* 0x004fea0003c00000 */
.L_x_248:
[----:B------:R-:W-:Y:S05]  /*c180*/  BSYNC B6 ;  /* 0x0000000000067941 */ /* 0x000fea0003800000 */
.L_x_247:
[----:B--2---:R-:W2:Y:S01]  /*c190*/  LDL.LU R0, [R1+0x3c] ;  /* 0x00003c0001007983 */ /* 0x004ea20000300800 */
[----:B------:R-:W3:Y:S01]  /*c1a0*/  LDC R8, c[0x0][0x448] ;  /* 0x00011200ff087b82 */ /* 0x000ee20000000800 */
[----:B------:R-:W-:Y:S01]  /*c1b0*/  ULDC.64 UR4, c[0x0][0x2d8] ;  /* 0x0000b60000047ab9 */ /* 0x000fe20000000a00 */
[----:B------:R-:W-:Y:S01]  /*c1c0*/  ULDC.64 UR6, c[0x0][0x280] ;  /* 0x0000a00000067ab9 */ /* 0x000fe20000000a00 */
[----:B------:R-:W4:Y:S04]  /*c1d0*/  LDL.LU R4, [R1+0x30] ;  /* 0x0000300001047983 */ /* 0x000f280000300800 */
[----:B------:R-:W4:Y:S04]  /*c1e0*/  LDL.LU.64 R2, [R1+0x50] ;  /* 0x0000500001027983 */ /* 0x000f280000300a00 */
[----:B------:R-:W2:Y:S04]  /*c1f0*/  LDL.LU R6, [R1+0x2c] ;  /* 0x00002c0001067983 */ /* 0x000ea80000300800 */
[----:B------:R-:W2:Y:S01]  /*c200*/  LDL.LU R5, [R1+0x4] ;  /* 0x0000040001057983 */ /* 0x000ea20000300800 */
[----:B---3--:R-:W-:Y:S01]  /*c210*/  ISETP.NE.AND P0, PT, R8, 0x1, PT ;  /* 0x000000010800780c */ /* 0x008fe20003f05270 */
[----:B------:R-:W0:-:S12]  /*c220*/  S2R R9, SR_TID.X ;  /* 0x0000000000097919 */ /* 0x000e180000002100 */
[----:B------:R-:W3:Y:S01]  /*c230*/  @P0 LDC R7, c[0x0][0x450] ;  /* 0x00011400ff070b82 */ /* 0x000ee20000000800 */
[----:B0-----:R-:W-:-:S05]  /*c240*/  IMAD.SHL.U32 R11, R9, 0x8, RZ ;  /* 0x00000008090b7824 */ /* 0x001fca00078e00ff */
[----:B------:R-:W-:-:S04]  /*c250*/  LOP3.LUT R11, R11, 0x38, RZ, 0xc0, !PT ;  /* 0x000000380b0b7812 */ /* 0x000fc800078ec0ff */
[----:B-1----:R-:W-:Y:S01]  /*c260*/  LOP3.LUT R10, R11, 0x40, RZ, 0xfc, !PT ;  /* 0x000000400b0a7812 */ /* 0x002fe200078efcff */
[----:B----4-:R-:W-:Y:S02]  /*c270*/  IMAD.MOV.U32 R3, RZ, RZ, R4 ;  /* 0x000000ffff037224 */ /* 0x010fe400078e0004 */
[----:B------:R-:W0:Y:S01]  /*c280*/  S2R R4, SR_TID.X ;  /* 0x0000000000047919 */ /* 0x000e220000002100 */
[----:B------:R-:W-:-:S04]  /*c290*/  IMAD.WIDE.U32 R2, R16, UR4, R2 ;  /* 0x0000000410027c25 */ /* 0x000fc8000f8e0002 */
[----:B------:R-:W-:Y:S01]  /*c2a0*/  IMAD R3, R16, UR5, R3 ;  /* 0x0000000510037c24 */ /* 0x000fe2000f8e0203 */
[----:B------:R-:W-:Y:S02]  /*c2b0*/  ULDC.64 UR4, c[0x0][0x2e0] ;  /* 0x0000b80000047ab9 */ /* 0x000fe40000000a00 */
[----:B--2---:R-:W-:Y:S02]  /*c2c0*/  IMAD R0, R0, UR4, RZ ;  /* 0x0000000400007c24 */ /* 0x004fe4000f8e02ff */
[----:B------:R-:W-:-:S04]  /*c2d0*/  IMAD.WIDE.U32 R2, R6, UR4, R2 ;  /* 0x0000000406027c25 */ /* 0x000fc8000f8e0002 */
[----:B------:R-:W-:Y:S01]  /*c2e0*/  IMAD R0, R6, UR5, R0 ;  /* 0x0000000506007c24 */ /* 0x000fe2000f8e0200 */
[----:B------:R-:W-:Y:S01]  /*c2f0*/  ULDC.64 UR4, c[0x0][0x2d0] ;  /* 0x0000b40000047ab9 */ /* 0x000fe20000000a00 */
[C---:B0-----:R-:W-:Y:S01]  /*c300*/  LOP3.LUT R6, R4.reuse, 0x7f, RZ, 0xc0, !PT ;  /* 0x0000007f04067812 */ /* 0x041fe200078ec0ff */
[----:B------:R-:W-:-:S03]  /*c310*/  IMAD.SHL.U32 R4, R4, 0x10, RZ ;  /* 0x0000001004047824 */ /* 0x000fc600078e00ff */
[----:B------:R-:W-:-:S04]  /*c320*/  SHF.R.U32.HI R6, RZ, 0x3, R6 ;  /* 0x00000003ff067819 */ /* 0x000fc80000011606 */
[----:B------:R-:W-:Y:S02]  /*c330*/  LOP3.LUT R4, R6, 0x70, R4, 0xf8, !PT ;  /* 0x0000007006047812 */ /* 0x000fe400078ef804 */
[----:B------:R-:W0:Y:S01]  /*c340*/  @P0 LDC R6, c[0x0][0x44c] ;  /* 0x00011300ff060b82 */ /* 0x000e220000000800 */
[----:B------:R-:W-:Y:S02]  /*c350*/  IMAD.SHL.U32 R5, R5, 0x80, RZ ;  /* 0x0000008005057824 */ /* 0x000fe400078e00ff */
[----:B------:R-:W-:-:S03]  /*c360*/  IMAD.IADD R3, R3, 0x1, R0 ;  /* 0x0000000103037824 */ /* 0x000fc600078e0200 */
[----:B------:R-:W-:-:S05]  /*c370*/  LOP3.LUT R0, R4, R5, RZ, 0xfc, !PT ;  /* 0x0000000504007212 */ /* 0x000fca00078efcff */
[----:B------:R-:W-:Y:S02]  /*c380*/  IMAD.MOV.U32 R4, RZ, RZ, R0 ;  /* 0x000000ffff047224 */ /* 0x000fe400078e0000 */
[----:B0-----:R-:W-:-:S05]  /*c390*/  @P0 IMAD.HI.U32 R6, R0, R6, RZ ;  /* 0x0000000600060227 */ /* 0x001fca00078e00ff */
[----:B---3--:R-:W-:-:S05]  /*c3a0*/  @P0 SHF.R.U32.HI R4, RZ, R7, R6 ;  /* 0x00000007ff040219 */ /* 0x008fca0000011606 */
[----:B------:R-:W-:-:S04]  /*c3b0*/  IMAD.MOV R6, RZ, RZ, -R4 ;  /* 0x000000ffff067224 */ /* 0x000fc800078e0a04 */
[----:B------:R-:W-:Y:S01]  /*c3c0*/  IMAD R0, R8, R6, R0 ;  /* 0x0000000608007224 */ /* 0x000fe200078e0200 */
[----:B------:R-:W-:Y:S01]  /*c3d0*/  SHF.R.S32.HI R6, RZ, 0x1f, R4 ;  /* 0x0000001fff067819 */ /* 0x000fe20000011404 */
[----:B------:R-:W-:-:S04]  /*c3e0*/  IMAD.WIDE.U32 R2, R4, UR4, R2 ;  /* 0x0000000404027c25 */ /* 0x000fc8000f8e0002 */
[----:B------:R-:W-:-:S04]  /*c3f0*/  IMAD R6, R6, UR4, RZ ;  /* 0x0000000406067c24 */ /* 0x000fc8000f8e02ff */
[----:B------:R-:W-:Y:S01]  /*c400*/  IMAD R4, R4, UR5, R6 ;  /* 0x0000000504047c24 */ /* 0x000fe2000f8e0206 */
[----:B------:R-:W-:-:S03]  /*c410*/  ULDC.64 UR4, c[0x0][0x2c8] ;  /* 0x0000b20000047ab9 */ /* 0x000fc60000000a00 */
[----:B------:R-:W-:Y:S01]  /*c420*/  IMAD.IADD R3, R3, 0x1, R4 ;  /* 0x0000000103037824 */ /* 0x000fe200078e0204 */
[----:B------:R-:W-:Y:S01]  /*c430*/  SHF.R.S32.HI R4, RZ, 0x1f, R0 ;  /* 0x0000001fff047819 */ /* 0x000fe20000011400 */
[----:B------:R-:W-:-:S04]  /*c440*/  IMAD.WIDE.U32 R2, R0, UR4, R2 ;  /* 0x0000000400027c25 */ /* 0x000fc8000f8e0002 */
[----:B------:R-:W-:Y:S01]  /*c450*/  IMAD R4, R4, UR4, RZ ;  /* 0x0000000404047c24 */ /* 0x000fe2000f8e02ff */
[----:B------:R-:W-:Y:S02]  /*c460*/  ULDC UR4, c[0x0][0x2b8] ;  /* 0x0000ae0000047ab9 */ /* 0x000fe40000000800 */
[----:B------:R-:W-:Y:S02]  /*c470*/  ISETP.GE.AND P1, PT, R10, UR4, PT ;  /* 0x000000040a007c0c */ /* 0x000fe4000bf26270 */
[----:B------:R0:W5:Y:S01]  /*c480*/  LDL R10, [R1+0x24] ;  /* 0x00002400010a7983 */ /* 0x0001620000100800 */
[----:B------:R-:W-:Y:S01]  /*c490*/  IMAD R0, R0, UR5, R4 ;  /* 0x0000000500007c24 */ /* 0x000fe2000f8e0204 */
[----:B------:R-:W-:Y:S02]  /*c4a0*/  LOP3.LUT R9, R11, 0x80, RZ, 0xfc, !PT ;  /* 0x000000800b097812 */ /* 0x000fe400078efcff */
[----:B------:R-:W-:Y:S01]  /*c4b0*/  LEA R4, P3, R2, UR6, 0x1 ;  /* 0x0000000602047c11 */ /* 0x000fe2000f8608ff */
[----:B------:R-:W-:Y:S01]  /*c4c0*/  IMAD.IADD R0, R3, 0x1, R0 ;  /* 0x0000000103007824 */ /* 0x000fe200078e0200 */
[----:B------:R-:W-:-:S02]  /*c4d0*/  ISETP.GE.AND P2, PT, R11, UR4, PT ;  /* 0x000000040b007c0c */ /* 0x000fc4000bf46270 */
[----:B------:R-:W-:Y:S01]  /*c4e0*/  ISETP.GE.AND P0, PT, R9, UR4, PT ;  /* 0x0000000409007c0c */ /* 0x000fe2000bf06270 */
[----:B------:R-:W-:Y:S01]  /*c4f0*/  UMOV UR4, 0xffffffff ;  /* 0xffffffff00047882 */ /* 0x000fe20000000000 */
[----:B------:R-:W-:Y:S02]  /*c500*/  LEA.HI.X R3, R2, UR7, R0, 0x1, P3 ;  /* 0x0000000702037c11 */ /* 0x000fe400098f0c00 */
[----:B0-----:R-:W-:Y:S09]  /*c510*/  BRA.DIV UR4, `(.L_x_249) ;  /* 0x0000004204cc7947 */ /* 0x001ff2000b800000 */
[----:B------:R-:W2:Y:S01]  /*c520*/  LDL.LU R7, [R1+0x40] ;  /* 0x0000400001077983 */ /* 0x000ea20000300800 */
[----:B------:R-:W0:Y:S02]  /*c530*/  S2R R6, SR_TID.X ;  /* 0x0000000000067919 */ /* 0x000e240000002100 */
[----:B0-----:R-:W-:-:S04]  /*c540*/  LOP3.LUT R6, R6, 0x7f, RZ, 0xc0, !PT ;  /* 0x0000007f06067812 */ /* 0x001fc800078ec0ff */
[----:B------:R-:W-:-:S05]  /*c550*/  SHF.R.U32.HI R6, RZ, 0x3, R6 ;  /* 0x00000003ff067819 */ /* 0x000fca0000011606 */
[----:B------:R-:W-:Y:S02]  /*c560*/  IMAD.IADD R0, R6, 0x1, R5 ;  /* 0x0000000106007824 */ /* 0x000fe400078e0205 */
[----:B------:R-:W0:Y:S02]  /*c570*/  S2R R6, SR_TID.X ;  /* 0x0000000000067919 */ /* 0x000e240000002100 */
[----:B------:R-:W-:Y:S01]  /*c580*/  VIADD R5, R0, 0x10 ;  /* 0x0000001000057836 */ /* 0x000fe20000000000 */
[----:B------:R-:W-:Y:S01]  /*c590*/  SHFL.IDX PT, R9, R3, 0x1, 0x181f ;  /* 0x00381f0003097f89 */ /* 0x000fe200000e0000 */
[----:B0-----:R-:W-:-:S03]  /*c5a0*/  IMAD.SHL.U32 R11, R6, 0x8, RZ ;  /* 0x00000008060b7824 */ /* 0x001fc600078e00ff */
[----:B------:R-:W-:Y:S02]  /*c5b0*/  SHFL.IDX PT, R6, R3, RZ, 0x181f ;  /* 0x00181fff03067589 */ /* 0x000fe400000e0000 */
[----:B------:R-:W-:Y:S01]  /*c5c0*/  LOP3.LUT R11, R11, 0x38, RZ, 0xc0, !PT ;  /* 0x000000380b0b7812 */ /* 0x000fe200078ec0ff */
[----:B--2---:R-:W-:Y:S02]  /*c5d0*/  IMAD R2, R7, R8, RZ ;  /* 0x0000000807027224 */ /* 0x004fe400078e02ff */
[----:B------:R-:W0:Y:S03]  /*c5e0*/  SHFL.IDX PT, R7, R4, RZ, 0x181f ;  /* 0x00181fff04077589 */ /* 0x000e2600000e0000 */
[-C--:B------:R-:W-:Y:S02]  /*c5f0*/  ISETP.GE.AND P4, PT, R0, R2.reuse, PT ;  /* 0x000000020000720c */ /* 0x080fe40003f86270 */
[----:B------:R-:W-:-:S02]  /*c600*/  ISETP.GE.AND P3, PT, R5, R2, PT ;  /* 0x000000020500720c */ /* 0x000fc40003f66270 */
[----:B------:R-:W1:Y:S09]  /*c610*/  SHFL.IDX PT, R5, R4, 0x1, 0x181f ;  /* 0x00381f0004057f89 */ /* 0x000e7200000e0000 */
[----:B0-----:R-:W-:-:S05]  /*c620*/  @!P4 LEA R7, P5, R11, R7, 0x1 ;  /* 0x000000070b07c211 */ /* 0x001fca00078a08ff */
[----:B------:R-:W-:-:S05]  /*c630*/  @!P4 IMAD.X R6, RZ, RZ, R6, P5 ;  /* 0x000000ffff06c224 */ /* 0x000fca00028e0606 */
[----:B------:R-:W-:-:S04]  /*c640*/  @!P4 LOP3.LUT R7, R7, R6, RZ, 0x3c, !PT ;  /* 0x000000060707c212 */ /* 0x000fc800078e3cff */
[----:B------:R-:W-:Y:S02]  /*c650*/  @!P4 LOP3.LUT R6, R7, R6, RZ, 0x3c, !PT ;  /* 0x000000060706c212 */ /* 0x000fe400078e3cff */
[----:B-1----:R-:W-:Y:S02]  /*c660*/  @!P3 LEA R8, P5, R11, R5, 0x1 ;  /* 0x000000050b08b211 */ /* 0x002fe400078a08ff */
[----:B------:R-:W-:-:S03]  /*c670*/  @!P4 LOP3.LUT R7, R7, R6, RZ, 0x3c, !PT ;  /* 0x000000060707c212 */ /* 0x000fc600078e3cff */
[----:B------:R-:W-:Y:S02]  /*c680*/  @!P3 IMAD.X R5, RZ, RZ, R9, P5 ;  /* 0x000000ffff05b224 */ /* 0x000fe400028e0609 */
[----:B-----5:R-:W-:Y:S04]  /*c690*/  @!P4 LDGSTS.E.BYPASS.LTC128B.128 [R10+0x10400], desc[UR40][R6.64], !P2 ;  /* 0x10400000060acfae */ /* 0x020fe8000d101d68 */
[----:B------:R-:W-:Y:S04]  /*c6a0*/  @!P4 LDGSTS.E.BYPASS.LTC128B.128 [R10+0x14400], desc[UR40][R6.64+0x80], !P1 ;  /* 0x14400080060acfae */ /* 0x000fe8000c901d68 */
[----:B------:R0:W-:Y:S02]  /*c6b0*/  @!P4 LDGSTS.E.BYPASS.LTC128B.128 [R10+0x18400], desc[UR40][R6.64+0x100], !P0 ;  /* 0x18400100060acfae */ /* 0x0001e4000c101d68 */
[----:B0-----:R-:W-:-:S02]  /*c6c0*/  @!P3 IMAD.MOV.U32 R6, RZ, RZ, R8 ;  /* 0x000000ffff06b224 */ /* 0x001fc400078e0008 */
[----:B------:R-:W-:Y:S02]  /*c6d0*/  @!P3 IMAD.MOV.U32 R7, RZ, RZ, R5 ;  /* 0x000000ffff07b224 */ /* 0x000fe400078e0005 */
[----:B------:R-:W-:-:S03]  /*c6e0*/  VIADD R5, R0, 0x20 ;  /* 0x0000002000057836 */ /* 0x000fc60000000000 */
[----:B------:R-:W-:Y:S04]  /*c6f0*/  @!P3 LDGSTS.E.BYPASS.LTC128B.128 [R10+0x10c00], desc[UR40][R6.64], !P2 ;  /* 0x10c00000060abfae */ /* 0x000fe8000d101d68 */
[----:B------:R-:W-:Y:S04]  /*c700*/  @!P3 LDGSTS.E.BYPASS.LTC128B.128 [R10+0x14c00], desc[UR40][R6.64+0x80], !P1 ;  /* 0x14c00080060abfae */ /* 0x000fe8000c901d68 */
[----:B------:R0:W-:Y:S01]  /*c710*/  @!P3 LDGSTS.E.BYPASS.LTC128B.128 [R10+0x18c00], desc[UR40][R6.64+0x100], !P0 ;  /* 0x18c00100060abfae */ /* 0x0001e2000c101d68 */
[----:B------:R-:W-:-:S03]  /*c720*/  ISETP.GE.AND P3, PT, R5, R2, PT ;  /* 0x000000020500720c */ /* 0x000fc60003f66270 */
[----:B------:R-:W1:Y:S04]  /*c730*/  SHFL.IDX PT, R5, R4, 0x2, 0x181f ;  /* 0x00581f0004057f89 */ /* 0x000e6800000e0000 */
[----:B------:R-:W0:Y:S06]  /*c740*/  SHFL.IDX PT, R8, R3, 0x2, 0x181f ;  /* 0x00581f0003087f89 */ /* 0x000e2c00000e0000 */
[----:B-1----:R-:W-:-:S05]  /*c750*/  @!P3 LEA R5, P4, R11, R5, 0x1 ;  /* 0x000000050b05b211 */ /* 0x002fca00078808ff */
[----:B0-----:R-:W-:-:S04]  /*c760*/  @!P3 IMAD.X R6, RZ, RZ, R8, P4 ;  /* 0x000000ffff06b224 */ /* 0x001fc800020e0608 */
[----:B------:R-:W-:Y:S02]  /*c770*/  @!P3 IMAD.MOV.U32 R7, RZ, RZ, R6 ;  /* 0x000000ffff07b224 */ /* 0x000fe400078e0006 */
[----:B------:R-:W-:Y:S02]  /*c780*/  @!P3 IMAD.MOV.U32 R6, RZ, RZ, R5 ;  /* 0x000000ffff06b224 */ /* 0x000fe400078e0005 */
[----:B------:R-:W-:-:S03]  /*c790*/  VIADD R5, R0, 0x30 ;  /* 0x0000003000057836 */ /* 0x000fc60000000000 */
[----:B------:R-:W-:Y:S04]  /*c7a0*/  @!P3 LDGSTS.E.BYPASS.LTC128B.128 [R10+0x11400], desc[UR40][R6.64], !P2 ;  /* 0x11400000060abfae */ /* 0x000fe8000d101d68 */
[----:B------:R-:W-:Y:S04]  /*c7b0*/  @!P3 LDGSTS.E.BYPASS.LTC128B.128 [R10+0x15400], desc[UR40][R6.64+0x80], !P1 ;  /* 0x15400080060abfae */ /* 0x000fe8000c901d68 */
[----:B------:R0:W-:Y:S01]  /*c7c0*/  @!P3 LDGSTS.E.BYPASS.LTC128B.128 [R10+0x19400], desc[UR40][R6.64+0x100], !P0 ;  /* 0x19400100060abfae */ /* 0x0001e2000c101d68 */
[----:B------:R-:W-:-:S03]  /*c7d0*/  ISETP.GE.AND P3, PT, R5, R2, PT ;  /* 0x000000020500720c */ /* 0x000fc60003f66270 */
[----:B------:R-:W1:Y:S04]  /*c7e0*/  SHFL.IDX PT, R5, R4, 0x3, 0x181f ;  /* 0x00781f0004057f89 */ /* 0x000e6800000e0000 */
[----:B0-----:R-:W0:Y:S06]  /*c7f0*/  SHFL.IDX PT, R6, R3, 0x3, 0x181f ;  /* 0x00781f0003067f89 */ /* 0x001e2c00000e0000 */
        /* <DEDUP_REMOVED lines=27> */
[----:B------:R-:W-:Y:S02]  /*c9b0*/  @!P3 LDGSTS.E.BYPASS.LTC128B.128 [R10+0x12c00], desc[UR40][R6.64], !P2 ;  /* 0x12c00000060abfae */ /* 0x000fe4000d101d68 */
[----:B------:R-:W-:Y:S02]  /*c9c0*/  ISETP.GE.AND P4, PT, R5, R2, PT ;  /* 0x000000020500720c */ /* 0x000fe40003f86270 */
[----:B------:R-:W0:Y:S04]  /*c9d0*/  SHFL.IDX PT, R5, R4, 0x6, 0x181f ;  /* 0x00d81f0004057f89 */ /* 0x000e2800000e0000 */
[----:B------:R-:W-:Y:S04]  /*c9e0*/  @!P3 LDGSTS.E.BYPASS.LTC128B.128 [R10+0x16c00], desc[UR40][R6.64+0x80], !P1 ;  /* 0x16c00080060abfae */ /* 0x000fe8000c901d68 */
[----:B------:R1:W-:Y:S04]  /*c9f0*/  @!P3 LDGSTS.E.BYPASS.LTC128B.128 [R10+0x1ac00], desc[UR40][R6.64+0x100], !P0 ;  /* 0x1ac00100060abfae */ /* 0x0003e8000c101d68 */
[----:B-1----:R-:W1:Y:S01]  /*ca00*/  SHFL.IDX PT, R6, R3, 0x6, 0x181f ;  /* 0x00d81f0003067f89 */ /* 0x002e6200000e0000 */
[----:B0-----:R-:W-:-:S05]  /*ca10*/  @!P4 LEA R5, P3, R11, R5, 0x1 ;  /* 0x000000050b05c211 */ /* 0x001fca00078608ff */
[----:B-1----:R-:W-:-:S04]  /*ca20*/  @!P4 IMAD.X R6, RZ, RZ, R6, P3 ;  /* 0x000000ffff06c224 */ /* 0x002fc800018e0606 */
[----:B------:R-:W-:Y:S02]  /*ca30*/  @!P4 IMAD.MOV.U32 R7, RZ, RZ, R6 ;  /* 0x000000ffff07c224 */ /* 0x000fe400078e0006 */
[----:B------:R-:W-:Y:S02]  /*ca40*/  @!P4 IMAD.MOV.U32 R6, RZ, RZ, R5 ;  /* 0x000000ffff06c224 */ /* 0x000fe400078e0005 */
[----:B------:R1:W2:Y:S04]  /*ca50*/  SHFL.IDX PT, R5, R3, 0x7, 0x181f ;  /* 0x00f81f0003057f89 */ /* 0x0002a800000e0000 */
[----:B------:R1:W-:Y:S04]  /*ca60*/  @!P4 LDGSTS.E.BYPASS.LTC128B.128 [R10+0x13400], desc[UR40][R6.64], !P2 ;  /* 0x13400000060acfae */ /* 0x0003e8000d101d68 */
[----:B------:R1:W-:Y:S04]  /*ca70*/  @!P4 LDGSTS.E.BYPASS.LTC128B.128 [R10+0x17400], desc[UR40][R6.64+0x80], !P1 ;  /* 0x17400080060acfae */ /* 0x0003e8000c901d68 */
[----:B------:R1:W-:Y:S04]  /*ca80*/  @!P4 LDGSTS.E.BYPASS.LTC128B.128 [R10+0x1b400], desc[UR40][R6.64+0x100], !P0 ;  /* 0x1b400100060acfae */ /* 0x0003e8000c101d68 */
[----:B------:R1:W3:Y:S02]  /*ca90*/  SHFL.IDX PT, R3, R4, 0x7, 0x181f ;  /* 0x00f81f0004037f89 */ /* 0x0002e400000e0000 */
.L_x_366:
[----:B------:R-:W-:Y:S01]  /*caa0*/  VIADD R0, R0, 0x70 ;  /* 0x0000007000007836 */ /* 0x000fe20000000000 */
[----:B------:R-:W-:Y:S04]  /*cab0*/  BSSY B0, `(.L_x_250) ;  /* 0x000000e000007945 */ /* 0x000fe80003800000 */
[----:B------:R-:W-:-:S13]  /*cac0*/  ISETP.GE.AND P3, PT, R0, R2, PT ;  /* 0x000000020000720c */ /* 0x000fda0003f66270 */
[----:B------:R-:W-:Y:S05]  /*cad0*/  @P3 BRA `(.L_x_251) ;  /* 0x00000000002c3947 */ /* 0x000fea0003800000 */
[----:B-1----:R-:W1:Y:S02]  /*cae0*/  S2R R4, SR_TID.X ;  /* 0x0000000000047919 */ /* 0x002e640000002100 */
[----:B-1----:R-:W-:-:S05]  /*caf0*/  IMAD.SHL.U32 R4, R4, 0x8, RZ ;  /* 0x0000000804047824 */ /* 0x002fca00078e00ff */
[----:B------:R-:W-:-:S04]  /*cb00*/  LOP3.LUT R4, R4, 0x38, RZ, 0xc0, !PT ;  /* 0x0000003804047812 */ /* 0x000fc800078ec0ff */
[----:B---3--:R-:W-:-:S05]  /*cb10*/  LEA R2, P3, R4, R3, 0x1 ;  /* 0x0000000304027211 */ /* 0x008fca00078608ff */
[----:B--2---:R-:W-:-:S05]  /*cb20*/  IMAD.X R3, RZ, RZ, R5, P3 ;  /* 0x000000ffff037224 */ /* 0x004fca00018e0605 */
[----:B------:R-:W-:Y:S01]  /*cb30*/  @!PT LDS RZ, [RZ] ;  /* 0x00000000fffff984 */ /* 0x000fe20000000800 */
[----:B------:R-:W-:Y:S01]  /*cb40*/  @!PT LDS RZ, [RZ] ;  /* 0x00000000fffff984 */ /* 0x000fe20000000800 */
[----:B------:R-:W-:Y:S01]  /*cb50*/  @!PT LDS RZ, [RZ] ;  /* 0x00000000fffff984 */ /* 0x000fe20000000800 */
[----:B------:R4:W-:Y:S04]  /*cb60*/  LDGSTS.E.BYPASS.LTC128B.128 [R10+0x13c00], desc[UR40][R2.64], !P2 ;  /* 0x13c00000020a7fae */ /* 0x0009e8000d101d68 */
[----:B------:R4:W-:Y:S04]  /*cb70*/  LDGSTS.E.BYPASS.LTC128B.128 [R10+0x17c00], desc[UR40][R2.64+0x80], !P1 ;  /* 0x17c00080020a7fae */ /* 0x0009e8000c901d68 */
[----:B------:R4:W-:Y:S02]  /*cb80*/  LDGSTS.E.BYPASS.LTC128B.128 [R10+0x1bc00], desc[UR40][R2.64+0x100], !P0 ;  /* 0x1bc00100020a7fae */ /* 0x0009e4000c101d68 */
.L_x_251:
[----:B------:R-:W-:Y:S05]  /*cb90*/  BSYNC B0 ;  /* 0x0000000000007941 */ /* 0x000fea0003800000 */
.L_x_250:
[----:B------:R-:W-:Y:S01]  /*cba0*/  NOP ;  /* 0x0000000000007918 */ /* 0x000fe20000000000 */
[----:B------:R-:W-:Y:S01]  /*cbb0*/  PLOP3.LUT P0, PT, PT, PT, PT, 0x80, 0x0 ;  /* 0x000000000000781c */ /* 0x000fe20003f0f070 */
[----:B01----:R-:W-:-:S12]  /*cbc0*/  VIADD R6, R18, 0x34800 ;  /* 0x0003480012067836 */ /* 0x003fd80000000000 */
.L_x_252:
[----:B------:R-:W-:Y:S02]  /*cbd0*/  PLOP3.LUT P1, PT, P1, P0, PT, 0xa2, 0x0 ;  /* 0x000000000000781c */ /* 0x000fe40000f21472 */
[----:B------:R-:W-:-:S08]  /*cbe0*/  @P0 R2UR P1, UR4, R18 ;  /* 0x00000000120402ca */ /* 0x000fd00000020000 */
[----:B------:R-:W-:-:S05]  /*cbf0*/  @P0 PLOP3.LUT P0, PT, P1, PT, PT, 0x80, 0x0 ;  /* 0x000000000000081c */ /* 0x000fca0000f0f070 */
[----:B------:R-:W-:Y:S01]  /*cc00*/  @!P1 SYNCS.ARRIVE.TRANS64.RED.A0T1 RZ, [UR4+0x34800], RZ ;  /* 0x034800ffffff99a7 */ /* 0x000fe20008200404 */
[----:B------:R-:W-:Y:S07]  /*cc10*/  @!P1 ARRIVES.LDGSTSBAR.64.TRANSCNT [UR4+0x34800] ;  /* 0x03480000ff0099b0 */ /* 0x000fee0008000a84 */
[----:B------:R-:W-:Y:S05]  /*cc20*/  @P0 BRA.U.ANY `(.L_x_252) ;  /* 0xfffffffd00e80947 */ /* 0x000fea000393ffff */
[----:B----4-:R-:W4:Y:S02]  /*cc30*/  LDL.LU R2, [R1+0x48] ;  /* 0x0000480001027983 */ /* 0x010f240000300800 */
[----:B----4-:R-:W-:-:S05]  /*cc40*/  VIADD R2, R2, 0x1 ;  /* 0x0000000102027836 */ /* 0x010fca0000000000 */
[----:B------:R0:W-:Y:S01]  /*cc50*/  STL [R1+0x48], R2 ;  /* 0x0000480201007387 */ /* 0x0001e20000100800 */
[----:B------:R-:W-:-:S04]  /*cc60*/  LEA.HI R0, R2, R2, RZ, 0x1 ;  /* 0x0000000202007211 */ /* 0x000fc800078f08ff */
[----:B------:R-:W-:-:S05]  /*cc70*/  LOP3.LUT R0, R0, 0xfffffffe, RZ, 0xc0, !PT ;  /* 0xfffffffe00007812 */ /* 0x000fca00078ec0ff */
[----:B------:R-:W-:-:S05]  /*cc80*/  IMAD.IADD R0, R2, 0x1, -R0 ;  /* 0x0000000102007824 */ /* 0x000fca00078e0a00 */
[----:B------:R-:W-:Y:S01]  /*cc90*/  SHF.L.U32 R0, R0, 0x1f, RZ ;  /* 0x0000001f00007819 */ /* 0x000fe200000006ff */
[----:B------:R-:W-:Y:S01]  /*cca0*/  NOP ;  /* 0x0000000000007918 */ /* 0x000fe20000000000 */
[----:B------:R0:W-:Y:S01]  /*ccb0*/  SYNCS.ARRIVE.TRANS64.A1T0 RZ, [R18+URZ+0x34800], RZ ;  /* 0x034800ff12ff79a7 */ /* 0x0001e2000810003f */
[----:B------:R-:W-:Y:S01]  /*ccc0*/  BSSY B0, `(.L_x_253) ;  /* 0x0000003000007945 */ /* 0x000fe20003800000 */
[----:B------:R-:W1:Y:S03]  /*ccd0*/  SYNCS.PHASECHK.TRANS64.TRYWAIT P0, [R18+URZ+0x34820], R0 ;  /* 0x03482000120075a7 */ /* 0x000e66000800017f */
[----:B01----:R-:W-:Y:S05]  /*cce0*/  @!P0 BRA `(.L_x_254) ;  /* 0x0000004400dc8947 */ /* 0x003fea0003800000 */
.L_x_367:
[----:B------:R-:W-:Y:S05]  /*ccf0*/  BSYNC B0 ;  /* 0x0000000000007941 */ /* 0x000fea0003800000 */
.L_x_253:
[----:B------:R-:W0:Y:S04]  /*cd00*/  LDL R2, [R1+0x38] ;  /* 0x0000380001027983 */ /* 0x000e280000100800 */
[----:B---3--:R-:W3:Y:S01]  /*cd10*/  LDL R3, [R1+0x28] ;  /* 0x0000280001037983 */ /* 0x008ee20000100800 */
[----:B------:R-:W-:Y:S01]  /*cd20*/  BSSY B0, `(.L_x_255) ;  /* 0x0000213000007945 */ /* 0x000fe20003800000 */
[----:B0-----:R-:W-:-:S05]  /*cd30*/  VIADD R0, R2, 0xfffffffe ;  /* 0xfffffffe02007836 */ /* 0x001fca0000000000 */
[----:B---3--:R-:W-:-:S13]  /*cd40*/  ISETP.GE.AND P0, PT, R0, R3, PT ;  /* 0x000000030000720c */ /* 0x008fda0003f06270 */
[----:B------:R-:W-:Y:S05]  /*cd50*/  @!P0 BRA `(.L_x_256) ;  /* 0x00000020003c8947 */ /* 0x000fea0003800000 */
[----:B------:R-:W3:Y:S04]  /*cd60*/  LDL.LU R2, [R1+0x58] ;  /* 0x0000580001027983 */ /* 0x000ee80000300800 */
[----:B--2---:R-:W2:Y:S04]  /*cd70*/  LDL.LU R5, [R1+0x34] ;  /* 0x0000340001057983 */ /* 0x004ea80000300800 */
[----:B------:R-:W4:Y:S01]  /*cd80*/  LDL.LU R4, [R1+0x44] ;  /* 0x0000440001047983 */ /* 0x000f220000300800 */
[----:B------:R-:W-:Y:S01]  /*cd90*/  LOP3.LUT R12, RZ, R3, RZ, 0x33, !PT ;  /* 0x00000003ff0c7212 */ /* 0x000fe200078e33ff */
[----:B------:R-:W-:Y:S01]  /*cda0*/  BSSY B2, `(.L_x_257) ;  /* 0x00000b5000027945 */ /* 0x000fe20003800000 */
[----:B---3--:R-:W-:-:S04]  /*cdb0*/  VIADD R2, R2, 0x1 ;  /* 0x0000000102027836 */ /* 0x008fc80000000000 */
[----:B--2---:R-:W-:-:S05]  /*cdc0*/  IMAD R2, R2, R5, RZ ;  /* 0x0000000502027224 */ /* 0x004fca00078e02ff */
[----:B----4-:R-:W-:-:S05]  /*cdd0*/  VIMNMX R4, R4, R2, PT ;  /* 0x0000000204047248 */ /* 0x010fca0003fe0100 */
[----:B------:R-:W-:-:S05]  /*cde0*/  IMAD.MOV R2, RZ, RZ, -R4 ;  /* 0x000000ffff027224 */ /* 0x000fca00078e0a04 */
[----:B------:R-:W-:-:S05]  /*cdf0*/  VIADDMNMX R12, R2, 0x1, R12, !PT ;  /* 0x00000001020c7846 */ /* 0x000fca000780010c */
[----:B------:R-:W-:-:S05]  /*ce00*/  IMAD.IADD R2, R4, 0x1, R12 ;  /* 0x0000000104027824 */ /* 0x000fca00078e020c */
[----:B------:R-:W-:-:S04]  /*ce10*/  LOP3.LUT R2, R2, 0x1, RZ, 0xc0, !PT ;  /* 0x0000000102027812 */ /* 0x000fc800078ec0ff */
[----:B------:R-:W-:-:S13]  /*ce20*/  ISETP.NE.U32.AND P0, PT, R2, 0x1, PT ;  /* 0x000000010200780c */ /* 0x000fda0003f05070 */
[----:B------:R-:W-:Y:S05]  /*ce30*/  @P0 BRA `(.L_x_258) ;  /* 0x0000000800ac0947 */ /* 0x000fea0003800000 */
[----:B------:R-:W2:Y:S04]  /*ce40*/  LDL R5, [R1+0x1c] ;  /* 0x00001c0001057983 */ /* 0x000ea80000100800 */
[----:B------:R-:W3:Y:S01]  /*ce50*/  LDL R3, [R1+0x14] ;  /* 0x0000140001037983 */ /* 0x000ee20000100800 */
[----:B------:R-:W-:Y:S01]  /*ce60*/  VIADD R9, R19, 0x1 ;  /* 0x0000000113097836 */ /* 0x000fe20000000000 */
[----:B------:R-:W-:Y:S04]  /*ce70*/  BSSY B1, `(.L_x_259) ;  /* 0x00000a3000017945 */ /* 0x000fe80003800000 */
[----:B------:R-:W-:-:S04]  /*ce80*/  ISETP.NE.AND P0, PT, R9, 0x2, PT ;  /* 0x000000020900780c */ /* 0x000fc80003f05270 */
[----:B------:R-:W-:Y:S02]  /*ce90*/  SEL R13, RZ, 0x1, P0 ;  /* 0x00000001ff0d7807 */ /* 0x000fe40000000000 */
[----:B------:R-:W-:Y:S02]  /*cea0*/  SEL R9, R9, RZ, P0 ;  /* 0x000000ff09097207 */ /* 0x000fe40000000000 */
[----:B--2---:R-:W-:Y:S02]  /*ceb0*/  LOP3.LUT P1, RZ, R5, 0x1, RZ, 0xc0, !PT ;  /* 0x0000000105ff7812 */ /* 0x004fe4000782c0ff */
[----:B---3--:R-:W-:-:S11]  /*cec0*/  LOP3.LUT R13, R3, R13, RZ, 0x3c, !PT ;  /* 0x0000000d030d7212 */ /* 0x008fd600078e3cff */
[----:B------:R-:W-:Y:S05]  /*ced0*/  @!P1 BRA `(.L_x_260) ;  /* 0x0000000800709947 */ /* 0x000fea0003800000 */
[----:B------:R-:W-:Y:S01]  /*cee0*/  ULDC.64 UR4, c[0x0][0x418] ;  /* 0x0001060000047ab9 */ /* 0x000fe20000000a00 */
[----:B------:R-:W-:Y:S01]  /*cef0*/  IMAD.MOV.U32 R5, RZ, RZ, R17 ;  /* 0x000000ffff057224 */ /* 0x000fe200078e0011 */
[----:B------:R-:W-:-:S04]  /*cf00*/  ISETP.NE.U32.AND P0, PT, RZ, UR4, PT ;  /* 0x00000004ff007c0c */ /* 0x000fc8000bf05070 */
[----:B------:R-:W-:-:S13]  /*cf10*/  ISETP.NE.AND.EX P0, PT, RZ, UR5, PT, P0 ;  /* 0x00000005ff007c0c */ /* 0x000fda000bf05300 */
[----:B------:R-:W-:Y:S05]  /*cf20*/  @!P0 BRA `(.L_x_261) ;  /* 0x00000000004c8947 */ /* 0x000fea0003800000 */
[----:B------:R-:W2:Y:S01]  /*cf30*/  LDL R10, [R1+0x20] ;  /* 0x00002000010a7983 */ /* 0x000ea20000100800 */
[----:B------:R-:W0:Y:S01]  /*cf40*/  LDC R7, c[0x0][0x43c] ;  /* 0x00010f00ff077b82 */ /* 0x000e220000000800 */
[----:B------:R-:W-:Y:S02]  /*cf50*/  ULDC.64 UR6, c[0x0][0x428] ;  /* 0x00010a0000067ab9 */ /* 0x000fe40000000a00 */
[----:B------:R-:W3:Y:S01]  /*cf60*/  LDL R8, [R1+0x10] ;  /* 0x0000100001087983 */ /* 0x000ee20000100800 */
[----:B0-----:R-:W-:-:S13]  /*cf70*/  ISETP.NE.AND P0, PT, R7, 0x1, PT ;  /* 0x000000010700780c */ /* 0x001fda0003f05270 */
[----:B------:R-:W0:Y:S02]  /*cf80*/  @P0 LDC.64 R2, c[0x0][0x440] ;  /* 0x00011000ff020b82 */ /* 0x000e240000000a00 */
[----:B0-----:R-:W-:-:S04]  /*cf90*/  @P0 IMAD.HI.U32 R5, R0, R2, RZ ;  /* 0x0000000200050227 */ /* 0x001fc800078e00ff */
[----:B------:R-:W-:Y:S01]  /*cfa0*/  IMAD.MOV.U32 R2, RZ, RZ, R0 ;  /* 0x000000ffff027224 */ /* 0x000fe200078e0000 */
[----:B------:R-:W-:-:S05]  /*cfb0*/  @P0 SHF.R.U32.HI R2, RZ, R3, R5 ;  /* 0x00000003ff020219 */ /* 0x000fca0000011605 */
[----:B------:R-:W-:-:S04]  /*cfc0*/  IMAD.MOV R3, RZ, RZ, -R2 ;  /* 0x000000ffff037224 */ /* 0x000fc800078e0a02 */
[----:B------:R-:W-:Y:S01]  /*cfd0*/  IMAD R0, R7, R3, R0 ;  /* 0x0000000307007224 */ /* 0x000fe200078e0200 */
[----:B------:R-:W-:Y:S01]  /*cfe0*/  SHF.R.S32.HI R3, RZ, 0x1f, R2 ;  /* 0x0000001fff037819 */ /* 0x000fe20000011402 */
[----:B--2---:R-:W-:-:S04]  /*cff0*/  IMAD R5, R10, UR6, RZ ;  /* 0x000000060a057c24 */ /* 0x004fc8000f8e02ff */
[C---:B---3--:R-:W-:Y:S02]  /*d000*/  IMAD R5, R8.reuse, UR7, R5 ;  /* 0x0000000708057c24 */ /* 0x048fe4000f8e0205 */
[----:B------:R-:W-:-:S04]  /*d010*/  IMAD.WIDE.U32 R2, R8, UR6, R2 ;  /* 0x0000000608027c25 */ /* 0x000fc8000f8e0002 */
[----:B------:R-:W-:Y:S01]  /*d020*/  IMAD.IADD R3, R5, 0x1, R3 ;  /* 0x0000000105037824 */ /* 0x000fe200078e0203 */
[----:B------:R-:W-:-:S04]  /*d030*/  LEA R10, P0, R2, UR4, 0x2 ;  /* 0x00000004020a7c11 */ /* 0x000fc8000f8010ff */
[----:B------:R-:W-:-:S05]  /*d040*/  LEA.HI.X R11, R2, UR5, R3, 0x2, P0 ;  /* 0x00000005020b7c11 */ /* 0x000fca00080f1403 */
[----:B------:R0:W5:Y:S04]  /*d050*/  LDG.E R5, desc[UR40][R10.64] ;  /* 0x000000280a057981 */ /* 0x000168000c1e1900 */
.L_x_261:
[----:B------:R-:W-:Y:S01]  /*d060*/  IMAD R3, R9, 0x8, R18 ;  /* 0x0000000809037824 */ /* 0x000fe200078e0212 */
[----:B------:R-:W-:Y:S01]  /*d070*/  SHF.L.U32 R2, R13, 0x1f, RZ ;  /* 0x0000001f0d027819 */ /* 0x000fe200000006ff */
[----:B------:R-:W-:Y:S03]  /*d080*/  BSSY B3, `(.L_x_262) ;  /* 0x0000003000037945 */ /* 0x000fe60003800000 */
[----:B------:R-:W1:Y:S02]  /*d090*/  SYNCS.PHASECHK.TRANS64.TRYWAIT P0, [R3+URZ+0x34840], R2 ;  /* 0x03484002030075a7 */ /* 0x000e64000800017f */
[----:B-1----:R-:W-:Y:S05]  /*d0a0*/  @!P0 BRA `(.L_x_263) ;  /* 0x0000004400008947 */ /* 0x002fea0003800000 */
.L_x_368:
[----:B------:R-:W-:Y:S05]  /*d0b0*/  BSYNC B3 ;  /* 0x0000000000037941 */ /* 0x000fea0003800000 */
.L_x_262:
[----:B------:R-:W2:Y:S01]  /*d0c0*/  S2R R7, SR_TID.X ;  /* 0x0000000000077919 */ /* 0x000ea20000002100 */
[----:B------:R-:W-:Y:S01]  /*d0d0*/  BSSY B3, `(.L_x_264) ;  /* 0x000000b000037945 */ /* 0x000fe20003800000 */
[----:B--2---:R-:W-:-:S04]  /*d0e0*/  LOP3.LUT R7, R7, 0x7f, RZ, 0xc0, !PT ;  /* 0x0000007f07077812 */ /* 0x004fc800078ec0ff */
[----:B------:R-:W-:-:S13]  /*d0f0*/  ISETP.NE.AND P1, PT, R7, RZ, PT ;  /* 0x000000ff0700720c */ /* 0x000fda0003f25270 */
[----:B------:R-:W-:Y:S05]  /*d100*/  @P1 BRA `(.L_x_265) ;  /* 0x00000000001c1947 */ /* 0x000fea0003800000 */
[----:B------:R-:W2:Y:S01]  /*d110*/  S2R R7, SR_TID.X ;  /* 0x0000000000077919 */ /* 0x000ea20000002100 */
[----:B-1----:R-:W-:-:S04]  /*d120*/  IMAD.MOV.U32 R2, RZ, RZ, 0xc000 ;  /* 0x0000c000ff027424 */ /* 0x002fc800078e00ff */
[----:B------:R3:W-:Y:S01]  /*d130*/  SYNCS.ARRIVE.TRANS64 RZ, [R3+URZ+0x34830], R2 ;  /* 0x0348300203ff79a7 */ /* 0x0007e2000800003f */
[----:B--2---:R-:W-:-:S04]  /*d140*/  LOP3.LUT R7, R7, 0x1f, RZ, 0xc0, !PT ;  /* 0x0000001f07077812 */ /* 0x004fc800078ec0ff */
[----:B------:R-:W-:-:S13]  /*d150*/  ISETP.NE.AND P0, PT, R7, RZ, PT ;  /* 0x000000ff0700720c */ /* 0x000fda0003f05270 */
[----:B---3--:R-:W-:Y:S05]  /*d160*/  @!P0 BRA `(.L_x_265) ;  /* 0x0000000000048947 */ /* 0x008fea0003800000 */
[----:B------:R-:W-:Y:S01]  /*d170*/  BPT.TRAP 0x1 ;  /* 0x000000040000795c */ /* 0x000fe20000300000 */
.L_x_265:
[----:B------:R-:W-:Y:S05]  /*d180*/  BSYNC B3 ;  /* 0x0000000000037941 */ /* 0x000fea0003800000 */
.L_x_264:
[----:B-1----:R-:W2:Y:S01]  /*d190*/  LDL R2, [R1+0x18] ;  /* 0x0000180001027983 */ /* 0x002ea20000100800 */
[----:B------:R-:W-:Y:S01]  /*d1a0*/  IMAD.MOV.U32 R14, RZ, RZ, RZ ;  /* 0x000000ffff0e7224 */ /* 0x000fe200078e00ff */
[----:B------:R-:W-:Y:S01]  /*d1b0*/  UIADD3 UR4, UP0, UR38, 0x370, URZ ;  /* 0x0000037026047890 */ /* 0x000fe2000ff1e03f */
[----:B------:R-:W-:Y:S01]  /*d1c0*/  IMAD R8, R9, 0xc000, R18 ;  /* 0x0000c00009087824 */ /* 0x000fe200078e0212 */
[----:B------:R-:W-:Y:S01]  /*d1d0*/  PLOP3.LUT P0, PT, PT, PT, PT, 0x80, 0x0 ;  /* 0x000000000000781c */ /* 0x000fe20003f0f070 */
[----:B------:R-:W-:Y:S01]  /*d1e0*/  VIADD R3, R3, 0x34830 ;  /* 0x0003483003037836 */ /* 0x000fe20000000000 */
[----:B------:R-:W-:Y:S01]  /*d1f0*/  R2UR UR10, R14 ;  /* 0x000000000e0a72ca */ /* 0x000fe200000e0000 */
[----:B------:R-:W-:Y:S01]  /*d200*/  VIADD R7, R8, 0x1c400 ;  /* 0x0001c40008077836 */ /* 0x000fe20000000000 */
[----:B------:R-:W-:Y:S01]  /*d210*/  UIADD3.X UR5, URZ, UR39, URZ, UP0, !UPT ;  /* 0x000000273f057290 */ /* 0x000fe200087fe43f */
[----:B------:R-:W-:Y:S01]  /*d220*/  UMOV UR6, 0x0 ;  /* 0x0000000000067882 */ /* 0x000fe20000000000 */
[----:B------:R-:W-:Y:S01]  /*d230*/  UMOV UR7, 0x14f00000 ;  /* 0x14f0000000077882 */ /* 0x000fe20000000000 */
[----:B--2---:R-:W-:-:S10]  /*d240*/  IMAD R2, R0, 0x80, R2 ;  /* 0x0000008000027824 */ /* 0x004fd400078e0202 */
.L_x_266:
[----:B------:R-:W-:-:S13]  /*d250*/  @P0 ELECT P2, URZ, PT ;  /* 0x00000000003f082f */ /* 0x000fda0003840000 */
[----:B-----5:R-:W-:Y:S02]  /*d260*/  @P2 R2UR UR13, R5 ;  /* 0x00000000050d22ca */ /* 0x020fe400000e0000 */
[----:B------:R-:W-:Y:S02]  /*d270*/  @P2 R2UR UR12, R16 ;  /* 0x00000000100c22ca */ /* 0x000fe400000e0000 */
[----:B------:R-:W-:Y:S02]  /*d280*/  @P2 R2UR UR11, R2 ;  /* 0x00000000020b22ca */ /* 0x000fe400000e0000 */
[----:B------:R-:W-:Y:S02]  /*d290*/  @P2 R2UR UR9, R3 ;  /* 0x00000000030922ca */ /* 0x000fe400000e0000 */
[----:B------:R-:W-:Y:S02]  /*d2a0*/  @P2 R2UR UR8, R7 ;  /* 0x00000000070822ca */ /* 0x000fe400000e0000 */
[----:B------:R-:W-:-:S02]  /*d2b0*/  @P2 PLOP3.LUT P0, PT, P2, PT, PT, 0x8, 0x0 ;  /* 0x000000000000281c */ /* 0x000fc4000170e170 */
[----:B------:R-:W-:-:S09]  /*d2c0*/  PLOP3.LUT P2, PT, PT, PT, PT, 0x8, 0x0 ;  /* 0x000000000000781c */ /* 0x000fd20003f4e170 */
[----:B------:R1:W-:Y:S02]  /*d2d0*/  UTMALDG.4D [UR8], [UR4], desc[UR6] ;  /* 0x00000608040075b4 */ /* 0x0003e40008019000 */
[----:B-1----:R-:W-:Y:S05]  /*d2e0*/  @P0 BRA.U.ANY `(.L_x_266) ;  /* 0xfffffffd00d80947 */ /* 0x002fea000393ffff */
[----:B------:R-:W-:Y:S01]  /*d2f0*/  IMAD.MOV.U32 R15, RZ, RZ, 0x40 ;  /* 0x00000040ff0f7424 */ /* 0x000fe200078e00ff */
[----:B------:R-:W-:Y:S01]  /*d300*/  PLOP3.LUT P0, PT, PT, PT, PT, 0x80, 0x0 ;  /* 0x000000000000781c */ /* 0x000fe20003f0f070 */
[----:B------:R-:W-:Y:S01]  /*d310*/  VIADD R7, R8, 0x20400 ;  /* 0x0002040008077836 */ /* 0x000fe20000000000 */
[----:B------:R-:W-:Y:S01]  /*d320*/  UMOV UR6, 0x0 ;  /* 0x0000000000067882 */ /* 0x000fe20000000000 */
[----:B------:R-:W-:Y:S01]  /*d330*/  UMOV UR7, 0x14f00000 ;  /* 0x14f0000000077882 */ /* 0x000fe20000000000 */
[----:B------:R-:W-:-:S15]  /*d340*/  R2UR UR10, R15 ;  /* 0x000000000f0a72ca */ /* 0x000fde00000e0000 */
.L_x_267:
[----:B------:R-:W-:-:S13]  /*d350*/  @P0 ELECT P2, URZ, PT ;  /* 0x00000000003f082f */ /* 0x000fda0003840000 */
[----:B------:R-:W-:Y:S02]  /*d360*/  @P2 R2UR UR13, R5 ;  /* 0x00000000050d22ca */ /* 0x000fe400000e0000 */
        /* <DEDUP_REMOVED lines=8> */
[----:B------:R-:W-:Y:S01]  /*d3f0*/  PLOP3.LUT P0, PT, PT, PT, PT, 0x80, 0x0 ;  /* 0x000000000000781c */ /* 0x000fe20003f0f070 */
[----:B------:R-:W-:Y:S01]  /*d400*/  VIADD R8, R8, 0x24400 ;  /* 0x0002440008087836 */ /* 0x000fe20000000000 */
[----:B------:R-:W-:Y:S01]  /*d410*/  UMOV UR6, 0x0 ;  /* 0x0000000000067882 */ /* 0x000fe20000000000 */
[----:B------:R-:W-:Y:S01]  /*d420*/  UMOV UR7, 0x14f00000 ;  /* 0x14f0000000077882 */ /* 0x000fe20000000000 */
[----:B------:R-:W-:-:S09]  /*d430*/  UMOV UR10, 0x80 ;  /* 0x00000080000a7882 */ /* 0x000fd20000000000 */
.L_x_268:
        /* <DEDUP_REMOVED lines=10> */
[----:B------:R-:W2:Y:S01]  /*d4e0*/  LDL.LU R7, [R1+0x14] ;  /* 0x0000140001077983 */ /* 0x000ea20000300800 */
[----:B------:R-:W-:Y:S01]  /*d4f0*/  IMAD R3, R19, 0x8, R6 ;  /* 0x0000000813037824 */ /* 0x000fe200078e0206 */
[----:B------:R-:W-:Y:S01]  /*d500*/  BSSY B3, `(.L_x_269) ;  /* 0x0000004000037945 */ /* 0x000fe20003800000 */
[----:B--2---:R-:W-:-:S04]  /*d510*/  SHF.L.U32 R2, R7, 0x1f, RZ ;  /* 0x0000001f07027819 */ /* 0x004fc800000006ff */
[----:B------:R-:W1:Y:S02]  /*d520*/  SYNCS.PHASECHK.TRANS64.TRYWAIT P0, [R3+URZ+0x60], R2 ;  /* 0x00006002030075a7 */ /* 0x000e64000800017f */
[----:B-1----:R-:W-:Y:S05]  /*d530*/  @!P0 BRA `(.L_x_270) ;  /* 0x0000003c00f08947 */ /* 0x002fea0003800000 */
.L_x_369:
[----:B------:R-:W-:Y:S05]  /*d540*/  BSYNC B3 ;  /* 0x0000000000037941 */ /* 0x000fea0003800000 */
.L_x_269:
[----:B------:R-:W-:Y:S01]  /*d550*/  BSSY B3, `(.L_x_271) ;  /* 0x000000c000037945 */ /* 0x000fe20003800000 */
[----:B0-----:R-:W-:Y:S02]  /*d560*/  IMAD.MOV.U32 R10, RZ, RZ, 0x0 ;  /* 0x00000000ff0a7424 */ /* 0x001fe400078e00ff */
[----:B------:R-:W-:Y:S01]  /*d570*/  IMAD.MOV.U32 R11, RZ, RZ, 0x14f00000 ;  /* 0x14f00000ff0b7424 */ /* 0x000fe200078e00ff */
[----:B------:R-:W-:Y:S06]  /*d580*/  @P1 BRA `(.L_x_272) ;  /* 0x0000000000201947 */ /* 0x000fec0003800000 */
[----:B------:R-:W0:Y:S01]  /*d590*/  S2R R7, SR_TID.X ;  /* 0x0000000000077919 */ /* 0x000e220000002100 */
[----:B-1----:R-:W-:Y:S02]  /*d5a0*/  IMAD R2, R19, 0x8, R18 ;  /* 0x0000000813027824 */ /* 0x002fe400078e0212 */
[----:B------:R-:W-:-:S04]  /*d5b0*/  IMAD.MOV.U32 R3, RZ, RZ, 0x8000 ;  /* 0x00008000ff037424 */ /* 0x000fc800078e00ff */
[----:B------:R2:W-:Y:S01]  /*d5c0*/  SYNCS.ARRIVE.TRANS64 RZ, [R2+URZ+0x34850], R3 ;  /* 0x0348500302ff79a7 */ /* 0x0005e2000800003f */
[----:B0-----:R-:W-:-:S04]  /*d5d0*/  LOP3.LUT R7, R7, 0x1f, RZ, 0xc0, !PT ;  /* 0x0000001f07077812 */ /* 0x001fc800078ec0ff */
[----:B------:R-:W-:-:S13]  /*d5e0*/  ISETP.NE.AND P0, PT, R7, RZ, PT ;  /* 0x000000ff0700720c */ /* 0x000fda0003f05270 */
[----:B--2---:R-:W-:Y:S05]  /*d5f0*/  @!P0 BRA `(.L_x_272) ;  /* 0x0000000000048947 */ /* 0x004fea0003800000 */
[----:B------:R-:W-:Y:S01]  /*d600*/  BPT.TRAP 0x1 ;  /* 0x000000040000795c */ /* 0x000fe20000300000 */
.L_x_272:
[----:B------:R-:W-:Y:S05]  /*d610*/  BSYNC B3 ;  /* 0x0000000000037941 */ /* 0x000fea0003800000 */
.L_x_271:
[----:B------:R-:W2:Y:S04]  /*d620*/  LDL R7, [R1+0x18] ;  /* 0x0000180001077983 */ /* 0x000ea80000100800 */
[----:B-1----:R-:W2:Y:S01]  /*d630*/  LDL.LU R2, [R1+0x8] ;  /* 0x0000080001027983 */ /* 0x002ea20000300800 */
[----:B------:R-:W-:Y:S01]  /*d640*/  R2UR UR10, R14 ;  /* 0x000000000e0a72ca */ /* 0x000fe200000e0000 */
[C-C-:B------:R-:W-:Y:S01]  /*d650*/  IMAD R3, R19.reuse, 0x8, R18.reuse ;  /* 0x0000000813037824 */ /* 0x140fe200078e0212 */
[----:B------:R-:W-:Y:S01]  /*d660*/  R2UR UR6, R10 ;  /* 0x000000000a0672ca */ /* 0x000fe200000e0000 */
[----:B------:R-:W-:Y:S01]  /*d670*/  IMAD R8, R19, 0x8000, R18 ;  /* 0x0000800013087824 */ /* 0x000fe200078e0212 */
[----:B------:R-:W-:Y:S01]  /*d680*/  R2UR UR7, R11 ;  /* 0x000000000b0772ca */ /* 0x000fe200000e0000 */
[----:B------:R-:W-:Y:S01]  /*d690*/  UIADD3 UR4, UP0, UR38, 0x470, URZ ;  /* 0x0000047026047890 */ /* 0x000fe2000ff1e03f */
[----:B------:R-:W-:Y:S01]  /*d6a0*/  PLOP3.LUT P0, PT, PT, PT, PT, 0x80, 0x0 ;  /* 0x000000000000781c */ /* 0x000fe20003f0f070 */
[----:B------:R-:W-:-:S02]  /*d6b0*/  VIADD R3, R3, 0x34850 ;  /* 0x0003485003037836 */ /* 0x000fc40000000000 */
[----:B------:R-:W-:Y:S01]  /*d6c0*/  UIADD3.X UR5, URZ, UR39, URZ, UP0, !UPT ;  /* 0x000000273f057290 */ /* 0x000fe200087fe43f */
[----:B--2---:R-:W-:Y:S02]  /*d6d0*/  IMAD R2, R2, 0x80, R7 ;  /* 0x0000008002027824 */ /* 0x004fe400078e0207 */
[----:B------:R-:W-:-:S09]  /*d6e0*/  VIADD R7, R8, 0x400 ;  /* 0x0000040008077836 */ /* 0x000fd20000000000 */
.L_x_273:
        /* <DEDUP_REMOVED lines=9> */
[----:B0-----:R-:W-:Y:S05]  /*d780*/  @P0 BRA.U.ANY `(.L_x_273) ;  /* 0xfffffffd00d80947 */ /* 0x001fea000393ffff */
[----:B------:R-:W-:Y:S01]  /*d790*/  R2UR UR10, R15 ;  /* 0x000000000f0a72ca */ /* 0x000fe200000e0000 */
[----:B------:R-:W-:Y:S01]  /*d7a0*/  VIADD R8, R8, 0x4400 ;  /* 0x0000440008087836 */ /* 0x000fe20000000000 */
[----:B------:R-:W-:Y:S02]  /*d7b0*/  R2UR UR6, R10 ;  /* 0x000000000a0672ca */ /* 0x000fe400000e0000 */
[----:B------:R-:W-:Y:S02]  /*d7c0*/  R2UR UR7, R11 ;  /* 0x000000000b0772ca */ /* 0x000fe400000e0000 */
[----:B------:R-:W-:-:S13]  /*d7d0*/  PLOP3.LUT P0, PT, PT, PT, PT, 0x80, 0x0 ;  /* 0x000000000000781c */ /* 0x000fda0003f0f070 */
.L_x_274:
        /* <DEDUP_REMOVED lines=10> */
[----:B------:R0:W-:Y:S01]  /*d880*/  STL [R1+0x8], R0 ;  /* 0x0000080001007387 */ /* 0x0001e20000100800 */
[----:B------:R-:W-:-:S07]  /*d890*/  IMAD.MOV.U32 R17, RZ, RZ, R5 ;  /* 0x000000ffff117224 */ /* 0x000fce00078e0005 */
.L_x_260:
[----:B------:R-:W-:Y:S05]  /*d8a0*/  BSYNC B1 ;  /* 0x0000000000017941 */ /* 0x000fea0003800000 */
.L_x_259:
[----:B0-----:R-:W2:Y:S01]  /*d8b0*/  LDL.LU R0, [R1+0x38] ;  /* 0x0000380001007983 */ /* 0x001ea20000300800 */
[----:B------:R-:W-:-:S03]  /*d8c0*/  IMAD.MOV.U32 R19, RZ, RZ, R9 ;  /* 0x000000ffff137224 */ /* 0x000fc600078e0009 */
[----:B------:R0:W-:Y:S02]  /*d8d0*/  STL [R1+0x14], R13 ;  /* 0x0000140d01007387 */ /* 0x0001e40000100800 */
[----:B0-2---:R-:W-:-:S07]  /*d8e0*/  VIADD R0, R0, 0xfffffffd ;  /* 0xfffffffd00007836 */ /* 0x005fce0000000000 */
.L_x_258:
[----:B------:R-:W-:Y:S05]  /*d8f0*/  BSYNC B2 ;  /* 0x0000000000027941 */ /* 0x000fea0003800000 */
.L_x_257:
[----:B------:R-:W-:Y:S01]  /*d900*/  VIADD R12, R12, 0xfffffffe ;  /* 0xfffffffe0c0c7836 */ /* 0x000fe20000000000 */
[----:B------:R-:W-:-:S04]  /*d910*/  LOP3.LUT R4, RZ, R4, RZ, 0x33, !PT ;  /* 0x00000004ff047212 */ /* 0x000fc800078e33ff */
[----:B------:R-:W-:-:S13]  /*d920*/  ISETP.NE.AND P0, PT, R12, R4, PT ;  /* 0x000000040c00720c */ /* 0x000fda0003f05270 */
[----:B------:R-:W-:Y:S05]  /*d930*/  @!P0 BRA `(.L_x_256) ;  /* 0x0000001400448947 */ /* 0x000fea0003800000 */
[----:B------:R-:W-:-:S07]  /*d940*/  IMAD.MOV.U32 R9, RZ, RZ, R17 ;  /* 0x000000ffff097224 */ /* 0x000fce00078e0011 */
.L_x_307:
[----:B------:R-:W2:Y:S04]  /*d950*/  LDL R3, [R1+0x1c] ;  /* 0x00001c0001037983 */ /* 0x000ea80000100800 */
[----:B------:R-:W3:Y:S01]  /*d960*/  LDL R2, [R1+0x14] ;  /* 0x0000140001027983 */ /* 0x000ee20000100800 */
[----:B------:R-:W-:Y:S01]  /*d970*/  VIADD R4, R19, 0x1 ;  /* 0x0000000113047836 */ /* 0x000fe20000000000 */
[----:B------:R-:W-:Y:S05]  /*d980*/  YIELD ;  /* 0x0000000000007946 */ /* 0x000fea0003800000 */
[----:B------:R-:W-:Y:S01]  /*d990*/  ISETP.NE.AND P0, PT, R4, 0x2, PT ;  /* 0x000000020400780c */ /* 0x000fe20003f05270 */
[----:B------:R-:W-:Y:S03]  /*d9a0*/  BSSY B1, `(.L_x_275) ;  /* 0x00000a0000017945 */ /* 0x000fe60003800000 */
[----:B------:R-:W-:-:S02]  /*d9b0*/  SEL R5, RZ, 0x1, P0 ;  /* 0x00000001ff057807 */ /* 0x000fc40000000000 */
[----:B------:R-:W-:Y:S02]  /*d9c0*/  SEL R4, R4, RZ, P0 ;  /* 0x000000ff04047207 */ /* 0x000fe40000000000 */
[----:B--2---:R-:W-:Y:S02]  /*d9d0*/  LOP3.LUT P1, RZ, R3, 0x1, RZ, 0xc0, !PT ;  /* 0x0000000103ff7812 */ /* 0x004fe4000782c0ff */
[----:B---3--:R-:W-:-:S11]  /*d9e0*/  LOP3.LUT R5, R2, R5, RZ, 0x3c, !PT ;  /* 0x0000000502057212 */ /* 0x008fd600078e3cff */
[----:B01----:R-:W-:Y:S05]  /*d9f0*/  @!P1 BRA `(.L_x_276) ;  /* 0x0000000800689947 */ /* 0x003fea0003800000 */
        /* <DEDUP_REMOVED lines=13> */
[----:B------:R-:W-:-:S04]  /*dad0*/  @P0 SHF.R.U32.HI R2, RZ, R3, R7 ;  /* 0x00000003ff020219 */ /* 0x000fc80000011607 */
[--C-:B------:R-:W-:Y:S01]  /*dae0*/  SHF.R.S32.HI R3, RZ, 0x1f, R2.reuse ;  /* 0x0000001fff037819 */ /* 0x100fe20000011402 */
[----:B------:R-:W-:-:S04]  /*daf0*/  IMAD.MOV R7, RZ, RZ, -R2 ;  /* 0x000000ffff077224 */ /* 0x000fc800078e0a02 */
[----:B------:R-:W-:Y:S02]  /*db00*/  IMAD R7, R8, R7, R0 ;  /* 0x0000000708077224 */ /* 0x000fe400078e0200 */
[----:B--2---:R-:W-:-:S04]  /*db10*/  IMAD R8, R11, UR6, RZ ;  /* 0x000000060b087c24 */ /* 0x004fc8000f8e02ff */
[C---:B---3--:R-:W-:Y:S02]  /*db20*/  IMAD R8, R10.reuse, UR7, R8 ;  /* 0x000000070a087c24 */ /* 0x048fe4000f8e0208 */
[----:B------:R-:W-:-:S04]  /*db30*/  IMAD.WIDE.U32 R2, R10, UR6, R2 ;  /* 0x000000060a027c25 */ /* 0x000fc8000f8e0002 */
[----:B------:R-:W-:Y:S01]  /*db40*/  IMAD.IADD R3, R8, 0x1, R3 ;  /* 0x0000000108037824 */ /* 0x000fe200078e0203 */
[----:B------:R-:W-:-:S04]  /*db50*/  LEA R8, P0, R2, UR4, 0x2 ;  /* 0x0000000402087c11 */ /* 0x000fc8000f8010ff */
[----:B------:R-:W-:-:S06]  /*db60*/  LEA.HI.X R9, R2, UR5, R3, 0x2, P0 ;  /* 0x0000000502097c11 */ /* 0x000fcc00080f1403 */
[----:B------:R0:W5:Y:S03]  /*db70*/  LDG.E R9, desc[UR40][R8.64] ;  /* 0x0000002808097981 */ /* 0x000166000c1e1900 */
.L_x_277:
[----:B------:R-:W-:Y:S01]  /*db80*/  IMAD R3, R4, 0x8, R18 ;  /* 0x0000000804037824 */ /* 0x000fe200078e0212 */
[----:B------:R-:W-:Y:S01]  /*db90*/  SHF.L.U32 R2, R5, 0x1f, RZ ;  /* 0x0000001f05027819 */ /* 0x000fe200000006ff */
[----:B------:R-:W-:Y:S03]  /*dba0*/  BSSY B2, `(.L_x_278) ;  /* 0x0000003000027945 */ /* 0x000fe60003800000 */
[----:B------:R-:W1:Y:S02]  /*dbb0*/  SYNCS.PHASECHK.TRANS64.TRYWAIT P0, [R3+URZ+0x34840], R2 ;  /* 0x03484002030075a7 */ /* 0x000e64000800017f */
[----:B-1----:R-:W-:Y:S05]  /*dbc0*/  @!P0 BRA `(.L_x_279) ;  /* 0x0000003800608947 */ /* 0x002fea0003800000 */
.L_x_370:
[----:B------:R-:W-:Y:S05]  /*dbd0*/  BSYNC B2 ;  /* 0x0000000000027941 */ /* 0x000fea0003800000 */
.L_x_278:
[----:B0-----:R-:W0:Y:S01]  /*dbe0*/  S2R R8, SR_TID.X ;  /* 0x0000000000087919 */ /* 0x001e220000002100 */
[----:B------:R-:W-:Y:S01]  /*dbf0*/  BSSY B2, `(.L_x_280) ;  /* 0x000000b000027945 */ /* 0x000fe20003800000 */
[----:B0-----:R-:W-:-:S04]  /*dc00*/  LOP3.LUT R8, R8, 0x7f, RZ, 0xc0, !PT ;  /* 0x0000007f08087812 */ /* 0x001fc800078ec0ff */
[----:B------:R-:W-:-:S13]  /*dc10*/  ISETP.NE.AND P1, PT, R8, RZ, PT ;  /* 0x000000ff0800720c */ /* 0x000fda0003f25270 */
[----:B------:R-:W-:Y:S05]  /*dc20*/  @P1 BRA `(.L_x_281) ;  /* 0x00000000001c1947 */ /* 0x000fea0003800000 */
[----:B------:R-:W0:Y:S01]  /*dc30*/  S2R R8, SR_TID.X ;  /* 0x0000000000087919 */ /* 0x000e220000002100 */
[----:B-1----:R-:W-:-:S04]  /*dc40*/  IMAD.MOV.U32 R2, RZ, RZ, 0xc000 ;  /* 0x0000c000ff027424 */ /* 0x002fc800078e00ff */
[----:B------:R2:W-:Y:S01]  /*dc50*/  SYNCS.ARRIVE.TRANS64 RZ, [R3+URZ+0x34830], R2 ;  /* 0x0348300203ff79a7 */ /* 0x0005e2000800003f */
[----:B0-----:R-:W-:-:S04]  /*dc60*/  LOP3.LUT R8, R8, 0x1f, RZ, 0xc0, !PT ;  /* 0x0000001f08087812 */ /* 0x001fc800078ec0ff */
[----:B------:R-:W-:-:S13]  /*dc70*/  ISETP.NE.AND P0, PT, R8, RZ, PT ;  /* 0x000000ff0800720c */ /* 0x000fda0003f05270 */
[----:B--2---:R-:W-:Y:S05]  /*dc80*/  @!P0 BRA `(.L_x_281) ;  /* 0x0000000000048947 */ /* 0x004fea0003800000 */
[----:B------:R-:W-:Y:S01]  /*dc90*/  BPT.TRAP 0x1 ;  /* 0x000000040000795c */ /* 0x000fe20000300000 */
.L_x_281:
[----:B------:R-:W-:Y:S05]  /*dca0*/  BSYNC B2 ;  /* 0x0000000000027941 */ /* 0x000fea0003800000 */
.L_x_280:
        /* <DEDUP_REMOVED lines=12> */
.L_x_282:
        /* <DEDUP_REMOVED lines=10> */
[----:B------:R-:W-:Y:S01]  /*de10*/  IMAD.MOV.U32 R13, RZ, RZ, 0x40 ;  /* 0x00000040ff0d7424 */ /* 0x000fe200078e00ff */
[----:B------:R-:W-:Y:S01]  /*de20*/  PLOP3.LUT P0, PT, PT, PT, PT, 0x80, 0x0 ;  /* 0x000000000000781c */ /* 0x000fe20003f0f070 */
[----:B------:R-:W-:Y:S01]  /*de30*/  VIADD R10, R8, 0x20400 ;  /* 0x00020400080a7836 */ /* 0x000fe20000000000 */
[----:B------:R-:W-:Y:S01]  /*de40*/  UMOV UR6, 0x0 ;  /* 0x0000000000067882 */ /* 0x000fe20000000000 */
[----:B------:R-:W-:Y:S01]  /*de50*/  UMOV UR7, 0x14f00000 ;  /* 0x14f0000000077882 */ /* 0x000fe20000000000 */
[----:B------:R-:W-:-:S15]  /*de60*/  R2UR UR10, R13 ;  /* 0x000000000d0a72ca */ /* 0x000fde00000e0000 */
.L_x_283:
        /* <DEDUP_REMOVED lines=10> */
[----:B------:R-:W-:Y:S01]  /*df10*/  PLOP3.LUT P0, PT, PT, PT, PT, 0x80, 0x0 ;  /* 0x000000000000781c */ /* 0x000fe20003f0f070 */
[----:B------:R-:W-:Y:S01]  /*df20*/  VIADD R8, R8, 0x24400 ;  /* 0x0002440008087836 */ /* 0x000fe20000000000 */
[----:B------:R-:W-:Y:S01]  /*df30*/  UMOV UR6, 0x0 ;  /* 0x0000000000067882 */ /* 0x000fe20000000000 */
[----:B------:R-:W-:Y:S01]  /*df40*/  UMOV UR7, 0x14f00000 ;  /* 0x14f0000000077882 */ /* 0x000fe20000000000 */
[----:B------:R-:W-:-:S09]  /*df50*/  UMOV UR10, 0x80 ;  /* 0x00000080000a7882 */ /* 0x000fd20000000000 */
.L_x_284:
        /* <DEDUP_REMOVED lines=10> */
[----:B------:R-:W2:Y:S01]  /*e000*/  LDL.LU R10, [R1+0x14] ;  /* 0x00001400010a7983 */ /* 0x000ea20000300800 */
[----:B------:R-:W-:Y:S01]  /*e010*/  IMAD R2, R19, 0x8, R6 ;  /* 0x0000000813027824 */ /* 0x000fe200078e0206 */
[----:B------:R-:W-:Y:S01]  /*e020*/  BSSY B2, `(.L_x_285) ;  /* 0x0000004000027945 */ /* 0x000fe20003800000 */
[----:B--2---:R-:W-:-:S04]  /*e030*/  SHF.L.U32 R3, R10, 0x1f, RZ ;  /* 0x0000001f0a037819 */ /* 0x004fc800000006ff */
[----:B------:R-:W0:Y:S02]  /*e040*/  SYNCS.PHASECHK.TRANS64.TRYWAIT P0, [R2+URZ+0x60], R3 ;  /* 0x00006003020075a7 */ /* 0x000e24000800017f */
[----:B0-----:R-:W-:Y:S05]  /*e050*/  @!P0 BRA `(.L_x_286) ;  /* 0x0000003400508947 */ /* 0x001fea0003800000 */
.L_x_371:
[----:B------:R-:W-:Y:S05]  /*e060*/  BSYNC B2 ;  /* 0x0000000000027941 */ /* 0x000fea0003800000 */
.L_x_285:
[----:B------:R-:W-:Y:S01]  /*e070*/  BSSY B2, `(.L_x_287) ;  /* 0x000000b000027945 */ /* 0x000fe20003800000 */
[----:B------:R-:W-:Y:S02]  /*e080*/  IMAD.MOV.U32 R10, RZ, RZ, 0x0 ;  /* 0x00000000ff0a7424 */ /* 0x000fe400078e00ff */
[----:B------:R-:W-:Y:S01]  /*e090*/  IMAD.MOV.U32 R11, RZ, RZ, 0x14f00000 ;  /* 0x14f00000ff0b7424 */ /* 0x000fe200078e00ff */
[----:B------:R-:W-:Y:S06]  /*e0a0*/  @P1 BRA `(.L_x_288) ;  /* 0x00000000001c1947 */ /* 0x000fec0003800000 */
[----:B------:R-:W1:Y:S01]  /*e0b0*/  S2R R8, SR_TID.X ;  /* 0x0000000000087919 */ /* 0x000e620000002100 */
[----:B0-----:R-:W-:-:S04]  /*e0c0*/  IMAD.MOV.U32 R3, RZ, RZ, 0x8000 ;  /* 0x00008000ff037424 */ /* 0x001fc800078e00ff */
[----:B------:R2:W-:Y:S01]  /*e0d0*/  SYNCS.ARRIVE.TRANS64 RZ, [R2+URZ+0x50], R3 ;  /* 0x0000500302ff79a7 */ /* 0x0005e2000800003f */
[----:B-1----:R-:W-:-:S04]  /*e0e0*/  LOP3.LUT R8, R8, 0x1f, RZ, 0xc0, !PT ;  /* 0x0000001f08087812 */ /* 0x002fc800078ec0ff */
[----:B------:R-:W-:-:S13]  /*e0f0*/  ISETP.NE.AND P0, PT, R8, RZ, PT ;  /* 0x000000ff0800720c */ /* 0x000fda0003f05270 */
[----:B--2---:R-:W-:Y:S05]  /*e100*/  @!P0 BRA `(.L_x_288) ;  /* 0x0000000000048947 */ /* 0x004fea0003800000 */
[----:B------:R-:W-:Y:S01]  /*e110*/  BPT.TRAP 0x1 ;  /* 0x000000040000795c */ /* 0x000fe20000300000 */
.L_x_288:
[----:B------:R-:W-:Y:S05]  /*e120*/  BSYNC B2 ;  /* 0x0000000000027941 */ /* 0x000fea0003800000 */
.L_x_287:
[----:B------:R-:W2:Y:S04]  /*e130*/  LDL R8, [R1+0x18] ;  /* 0x0000180001087983 */ /* 0x000ea80000100800 */
[----:B0-----:R-:W2:Y:S01]  /*e140*/  LDL.LU R3, [R1+0x8] ;  /* 0x0000080001037983 */ /* 0x001ea20000300800 */
[----:B------:R-:W-:Y:S01]  /*e150*/  R2UR UR10, R12 ;  /* 0x000000000c0a72ca */ /* 0x000fe200000e0000 */
[----:B------:R-:W-:Y:S01]  /*e160*/  IMAD R19, R19, 0x8000, R18 ;  /* 0x0000800013137824 */ /* 0x000fe200078e0212 */
[----:B------:R-:W-:Y:S01]  /*e170*/  R2UR UR6, R10 ;  /* 0x000000000a0672ca */ /* 0x000fe200000e0000 */
[----:B------:R-:W-:Y:S01]  /*e180*/  UIADD3 UR4, UP0, UR38, 0x470, URZ ;  /* 0x0000047026047890 */ /* 0x000fe2000ff1e03f */
[----:B------:R-:W-:Y:S01]  /*e190*/  R2UR UR7, R11 ;  /* 0x000000000b0772ca */ /* 0x000fe200000e0000 */
[----:B------:R-:W-:Y:S01]  /*e1a0*/  VIADD R2, R2, 0x50 ;  /* 0x0000005002027836 */ /* 0x000fe20000000000 */
[----:B------:R-:W-:Y:S01]  /*e1b0*/  PLOP3.LUT P0, PT, PT, PT, PT, 0x80, 0x0 ;  /* 0x000000000000781c */ /* 0x000fe20003f0f070 */
[----:B------:R-:W-:Y:S01]  /*e1c0*/  UIADD3.X UR5, URZ, UR39, URZ, UP0, !UPT ;  /* 0x000000273f057290 */ /* 0x000fe200087fe43f */
[----:B--2---:R-:W-:-:S02]  /*e1d0*/  IMAD R3, R3, 0x80, R8 ;  /* 0x0000008003037824 */ /* 0x004fc400078e0208 */
[----:B------:R-:W-:-:S09]  /*e1e0*/  VIADD R8, R19, 0x400 ;  /* 0x0000040013087836 */ /* 0x000fd20000000000 */
.L_x_289:
        /* <DEDUP_REMOVED lines=15> */
.L_x_290:
        /* <DEDUP_REMOVED lines=12> */
.L_x_276:
[----:B------:R-:W-:Y:S05]  /*e3a0*/  BSYNC B1 ;  /* 0x0000000000017941 */ /* 0x000fea0003800000 */
.L_x_275:
[----:B------:R-:W2:Y:S01]  /*e3b0*/  LDL R2, [R1+0x1c] ;  /* 0x00001c0001027983 */ /* 0x000ea20000100800 */
[----:B------:R-:W-:Y:S01]  /*e3c0*/  VIADD R19, R4, 0x1 ;  /* 0x0000000104137836 */ /* 0x000fe20000000000 */
[----:B------:R-:W-:Y:S01]  /*e3d0*/  BSSY B1, `(.L_x_291) ;  /* 0x00000a3000017945 */ /* 0x000fe20003800000 */
[----:B0-----:R-:W-:-:S03]  /*e3e0*/  VIADD R7, R0, 0xffffffff ;  /* 0xffffffff00077836 */ /* 0x001fc60000000000 */
[----:B------:R-:W-:-:S04]  /*e3f0*/  ISETP.NE.AND P0, PT, R19, 0x2, PT ;  /* 0x000000021300780c */ /* 0x000fc80003f05270 */
[----:B------:R-:W-:Y:S02]  /*e400*/  SEL R19, R19, RZ, P0 ;  /* 0x000000ff13137207 */ /* 0x000fe40000000000 */
[----:B--2---:R-:W-:Y:S02]  /*e410*/  LOP3.LUT P1, RZ, R2, 0x1, RZ, 0xc0, !PT ;  /* 0x0000000102ff7812 */ /* 0x004fe4000782c0ff */
[----:B------:R-:W-:-:S04]  /*e420*/  SEL R2, RZ, 0x1, P0 ;  /* 0x00000001ff027807 */ /* 0x000fc80000000000 */
[----:B------:R-:W-:-:S05]  /*e430*/  LOP3.LUT R12, R5, R2, RZ, 0x3c, !PT ;  /* 0x00000002050c7212 */ /* 0x000fca00078e3cff */
[----:B------:R0:W-:Y:S02]  /*e440*/  STL [R1+0x14], R12 ;  /* 0x0000140c01007387 */ /* 0x0001e40000100800 */
[----:B------:R-:W-:Y:S05]  /*e450*/  @!P1 BRA `(.L_x_292) ;  /* 0x0000000800689947 */ /* 0x000fea0003800000 */
[----:B------:R-:W-:Y:S01]  /*e460*/  ULDC.64 UR4, c[0x0][0x418] ;  /* 0x0001060000047ab9 */ /* 0x000fe20000000a00 */
[----:B------:R-:W-:Y:S01]  /*e470*/  IMAD.MOV.U32 R8, RZ, RZ, R7 ;  /* 0x000000ffff087224 */ /* 0x000fe200078e0007 */
[----:B------:R-:W-:-:S04]  /*e480*/  ISETP.NE.U32.AND P0, PT, RZ, UR4, PT ;  /* 0x00000004ff007c0c */ /* 0x000fc8000bf05070 */
[----:B------:R-:W-:-:S13]  /*e490*/  ISETP.NE.AND.EX P0, PT, RZ, UR5, PT, P0 ;  /* 0x00000005ff007c0c */ /* 0x000fda000bf05300 */
[----:B------:R-:W-:Y:S05]  /*e4a0*/  @!P0 BRA `(.L_x_293) ;  /* 0x00000000004c8947 */ /* 0x000fea0003800000 */
[----:B------:R-:W2:Y:S01]  /*e4b0*/  LDL R11, [R1+0x20] ;  /* 0x00002000010b7983 */ /* 0x000ea20000100800 */
[----:B------:R-:W1:Y:S01]  /*e4c0*/  LDC R9, c[0x0][0x43c] ;  /* 0x00010f00ff097b82 */ /* 0x000e620000000800 */
[----:B------:R-:W-:Y:S02]  /*e4d0*/  ULDC.64 UR6, c[0x0][0x428] ;  /* 0x00010a0000067ab9 */ /* 0x000fe40000000a00 */
[----:B------:R-:W3:Y:S01]  /*e4e0*/  LDL R10, [R1+0x10] ;  /* 0x00001000010a7983 */ /* 0x000ee20000100800 */
[----:B-1----:R-:W-:-:S13]  /*e4f0*/  ISETP.NE.AND P0, PT, R9, 0x1, PT ;  /* 0x000000010900780c */ /* 0x002fda0003f05270 */
[----:B------:R-:W1:Y:S02]  /*e500*/  @P0 LDC.64 R2, c[0x0][0x440] ;  /* 0x00011000ff020b82 */ /* 0x000e640000000a00 */
[----:B-1----:R-:W-:-:S04]  /*e510*/  @P0 IMAD.HI.U32 R8, R7, R2, RZ ;  /* 0x0000000207080227 */ /* 0x002fc800078e00ff */
        /* <DEDUP_REMOVED lines=10> */
[----:B------:R-:W-:-:S05]  /*e5c0*/  LEA.HI.X R11, R2, UR5, R3, 0x2, P0 ;  /* 0x00000005020b7c11 */ /* 0x000fca00080f1403 */
[----:B------:R1:W5:Y:S04]  /*e5d0*/  LDG.E R9, desc[UR40][R10.64] ;  /* 0x000000280a097981 */ /* 0x000368000c1e1900 */
.L_x_293:
[----:B------:R-:W-:Y:S01]  /*e5e0*/  IMAD R2, R19, 0x8, R18 ;  /* 0x0000000813027824 */ /* 0x000fe200078e0212 */
[----:B------:R-:W-:Y:S01]  /*e5f0*/  SHF.L.U32 R3, R12, 0x1f, RZ ;  /* 0x0000001f0c037819 */ /* 0x000fe200000006ff */
[----:B------:R-:W-:Y:S03]  /*e600*/  BSSY B2, `(.L_x_294) ;  /* 0x0000003000027945 */ /* 0x000fe60003800000 */
[----:B------:R-:W2:Y:S02]  /*e610*/  SYNCS.PHASECHK.TRANS64.TRYWAIT P0, [R2+URZ+0x34840], R3 ;  /* 0x03484003020075a7 */ /* 0x000ea4000800017f */
[----:B--2---:R-:W-:Y:S05]  /*e620*/  @!P0 BRA `(.L_x_295) ;  /* 0x0000002c00f08947 */ /* 0x004fea0003800000 */
.L_x_372:
[----:B------:R-:W-:Y:S05]  /*e630*/  BSYNC B2 ;  /* 0x0000000000027941 */ /* 0x000fea0003800000 */
.L_x_294:
[----:B-1----:R-:W1:Y:S01]  /*e640*/  S2R R10, SR_TID.X ;  /* 0x00000000000a7919 */ /* 0x002e620000002100 */
[----:B------:R-:W-:Y:S01]  /*e650*/  BSSY B2, `(.L_x_296) ;  /* 0x000000b000027945 */ /* 0x000fe20003800000 */
[----:B-1----:R-:W-:-:S04]  /*e660*/  LOP3.LUT R10, R10, 0x7f, RZ, 0xc0, !PT ;  /* 0x0000007f0a0a7812 */ /* 0x002fc800078ec0ff */
[----:B------:R-:W-:-:S13]  /*e670*/  ISETP.NE.AND P1, PT, R10, RZ, PT ;  /* 0x000000ff0a00720c */ /* 0x000fda0003f25270 */
[----:B------:R-:W-:Y:S05]  /*e680*/  @P1 BRA `(.L_x_297) ;  /* 0x00000000001c1947 */ /* 0x000fea0003800000 */
[----:B------:R-:W1:Y:S01]  /*e690*/  S2R R10, SR_TID.X ;  /* 0x00000000000a7919 */ /* 0x000e620000002100 */
[----:B--2---:R-:W-:-:S04]  /*e6a0*/  IMAD.MOV.U32 R3, RZ, RZ, 0xc000 ;  /* 0x0000c000ff037424 */ /* 0x004fc800078e00ff */
[----:B------:R3:W-:Y:S01]  /*e6b0*/  SYNCS.ARRIVE.TRANS64 RZ, [R2+URZ+0x34830], R3 ;  /* 0x0348300302ff79a7 */ /* 0x0007e2000800003f */
[----:B-1----:R-:W-:-:S04]  /*e6c0*/  LOP3.LUT R10, R10, 0x1f, RZ, 0xc0, !PT ;  /* 0x0000001f0a0a7812 */ /* 0x002fc800078ec0ff */
[----:B------:R-:W-:-:S13]  /*e6d0*/  ISETP.NE.AND P0, PT, R10, RZ, PT ;  /* 0x000000ff0a00720c */ /* 0x000fda0003f05270 */
[----:B---3--:R-:W-:Y:S05]  /*e6e0*/  @!P0 BRA `(.L_x_297) ;  /* 0x0000000000048947 */ /* 0x008fea0003800000 */
[----:B------:R-:W-:Y:S01]  /*e6f0*/  BPT.TRAP 0x1 ;  /* 0x000000040000795c */ /* 0x000fe20000300000 */
.L_x_297:
[----:B------:R-:W-:Y:S05]  /*e700*/  BSYNC B2 ;  /* 0x0000000000027941 */ /* 0x000fea0003800000 */
.L_x_296:
[----:B--2---:R-:W2:Y:S01]  /*e710*/  LDL R2, [R1+0x18] ;  /* 0x0000180001027983 */ /* 0x004ea20000100800 */
[----:B0-----:R-:W-:Y:S01]  /*e720*/  IMAD.MOV.U32 R12, RZ, RZ, RZ ;  /* 0x000000ffff0c7224 */ /* 0x001fe200078e00ff */
[----:B------:R-:W-:Y:S01]  /*e730*/  UIADD3 UR4, UP0, UR38, 0x370, URZ ;  /* 0x0000037026047890 */ /* 0x000fe2000ff1e03f */
[C---:B------:R-:W-:Y:S01]  /*e740*/  IMAD R3, R19.reuse, 0x8, R6 ;  /* 0x0000000813037824 */ /* 0x040fe200078e0206 */
[----:B------:R-:W-:Y:S01]  /*e750*/  PLOP3.LUT P0, PT, PT, PT, PT, 0x80, 0x0 ;  /* 0x000000000000781c */ /* 0x000fe20003f0f070 */
[----:B------:R-:W-:Y:S01]  /*e760*/  IMAD R10, R19, 0xc000, R18 ;  /* 0x0000c000130a7824 */ /* 0x000fe200078e0212 */
[----:B------:R-:W-:Y:S01]  /*e770*/  R2UR UR10, R12 ;  /* 0x000000000c0a72ca */ /* 0x000fe200000e0000 */
[----:B------:R-:W-:Y:S01]  /*e780*/  VIADD R3, R3, 0x30 ;  /* 0x0000003003037836 */ /* 0x000fe20000000000 */
[----:B------:R-:W-:Y:S01]  /*e790*/  UIADD3.X UR5, URZ, UR39, URZ, UP0, !UPT ;  /* 0x000000273f057290 */ /* 0x000fe200087fe43f */
[----:B------:R-:W-:Y:S01]  /*e7a0*/  VIADD R11, R10, 0x1c400 ;  /* 0x0001c4000a0b7836 */ /* 0x000fe20000000000 */
[----:B------:R-:W-:Y:S01]  /*e7b0*/  UMOV UR6, 0x0 ;  /* 0x0000000000067882 */ /* 0x000fe20000000000 */
[----:B------:R-:W-:Y:S01]  /*e7c0*/  UMOV UR7, 0x14f00000 ;  /* 0x14f0000000077882 */ /* 0x000fe20000000000 */
[----:B--2---:R-:W-:-:S09]  /*e7d0*/  IMAD R2, R8, 0x80, R2 ;  /* 0x0000008008027824 */ /* 0x004fd200078e0202 */
.L_x_298:
        /* <DEDUP_REMOVED lines=16> */
.L_x_299:
        /* <DEDUP_REMOVED lines=15> */
.L_x_300:
        /* <DEDUP_REMOVED lines=10> */
[----:B------:R-:W-:Y:S01]  /*ea70*/  SHF.L.U32 R5, R5, 0x1f, RZ ;  /* 0x0000001f05057819 */ /* 0x000fe200000006ff */
[----:B------:R-:W-:Y:S01]  /*ea80*/  IMAD R2, R4, 0x8, R6 ;  /* 0x0000000804027824 */ /* 0x000fe200078e0206 */
[----:B------:R-:W-:Y:S03]  /*ea90*/  BSSY B2, `(.L_x_301) ;  /* 0x0000003000027945 */ /* 0x000fe60003800000 */
[----:B------:R-:W0:Y:S02]  /*eaa0*/  SYNCS.PHASECHK.TRANS64.TRYWAIT P0, [R2+URZ+0x60], R5 ;  /* 0x00006005020075a7 */ /* 0x000e24000800017f */
[----:B0-----:R-:W-:Y:S05]  /*eab0*/  @!P0 BRA `(.L_x_302) ;  /* 0x0000002800e08947 */ /* 0x001fea0003800000 */
.L_x_373:
[----:B------:R-:W-:Y:S05]  /*eac0*/  BSYNC B2 ;  /* 0x0000000000027941 */ /* 0x000fea0003800000 */
.L_x_301:
[----:B------:R-:W-:Y:S01]  /*ead0*/  BSSY B2, `(.L_x_303) ;  /* 0x000000b000027945 */ /* 0x000fe20003800000 */
[----:B------:R-:W-:Y:S02]  /*eae0*/  IMAD.MOV.U32 R10, RZ, RZ, 0x0 ;  /* 0x00000000ff0a7424 */ /* 0x000fe400078e00ff */
[----:B------:R-:W-:Y:S01]  /*eaf0*/  IMAD.MOV.U32 R11, RZ, RZ, 0x14f00000 ;  /* 0x14f00000ff0b7424 */ /* 0x000fe200078e00ff */
[----:B------:R-:W-:Y:S06]  /*eb00*/  @P1 BRA `(.L_x_304) ;  /* 0x00000000001c1947 */ /* 0x000fec0003800000 */
[----:B------:R-:W1:Y:S02]  /*eb10*/  S2R R3, SR_TID.X ;  /* 0x0000000000037919 */ /* 0x000e640000002100 */
[----:B-1----:R-:W-:Y:S01]  /*eb20*/  LOP3.LUT R14, R3, 0x1f, RZ, 0xc0, !PT ;  /* 0x0000001f030e7812 */ /* 0x002fe200078ec0ff */
[----:B------:R-:W-:-:S03]  /*eb30*/  IMAD.MOV.U32 R3, RZ, RZ, 0x8000 ;  /* 0x00008000ff037424 */ /* 0x000fc600078e00ff */
[----:B------:R-:W-:Y:S01]  /*eb40*/  ISETP.NE.AND P0, PT, R14, RZ, PT ;  /* 0x000000ff0e00720c */ /* 0x000fe20003f05270 */
[----:B------:R1:W-:-:S12]  /*eb50*/  SYNCS.ARRIVE.TRANS64 RZ, [R2+URZ+0x50], R3 ;  /* 0x0000500302ff79a7 */ /* 0x0003d8000800003f */
[----:B-1----:R-:W-:Y:S05]  /*eb60*/  @!P0 BRA `(.L_x_304) ;  /* 0x0000000000048947 */ /* 0x002fea0003800000 */
[----:B------:R-:W-:Y:S01]  /*eb70*/  BPT.TRAP 0x1 ;  /* 0x000000040000795c */ /* 0x000fe20000300000 */
.L_x_304:
[----:B------:R-:W-:Y:S05]  /*eb80*/  BSYNC B2 ;  /* 0x0000000000027941 */ /* 0x000fea0003800000 */
.L_x_303:
[----:B0-----:R-:W2:Y:S04]  /*eb90*/  LDL R5, [R1+0x18] ;  /* 0x0000180001057983 */ /* 0x001ea80000100800 */
[----:B------:R-:W2:Y:S01]  /*eba0*/  LDL.LU R3, [R1+0x8] ;  /* 0x0000080001037983 */ /* 0x000ea20000300800 */
        /* <DEDUP_REMOVED lines=10> */
.L_x_305:
        /* <DEDUP_REMOVED lines=15> */
.L_x_306:
        /* <DEDUP_REMOVED lines=12> */
.L_x_292:
[----:B------:R-:W-:Y:S05]  /*ee00*/  BSYNC B1 ;  /* 0x0000000000017941 */ /* 0x000fea0003800000 */
.L_x_291:
[----:B------:R-:W2:Y:S01]  /*ee10*/  LDL R2, [R1+0x28] ;  /* 0x0000280001027983 */ /* 0x000ea20000100800 */
[----:B------:R-:W-:Y:S01]  /*ee20*/  VIADD R0, R0, 0xfffffffe ;  /* 0xfffffffe00007836 */ /* 0x000fe20000000000 */
[----:B--2---:R-:W-:-:S13]  /*ee30*/  ISETP.GT.AND P0, PT, R7, R2, PT ;  /* 0x000000020700720c */ /* 0x004fda0003f04270 */
[----:B------:R-:W-:Y:S05]  /*ee40*/  @P0 BRA `(.L_x_307) ;  /* 0xffffffe800c00947 */ /* 0x000fea000383ffff */
.L_x_256:
[----:B------:R-:W-:Y:S05]  /*ee50*/  BSYNC B0 ;  /* 0x0000000000007941 */ /* 0x000fea0003800000 */
.L_x_255:
[----:B------:R-:W3:Y:S01]  /*ee60*/  S2R R2, SR_TID.X ;  /* 0x0000000000027919 */ /* 0x000ee20000002100 */
[----:B------:R-:W-:Y:S01]  /*ee70*/  BSSY B0, `(.L_x_308) ;  /* 0x0000011000007945 */ /* 0x000fe20003800000 */
[----:B---3--:R-:W-:-:S04]  /*ee80*/  LOP3.LUT R3, R2, 0x7f, RZ, 0xc0, !PT ;  /* 0x0000007f02037812 */ /* 0x008fc800078ec0ff */
[----:B------:R-:W-:-:S13]  /*ee90*/  ISETP.NE.AND P0, PT, R3, RZ, PT ;  /* 0x000000ff0300720c */ /* 0x000fda0003f05270 */
[----:B------:R-:W-:Y:S05]  /*eea0*/  @P0 BRA `(.L_x_309) ;  /* 0x0000000000340947 */ /* 0x000fea0003800000 */
[----:B------:R-:W3:Y:S01]  /*eeb0*/  S2R R2, SR_LANEID ;  /* 0x0000000000027919 */ /* 0x000ee20000000000 */
[----:B------:R-:W-:Y:S01]  /*eec0*/  VOTEU.ANY UR4, UPT, PT ;  /* 0x0000000000047886 */ /* 0x000fe200038e0100 */
[----:B--2---:R-:W2:Y:S01]  /*eed0*/  LDC.64 R4, c[0x0][0xc60] ;  /* 0x00031800ff047b82 */ /* 0x004ea20000000a00 */
[----:B------:R-:W3:Y:S02]  /*eee0*/  FLO.U32 R0, UR4 ;  /* 0x0000000400007d00 */ /* 0x000ee400080e0000 */
[----:B---3--:R-:W-:-:S06]  /*eef0*/  ISETP.EQ.U32.AND P0, PT, R0, R2, PT ;  /* 0x000000020000720c */ /* 0x008fcc0003f02070 */
[----:B------:R-:W2:Y:S07]  /*ef00*/  POPC R2, UR4 ;  /* 0x0000000400027d09 */ /* 0x000eae0008000000 */
[----:B--2---:R-:W2:Y:S04]  /*ef10*/  @P0 ATOMG.E.ADD.STRONG.GPU PT, R2, desc[UR40][R4.64], R2 ;  /* 0x00000002040209a8 */ /* 0x004ea800081ee1e8 */
[----:B--2---:R2:W3:Y:S02]  /*ef20*/  SHFL.IDX PT, R2, R2, R0, 0x1f ;  /* 0x00001f0002027589 */ /* 0x0044e400000e0000 */
[----:B--2---:R-:W2:Y:S02]  /*ef30*/  S2R R0, SR_LTMASK ;  /* 0x0000000000007919 */ /* 0x004ea40000003900 */
[----:B--2---:R-:W-:-:S06]  /*ef40*/  LOP3.LUT R0, R0, UR4, RZ, 0xc0, !PT ;  /* 0x0000000400007c12 */ /* 0x004fcc000f8ec0ff */
[----:B------:R-:W3:Y:S02]  /*ef50*/  POPC R0, R0 ;  /* 0x0000000000007309 */ /* 0x000ee40000000000 */
[----:B---3--:R-:W-:-:S05]  /*ef60*/  IADD3 R0, R2, UR36, R0 ;  /* 0x0000002402007c10 */ /* 0x008fca000fffe000 */
[----:B------:R3:W-:Y:S02]  /*ef70*/  STL [R1], R0 ;  /* 0x0000000001007387 */ /* 0x0007e40000100800 */
.L_x_309:
[----:B------:R-:W-:Y:S05]  /*ef80*/  BSYNC B0 ;  /* 0x0000000000007941 */ /* 0x000fea0003800000 */
.L_x_308:
[----:B---3--:R-:W3:Y:S01]  /*ef90*/  LDL R0, [R1+0x1c] ;  /* 0x00001c0001007983 */ /* 0x008ee20000100800 */
[----:B------:R-:W-:Y:S01]  /*efa0*/  BSSY B0, `(.L_x_310) ;  /* 0x000003a000007945 */ /* 0x000fe20003800000 */
[----:B---3--:R-:W-:-:S13]  /*efb0*/  LOP3.LUT P0, RZ, R0, 0x1, RZ, 0xc0, !PT ;  /* 0x0000000100ff7812 */ /* 0x008fda000780c0ff */
[----:B------:R-:W-:Y:S05]  /*efc0*/  @!P0 BRA `(.L_x_311) ;  /* 0x0000000000dc8947 */ /* 0x000fea0003800000 */
[----:B------:R-:W3:Y:S01]  /*efd0*/  LDL R2, [R1+0x14] ;  /* 0x0000140001027983 */ /* 0x000ee20000100800 */
[----:B------:R-:W-:Y:S01]  /*efe0*/  IMAD R0, R19, 0x8, R18 ;  /* 0x0000000813007824 */ /* 0x000fe200078e0212 */
[----:B------:R-:W-:Y:S01]  /*eff0*/  BSSY B1, `(.L_x_312) ;  /* 0x0000005000017945 */ /* 0x000fe20003800000 */
[----:B------:R-:W-:Y:S02]  /*f000*/  ISETP.NE.AND P1, PT, R3, RZ, PT ;  /* 0x000000ff0300720c */ /* 0x000fe40003f25270 */
[----:B---3--:R-:W-:-:S04]  /*f010*/  SHF.L.U32 R2, R2, 0x1f, RZ ;  /* 0x0000001f02027819 */ /* 0x008fc800000006ff */
[----:B------:R-:W3:Y:S02]  /*f020*/  SYNCS.PHASECHK.TRANS64.TRYWAIT P0, [R0+URZ+0x34860], R2 ;  /* 0x03486002000075a7 */ /* 0x000ee4000800017f */
[----:B---3--:R-:W-:Y:S05]  /*f030*/  @!P0 BRA `(.L_x_313) ;  /* 0x0000002400948947 */ /* 0x008fea0003800000 */
.L_x_374:
[----:B------:R-:W-:Y:S05]  /*f040*/  BSYNC B1 ;  /* 0x0000000000017941 */ /* 0x000fea0003800000 */
.L_x_312:
[----:B------:R-:W-:Y:S04]  /*f050*/  BSSY B1, `(.L_x_314) ;  /* 0x0000009000017945 */ /* 0x000fe80003800000 */
[----:B------:R-:W-:Y:S05]  /*f060*/  @P1 BRA `(.L_x_315) ;  /* 0x00000000001c1947 */ /* 0x000fea0003800000 */
[----:B------:R-:W4:Y:S01]  /*f070*/  S2R R3, SR_TID.X ;  /* 0x0000000000037919 */ /* 0x000f220000002100 */
[----:B---3--:R-:W-:-:S04]  /*f080*/  IMAD.MOV.U32 R2, RZ, RZ, 0x8000 ;  /* 0x00008000ff027424 */ /* 0x008fc800078e00ff */
[----:B------:R3:W-:Y:S01]  /*f090*/  SYNCS.ARRIVE.TRANS64 RZ, [R0+URZ+0x34850], R2 ;  /* 0x0348500200ff79a7 */ /* 0x0007e2000800003f */
[----:B----4-:R-:W-:-:S04]  /*f0a0*/  LOP3.LUT R3, R3, 0x1f, RZ, 0xc0, !PT ;  /* 0x0000001f03037812 */ /* 0x010fc800078ec0ff */
[----:B------:R-:W-:-:S13]  /*f0b0*/  ISETP.NE.AND P0, PT, R3, RZ, PT ;  /* 0x000000ff0300720c */ /* 0x000fda0003f05270 */
[----:B---3--:R-:W-:Y:S05]  /*f0c0*/  @!P0 BRA `(.L_x_315) ;  /* 0x0000000000048947 */ /* 0x008fea0003800000 */
[----:B------:R-:W-:Y:S01]  /*f0d0*/  BPT.TRAP 0x1 ;  /* 0x000000040000795c */ /* 0x000fe20000300000 */
.L_x_315:
[----:B------:R-:W-:Y:S05]  /*f0e0*/  BSYNC B1 ;  /* 0x0000000000017941 */ /* 0x000fea0003800000 */
.L_x_314:
[----:B------:R-:W4:Y:S04]  /*f0f0*/  LDL.LU R3, [R1+0x18] ;  /* 0x0000180001037983 */ /* 0x000f280000300800 */
[----:B---3--:R-:W4:Y:S01]  /*f100*/  LDL.LU R2, [R1+0x8] ;  /* 0x0000080001027983 */ /* 0x008f220000300800 */
[----:B------:R-:W-:Y:S01]  /*f110*/  UIADD3 UR4, UP0, UR38, 0x470, URZ ;  /* 0x0000047026047890 */ /* 0x000fe2000ff1e03f */
[----:B------:R-:W-:Y:S01]  /*f120*/  PLOP3.LUT P0, PT, PT, PT, PT, 0x80, 0x0 ;  /* 0x000000000000781c */ /* 0x000fe20003f0f070 */
[----:B------:R-:W-:Y:S01]  /*f130*/  VIADD R0, R0, 0x34850 ;  /* 0x0003485000007836 */ /* 0x000fe20000000000 */
[----:B------:R-:W-:Y:S01]  /*f140*/  UMOV UR6, 0x0 ;  /* 0x0000000000067882 */ /* 0x000fe20000000000 */
[----:B------:R-:W-:Y:S01]  /*f150*/  UIADD3.X UR5, URZ, UR39, URZ, UP0, !UPT ;  /* 0x000000273f057290 */ /* 0x000fe200087fe43f */
[----:B------:R-:W-:Y:S01]  /*f160*/  UMOV UR7, 0x14f00000 ;  /* 0x14f0000000077882 */ /* 0x000fe20000000000 */
[----:B------:R-:W-:Y:S01]  /*f170*/  UMOV UR10, URZ ;  /* 0x0000003f000a7c82 */ /* 0x000fe20008000000 */
[----:B----4-:R-:W-:-:S02]  /*f180*/  IMAD R3, R2, 0x80, R3 ;  /* 0x0000008002037824 */ /* 0x010fc400078e0203 */
[----:B------:R-:W-:-:S04]  /*f190*/  IMAD R2, R19, 0x8000, R18 ;  /* 0x0000800013027824 */ /* 0x000fc800078e0212 */
[----:B------:R-:W-:-:S07]  /*f1a0*/  VIADD R4, R2, 0x400 ;  /* 0x0000040002047836 */ /* 0x000fce0000000000 */
.L_x_316:
        /* <DEDUP_REMOVED lines=9> */
[----:B---3--:R-:W-:Y:S05]  /*f240*/  @P0 BRA.U.ANY `(.L_x_316) ;  /* 0xfffffffd00d80947 */ /* 0x008fea000393ffff */
[----:B------:R-:W-:Y:S01]  /*f250*/  PLOP3.LUT P0, PT, PT, PT, PT, 0x80, 0x0 ;  /* 0x000000000000781c */ /* 0x000fe20003f0f070 */
[----:B------:R-:W-:Y:S01]  /*f260*/  VIADD R2, R2, 0x4400 ;  /* 0x0000440002027836 */ /* 0x000fe20000000000 */
[----:B------:R-:W-:Y:S01]  /*f270*/  UMOV UR6, 0x0 ;  /* 0x0000000000067882 */ /* 0x000fe20000000000 */
[----:B------:R-:W-:Y:S01]  /*f280*/  UMOV UR7, 0x14f00000 ;  /* 0x14f0000000077882 */ /* 0x000fe20000000000 */
[----:B------:R-:W-:-:S09]  /*f290*/  UMOV UR10, 0x40 ;  /* 0x00000040000a7882 */ /* 0x000fd20000000000 */
.L_x_317:
        /* <DEDUP_REMOVED lines=10> */
.L_x_311:
[----:B------:R-:W-:Y:S05]  /*f340*/  BSYNC B0 ;  /* 0x0000000000007941 */ /* 0x000fea0003800000 */
.L_x_310:
[----:B------:R-:W3:Y:S01]  /*f350*/  LDL.LU R4, [R1+0x14] ;  /* 0x0000140001047983 */ /* 0x000ee20000300800 */
[----:B------:R-:W-:-:S05]  /*f360*/  VIADD R19, R19, 0x1 ;  /* 0x0000000113137836 */ /* 0x000fca0000000000 */
[----:B------:R-:W-:-:S04]  /*f370*/  ISETP.NE.AND P0, PT, R19, 0x2, PT ;  /* 0x000000021300780c */ /* 0x000fc80003f05270 */
[----:B------:R-:W-:Y:S02]  /*f380*/  SEL R0, RZ, 0x1, P0 ;  /* 0x00000001ff007807 */ /* 0x000fe40000000000 */
[----:B------:R-:W-:Y:S02]  /*f390*/  SEL R19, R19, RZ, P0 ;  /* 0x000000ff13137207 */ /* 0x000fe40000000000 */
[----:B---3--:R-:W-:-:S05]  /*f3a0*/  LOP3.LUT R4, R4, R0, RZ, 0x3c, !PT ;  /* 0x0000000004047212 */ /* 0x008fca00078e3cff */
[----:B------:R3:W-:Y:S02]  /*f3b0*/  STL [R1+0x14], R4 ;  /* 0x0000140401007387 */ /* 0x0007e40000100800 */
.L_x_235:
[----:B------:R-:W-:Y:S05]  /*f3c0*/  BSYNC B7 ;  /* 0x0000000000077941 */ /* 0x000fea0003800000 */
.L_x_233:
[----:B----4-:R-:W4:Y:S02]  /*f3d0*/  LDL R0, [R1+0x1c] ;  /* 0x00001c0001007983 */ /* 0x010f240000100800 */
[----:B----4-:R-:W-:-:S13]  /*f3e0*/  LOP3.LUT P0, RZ, R0, 0x2, RZ, 0xc0, !PT ;  /* 0x0000000200ff7812 */ /* 0x010fda000780c0ff */
[----:B------:R-:W-:Y:S05]  /*f3f0*/  @!P0 BRA `(.L_x_318) ;  /* 0x00000000002c8947 */ /* 0x000fea0003800000 */
[----:B------:R-:W-:Y:S05]  /*f400*/  WARPSYNC.ALL ;  /* 0x0000000000007948 */ /* 0x000fea0003800000 */
[----:B------:R-:W4:Y:S08]  /*f410*/  S2UR UR5, SR_CgaCtaId ;  /* 0x00000000000579c3 */ /* 0x000f300000008800 */
[----:B------:R-:W-:Y:S06]  /*f420*/  BAR.SYNC.DEFER_BLOCKING 0x5, 0x180 ;  /* 0x0146000000007b1d */ /* 0x000fec0000010000 */
[----:B------:R-:W-:-:S02]  /*f430*/  UMOV UR4, 0x400 ;  /* 0x0000040000047882 */ /* 0x000fc40000000000 */
[----:B----4-:R-:W-:-:S06]  /*f440*/  ULEA UR4, UR5, UR4, 0x18 ;  /* 0x0000000405047291 */ /* 0x010fcc000f8ec03f */
[----:B------:R-:W-:-:S05]  /*f450*/  IMAD.U32 R18, RZ, RZ, UR4 ;  /* 0x00000004ff127e24 */ /* 0x000fca000f8e00ff */
[----:B--23--:R-:W2:Y:S04]  /*f460*/  LDS.128 R4, [R18+0x348d0] ;  /* 0x0348d00012047984 */ /* 0x00cea80000000c00 */
[----:B--2---:R2:W-:Y:S04]  /*f470*/  STL.64 [R1], R4 ;  /* 0x0000000401007387 */ /* 0x0045e80000100a00 */
[----:B------:R2:W-:Y:S01]  /*f480*/  STL.64 [R1+0x8], R6 ;  /* 0x0000080601007387 */ /* 0x0005e20000100a00 */
[----:B------:R-:W-:Y:S06]  /*f490*/  BAR.ARV 0x4, 0x180 ;  /* 0x0106000000007b1d */ /* 0x000fec0000002000 */
[----:B------:R-:W-:Y:S05]  /*f4a0*/  BRA `(.L_x_319) ;  /* 0x0000000c001c7947 */ /* 0x000fea0003800000 */
.L_x_318:
[----:B------:R-:W4:Y:S01]  /*f4b0*/  S2R R0, SR_TID.X ;  /* 0x0000000000007919 */ /* 0x000f220000002100 */
[----:B------:R-:W-:Y:S01]  /*f4c0*/  UMOV UR4, 0xffffffff ;  /* 0xffffffff00047882 */ /* 0x000fe20000000000 */
[----:B----4-:R-:W-:-:S04]  /*f4d0*/  LOP3.LUT R16, R0, 0x1f, RZ, 0xc0, !PT ;  /* 0x0000001f00107812 */ /* 0x010fc800078ec0ff */
[----:B------:R-:W-:Y:S01]  /*f4e0*/  ISETP.NE.AND P0, PT, R16, 0x1f, PT ;  /* 0x0000001f1000780c */ /* 0x000fe20003f05270 */
[----:B------:R-:W-:-:S12]  /*f4f0*/  BRA.DIV UR4, `(.L_x_320) ;  /* 0x0000002204787947 */ /* 0x000fd8000b800000 */
[----:B------:R-:W1:Y:S01]  /*f500*/  LDL.LU R3, [R1] ;  /* 0x0000000001037983 */ /* 0x000e620000300800 */
[----:B------:R-:W-:-:S03]  /*f510*/  ULDC UR4, c[0x0][0xc3c] ;  /* 0x00030f0000047ab9 */ /* 0x000fc60000000800 */
[----:B---3--:R-:W3:Y:S01]  /*f520*/  LDL R4, [R1+0xc] ;  /* 0x00000c0001047983 */ /* 0x008ee20000100800 */
[----:B-1----:R-:W-:Y:S02]  /*f530*/  IMAD.MOV.U32 R10, RZ, RZ, R3 ;  /* 0x000000ffff0a7224 */ /* 0x002fe400078e0003 */
[----:B---3--:R-:W-:-:S05]  /*f540*/  IMAD.IADD R0, R4, 0x1, R16 ;  /* 0x0000000104007824 */ /* 0x008fca00078e0210 */
[----:B------:R-:W-:-:S13]  /*f550*/  ISETP.GE.OR P1, PT, R0, UR4, !P0 ;  /* 0x0000000400007c0c */ /* 0x000fda000c726670 */
[----:B------:R-:W1:Y:S08]  /*f560*/  @!P1 LDC.64 R2, c[0x0][0xc80] ;  /* 0x00032000ff029b82 */ /* 0x000e700000000a00 */
[----:B--2---:R-:W2:Y:S01]  /*f570*/  @!P1 LDC.64 R4, c[0x0][0xc78] ;  /* 0x00031e00ff049b82 */ /* 0x004ea20000000a00 */
[----:B-1----:R-:W-:-:S05]  /*f580*/  @!P1 IMAD.WIDE R2, R0, 0x4, R2 ;  /* 0x0000000400029825 */ /* 0x002fca00078e0202 */
[----:B------:R2:W3:Y:S02]  /*f590*/  @!P1 LDG.E R6, desc[UR40][R2.64] ;  /* 0x0000002802069981 */ /* 0x0004e4000c1e1900 */
[----:B--2---:R-:W-:-:S06]  /*f5a0*/  @!P1 IMAD.WIDE R2, R0, 0x4, R4 ;  /* 0x0000000400029825 */ /* 0x004fcc00078e0204 */
[----:B------:R-:W2:Y:S01]  /*f5b0*/  @!P1 LDG.E R2, desc[UR40][R2.64] ;  /* 0x0000002802029981 */ /* 0x000ea2000c1e1900 */
[----:B------:R-:W-:Y:S01]  /*f5c0*/  IMAD.MOV.U32 R5, RZ, RZ, RZ ;  /* 0x000000ffff057224 */ /* 0x000fe200078e00ff */
[C---:B------:R-:W-:Y:S02]  /*f5d0*/  ISETP.GE.U32.AND P2, PT, R16.reuse, 0x2, PT ;  /* 0x000000021000780c */ /* 0x040fe40003f46070 */
[C---:B------:R-:W-:Y:S01]  /*f5e0*/  ISETP.GE.U32.AND P3, PT, R16.reuse, 0x4, PT ;  /* 0x000000041000780c */ /* 0x040fe20003f66070 */
[----:B------:R-:W-:Y:S01]  /*f5f0*/  SHFL.IDX PT, R0, R10, RZ, 0x1f ;  /* 0x00001fff0a007589 */ /* 0x000fe200000e0000 */
[C---:B------:R-:W-:Y:S02]  /*f600*/  ISETP.GE.U32.AND P4, PT, R16.reuse, 0x8, PT ;  /* 0x000000081000780c */ /* 0x040fe40003f86070 */
[----:B------:R-:W-:Y:S01]  /*f610*/  ISETP.GE.U32.AND P5, PT, R16, 0x10, PT ;  /* 0x000000101000780c */ /* 0x000fe20003fa6070 */
[----:B------:R-:W-:Y:S01]  /*f620*/  SHFL.IDX PT, R8, R10, 0x1, 0x1f ;  /* 0x00201f000a087f89 */ /* 0x000fe200000e0000 */
[----:B---3--:R-:W-:Y:S01]  /*f630*/  @!P1 IMAD.MOV.U32 R5, RZ, RZ, R6 ;  /* 0x000000ffff059224 */ /* 0x008fe200078e0006 */
[----:B------:R-:W-:-:S02]  /*f640*/  CS2R R6, SRZ ;  /* 0x0000000000067805 */ /* 0x000fc4000001ff00 */
[----:B--2---:R-:W-:Y:S01]  /*f650*/  @!P1 IMAD.MOV.U32 R7, RZ, RZ, R2 ;  /* 0x000000ffff079224 */ /* 0x004fe200078e0002 */
[----:B------:R-:W-:-:S03]  /*f660*/  ISETP.NE.AND P1, PT, R16, RZ, PT ;  /* 0x000000ff1000720c */ /* 0x000fc60003f25270 */
[----:B------:R-:W-:-:S05]  /*f670*/  IMAD R2, R7, R5, RZ ;  /* 0x0000000507027224 */ /* 0x000fca00078e02ff */
[----:B------:R-:W1:Y:S02]  /*f680*/  SHFL.UP PT, R3, R2, 0x1, RZ ;  /* 0x0420000002037989 */ /* 0x000e6400000e00ff */
[----:B-1----:R-:W-:-:S05]  /*f690*/  SEL R9, R3, RZ, P1 ;  /* 0x000000ff03097207 */ /* 0x002fca0000800000 */
[----:B------:R-:W-:-:S05]  /*f6a0*/  IMAD.IADD R2, R2, 0x1, R9 ;  /* 0x0000000102027824 */ /* 0x000fca00078e0209 */
        /* <DEDUP_REMOVED lines=12> */
[----:B------:R1:W2:Y:S02]  /*f770*/  SHFL.IDX PT, R9, R2, 0x1f, 0x1f ;  /* 0x03e01f0002097f89 */ /* 0x0002a400000e0000 */
.L_x_384:
[----:B------:R-:W-:Y:S02]  /*f780*/  ULDC UR4, c[0x0][0xc38] ;  /* 0x00030e0000047ab9 */ /* 0x000fe40000000800 */
[----:B------:R-:W-:-:S04]  /*f790*/  IMAD.U32 R3, RZ, RZ, UR4 ;  /* 0x00000004ff037e24 */ /* 0x000fc8000f8e00ff */
[----:B--2---:R-:W-:-:S04]  /*f7a0*/  IMAD R9, R9, R3, RZ ;  /* 0x0000000309097224 */ /* 0x004fc800078e02ff */
[----:B------:R-:W-:-:S05]  /*f7b0*/  IMAD.IADD R4, R8, 0x1, R9 ;  /* 0x0000000108047824 */ /* 0x000fca00078e0209 */
[----:B------:R-:W-:-:S13]  /*f7c0*/  ISETP.GT.AND P6, PT, R4, R0, PT ;  /* 0x000000000400720c */ /* 0x000fda0003fc4270 */
[----:B------:R-:W-:Y:S05]  /*f7d0*/  @P6 BRA `(.L_x_321) ;  /* 0x0000000000ac6947 */ /* 0x000fea0003800000 */
.L_x_324:
[----:B------:R-:W2:Y:S01]  /*f7e0*/  LDL.LU R3, [R1+0xc] ;  /* 0x00000c0001037983 */ /* 0x000ea20000300800 */
[----:B-1----:R-:W1:Y:S01]  /*f7f0*/  LDC R2, c[0x0][0xc3c] ;  /* 0x00030f00ff027b82 */ /* 0x002e620000000800 */
[----:B--2---:R-:W-:-:S05]  /*f800*/  VIADD R3, R3, 0x1f ;  /* 0x0000001f03037836 */ /* 0x004fca0000000000 */
[----:B-1----:R-:W-:-:S13]  /*f810*/  ISETP.GE.AND P6, PT, R3, R2, PT ;  /* 0x000000020300720c */ /* 0x002fda0003fc6270 */
[----:B------:R-:W-:Y:S05]  /*f820*/  @P6 BRA `(.L_x_322) ;  /* 0x0000000400d46947 */ /* 0x000fea0003800000 */
[----:B------:R-:W1:Y:S01]  /*f830*/  S2R R5, SR_TID.X ;  /* 0x0000000000057919 */ /* 0x000e620000002100 */
[----:B------:R2:W-:Y:S01]  /*f840*/  STL [R1+0xc], R3 ;  /* 0x00000c0301007387 */ /* 0x0005e20000100800 */
[----:B-1----:R-:W-:-:S05]  /*f850*/  LOP3.LUT R5, R5, 0x1f, RZ, 0xc0, !PT ;  /* 0x0000001f05057812 */ /* 0x002fca00078ec0ff */
[----:B------:R-:W-:Y:S02]  /*f860*/  IMAD.IADD R7, R3, 0x1, R5 ;  /* 0x0000000103077824 */ /* 0x000fe400078e0205 */
[----:B------:R-:W-:-:S03]  /*f870*/  IMAD.MOV.U32 R5, RZ, RZ, RZ ;  /* 0x000000ffff057224 */ /* 0x000fc600078e00ff */
[----:B------:R-:W-:-:S13]  /*f880*/  ISETP.GE.OR P6, PT, R7, R2, !P0 ;  /* 0x000000020700720c */ /* 0x000fda00047c6670 */
[----:B--2---:R-:W1:Y:S02]  /*f890*/  @!P6 LDC.64 R2, c[0x0][0xc80] ;  /* 0x00032000ff02eb82 */ /* 0x004e640000000a00 */
[----:B-1----:R-:W-:-:S05]  /*f8a0*/  @!P6 IMAD.WIDE R2, R7, 0x4, R2 ;  /* 0x000000040702e825 */ /* 0x002fca00078e0202 */
[----:B------:R1:W2:Y:S02]  /*f8b0*/  @!P6 LDG.E R5, desc[UR40][R2.64] ;  /* 0x000000280205e981 */ /* 0x0002a4000c1e1900 */
[----:B-1----:R-:W1:Y:S02]  /*f8c0*/  @!P6 LDC.64 R2, c[0x0][0xc78] ;  /* 0x00031e00ff02eb82 */ /* 0x002e640000000a00 */
[----:B-1----:R-:W-:-:S04]  /*f8d0*/  @!P6 IMAD.WIDE R2, R7, 0x4, R2 ;  /* 0x000000040702e825 */ /* 0x002fc800078e0202 */
[----:B------:R-:W-:-:S06]  /*f8e0*/  IMAD.MOV.U32 R7, RZ, RZ, RZ ;  /* 0x000000ffff077224 */ /* 0x000fcc00078e00ff */
[----:B------:R-:W2:Y:S01]  /*f8f0*/  @!P6 LDG.E R7, desc[UR40][R2.64] ;  /* 0x000000280207e981 */ /* 0x000ea2000c1e1900 */
[----:B------:R-:W-:Y:S01]  /*f900*/  UMOV UR4, 0xffffffff ;  /* 0xffffffff00047882 */ /* 0x000fe20000000000 */
[----:B--2---:R-:W-:Y:S02]  /*f910*/  IMAD R2, R7, R5, RZ ;  /* 0x0000000507027224 */ /* 0x004fe400078e02ff */
[----:B------:R-:W-:Y:S05]  /*f920*/  BRA.DIV UR4, `(.L_x_323) ;  /* 0x0000002204c87947 */ /* 0x000fea000b800000 */
        /* <DEDUP_REMOVED lines=16> */
.L_x_392:
[----:B------:R-:W-:Y:S02]  /*fa30*/  ULDC UR4, c[0x0][0xc38] ;  /* 0x00030e0000047ab9 */ /* 0x000fe40000000800 */
[----:B------:R-:W-:-:S04]  /*fa40*/  IMAD.U32 R3, RZ, RZ, UR4 ;  /* 0x00000004ff037e24 */ /* 0x000fc8000f8e00ff */
[----:B--2---:R-:W-:-:S04]  /*fa50*/  IMAD R9, R9, R3, RZ ;  /* 0x0000000309097224 */ /* 0x004fc800078e02ff */
[----:B------:R-:W-:-:S05]  /*fa60*/  IMAD.IADD R4, R9, 0x1, R4 ;  /* 0x0000000109047824 */ /* 0x000fca00078e0204 */
[----:B------:R-:W-:-:S13]  /*fa70*/  ISETP.GT.AND P6, PT, R4, R0, PT ;  /* 0x000000000400720c */ /* 0x000fda0003fc4270 */
[----:B------:R-:W-:Y:S05]  /*fa80*/  @!P6 BRA `(.L_x_324) ;  /* 0xfffffffc0054e947 */ /* 0x000fea000383ffff */
.L_x_321:
[----:B------:R-:W-:Y:S01]  /*fa90*/  IMAD.IADD R9, R4, 0x1, -R9 ;  /* 0x0000000104097824 */ /* 0x000fe200078e0a09 */
[----:B------:R-:W-:-:S03]  /*faa0*/  UMOV UR4, 0xffffffff ;  /* 0xffffffff00047882 */ /* 0x000fc60000000000 */
[----:B------:R-:W-:-:S05]  /*fab0*/  IMAD R4, R2, R3, R9 ;  /* 0x0000000302047224 */ /* 0x000fca00078e0209 */
[----:B------:R-:W-:Y:S01]  /*fac0*/  ISETP.GT.AND P6, PT, R4, R0, PT ;  /* 0x000000000400720c */ /* 0x000fe20003fc4270 */
[----:B------:R-:W-:-:S12]  /*fad0*/  BRA.DIV UR4, `(.L_x_325) ;  /* 0x0000002604347947 */ /* 0x000fd8000b800000 */
[----:B------:R-:W-:-:S04]  /*fae0*/  VOTE.ANY R8, PT, !P6 ;  /* 0x0000000000087806 */ /* 0x000fc800070e0100 */
[----:B------:R-:W2:Y:S02]  /*faf0*/  POPC R4, R8 ;  /* 0x0000000800047309 */ /* 0x000ea40000000000 */
[----:B--2---:R2:W3:Y:S04]  /*fb00*/  SHFL.IDX PT, R5, R5, R4, 0x1f ;  /* 0x00001f0405057589 */ /* 0x0044e800000e0000 */
[----:B------:R2:W4:Y:S02]  /*fb10*/  SHFL.IDX PT, R7, R7, R4, 0x1f ;  /* 0x00001f0407077589 */ /* 0x00052400000e0000 */
.L_x_397:
[----:B------:R-:W-:-:S13]  /*fb20*/  ISETP.NE.AND P0, PT, R8, RZ, PT ;  /* 0x000000ff0800720c */ /* 0x000fda0003f05270 */
[----:B------:R-:W-:Y:S05]  /*fb30*/  @!P0 BRA `(.L_x_326) ;  /* 0x0000000000148947 */ /* 0x000fea0003800000 */
[----:B------:R-:W-:Y:S01]  /*fb40*/  UMOV UR4, 0xffffffff ;  /* 0xffffffff00047882 */ /* 0x000fe20000000000 */
[----:B0-----:R-:W-:Y:S02]  /*fb50*/  VIADD R12, R4, 0xffffffff ;  /* 0xffffffff040c7836 */ /* 0x001fe40000000000 */
[----:B------:R-:W-:Y:S05]  /*fb60*/  BRA.DIV UR4, `(.L_x_327) ;  /* 0x00000026046c7947 */ /* 0x000fea000b800000 */
[----:B-1----:R0:W1:Y:S02]  /*fb70*/  SHFL.IDX PT, R2, R2, R12, 0x1f ;  /* 0x00001f0c02027589 */ /* 0x00206400000e0000 */
.L_x_400:
[----:B-1----:R-:W-:-:S07]  /*fb80*/  IMAD.MOV.U32 R6, RZ, RZ, R2 ;  /* 0x000000ffff067224 */ /* 0x002fce00078e0002 */
.L_x_326:
[----:B------:R-:W5:Y:S01]  /*fb90*/  LDL.LU R10, [R1+0xc] ;  /* 0x00000c00010a7983 */ /* 0x000f620000300800 */
[----:B------:R-:W-:Y:S01]  /*fba0*/  IMAD R9, R6, R3, R9 ;  /* 0x0000000306097224 */ /* 0x000fe200078e0209 */
[----:B---3--:R-:W-:-:S03]  /*fbb0*/  IABS R6, R5 ;  /* 0x0000000500067213 */ /* 0x008fc60000000000 */
[----:B------:R-:W-:Y:S01]  /*fbc0*/  IMAD.IADD R0, R0, 0x1, -R9 ;  /* 0x0000000100007824 */ /* 0x000fe200078e0a09 */
[----:B-1----:R-:W1:Y:S01]  /*fbd0*/  I2F.RP R2, R6 ;  /* 0x0000000600027306 */ /* 0x002e620000209400 */
[----:B------:R3:W-:Y:S02]  /*fbe0*/  STL [R1], R9 ;  /* 0x0000000901007387 */ /* 0x0007e40000100800 */
[----:B---3--:R-:W-:-:S05]  /*fbf0*/  IABS R9, R5 ;  /* 0x0000000500097213 */ /* 0x008fca0000000000 */
[----:B-1----:R-:W1:Y:S01]  /*fc00*/  MUFU.RCP R2, R2 ;  /* 0x0000000200027308 */ /* 0x002e620000001000 */
[----:B------:R-:W-:Y:S02]  /*fc10*/  IMAD.MOV R9, RZ, RZ, -R9 ;  /* 0x000000ffff097224 */ /* 0x000fe400078e0a09 */
[----:B-1----:R-:W-:-:S05]  /*fc20*/  VIADD R2, R2, 0xffffffe ;  /* 0x0ffffffe02027836 */ /* 0x002fca0000000000 */
[----:B------:R-:W1:Y:S02]  /*fc30*/  F2I.FTZ.U32.TRUNC.NTZ R3, R2 ;  /* 0x0000000200037305 */ /* 0x000e64000021f000 */
[----:B-1----:R-:W-:-:S04]  /*fc40*/  IMAD.MOV R2, RZ, RZ, -R3 ;  /* 0x000000ffff027224 */ /* 0x002fc800078e0a03 */
[----:B------:R-:W-:Y:S02]  /*fc50*/  IMAD R8, R2, R6, RZ ;  /* 0x0000000602087224 */ /* 0x000fe400078e02ff */
[----:B------:R-:W-:-:S04]  /*fc60*/  IMAD.MOV.U32 R2, RZ, RZ, RZ ;  /* 0x000000ffff027224 */ /* 0x000fc800078e00ff */
[----:B------:R-:W-:Y:S01]  /*fc70*/  IMAD.HI.U32 R2, R3, R8, R2 ;  /* 0x0000000803027227 */ /* 0x000fe200078e0002 */
[----:B------:R-:W-:-:S05]  /*fc80*/  IABS R3, R0 ;  /* 0x0000000000037213 */ /* 0x000fca0000000000 */
[----:B------:R-:W-:-:S04]  /*fc90*/  IMAD.HI.U32 R8, R2, R3, RZ ;  /* 0x0000000302087227 */ /* 0x000fc800078e00ff */
[----:B------:R-:W-:-:S05]  /*fca0*/  IMAD R3, R8, R9, R3 ;  /* 0x0000000908037224 */ /* 0x000fca00078e0203 */
[----:B------:R-:W-:-:S13]  /*fcb0*/  ISETP.GT.U32.AND P1, PT, R6, R3, PT ;  /* 0x000000030600720c */ /* 0x000fda0003f24070 */
[----:B------:R-:W-:Y:S02]  /*fcc0*/  @!P1 IMAD.IADD R3, R3, 0x1, -R6 ;  /* 0x0000000103039824 */ /* 0x000fe400078e0a06 */
[----:B------:R-:W-:Y:S01]  /*fcd0*/  @!P1 VIADD R8, R8, 0x1 ;  /* 0x0000000108089836 */ /* 0x000fe20000000000 */
[----:B------:R-:W-:Y:S02]  /*fce0*/  ISETP.NE.AND P1, PT, R5, RZ, PT ;  /* 0x000000ff0500720c */ /* 0x000fe40003f25270 */
[----:B------:R-:W-:Y:S02]  /*fcf0*/  ISETP.GE.U32.AND P0, PT, R3, R6, PT ;  /* 0x000000060300720c */ /* 0x000fe40003f06070 */
[----:B----4-:R-:W-:-:S04]  /*fd00*/  IABS R6, R7 ;  /* 0x0000000700067213 */ /* 0x010fc80000000000 */
[----:B------:R-:W1:Y:S07]  /*fd10*/  I2F.RP R2, R6 ;  /* 0x0000000600027306 */ /* 0x000e6e0000209400 */
[----:B------:R-:W-:Y:S01]  /*fd20*/  @P0 VIADD R8, R8, 0x1 ;  /* 0x0000000108080836 */ /* 0x000fe20000000000 */
[----:B-1----:R-:W1:Y:S02]  /*fd30*/  MUFU.RCP R2, R2 ;  /* 0x0000000200027308 */ /* 0x002e640000001000 */
[----:B-1----:R-:W-:-:S06]  /*fd40*/  VIADD R2, R2, 0xffffffe ;  /* 0x0ffffffe02027836 */ /* 0x002fcc0000000000 */
[----:B------:R-:W1:Y:S02]  /*fd50*/  F2I.FTZ.U32.TRUNC.NTZ R3, R2 ;  /* 0x0000000200037305 */ /* 0x000e64000021f000 */
[----:B-1----:R-:W-:-:S04]  /*fd60*/  IMAD.MOV R2, RZ, RZ, -R3 ;  /* 0x000000ffff027224 */ /* 0x002fc800078e0a03 */
[----:B------:R-:W-:Y:S02]  /*fd70*/  IMAD R9, R2, R6, RZ ;  /* 0x0000000602097224 */ /* 0x000fe400078e02ff */
[----:B------:R-:W-:-:S04]  /*fd80*/  IMAD.MOV.U32 R2, RZ, RZ, RZ ;  /* 0x000000ffff027224 */ /* 0x000fc800078e00ff */
[----:B------:R-:W-:Y:S01]  /*fd90*/  IMAD.HI.U32 R2, R3, R9, R2 ;  /* 0x0000000903027227 */ /* 0x000fe200078e0002 */
[----:B------:R-:W-:Y:S02]  /*fda0*/  LOP3.LUT R3, R0, R5, RZ, 0x3c, !PT ;  /* 0x0000000500037212 */ /* 0x000fe400078e3cff */
[----:B------:R-:W-:Y:S02]  /*fdb0*/  IABS R9, R7 ;  /* 0x0000000700097213 */ /* 0x000fe40000000000 */
[----:B------:R-:W-:-:S03]  /*fdc0*/  ISETP.GE.AND P2, PT, R3, RZ, PT ;  /* 0x000000ff0300720c */ /* 0x000fc60003f46270 */
[----:B------:R-:W-:-:S10]  /*fdd0*/  IMAD.MOV R9, RZ, RZ, -R9 ;  /* 0x000000ffff097224 */ /* 0x000fd400078e0a09 */
[----:B------:R-:W-:Y:S01]  /*fde0*/  @!P2 IMAD.MOV R8, RZ, RZ, -R8 ;  /* 0x000000ffff08a224 */ /* 0x000fe200078e0a08 */
[----:B------:R-:W-:-:S04]  /*fdf0*/  @!P1 LOP3.LUT R8, RZ, R5, RZ, 0x33, !PT ;  /* 0x00000005ff089212 */ /* 0x000fc800078e33ff */
[-C--:B------:R-:W-:Y:S01]  /*fe00*/  IABS R3, R8.reuse ;  /* 0x0000000800037213 */ /* 0x080fe20000000000 */
[----:B------:R-:W-:-:S04]  /*fe10*/  IMAD R5, R5, R8, RZ ;  /* 0x0000000805057224 */ /* 0x000fc800078e02ff */
[----:B------:R-:W-:-:S04]  /*fe20*/  IMAD.HI.U32 R2, R2, R3, RZ ;  /* 0x0000000302027227 */ /* 0x000fc800078e00ff */
[----:B------:R-:W-:-:S05]  /*fe30*/  IMAD R3, R2, R9, R3 ;  /* 0x0000000902037224 */ /* 0x000fca00078e0203 */
[----:B------:R-:W-:-:S13]  /*fe40*/  ISETP.GT.U32.AND P1, PT, R6, R3, PT ;  /* 0x000000030600720c */ /* 0x000fda0003f24070 */
[----:B------:R-:W-:Y:S02]  /*fe50*/  @!P1 IMAD.IADD R3, R3, 0x1, -R6 ;  /* 0x0000000103039824 */ /* 0x000fe400078e0a06 */
        /* <DEDUP_REMOVED lines=11> */
[----:B-----5:R-:W-:Y:S02]  /*ff10*/  IMAD.IADD R10, R4, 0x1, R10 ;  /* 0x00000001040a7824 */ /* 0x020fe400078e020a */
[----:B--2---:R-:W-:Y:S02]  /*ff20*/  IMAD.IADD R4, R0, 0x1, -R5 ;  /* 0x0000000100047824 */ /* 0x004fe400078e0a05 */
[----:B------:R-:W-:-:S05]  /*ff30*/  IMAD R0, R3, 0x10000, R2 ;  /* 0x0001000003007824 */ /* 0x000fca00078e0202 */
[----:B------:R1:W-:Y:S04]  /*ff40*/  STL [R1+0x8], R0 ;  /* 0x0000080001007387 */ /* 0x0003e80000100800 */
[----:B------:R1:W-:Y:S04]  /*ff50*/  STL [R1+0xc], R10 ;  /* 0x00000c0a01007387 */ /* 0x0003e80000100800 */
[----:B------:R1:W-:Y:S01]  /*ff60*/  STL [R1+0x4], R4 ;  /* 0x0000040401007387 */ /* 0x0003e20000100800 */
[----:B------:R-:W-:Y:S05]  /*ff70*/  BRA `(.L_x_328) ;  /* 0x0000000000287947 */ /* 0x000fea0003800000 */
.L_x_322:
[----:B------:R-:W-:Y:S01]  /*ff80*/  UMOV UR4, URZ ;  /* 0x0000003f00047c82 */ /* 0x000fe20008000000 */
[----:B------:R-:W-:Y:S01]  /*ff90*/  ULDC UR6, c[0x0][0xc3c] ;  /* 0x00030f0000067ab9 */ /* 0x000fe20000000800 */
[----:B------:R-:W-:Y:S01]  /*ffa0*/  UMOV UR5, URZ ;  /* 0x0000003f00057c82 */ /* 0x000fe20008000000 */
[----:B------:R1:W-:Y:S01]  /*ffb0*/  STL [R1], R0 ;  /* 0x0000000001007387 */ /* 0x0003e20000100800 */
[----:B------:R-:W-:Y:S02]  /*ffc0*/  IMAD.U32 R3, RZ, RZ, UR4 ;  /* 0x00000004ff037e24 */ /* 0x000fe4000f8e00ff */
[----:B------:R-:W-:-:S03]  /*ffd0*/  IMAD.U32 R2, RZ, RZ, UR5 ;  /* 0x00000005ff027e24 */ /* 0x000fc6000f8e00ff */
[----:B------:R2:W-:Y:S01]  /*ffe0*/  STL [R1+0x4], R3 ;  /* 0x0000040301007387 */ /* 0x0005e20000100800 */
[----:B-1----:R-:W-:-:S05]  /*fff0*/  IMAD.U32 R0, RZ, RZ, UR6 ;  /* 0x00000006ff007e24 */ /* 0x002fca000f8e00ff */
[----:B------:R2:W-:Y:S04]  /*10000*/  STL [R1+0xc], R0 ;  /* 0x00000c0001007387 */ /* 0x0005e80000100800 */
[----:B------:R2:W-:Y:S02]  /*10010*/  STL [R1+0x8], R2 ;  /* 0x0000080201007387 */ /* 0x0005e40000100800 */
.L_x_328:
[----:B--2---:R-:W2:Y:S04]  /*10020*/  LDL R3, [R1+0x8] ;  /* 0x0000080001037983 */ /* 0x004ea80000100800 */
[----:B------:R-:W3:Y:S04]  /*10030*/  LDL R2, [R1+0xc] ;  /* 0x00000c0001027983 */ /* 0x000ee80000100800 */
[----:B-1----:R-:W4:Y:S04]  /*10040*/  LDL R4, [R1] ;  /* 0x0000000001047983 */ /* 0x002f280000100800 */
[----:B------:R-:W4:Y:S01]  /*10050*/  LDL R5, [R1+0x4] ;  /* 0x0000040001057983 */ /* 0x000f220000100800 */
[----:B------:R-:W-:Y:S05]  /*10060*/  WARPSYNC.ALL ;  /* 0x0000000000007948 */ /* 0x000fea0003800000 */
[----:B------:R-:W1:Y:S02]  /*10070*/  S2R R0, SR_TID.X ;  /* 0x0000000000007919 */ /* 0x000e640000002100 */
[----:B-1----:R-:W-:Y:S01]  /*10080*/  LOP3.LUT R0, R0, 0x1f, RZ, 0xc0, !PT ;  /* 0x0000001f00007812 */ /* 0x002fe200078ec0ff */
[----:B------:R-:W-:Y:S03]  /*10090*/  BAR.SYNC.DEFER_BLOCKING 0x4, 0x180 ;  /* 0x0106000000007b1d */ /* 0x000fe60000010000 */
[----:B------:R-:W-:-:S13]  /*100a0*/  ISETP.NE.AND P0, PT, R0, RZ, PT ;  /* 0x000000ff0000720c */ /* 0x000fda0003f05270 */
[----:B------:R-:W-:Y:S01]  /*100b0*/  @!P0 MOV R0, 0x400 ;  /* 0x0000040000008802 */ /* 0x000fe20000000f00 */
[----:B--2---:R-:W-:Y:S02]  /*100c0*/  IMAD.MOV.U32 R6, RZ, RZ, R3 ;  /* 0x000000ffff067224 */ /* 0x004fe400078e0003 */
[----:B------:R-:W1:Y:S01]  /*100d0*/  @!P0 S2R R3, SR_CgaCtaId ;  /* 0x0000000000038919 */ /* 0x000e620000008800 */
[----:B---3--:R-:W-:Y:S01]  /*100e0*/  IMAD.MOV.U32 R7, RZ, RZ, R2 ;  /* 0x000000ffff077224 */ /* 0x008fe200078e0002 */
[----:B-1----:R-:W-:-:S05]  /*100f0*/  @!P0 LEA R18, R3, R0, 0x18 ;  /* 0x0000000003128211 */ /* 0x002fca00078ec0ff */
[----:B----4-:R1:W-:Y:S01]  /*10100*/  @!P0 STS.128 [R18+0x348d0], R4 ;  /* 0x0348d00412008388 */ /* 0x0103e20000000c00 */
[----:B------:R-:W-:Y:S06]  /*10110*/  BAR.ARV 0x5, 0x180 ;  /* 0x0146000000007b1d */ /* 0x000fec0000002000 */
.L_x_319:
[----:B------:R-:W3:Y:S01]  /*10120*/  LDL R0, [R1+0xc] ;  /* 0x00000c0001007983 */ /* 0x000ee20000100800 */
[----:B------:R-:W-:Y:S02]  /*10130*/  ULDC UR4, c[0x0][0xc3c] ;  /* 0x00030f0000047ab9 */ /* 0x000fe40000000800 */
[----:B---3--:R-:W-:-:S13]  /*10140*/  ISETP.GE.AND P0, PT, R0, UR4, PT ;  /* 0x0000000400007c0c */ /* 0x008fda000bf06270 */
[----:B------:R-:W-:Y:S05]  /*10150*/  @!P0 BRA `(.L_x_329) ;  /* 0xffffffa800708947 */ /* 0x000fea000383ffff */
[----:B------:R-:W-:Y:S05]  /*10160*/  BSYNC B8 ;  /* 0x0000000000087941 */ /* 0x000fea0003800000 */
.L_x_227:
[----:B-1----:R-:W3:Y:S01]  /*10170*/  LDL.LU R0, [R1+0x48] ;  /* 0x0000480001007983 */ /* 0x002ee20000300800 */
[----:B------:R-:W-:Y:S01]  /*10180*/  BSSY B0, `(.L_x_330) ;  /* 0x000000b000007945 */ /* 0x000fe20003800000 */
[----:B--2---:R-:W1:Y:S01]  /*10190*/  S2R R5, SR_CgaCtaId ;  /* 0x0000000000057919 */ /* 0x004e620000008800 */
[----:B---3--:R-:W-:-:S05]  /*101a0*/  VIADD R0, R0, 0x1 ;  /* 0x0000000100007836 */ /* 0x008fca0000000000 */
[----:B0-----:R-:W-:-:S04]  /*101b0*/  LEA.HI R2, R0, R0, RZ, 0x1 ;  /* 0x0000000000027211 */ /* 0x001fc800078f08ff */
[----:B------:R-:W-:-:S05]  /*101c0*/  LOP3.LUT R3, R2, 0xfffffffe, RZ, 0xc0, !PT ;  /* 0xfffffffe02037812 */ /* 0x000fca00078ec0ff */
[----:B------:R-:W-:Y:S01]  /*101d0*/  IMAD.IADD R3, R0, 0x1, -R3 ;  /* 0x0000000100037824 */ /* 0x000fe200078e0a03 */
[----:B------:R-:W-:-:S04]  /*101e0*/  MOV R0, 0x400 ;  /* 0x0000040000007802 */ /* 0x000fc80000000f00 */
[----:B-1----:R-:W-:Y:S02]  /*101f0*/  LEA R0, R5, R0, 0x18 ;  /* 0x0000000005007211 */ /* 0x002fe400078ec0ff */
[----:B------:R-:W-:-:S04]  /*10200*/  SHF.L.U32 R3, R3, 0x1f, RZ ;  /* 0x0000001f03037819 */ /* 0x000fc800000006ff */
[----:B------:R-:W0:Y:S02]  /*10210*/  SYNCS.PHASECHK.TRANS64.TRYWAIT P0, [R0+URZ+0x34820], R3 ;  /* 0x03482003000075a7 */ /* 0x000e24000800017f */
[----:B0-----:R-:W-:Y:S05]  /*10220*/  @!P0 BRA `(.L_x_331) ;  /* 0x0000001c00e48947 */ /* 0x001fea0003800000 */
.L_x_401:
[----:B------:R-:W-:Y:S05]  /*10230*/  BSYNC B0 ;  /* 0x0000000000007941 */ /* 0x000fea0003800000 */
.L_x_330:
[----:B------:R-:W-:-:S03]  /*10240*/  UMOV UR4, 0xffffffff ;  /* 0xffffffff00047882 */ /* 0x000fc60000000000 */
[----:B------:R-:W-:Y:S05]  /*10250*/  BRA.DIV UR4, `(.L_x_332) ;  /* 0x0000001e04ec7947 */ /* 0x000fea000b800000 */
[----:B------:R-:W1:Y:S02]  /*10260*/  S2R R2, SR_TID.X ;  /* 0x0000000000027919 */ /* 0x000e640000002100 */
[----:B-1----:R-:W-:-:S04]  /*10270*/  SHF.R.U32.HI R2, RZ, 0x5, R2 ;  /* 0x00000005ff027819 */ /* 0x002fc80000011602 */
[----:B------:R-:W-:-:S05]  /*10280*/  LOP3.LUT R2, R2, 0x3, RZ, 0xc0, !PT ;  /* 0x0000000302027812 */ /* 0x000fca00078ec0ff */
[----:B------:R1:W2:Y:S02]  /*10290*/  SHFL.IDX PT, R14, R2, RZ, 0x1f ;  /* 0x00001fff020e7589 */ /* 0x0002a400000e0000 */
.L_x_404:
[----:B--2---:R-:W-:Y:S01]  /*102a0*/  ISETP.NE.AND P0, PT, R14, RZ, PT ;  /* 0x000000ff0e00720c */ /* 0x004fe20003f05270 */
[----:B------:R-:W-:-:S12]  /*102b0*/  BSSY B0, `(.L_x_333) ;  /* 0x0000025000007945 */ /* 0x000fd80003800000 */
[----:B------:R-:W-:Y:S05]  /*102c0*/  @P0 BRA `(.L_x_334) ;  /* 0x00000000008c0947 */ /* 0x000fea0003800000 */
[----:B------:R-:W-:-:S03]  /*102d0*/  UMOV UR4, 0xffffffff ;  /* 0xffffffff00047882 */ /* 0x000fc60000000000 */
[----:B------:R-:W-:Y:S05]  /*102e0*/  BRA.DIV UR4, `(.L_x_335) ;  /* 0x0000001e04fc7947 */ /* 0x000fea000b800000 */
[----:B------:R-:W-:-:S13]  /*102f0*/  ELECT P6, URZ, PT ;  /* 0x00000000003f782f */ /* 0x000fda00038c0000 */
.L_x_407:
[----:B------:R-:W-:Y:S05]  /*10300*/  @!P6 BRA `(.L_x_334) ;  /* 0x00000000007ce947 */ /* 0x000fea0003800000 */
[----:B-1----:R-:W2:Y:S02]  /*10310*/  LDL.LU R2, [R1+0x5c] ;  /* 0x00005c0001027983 */ /* 0x002ea40000300800 */
[----:B--2---:R-:W-:-:S04]  /*10320*/  LOP3.LUT R2, R2, 0x2, RZ, 0xfc, !PT ;  /* 0x0000000202027812 */ /* 0x004fc800078efcff */
[----:B------:R-:W-:-:S13]  /*10330*/  ISETP.NE.AND P2, PT, R2, 0x3, PT ;  /* 0x000000030200780c */ /* 0x000fda0003f45270 */
[----:B------:R-:W-:Y:S05]  /*10340*/  @!P2 BRA `(.L_x_336) ;  /* 0x000000000004a947 */ /* 0x000fea0003800000 */
[----:B------:R-:W-:Y:S01]  /*10350*/  BPT.TRAP 0x1 ;  /* 0x000000040000795c */ /* 0x000fe20000300000 */
.L_x_336:
[----:B------:R-:W2:Y:S01]  /*10360*/  LDL.LU R7, [R1+0x14] ;  /* 0x0000140001077983 */ /* 0x000ea20000300800 */
[----:B------:R-:W-:Y:S02]  /*10370*/  VIADD R2, R0, 0x34840 ;  /* 0x0003484000027836 */ /* 0x000fe40000000000 */
[C---:B0-----:R-:W-:Y:S02]  /*10380*/  VIADD R3, R19.reuse, 0x1 ;  /* 0x0000000113037836 */ /* 0x041fe40000000000 */
[----:B------:R-:W-:-:S03]  /*10390*/  IMAD R6, R19, 0x8, R2 ;  /* 0x0000000813067824 */ /* 0x000fc600078e0202 */
[----:B------:R-:W-:-:S04]  /*103a0*/  ISETP.NE.AND P1, PT, R3, 0x2, PT ;  /* 0x000000020300780c */ /* 0x000fc80003f25270 */
[----:B------:R-:W-:Y:S02]  /*103b0*/  SEL R4, RZ, 0x1, P1 ;  /* 0x00000001ff047807 */ /* 0x000fe40000800000 */
[----:B------:R-:W-:Y:S02]  /*103c0*/  SEL R3, R3, RZ, P1 ;  /* 0x000000ff03037207 */ /* 0x000fe40000800000 */
[C---:B--2---:R-:W-:Y:S02]  /*103d0*/  SHF.L.U32 R5, R7.reuse, 0x1f, RZ ;  /* 0x0000001f07057819 */ /* 0x044fe400000006ff */
[----:B------:R-:W-:Y:S01]  /*103e0*/  LOP3.LUT R4, R7, R4, RZ, 0x3c, !PT ;  /* 0x0000000407047212 */ /* 0x000fe200078e3cff */
[----:B------:R-:W-:Y:S01]  /*103f0*/  IMAD R7, R3, 0x8, R2 ;  /* 0x0000000803077824 */ /* 0x000fe200078e0202 */
[----:B------:R-:W0:Y:S02]  /*10400*/  SYNCS.PHASECHK.TRANS64.TRYWAIT P0, [R6+URZ], R5 ;  /* 0x00000005060075a7 */ /* 0x000e24000800017f */
[----:B------:R-:W-:Y:S01]  /*10410*/  SHF.L.U32 R2, R4, 0x1f, RZ ;  /* 0x0000001f04027819 */ /* 0x000fe200000006ff */
[----:B0-----:R-:W-:Y:S06]  /*10420*/  @!P0 BRA `(.L_x_337) ;  /* 0x0000001c00cc8947 */ /* 0x001fec0003800000 */
.L_x_408:
[----:B------:R-:W1:Y:S02]  /*10430*/  SYNCS.PHASECHK.TRANS64.TRYWAIT P0, [R7+URZ], R2 ;  /* 0x00000002070075a7 */ /* 0x000e64000800017f */
[----:B-1----:R-:W-:Y:S05]  /*10440*/  @!P0 BRA `(.L_x_338) ;  /* 0x0000001c00d88947 */ /* 0x002fea0003800000 */
.L_x_409:
[----:B------:R-:W-:Y:S05]  /*10450*/  @!P2 BRA `(.L_x_339) ;  /* 0x000000000004a947 */ /* 0x000fea0003800000 */
[----:B------:R-:W-:Y:S01]  /*10460*/  BPT.TRAP 0x1 ;  /* 0x000000040000795c */ /* 0x000fe20000300000 */
.L_x_339:
[----:B------:R-:W-:-:S04]  /*10470*/  VIADD R0, R0, 0x34860 ;  /* 0x0003486000007836 */ /* 0x000fc80000000000 */
[----:B------:R-:W-:-:S04]  /*10480*/  IMAD R4, R19, 0x8, R0 ;  /* 0x0000000813047824 */ /* 0x000fc800078e0200 */
[----:B------:R-:W2:Y:S02]  /*10490*/  SYNCS.PHASECHK.TRANS64.TRYWAIT P0, [R4+URZ], R5 ;  /* 0x00000005040075a7 */ /* 0x000ea4000800017f */
[----:B--2---:R-:W-:Y:S05]  /*104a0*/  @!P0 BRA `(.L_x_340) ;  /* 0x0000001c00d48947 */ /* 0x004fea0003800000 */
.L_x_410:
[----:B------:R-:W-:-:S07]  /*104b0*/  IMAD R3, R3, 0x8, R0 ;  /* 0x0000000803037824 */ /* 0x000fce00078e0200 */
.L_x_341:
[----:B---3--:R3:W4:Y:S02]  /*104c0*/  SYNCS.PHASECHK.TRANS64.TRYWAIT P0, [R3+URZ], R2 ;  /* 0x00000002030075a7 */ /* 0x008724000800017f */
[----:B----4-:R-:W-:Y:S05]  /*104d0*/  @!P0 NANOSLEEP.SYNCS 0x989680 ;  /* 0x009896800000895d */ /* 0x010fea0003900000 */
[----:B------:R-:W4:Y:S02]  /*104e0*/  @!P0 SYNCS.PHASECHK.TRANS64 P0, [R3+URZ], R2 ;  /* 0x00000002030085a7 */ /* 0x000f24000800007f */
[----:B----4-:R-:W-:Y:S05]  /*104f0*/  @!P0 BRA `(.L_x_341) ;  /* 0xfffffffc00f08947 */ /* 0x010fea000383ffff */
.L_x_334:
[----:B------:R-:W-:Y:S05]  /*10500*/  BSYNC B0 ;  /* 0x0000000000007941 */ /* 0x000fea0003800000 */
.L_x_333:
[----:B------:R-:W-:Y:S05]  /*10510*/  EXIT ;  /* 0x000000000000794d */ /* 0x000fea0003800000 */
.L_x_178:
[----:B0-----:R0:W1:Y:S02]  /*10520*/  SYNCS.PHASECHK.TRANS64.TRYWAIT P1, [R0+URZ+0x34800], R3 ;  /* 0x03480003000075a7 */ /* 0x001064000802017f */
[----:B-1----:R-:W-:Y:S05]  /*10530*/  @!P1 NANOSLEEP.SYNCS 0x989680 ;  /* 0x009896800000995d */ /* 0x002fea0003900000 */
[----:B------:R-:W1:Y:S02]  /*10540*/  @!P1 SYNCS.PHASECHK.TRANS64 P1, [R0+URZ+0x34800], R3 ;  /* 0x03480003000095a7 */ /* 0x000e64000802007f */
[----:B-1----:R-:W-:Y:S05]  /*10550*/  @!P1 BRA `(.L_x_178) ;  /* 0xfffffffc00f09947 */ /* 0x002fea000383ffff */
[----:B------:R-:W-:Y:S05]  /*10560*/  BRA `(.L_x_342) ;  /* 0xffffff14001c7947 */ /* 0x000fea000383ffff */
.L_x_182:
[----:B0-----:R0:W2:Y:S02]  /*10570*/  SYNCS.PHASECHK.TRANS64.TRYWAIT P2, [R5+URZ+0x34830], R4 ;  /* 0x03483004050075a7 */ /* 0x0010a4000804017f */
[----:B--2---:R-:W-:Y:S05]  /*10580*/  @!P2 NANOSLEEP.SYNCS 0x989680 ;  /* 0x009896800000a95d */ /* 0x004fea0003900000 */
[----:B------:R-:W2:Y:S02]  /*10590*/  @!P2 SYNCS.PHASECHK.TRANS64 P2, [R5+URZ+0x34830], R4 ;  /* 0x034830040500a5a7 */ /* 0x000ea4000804007f */
[----:B--2---:R-:W-:Y:S05]  /*105a0*/  @!P2 BRA `(.L_x_182) ;  /* 0xfffffffc00f0a947 */ /* 0x004fea000383ffff */
[----:B------:R-:W-:Y:S05]  /*105b0*/  BRA `(.L_x_181) ;  /* 0xffffff1400407947 */ /* 0x000fea000383ffff */
.L_x_187:
[----:B-1----:R1:W2:Y:S02]  /*105c0*/  SYNCS.PHASECHK.TRANS64.TRYWAIT P2, [R14+URZ+0x34830], R3 ;  /* 0x034830030e0075a7 */ /* 0x0022a4000804017f */
[----:B--2---:R-:W-:Y:S05]  /*105d0*/  @!P2 NANOSLEEP.SYNCS 0x989680 ;  /* 0x009896800000a95d */ /* 0x004fea0003900000 */
[----:B------:R-:W2:Y:S02]  /*105e0*/  @!P2 SYNCS.PHASECHK.TRANS64 P2, [R14+URZ+0x34830], R3 ;  /* 0x034830030e00a5a7 */ /* 0x000ea4000804007f */
[----:B--2---:R-:W-:Y:S05]  /*105f0*/  @!P2 BRA `(.L_x_187) ;  /* 0xfffffffc00f0a947 */ /* 0x004fea000383ffff */
[----:B------:R-:W-:Y:S05]  /*10600*/  BRA `(.L_x_186) ;  /* 0xffffff3c00047947 */ /* 0x000fea000383ffff */
.L_x_191:
[----:B-1----:R1:W2:Y:S02]  /*10610*/  SYNCS.PHASECHK.TRANS64.TRYWAIT P2, [R13+URZ+0x34850], R4 ;  /* 0x034850040d0075a7 */ /* 0x0022a4000804017f */
[----:B--2---:R-:W-:Y:S05]  /*10620*/  @!P2 NANOSLEEP.SYNCS 0x989680 ;  /* 0x009896800000a95d */ /* 0x004fea0003900000 */
[----:B------:R-:W2:Y:S02]  /*10630*/  @!P2 SYNCS.PHASECHK.TRANS64 P2, [R13+URZ+0x34850], R4 ;  /* 0x034850040d00a5a7 */ /* 0x000ea4000804007f */
[----:B--2---:R-:W-:Y:S05]  /*10640*/  @!P2 BRA `(.L_x_191) ;  /* 0xfffffffc00f0a947 */ /* 0x004fea000383ffff */
[----:B------:R-:W-:Y:S05]  /*10650*/  BRA `(.L_x_190) ;  /* 0xffffff4400287947 */ /* 0x000fea000383ffff */
.L_x_196:
[----:B-1----:R1:W2:Y:S02]  /*10660*/  SYNCS.PHASECHK.TRANS64.TRYWAIT P0, [R14+URZ+0x34850], R7 ;  /* 0x034850070e0075a7 */ /* 0x0022a4000800017f */
[----:B--2---:R-:W-:Y:S05]  /*10670*/  @!P0 NANOSLEEP.SYNCS 0x989680 ;  /* 0x009896800000895d */ /* 0x004fea0003900000 */
[----:B------:R-:W2:Y:S02]  /*10680*/  @!P0 SYNCS.PHASECHK.TRANS64 P0, [R14+URZ+0x34850], R7 ;  /* 0x034850070e0085a7 */ /* 0x000ea4000800007f */
[----:B--2---:R-:W-:Y:S05]  /*10690*/  @!P0 BRA `(.L_x_196) ;  /* 0xfffffffc00f08947 */ /* 0x004fea000383ffff */
[----:B------:R-:W-:Y:S05]  /*106a0*/  BRA `(.L_x_195) ;  /* 0xffffff5c00f47947 */ /* 0x000fea000383ffff */
.L_x_241:
[----:B------:R-:W2:Y:S01]  /*106b0*/  S2R R4, SR_TID.X ;  /* 0x0000000000047919 */ /* 0x000ea20000002100 */
[----:B------:R-:W-:Y:S01]  /*106c0*/  BSSY B0, `(.L_x_343) ;  /* 0x000000a000007945 */ /* 0x000fe20003800000 */
[----:B------:R-:W-:Y:S02]  /*106d0*/  IMAD.MOV.U32 R12, RZ, RZ, RZ ;  /* 0x000000ffff0c7224 */ /* 0x000fe400078e00ff */
[----:B0-----:R-:W-:Y:S02]  /*106e0*/  IMAD.MOV.U32 R11, RZ, RZ, 0x1f ;  /* 0x0000001fff0b7424 */ /* 0x001fe400078e00ff */
[----:B------:R-:W-:Y:S01]  /*106f0*/  IMAD.MOV.U32 R15, RZ, RZ, -0x1 ;  /* 0xffffffffff0f7424 */ /* 0x000fe200078e00ff */
[----:B--2---:R-:W-:-:S04]  /*10700*/  SHF.R.U32.HI R4, RZ, 0x5, R4 ;  /* 0x00000005ff047819 */ /* 0x004fc80000011604 */
[----:B------:R-:W-:-:S05]  /*10710*/  LOP3.LUT R4, R4, 0x3, RZ, 0xc0, !PT ;  /* 0x0000000304047812 */ /* 0x000fca00078ec0ff */
[----:B------:R-:W-:-:S07]  /*10720*/  IMAD.MOV.U32 R13, RZ, RZ, R4 ;  /* 0x000000ffff0d7224 */ /* 0x000fce00078e0004 */
[----:B-1----:R-:W-:Y:S05]  /*10730*/  WARPSYNC.COLLECTIVE R15, `(.L_x_344) ;  /* 0x000000000f087348 */ /* 0x002fea0003c00000 */
[----:B------:R0:W2:Y:S02]  /*10740*/  SHFL.IDX P6, R14, R13, R12, R11 ;  /* 0x0000000c0d0e7389 */ /* 0x0000a400000c000b */
[----:B012---:R-:W-:Y:S01]  /*10750*/  ENDCOLLECTIVE ;  /* 0x000000000000791b */ /* 0x007fe20003800000 */
.L_x_344:
[----:B------:R-:W-:Y:S05]  /*10760*/  BSYNC B0 ;  /* 0x0000000000007941 */ /* 0x000fea0003800000 */
.L_x_343:
[----:B------:R-:W-:Y:S05]  /*10770*/  BRA `(.L_x_345) ;  /* 0xffffffb000887947 */ /* 0x000fea000383ffff */
.L_x_243:
[----:B------:R-:W-:Y:S01]  /*10780*/  BSSY B0, `(.L_x_346) ;  /* 0x0000006000007945 */ /* 0x000fe20003800000 */
[----:B------:R-:W-:-:S07]  /*10790*/  IMAD.MOV.U32 R15, RZ, RZ, -0x1 ;  /* 0xffffffffff0f7424 */ /* 0x000fce00078e00ff */
[----:B01-3--:R-:W-:Y:S05]  /*107a0*/  WARPSYNC.COLLECTIVE R15, `(.L_x_347) ;  /* 0x000000000f0c7348 */ /* 0x00bfea0003c00000 */
[----:B------:R-:W-:Y:S02]  /*107b0*/  ELECT P6, UR62, PT ;  /* 0x00000000003e782f */ /* 0x000fe400038c0000 */
[----:B------:R-:W-:Y:S01]  /*107c0*/  MOV R14, UR62 ;  /* 0x0000003e000e7c02 */ /* 0x000fe20008000f00 */
[----:B01-3--:R-:W-:Y:S10]  /*107d0*/  ENDCOLLECTIVE ;  /* 0x000000000000791b */ /* 0x00bff40003800000 */
.L_x_347:
[----:B------:R-:W-:Y:S05]  /*107e0*/  BSYNC B0 ;  /* 0x0000000000007941 */ /* 0x000fea0003800000 */
.L_x_346:
[----:B------:R-:W-:Y:S05]  /*107f0*/  BRA `(.L_x_348) ;  /* 0xffffffb000947947 */ /* 0x000fea000383ffff */
.L_x_245:
[----:B--2---:R2:W3:Y:S02]  /*10800*/  SYNCS.PHASECHK.TRANS64.TRYWAIT P0, [R0+URZ+0x34840], R2 ;  /* 0x03484002000075a7 */ /* 0x0044e4000800017f */
[----:B---3--:R-:W-:Y:S05]  /*10810*/  @!P0 NANOSLEEP.SYNCS 0x989680 ;  /* 0x009896800000895d */ /* 0x008fea0003900000 */
[----:B------:R-:W3:Y:S02]  /*10820*/  @!P0 SYNCS.PHASECHK.TRANS64 P0, [R0+URZ+0x34840], R2 ;  /* 0x03484002000085a7 */ /* 0x000ee4000800007f */
[----:B---3--:R-:W-:Y:S05]  /*10830*/  @!P0 BRA `(.L_x_245) ;  /* 0xfffffffc00f08947 */ /* 0x008fea000383ffff */
[----:B------:R-:W-:Y:S05]  /*10840*/  BRA `(.L_x_349) ;  /* 0xffffffb000f47947 */ /* 0x000fea000383ffff */
.L_x_249:
[----:B------:R0:W5:Y:S01]  /*10850*/  LDL.LU R9, [R1+0x40] ;  /* 0x0000400001097983 */ /* 0x0001620000300800 */
[----:B------:R-:W-:Y:S02]  /*10860*/  IMAD.MOV.U32 R13, RZ, RZ, R3 ;  /* 0x000000ffff0d7224 */ /* 0x000fe400078e0003 */
[----:B------:R-:W-:Y:S01]  /*10870*/  IMAD.MOV.U32 R12, RZ, RZ, RZ ;  /* 0x000000ffff0c7224 */ /* 0x000fe200078e00ff */
[----:B------:R-:W1:Y:S01]  /*10880*/  S2R R7, SR_TID.X ;  /* 0x0000000000077919 */ /* 0x000e620000002100 */
[----:B------:R-:W-:Y:S02]  /*10890*/  IMAD.MOV.U32 R11, RZ, RZ, 0x181f ;  /* 0x0000181fff0b7424 */ /* 0x000fe400078e00ff */
[----:B------:R-:W-:-:S07]  /*108a0*/  IMAD.MOV.U32 R15, RZ, RZ, -0x1 ;  /* 0xffffffffff0f7424 */ /* 0x000fce00078e00ff */
[----:B01---5:R-:W-:Y:S05]  /*108b0*/  WARPSYNC.COLLECTIVE R15, `(.L_x_350) ;  /* 0x000000000f087348 */ /* 0x023fea0003c00000 */
[----:B------:R2:W3:Y:S02]  /*108c0*/  SHFL.IDX P6, R14, R13, R12, R11 ;  /* 0x0000000c0d0e7389 */ /* 0x0004e400000c000b */
[----:B0123-5:R-:W-:Y:S01]  /*108d0*/  ENDCOLLECTIVE ;  /* 0x000000000000791b */ /* 0x02ffe20003800000 */
.L_x_350:
[----:B------:R-:W-:Y:S02]  /*108e0*/  IMAD.MOV.U32 R13, RZ, RZ, R4 ;  /* 0x000000ffff0d7224 */ /* 0x000fe400078e0004 */
[----:B------:R-:W-:-:S07]  /*108f0*/  IMAD.MOV.U32 R6, RZ, RZ, R14 ;  /* 0x000000ffff067224 */ /* 0x000fce00078e000e */
[----:B------:R-:W-:Y:S05]  /*10900*/  WARPSYNC.COLLECTIVE R15, `(.L_x_351) ;  /* 0x000000000f087348 */ /* 0x000fea0003c00000 */
[----:B------:R0:W1:Y:S02]  /*10910*/  SHFL.IDX P6, R14, R13, R12, R11 ;  /* 0x0000000c0d0e7389 */ /* 0x00006400000c000b */
[----:B01----:R-:W-:Y:S01]  /*10920*/  ENDCOLLECTIVE ;  /* 0x000000000000791b */ /* 0x003fe20003800000 */
.L_x_351:
[----:B------:R-:W-:Y:S02]  /*10930*/  IMAD.MOV.U32 R13, RZ, RZ, R3 ;  /* 0x000000ffff0d7224 */ /* 0x000fe400078e0003 */
[----:B------:R-:W-:Y:S02]  /*10940*/  IMAD.MOV.U32 R12, RZ, RZ, 0x1 ;  /* 0x00000001ff0c7424 */ /* 0x000fe400078e00ff */
[----:B------:R-:W-:Y:S02]  /*10950*/  IMAD R2, R9, R8, RZ ;  /* 0x0000000809027224 */ /* 0x000fe400078e02ff */
[----:B------:R-:W0:Y:S01]  /*10960*/  S2R R9, SR_TID.X ;  /* 0x0000000000097919 */ /* 0x000e220000002100 */
[----:B------:R-:W-:Y:S02]  /*10970*/  IMAD.SHL.U32 R8, R7, 0x8, RZ ;  /* 0x0000000807087824 */ /* 0x000fe400078e00ff */
[----:B------:R-:W-:-:S07]  /*10980*/  IMAD.MOV.U32 R7, RZ, RZ, R14 ;  /* 0x000000ffff077224 */ /* 0x000fce00078e000e */
[----:B0-----:R-:W-:Y:S05]  /*10990*/  WARPSYNC.COLLECTIVE R15, `(.L_x_352) ;  /* 0x000000000f087348 */ /* 0x001fea0003c00000 */
[----:B------:R1:W2:Y:S02]  /*109a0*/  SHFL.IDX P6, R14, R13, R12, R11 ;  /* 0x0000000c0d0e7389 */ /* 0x0002a400000c000b */
[----:B012---:R-:W-:Y:S01]  /*109b0*/  ENDCOLLECTIVE ;  /* 0x000000000000791b */ /* 0x007fe20003800000 */
.L_x_352:
[----:B------:R-:W-:Y:S01]  /*109c0*/  LOP3.LUT R8, R8, 0x38, RZ, 0xc0, !PT ;  /* 0x0000003808087812 */ /* 0x000fe200078ec0ff */
[----:B------:R-:W-:Y:S01]  /*109d0*/  IMAD.MOV.U32 R13, RZ, RZ, R4 ;  /* 0x000000ffff0d7224 */ /* 0x000fe200078e0004 */
[----:B------:R-:W-:-:S04]  /*109e0*/  LOP3.LUT R9, R9, 0x7f, RZ, 0xc0, !PT ;  /* 0x0000007f09097812 */ /* 0x000fc800078ec0ff */
[----:B------:R-:W-:-:S05]  /*109f0*/  SHF.R.U32.HI R9, RZ, 0x3, R9 ;  /* 0x00000003ff097819 */ /* 0x000fca0000011609 */
[----:B------:R-:W-:Y:S02]  /*10a00*/  IMAD.IADD R0, R9, 0x1, R5 ;  /* 0x0000000109007824 */ /* 0x000fe400078e0205 */
[----:B------:R-:W-:-:S07]  /*10a10*/  IMAD.MOV.U32 R9, RZ, RZ, R14 ;  /* 0x000000ffff097224 */ /* 0x000fce00078e000e */
[----:B------:R-:W-:Y:S05]  /*10a20*/  WARPSYNC.COLLECTIVE R15, `(.L_x_353) ;  /* 0x000000000f087348 */ /* 0x000fea0003c00000 */
[----:B------:R0:W1:Y:S02]  /*10a30*/  SHFL.IDX P6, R14, R13, R12, R11 ;  /* 0x0000000c0d0e7389 */ /* 0x00006400000c000b */
[----:B01----:R-:W-:Y:S01]  /*10a40*/  ENDCOLLECTIVE ;  /* 0x000000000000791b */ /* 0x003fe20003800000 */
.L_x_353:
[C---:B------:R-:W-:Y:S01]  /*10a50*/  ISETP.GE.AND P3, PT, R0.reuse, R2, PT ;  /* 0x000000020000720c */ /* 0x040fe20003f66270 */
[----:B------:R-:W-:-:S12]  /*10a60*/  VIADD R5, R0, 0x10 ;  /* 0x0000001000057836 */ /* 0x000fd80000000000 */
[----:B------:R-:W-:Y:S01]  /*10a70*/  @!P3 LEA R7, P5, R8, R7, 0x1 ;  /* 0x000000070807b211 */ /* 0x000fe200078a08ff */
[----:B------:R-:W-:Y:S02]  /*10a80*/  IMAD.MOV.U32 R13, RZ, RZ, R3 ;  /* 0x000000ffff0d7224 */ /* 0x000fe400078e0003 */
[----:B------:R-:W-:Y:S02]  /*10a90*/  IMAD.MOV.U32 R12, RZ, RZ, 0x2 ;  /* 0x00000002ff0c7424 */ /* 0x000fe400078e00ff */
[----:B------:R-:W-:-:S05]  /*10aa0*/  @!P3 IMAD.X R6, RZ, RZ, R6, P5 ;  /* 0x000000ffff06b224 */ /* 0x000fca00028e0606 */
[----:B------:R-:W-:-:S04]  /*10ab0*/  @!P3 LOP3.LUT R7, R7, R6, RZ, 0x3c, !PT ;  /* 0x000000060707b212 */ /* 0x000fc800078e3cff */
[----:B------:R-:W-:-:S04]  /*10ac0*/  @!P3 LOP3.LUT R6, R7, R6, RZ, 0x3c, !PT ;  /* 0x000000060706b212 */ /* 0x000fc800078e3cff */
[----:B------:R-:W-:-:S05]  /*10ad0*/  @!P3 LOP3.LUT R7, R7, R6, RZ, 0x3c, !PT ;  /* 0x000000060707b212 */ /* 0x000fca00078e3cff */
[----:B------:R-:W-:Y:S01]  /*10ae0*/  @!PT LDS RZ, [RZ] ;  /* 0x00000000fffff984 */ /* 0x000fe20000000800 */
[----:B------:R-:W-:Y:S01]  /*10af0*/  @!PT LDS RZ, [RZ] ;  /* 0x00000000fffff984 */ /* 0x000fe20000000800 */
[----:B------:R-:W-:Y:S01]  /*10b00*/  @!PT LDS RZ, [RZ] ;  /* 0x00000000fffff984 */ /* 0x000fe20000000800 */
[----:B------:R0:W-:Y:S04]  /*10b10*/  @!P3 LDGSTS.E.BYPASS.LTC128B.128 [R10+0x10400], desc[UR40][R6.64], !P2 ;  /* 0x10400000060abfae */ /* 0x0001e8000d101d68 */
[----:B------:R0:W-:Y:S04]  /*10b20*/  @!P3 LDGSTS.E.BYPASS.LTC128B.128 [R10+0x14400], desc[UR40][R6.64+0x80], !P1 ;  /* 0x14400080060abfae */ /* 0x0001e8000c901d68 */
[----:B------:R0:W-:Y:S01]  /*10b30*/  @!P3 LDGSTS.E.BYPASS.LTC128B.128 [R10+0x18400], desc[UR40][R6.64+0x100], !P0 ;  /* 0x18400100060abfae */ /* 0x0001e2000c101d68 */
[----:B------:R-:W-:Y:S01]  /*10b40*/  ISETP.GE.AND P3, PT, R5, R2, PT ;  /* 0x000000020500720c */ /* 0x000fe20003f66270 */
[----:B------:R-:W-:-:S12]  /*10b50*/  IMAD.MOV.U32 R5, RZ, RZ, R14 ;  /* 0x000000ffff057224 */ /* 0x000fd800078e000e */
[----:B0-----:R-:W-:Y:S05]  /*10b60*/  WARPSYNC.COLLECTIVE R15, `(.L_x_354) ;  /* 0x000000000f087348 */ /* 0x001fea0003c00000 */
[----:B------:R1:W2:Y:S02]  /*10b70*/  SHFL.IDX P6, R14, R13, R12, R11 ;  /* 0x0000000c0d0e7389 */ /* 0x0002a400000c000b */
[----:B012---:R-:W-:Y:S01]  /*10b80*/  ENDCOLLECTIVE ;  /* 0x000000000000791b */ /* 0x007fe20003800000 */
.L_x_354:
[----:B------:R-:W-:Y:S01]  /*10b90*/  @!P3 LEA R8, P5, R8, R5, 0x1 ;  /* 0x000000050808b211 */ /* 0x000fe200078a08ff */
[----:B------:R-:W-:-:S04]  /*10ba0*/  IMAD.MOV.U32 R13, RZ, RZ, R4 ;  /* 0x000000ffff0d7224 */ /* 0x000fc800078e0004 */
[----:B------:R-:W-:Y:S02]  /*10bb0*/  @!P3 IMAD.X R5, RZ, RZ, R9, P5 ;  /* 0x000000ffff05b224 */ /* 0x000fe400028e0609 */
[----:B------:R-:W0:Y:S01]  /*10bc0*/  S2R R9, SR_TID.X ;  /* 0x0000000000097919 */ /* 0x000e220000002100 */
[----:B------:R-:W-:Y:S02]  /*10bd0*/  @!P3 IMAD.MOV.U32 R6, RZ, RZ, R8 ;  /* 0x000000ffff06b224 */ /* 0x000fe400078e0008 */
[----:B------:R-:W-:Y:S02]  /*10be0*/  @!P3 IMAD.MOV.U32 R7, RZ, RZ, R5 ;  /* 0x000000ffff07b224 */ /* 0x000fe400078e0005 */
[----:B------:R-:W-:Y:S02]  /*10bf0*/  VIADD R5, R0, 0x20 ;  /* 0x0000002000057836 */ /* 0x000fe40000000000 */
[----:B------:R-:W-:Y:S01]  /*10c00*/  IMAD.MOV.U32 R8, RZ, RZ, R14 ;  /* 0x000000ffff087224 */ /* 0x000fe200078e000e */
[----:B------:R-:W-:Y:S01]  /*10c10*/  @!PT LDS RZ, [RZ] ;  /* 0x00000000fffff984 */ /* 0x000fe20000000800 */
[----:B------:R-:W-:Y:S01]  /*10c20*/  @!PT LDS RZ, [RZ] ;  /* 0x00000000fffff984 */ /* 0x000fe20000000800 */
[----:B------:R-:W-:Y:S01]  /*10c30*/  @!PT LDS RZ, [RZ] ;  /* 0x00000000fffff984 */ /* 0x000fe20000000800 */
[----:B------:R1:W-:Y:S06]  /*10c40*/  @!P3 LDGSTS.E.BYPASS.LTC128B.128 [R10+0x10c00], desc[UR40][R6.64], !P2 ;  /* 0x10c00000060abfae */ /* 0x0003ec000d101d68 */
[----:B01----:R-:W-:Y:S05]  /*10c50*/  WARPSYNC.COLLECTIVE R15, `(.L_x_355) ;  /* 0x000000000f087348 */ /* 0x003fea0003c00000 */
[----:B------:R2:W3:Y:S02]  /*10c60*/  SHFL.IDX P6, R14, R13, R12, R11 ;  /* 0x0000000c0d0e7389 */ /* 0x0004e400000c000b */
[----:B0123--:R-:W-:Y:S01]  /*10c70*/  ENDCOLLECTIVE ;  /* 0x000000000000791b */ /* 0x00ffe20003800000 */
.L_x_355:
[----:B------:R-:W-:Y:S01]  /*10c80*/  @!PT LDS RZ, [RZ] ;  /* 0x00000000fffff984 */ /* 0x000fe20000000800 */
[----:B------:R-:W-:Y:S01]  /*10c90*/  @!PT LDS RZ, [RZ] ;  /* 0x00000000fffff984 */ /* 0x000fe20000000800 */
[----:B------:R-:W-:Y:S01]  /*10ca0*/  @!PT LDS RZ, [RZ] ;  /* 0x00000000fffff984 */ /* 0x000fe20000000800 */
[----:B------:R0:W-:Y:S04]  /*10cb0*/  @!P3 LDGSTS.E.BYPASS.LTC128B.128 [R10+0x14c00], desc[UR40][R6.64+0x80], !P1 ;  /* 0x14c00080060abfae */ /* 0x0001e8000c901d68 */
[----:B------:R0:W-:Y:S01]  /*10cc0*/  @!P3 LDGSTS.E.BYPASS.LTC128B.128 [R10+0x18c00], desc[UR40][R6.64+0x100], !P0 ;  /* 0x18c00100060abfae */ /* 0x0001e2000c101d68 */
[----:B------:R-:W-:Y:S01]  /*10cd0*/  ISETP.GE.AND P3, PT, R5, R2, PT ;  /* 0x000000020500720c */ /* 0x000fe20003f66270 */
[----:B------:R-:W-:Y:S02]  /*10ce0*/  IMAD.MOV.U32 R13, RZ, RZ, R3 ;  /* 0x000000ffff0d7224 */ /* 0x000fe400078e0003 */
[----:B------:R-:W-:Y:S02]  /*10cf0*/  IMAD.MOV.U32 R12, RZ, RZ, 0x3 ;  /* 0x00000003ff0c7424 */ /* 0x000fe400078e00ff */
[----:B------:R-:W-:-:S02]  /*10d00*/  IMAD.SHL.U32 R9, R9, 0x8, RZ ;  /* 0x0000000809097824 */ /* 0x000fc400078e00ff */
[----:B------:R-:W-:-:S03]  /*10d10*/  IMAD.MOV.U32 R5, RZ, RZ, R14 ;  /* 0x000000ffff057224 */ /* 0x000fc600078e000e */
[----:B------:R-:W-:-:S07]  /*10d20*/  LOP3.LUT R9, R9, 0x38, RZ, 0xc0, !PT ;  /* 0x0000003809097812 */ /* 0x000fce00078ec0ff */
[----:B0-----:R-:W-:Y:S05]  /*10d30*/  WARPSYNC.COLLECTIVE R15, `(.L_x_356) ;  /* 0x000000000f087348 */ /* 0x001fea0003c00000 */
[----:B------:R1:W2:Y:S02]  /*10d40*/  SHFL.IDX P6, R14, R13, R12, R11 ;  /* 0x0000000c0d0e7389 */ /* 0x0002a400000c000b */
[----:B012---:R-:W-:Y:S01]  /*10d50*/  ENDCOLLECTIVE ;  /* 0x000000000000791b */ /* 0x007fe20003800000 */
.L_x_356:
[----:B------:R-:W-:-:S05]  /*10d60*/  @!P3 LEA R5, P4, R9, R5, 0x1 ;  /* 0x000000050905b211 */ /* 0x000fca00078808ff */
[----:B------:R-:W-:-:S04]  /*10d70*/  @!P3 IMAD.X R6, RZ, RZ, R8, P4 ;  /* 0x000000ffff06b224 */ /* 0x000fc800020e0608 */
[----:B------:R-:W-:Y:S02]  /*10d80*/  @!P3 IMAD.MOV.U32 R7, RZ, RZ, R6 ;  /* 0x000000ffff07b224 */ /* 0x000fe400078e0006 */
[----:B------:R-:W-:Y:S02]  /*10d90*/  @!P3 IMAD.MOV.U32 R6, RZ, RZ, R5 ;  /* 0x000000ffff06b224 */ /* 0x000fe400078e0005 */
[----:B------:R-:W-:Y:S02]  /*10da0*/  IMAD.MOV.U32 R13, RZ, RZ, R4 ;  /* 0x000000ffff0d7224 */ /* 0x000fe400078e0004 */
[----:B------:R-:W-:Y:S01]  /*10db0*/  VIADD R5, R0, 0x30 ;  /* 0x0000003000057836 */ /* 0x000fe20000000000 */
[----:B------:R-:W-:Y:S01]  /*10dc0*/  @!PT LDS RZ, [RZ] ;  /* 0x00000000fffff984 */ /* 0x000fe20000000800 */
[----:B------:R-:W-:Y:S01]  /*10dd0*/  @!PT LDS RZ, [RZ] ;  /* 0x00000000fffff984 */ /* 0x000fe20000000800 */
[----:B------:R-:W-:Y:S01]  /*10de0*/  @!PT LDS RZ, [RZ] ;  /* 0x00000000fffff984 */ /* 0x000fe20000000800 */
[----:B------:R-:W-:Y:S04]  /*10df0*/  @!P3 LDGSTS.E.BYPASS.LTC128B.128 [R10+0x11400], desc[UR40][R6.64], !P2 ;  /* 0x11400000060abfae */ /* 0x000fe8000d101d68 */
[----:B------:R-:W-:Y:S04]  /*10e00*/  @!P3 LDGSTS.E.BYPASS.LTC128B.128 [R10+0x15400], desc[UR40][R6.64+0x80], !P1 ;  /* 0x15400080060abfae */ /* 0x000fe8000c901d68 */
[----:B------:R0:W-:Y:S01]  /*10e10*/  @!P3 LDGSTS.E.BYPASS.LTC128B.128 [R10+0x19400], desc[UR40][R6.64+0x100], !P0 ;  /* 0x19400100060abfae */ /* 0x0001e2000c101d68 */
[----:B------:R-:W-:Y:S01]  /*10e20*/  ISETP.GE.AND P3, PT, R5, R2, PT ;  /* 0x000000020500720c */ /* 0x000fe20003f66270 */
[----:B0-----:R-:W-:-:S12]  /*10e30*/  IMAD.MOV.U32 R6, RZ, RZ, R14 ;  /* 0x000000ffff067224 */ /* 0x001fd800078e000e */
[----:B------:R-:W-:Y:S05]  /*10e40*/  WARPSYNC.COLLECTIVE R15, `(.L_x_357) ;  /* 0x000000000f087348 */ /* 0x000fea0003c00000 */
[----:B------:R0:W1:Y:S02]  /*10e50*/  SHFL.IDX P6, R14, R13, R12, R11 ;  /* 0x0000000c0d0e7389 */ /* 0x00006400000c000b */
[----:B01----:R-:W-:Y:S01]  /*10e60*/  ENDCOLLECTIVE ;  /* 0x000000000000791b */ /* 0x003fe20003800000 */
.L_x_357:
[----:B------:R-:W-:Y:S02]  /*10e70*/  IMAD.MOV.U32 R13, RZ, RZ, R3 ;  /* 0x000000ffff0d7224 */ /* 0x000fe400078e0003 */
[----:B------:R-:W-:Y:S02]  /*10e80*/  IMAD.MOV.U32 R12, RZ, RZ, 0x4 ;  /* 0x00000004ff0c7424 */ /* 0x000fe400078e00ff */
[----:B------:R-:W-:-:S07]  /*10e90*/  IMAD.MOV.U32 R5, RZ, RZ, R14 ;  /* 0x000000ffff057224 */ /* 0x000fce00078e000e */
[----:B------:R-:W-:Y:S05]  /*10ea0*/  WARPSYNC.COLLECTIVE R15, `(.L_x_358) ;  /* 0x000000000f087348 */ /* 0x000fea0003c00000 */
[----:B------:R0:W1:Y:S02]  /*10eb0*/  SHFL.IDX P6, R14, R13, R12, R11 ;  /* 0x0000000c0d0e7389 */ /* 0x00006400000c000b */
[----:B01----:R-:W-:Y:S01]  /*10ec0*/  ENDCOLLECTIVE ;  /* 0x000000000000791b */ /* 0x003fe20003800000 */
.L_x_358:
        /* <DEDUP_REMOVED lines=17> */
.L_x_359:
[----:B------:R-:W-:Y:S02]  /*10fe0*/  IMAD.MOV.U32 R13, RZ, RZ, R3 ;  /* 0x000000ffff0d7224 */ /* 0x000fe400078e0003 */
[----:B------:R-:W-:Y:S02]  /*10ff0*/  IMAD.MOV.U32 R12, RZ, RZ, 0x5 ;  /* 0x00000005ff0c7424 */ /* 0x000fe400078e00ff */
[----:B------:R-:W-:-:S07]  /*11000*/  IMAD.MOV.U32 R5, RZ, RZ, R14 ;  /* 0x000000ffff057224 */ /* 0x000fce00078e000e */
[----:B------:R-:W-:Y:S05]  /*11010*/  WARPSYNC.COLLECTIVE R15, `(.L_x_360) ;  /* 0x000000000f087348 */ /* 0x000fea0003c00000 */
[----:B------:R0:W1:Y:S02]  /*11020*/  SHFL.IDX P6, R14, R13, R12, R11 ;  /* 0x0000000c0d0e7389 */ /* 0x00006400000c000b */
[----:B01----:R-:W-:Y:S01]  /*11030*/  ENDCOLLECTIVE ;  /* 0x000000000000791b */ /* 0x003fe20003800000 */
.L_x_360:
        /* <DEDUP_REMOVED lines=17> */
.L_x_361:
[----:B------:R-:W-:Y:S02]  /*11150*/  IMAD.MOV.U32 R13, RZ, RZ, R3 ;  /* 0x000000ffff0d7224 */ /* 0x000fe400078e0003 */
[----:B------:R-:W-:Y:S02]  /*11160*/  IMAD.MOV.U32 R12, RZ, RZ, 0x6 ;  /* 0x00000006ff0c7424 */ /* 0x000fe400078e00ff */
[----:B------:R-:W-:-:S07]  /*11170*/  IMAD.MOV.U32 R5, RZ, RZ, R14 ;  /* 0x000000ffff057224 */ /* 0x000fce00078e000e */
[----:B------:R-:W-:Y:S05]  /*11180*/  WARPSYNC.COLLECTIVE R15, `(.L_x_362) ;  /* 0x000000000f087348 */ /* 0x000fea0003c00000 */
[----:B------:R0:W1:Y:S02]  /*11190*/  SHFL.IDX P6, R14, R13, R12, R11 ;  /* 0x0000000c0d0e7389 */ /* 0x00006400000c000b */
[----:B01----:R-:W-:Y:S01]  /*111a0*/  ENDCOLLECTIVE ;  /* 0x000000000000791b */ /* 0x003fe20003800000 */
.L_x_362:
[----:B------:R-:W-:-:S05]  /*111b0*/  @!P3 LEA R5, P4, R9, R5, 0x1 ;  /* 0x000000050905b211 */ /* 0x000fca00078808ff */
[----:B------:R-:W-:-:S04]  /*111c0*/  @!P3 IMAD.X R6, RZ, RZ, R6, P4 ;  /* 0x000000ffff06b224 */ /* 0x000fc800020e0606 */
[----:B------:R-:W-:Y:S02]  /*111d0*/  @!P3 IMAD.MOV.U32 R7, RZ, RZ, R6 ;  /* 0x000000ffff07b224 */ /* 0x000fe400078e0006 */
[----:B------:R-:W-:Y:S02]  /*111e0*/  @!P3 IMAD.MOV.U32 R6, RZ, RZ, R5 ;  /* 0x000000ffff06b224 */ /* 0x000fe400078e0005 */
[----:B------:R-:W-:-:S03]  /*111f0*/  IMAD.MOV.U32 R13, RZ, RZ, R4 ;  /* 0x000000ffff0d7224 */ /* 0x000fc600078e0004 */
[----:B------:R-:W-:Y:S01]  /*11200*/  @!PT LDS RZ, [RZ] ;  /* 0x00000000fffff984 */ /* 0x000fe20000000800 */
[----:B------:R-:W-:Y:S01]  /*11210*/  @!PT LDS RZ, [RZ] ;  /* 0x00000000fffff984 */ /* 0x000fe20000000800 */
[----:B------:R-:W-:Y:S01]  /*11220*/  @!PT LDS RZ, [RZ] ;  /* 0x00000000fffff984 */ /* 0x000fe20000000800 */
[----:B------:R-:W-:Y:S04]  /*11230*/  @!P3 LDGSTS.E.BYPASS.LTC128B.128 [R10+0x12c00], desc[UR40][R6.64], !P2 ;  /* 0x12c00000060abfae */ /* 0x000fe8000d101d68 */
[----:B------:R-:W-:Y:S04]  /*11240*/  @!P3 LDGSTS.E.BYPASS.LTC128B.128 [R10+0x16c00], desc[UR40][R6.64+0x80], !P1 ;  /* 0x16c00080060abfae */ /* 0x000fe8000c901d68 */
[----:B------:R0:W-:Y:S02]  /*11250*/  @!P3 LDGSTS.E.BYPASS.LTC128B.128 [R10+0x1ac00], desc[UR40][R6.64+0x100], !P0 ;  /* 0x1ac00100060abfae */ /* 0x0001e4000c101d68 */
[----:B0-----:R-:W-:-:S07]  /*11260*/  IMAD.MOV.U32 R6, RZ, RZ, R14 ;  /* 0x000000ffff067224 */ /* 0x001fce00078e000e */
[----:B------:R-:W-:Y:S05]  /*11270*/  WARPSYNC.COLLECTIVE R15, `(.L_x_363) ;  /* 0x000000000f087348 */ /* 0x000fea0003c00000 */
[----:B------:R0:W1:Y:S02]  /*11280*/  SHFL.IDX P6, R14, R13, R12, R11 ;  /* 0x0000000c0d0e7389 */ /* 0x00006400000c000b */
[----:B01----:R-:W-:Y:S01]  /*11290*/  ENDCOLLECTIVE ;  /* 0x000000000000791b */ /* 0x003fe20003800000 */
.L_x_363:
[----:B------:R-:W-:-:S05]  /*112a0*/  VIADD R7, R0, 0x60 ;  /* 0x0000006000077836 */ /* 0x000fca0000000000 */
[----:B------:R-:W-:Y:S01]  /*112b0*/  ISETP.GE.AND P4, PT, R7, R2, PT ;  /* 0x000000020700720c */ /* 0x000fe20003f86270 */
[----:B------:R-:W-:Y:S02]  /*112c0*/  IMAD.MOV.U32 R13, RZ, RZ, R3 ;  /* 0x000000ffff0d7224 */ /* 0x000fe400078e0003 */
[----:B------:R-:W-:Y:S02]  /*112d0*/  IMAD.MOV.U32 R12, RZ, RZ, 0x7 ;  /* 0x00000007ff0c7424 */ /* 0x000fe400078e00ff */
[----:B------:R-:W-:-:S08]  /*112e0*/  IMAD.MOV.U32 R5, RZ, RZ, R14 ;  /* 0x000000ffff057224 */ /* 0x000fd000078e000e */
[----:B------:R-:W-:Y:S05]  /*112f0*/  WARPSYNC.COLLECTIVE R15, `(.L_x_364) ;  /* 0x000000000f087348 */ /* 0x000fea0003c00000 */
[----:B------:R0:W1:Y:S02]  /*11300*/  SHFL.IDX P6, R14, R13, R12, R11 ;  /* 0x0000000c0d0e7389 */ /* 0x00006400000c000b */
[----:B01----:R-:W-:Y:S01]  /*11310*/  ENDCOLLECTIVE ;  /* 0x000000000000791b */ /* 0x003fe20003800000 */
.L_x_364:
[----:B------:R-:W-:-:S05]  /*11320*/  @!P4 LEA R5, P3, R9, R5, 0x1 ;  /* 0x000000050905c211 */ /* 0x000fca00078608ff */
[----:B------:R-:W-:-:S04]  /*11330*/  @!P4 IMAD.X R6, RZ, RZ, R6, P3 ;  /* 0x000000ffff06c224 */ /* 0x000fc800018e0606 */
[----:B------:R-:W-:Y:S02]  /*11340*/  @!P4 IMAD.MOV.U32 R7, RZ, RZ, R6 ;  /* 0x000000ffff07c224 */ /* 0x000fe400078e0006 */
[----:B------:R-:W-:Y:S02]  /*11350*/  IMAD.MOV.U32 R13, RZ, RZ, R4 ;  /* 0x000000ffff0d7224 */ /* 0x000fe400078e0004 */
[----:B------:R-:W-:-:S05]  /*11360*/  @!P4 IMAD.MOV.U32 R6, RZ, RZ, R5 ;  /* 0x000000ffff06c224 */ /* 0x000fca00078e0005 */
[----:B------:R-:W-:Y:S01]  /*11370*/  @!PT LDS RZ, [RZ] ;  /* 0x00000000fffff984 */ /* 0x000fe20000000800 */
[----:B------:R-:W-:Y:S01]  /*11380*/  @!PT LDS RZ, [RZ] ;  /* 0x00000000fffff984 */ /* 0x000fe20000000800 */
[----:B------:R-:W-:Y:S01]  /*11390*/  @!PT LDS RZ, [RZ] ;  /* 0x00000000fffff984 */ /* 0x000fe20000000800 */
[----:B------:R0:W-:Y:S01]  /*113a0*/  @!P4 LDGSTS.E.BYPASS.LTC128B.128 [R10+0x13400], desc[UR40][R6.64], !P2 ;  /* 0x13400000060acfae */ /* 0x0001e2000d101d68 */
[----:B------:R-:W-:-:S03]  /*113b0*/  IMAD.MOV.U32 R5, RZ, RZ, R14 ;  /* 0x000000ffff057224 */ /* 0x000fc600078e000e */
[----:B------:R0:W-:Y:S04]  /*113c0*/  @!P4 LDGSTS.E.BYPASS.LTC128B.128 [R10+0x17400], desc[UR40][R6.64+0x80], !P1 ;  /* 0x17400080060acfae */ /* 0x0001e8000c901d68 */
[----:B0-----:R-:W-:Y:S05]  /*113d0*/  WARPSYNC.COLLECTIVE R15, `(.L_x_365) ;  /* 0x000000000f087348 */ /* 0x001fea0003c00000 */
[----:B------:R1:W2:Y:S02]  /*113e0*/  SHFL.IDX P6, R14, R13, R12, R11 ;  /* 0x0000000c0d0e7389 */ /* 0x0002a400000c000b */
[----:B012---:R-:W-:Y:S01]  /*113f0*/  ENDCOLLECTIVE ;  /* 0x000000000000791b */ /* 0x007fe20003800000 */
.L_x_365:
[----:B------:R-:W-:Y:S01]  /*11400*/  @!PT LDS RZ, [RZ] ;  /* 0x00000000fffff984 */ /* 0x000fe20000000800 */
[----:B------:R-:W-:Y:S01]  /*11410*/  @!PT LDS RZ, [RZ] ;  /* 0x00000000fffff984 */ /* 0x000fe20000000800 */
[----:B------:R-:W-:Y:S01]  /*11420*/  @!PT LDS RZ, [RZ] ;  /* 0x00000000fffff984 */ /* 0x000fe20000000800 */
[----:B------:R0:W-:Y:S01]  /*11430*/  @!P4 LDGSTS.E.BYPASS.LTC128B.128 [R10+0x1b400], desc[UR40][R6.64+0x100], !P0 ;  /* 0x1b400100060acfae */ /* 0x0001e2000c101d68 */
[----:B------:R-:W-:Y:S01]  /*11440*/  IMAD.MOV.U32 R3, RZ, RZ, R14 ;  /* 0x000000ffff037224 */ /* 0x000fe200078e000e */
[----:B------:R-:W-:Y:S06]  /*11450*/  BRA `(.L_x_366) ;  /* 0xffffffb400907947 */ /* 0x000fec000383ffff */
.L_x_254:
[----:B0-----:R0:W1:Y:S02]  /*11460*/  SYNCS.PHASECHK.TRANS64.TRYWAIT P0, [R18+URZ+0x34820], R0 ;  /* 0x03482000120075a7 */ /* 0x001064000800017f */
[----:B-1----:R-:W-:Y:S05]  /*11470*/  @!P0 NANOSLEEP.SYNCS 0x989680 ;  /* 0x009896800000895d */ /* 0x002fea0003900000 */
[----:B------:R-:W1:Y:S02]  /*11480*/  @!P0 SYNCS.PHASECHK.TRANS64 P0, [R18+URZ+0x34820], R0 ;  /* 0x03482000120085a7 */ /* 0x000e64000800007f */
[----:B-1----:R-:W-:Y:S05]  /*11490*/  @!P0 BRA `(.L_x_254) ;  /* 0xfffffffc00f08947 */ /* 0x002fea000383ffff */
[----:B------:R-:W-:Y:S05]  /*114a0*/  BRA `(.L_x_367) ;  /* 0xffffffb800107947 */ /* 0x000fea000383ffff */
.L_x_263:
[----:B-1----:R1:W2:Y:S02]  /*114b0*/  SYNCS.PHASECHK.TRANS64.TRYWAIT P0, [R3+URZ+0x34840], R2 ;  /* 0x03484002030075a7 */ /* 0x0022a4000800017f */
[----:B--2---:R-:W-:Y:S05]  /*114c0*/  @!P0 NANOSLEEP.SYNCS 0x989680 ;  /* 0x009896800000895d */ /* 0x004fea0003900000 */
[----:B------:R-:W2:Y:S02]  /*114d0*/  @!P0 SYNCS.PHASECHK.TRANS64 P0, [R3+URZ+0x34840], R2 ;  /* 0x03484002030085a7 */ /* 0x000ea4000800007f */
[----:B--2---:R-:W-:Y:S05]  /*114e0*/  @!P0 BRA `(.L_x_263) ;  /* 0xfffffffc00f08947 */ /* 0x004fea000383ffff */
[----:B------:R-:W-:Y:S05]  /*114f0*/  BRA `(.L_x_368) ;  /* 0xffffffb800ec7947 */ /* 0x000fea000383ffff */
.L_x_270:
[----:B-1----:R1:W2:Y:S02]  /*11500*/  SYNCS.PHASECHK.TRANS64.TRYWAIT P0, [R3+URZ+0x60], R2 ;  /* 0x00006002030075a7 */ /* 0x0022a4000800017f */
[----:B--2---:R-:W-:Y:S05]  /*11510*/  @!P0 NANOSLEEP.SYNCS 0x989680 ;  /* 0x009896800000895d */ /* 0x004fea0003900000 */
[----:B------:R-:W2:Y:S02]  /*11520*/  @!P0 SYNCS.PHASECHK.TRANS64 P0, [R3+URZ+0x60], R2 ;  /* 0x00006002030085a7 */ /* 0x000ea4000800007f */
[----:B--2---:R-:W-:Y:S05]  /*11530*/  @!P0 BRA `(.L_x_270) ;  /* 0xfffffffc00f08947 */ /* 0x004fea000383ffff */
[----:B------:R-:W-:Y:S05]  /*11540*/  BRA `(.L_x_369) ;  /* 0xffffffbc00fc7947 */ /* 0x000fea000383ffff */
.L_x_279:
[----:B-1----:R1:W2:Y:S02]  /*11550*/  SYNCS.PHASECHK.TRANS64.TRYWAIT P0, [R3+URZ+0x34840], R2 ;  /* 0x03484002030075a7 */ /* 0x0022a4000800017f */
[----:B--2---:R-:W-:Y:S05]  /*11560*/  @!P0 NANOSLEEP.SYNCS 0x989680 ;  /* 0x009896800000895d */ /* 0x004fea0003900000 */
[----:B------:R-:W2:Y:S02]  /*11570*/  @!P0 SYNCS.PHASECHK.TRANS64 P0, [R3+URZ+0x34840], R2 ;  /* 0x03484002030085a7 */ /* 0x000ea4000800007f */
[----:B--2---:R-:W-:Y:S05]  /*11580*/  @!P0 BRA `(.L_x_279) ;  /* 0xfffffffc00f08947 */ /* 0x004fea000383ffff */
[----:B------:R-:W-:Y:S05]  /*11590*/  BRA `(.L_x_370) ;  /* 0xffffffc4008c7947 */ /* 0x000fea000383ffff */
.L_x_286:
[----:B0-----:R0:W1:Y:S02]  /*115a0*/  SYNCS.PHASECHK.TRANS64.TRYWAIT P0, [R2+URZ+0x60], R3 ;  /* 0x00006003020075a7 */ /* 0x001064000800017f */
[----:B-1----:R-:W-:Y:S05]  /*115b0*/  @!P0 NANOSLEEP.SYNCS 0x989680 ;  /* 0x009896800000895d */ /* 0x002fea0003900000 */
[----:B------:R-:W1:Y:S02]  /*115c0*/  @!P0 SYNCS.PHASECHK.TRANS64 P0, [R2+URZ+0x60], R3 ;  /* 0x00006003020085a7 */ /* 0x000e64000800007f */
[----:B-1----:R-:W-:Y:S05]  /*115d0*/  @!P0 BRA `(.L_x_286) ;  /* 0xfffffffc00f08947 */ /* 0x002fea000383ffff */
[----:B------:R-:W-:Y:S05]  /*115e0*/  BRA `(.L_x_371) ;  /* 0xffffffc8009c7947 */ /* 0x000fea000383ffff */
.L_x_295:
[----:B--2---:R2:W3:Y:S02]  /*115f0*/  SYNCS.PHASECHK.TRANS64.TRYWAIT P0, [R2+URZ+0x34840], R3 ;  /* 0x03484003020075a7 */ /* 0x0044e4000800017f */
[----:B---3--:R-:W-:Y:S05]  /*11600*/  @!P0 NANOSLEEP.SYNCS 0x989680 ;  /* 0x009896800000895d */ /* 0x008fea0003900000 */
[----:B------:R-:W3:Y:S02]  /*11610*/  @!P0 SYNCS.PHASECHK.TRANS64 P0, [R2+URZ+0x34840], R3 ;  /* 0x03484003020085a7 */ /* 0x000ee4000800007f */
[----:B---3--:R-:W-:Y:S05]  /*11620*/  @!P0 BRA `(.L_x_295) ;  /* 0xfffffffc00f08947 */ /* 0x008fea000383ffff */
[----:B------:R-:W-:Y:S05]  /*11630*/  BRA `(.L_x_372) ;  /* 0xffffffcc00fc7947 */ /* 0x000fea000383ffff */
.L_x_302:
[----:B0-----:R0:W1:Y:S02]  /*11640*/  SYNCS.PHASECHK.TRANS64.TRYWAIT P0, [R2+URZ+0x60], R5 ;  /* 0x00006005020075a7 */ /* 0x001064000800017f */
[----:B-1----:R-:W-:Y:S05]  /*11650*/  @!P0 NANOSLEEP.SYNCS 0x989680 ;  /* 0x009896800000895d */ /* 0x002fea0003900000 */
[----:B------:R-:W1:Y:S02]  /*11660*/  @!P0 SYNCS.PHASECHK.TRANS64 P0, [R2+URZ+0x60], R5 ;  /* 0x00006005020085a7 */ /* 0x000e64000800007f */
[----:B-1----:R-:W-:Y:S05]  /*11670*/  @!P0 BRA `(.L_x_302) ;  /* 0xfffffffc00f08947 */ /* 0x002fea000383ffff */
[----:B------:R-:W-:Y:S05]  /*11680*/  BRA `(.L_x_373) ;  /* 0xffffffd4000c7947 */ /* 0x000fea000383ffff */
.L_x_313:
[----:B---3--:R3:W4:Y:S02]  /*11690*/  SYNCS.PHASECHK.TRANS64.TRYWAIT P0, [R0+URZ+0x34860], R2 ;  /* 0x03486002000075a7 */ /* 0x008724000800017f */
[----:B----4-:R-:W-:Y:S05]  /*116a0*/  @!P0 NANOSLEEP.SYNCS 0x989680 ;  /* 0x009896800000895d */ /* 0x010fea0003900000 */
[----:B------:R-:W4:Y:S02]  /*116b0*/  @!P0 SYNCS.PHASECHK.TRANS64 P0, [R0+URZ+0x34860], R2 ;  /* 0x03486002000085a7 */ /* 0x000f24000800007f */
[----:B----4-:R-:W-:Y:S05]  /*116c0*/  @!P0 BRA `(.L_x_313) ;  /* 0xfffffffc00f08947 */ /* 0x010fea000383ffff */
[----:B------:R-:W-:Y:S05]  /*116d0*/  BRA `(.L_x_374) ;  /* 0xffffffd800587947 */ /* 0x000fea000383ffff */
.L_x_320:
[----:B------:R-:W4:Y:S01]  /*116e0*/  LDL R3, [R1] ;  /* 0x0000000001037983 */ /* 0x000f220000100800 */
[----:B------:R-:W-:Y:S01]  /*116f0*/  BSSY B0, `(.L_x_375) ;  /* 0x0000008000007945 */ /* 0x000fe20003800000 */
[----:B0-----:R-:W-:Y:S02]  /*11700*/  IMAD.MOV.U32 R12, RZ, RZ, RZ ;  /* 0x000000ffff0c7224 */ /* 0x001fe400078e00ff */
[----:B------:R-:W-:Y:S02]  /*11710*/  IMAD.MOV.U32 R11, RZ, RZ, 0x1f ;  /* 0x0000001fff0b7424 */ /* 0x000fe400078e00ff */
[----:B------:R-:W-:Y:S02]  /*11720*/  IMAD.MOV.U32 R15, RZ, RZ, -0x1 ;  /* 0xffffffffff0f7424 */ /* 0x000fe400078e00ff */
[----:B----4-:R-:W-:-:S07]  /*11730*/  IMAD.MOV.U32 R13, RZ, RZ, R3 ;  /* 0x000000ffff0d7224 */ /* 0x010fce00078e0003 */
[----:B-123--:R-:W-:Y:S05]  /*11740*/  WARPSYNC.COLLECTIVE R15, `(.L_x_376) ;  /* 0x000000000f087348 */ /* 0x00efea0003c00000 */
[----:B------:R0:W4:Y:S02]  /*11750*/  SHFL.IDX P6, R14, R13, R12, R11 ;  /* 0x0000000c0d0e7389 */ /* 0x00012400000c000b */
[----:B01234-:R-:W-:Y:S01]  /*11760*/  ENDCOLLECTIVE ;  /* 0x000000000000791b */ /* 0x01ffe20003800000 */
.L_x_376:
[----:B------:R-:W-:Y:S05]  /*11770*/  BSYNC B0 ;  /* 0x0000000000007941 */ /* 0x000fea0003800000 */
.L_x_375:
[----:B------:R0:W5:Y:S01]  /*11780*/  LDL R2, [R1+0xc] ;  /* 0x00000c0001027983 */ /* 0x0001620000100800 */
[----:B------:R-:W-:Y:S02]  /*11790*/  IMAD.MOV.U32 R13, RZ, RZ, R3 ;  /* 0x000000ffff0d7224 */ /* 0x000fe400078e0003 */
[----:B------:R-:W-:Y:S02]  /*117a0*/  IMAD.MOV.U32 R12, RZ, RZ, 0x1 ;  /* 0x00000001ff0c7424 */ /* 0x000fe400078e00ff */
[----:B------:R-:W-:Y:S02]  /*117b0*/  IMAD.MOV.U32 R11, RZ, RZ, 0x1f ;  /* 0x0000001fff0b7424 */ /* 0x000fe400078e00ff */
[----:B------:R-:W-:Y:S02]  /*117c0*/  IMAD.MOV.U32 R15, RZ, RZ, -0x1 ;  /* 0xffffffffff0f7424 */ /* 0x000fe400078e00ff */
[----:B0-----:R-:W-:-:S07]  /*117d0*/  IMAD.MOV.U32 R0, RZ, RZ, R14 ;  /* 0x000000ffff007224 */ /* 0x001fce00078e000e */
[----:B-----5:R-:W-:Y:S05]  /*117e0*/  WARPSYNC.COLLECTIVE R15, `(.L_x_377) ;  /* 0x000000000f087348 */ /* 0x020fea0003c00000 */
[----:B------:R0:W1:Y:S02]  /*117f0*/  SHFL.IDX P6, R14, R13, R12, R11 ;  /* 0x0000000c0d0e7389 */ /* 0x00006400000c000b */
[----:B01---5:R-:W-:Y:S01]  /*11800*/  ENDCOLLECTIVE ;  /* 0x000000000000791b */ /* 0x023fe20003800000 */
.L_x_377:
[----:B------:R-:W-:Y:S01]  /*11810*/  ULDC UR4, c[0x0][0xc3c] ;  /* 0x00030f0000047ab9 */ /* 0x000fe20000000800 */
[----:B------:R-:W-:Y:S02]  /*11820*/  IMAD.IADD R7, R2, 0x1, R16 ;  /* 0x0000000102077824 */ /* 0x000fe400078e0210 */
[----:B------:R-:W-:Y:S02]  /*11830*/  IMAD.MOV.U32 R11, RZ, RZ, RZ ;  /* 0x000000ffff0b7224 */ /* 0x000fe400078e00ff */
[----:B------:R-:W-:Y:S01]  /*11840*/  IMAD.MOV.U32 R8, RZ, RZ, R14 ;  /* 0x000000ffff087224 */ /* 0x000fe200078e000e */
[----:B------:R-:W-:-:S13]  /*11850*/  ISETP.GE.OR P1, PT, R7, UR4, !P0 ;  /* 0x0000000407007c0c */ /* 0x000fda000c726670 */
[----:B------:R-:W0:Y:S08]  /*11860*/  @!P1 LDC.64 R2, c[0x0][0xc80] ;  /* 0x00032000ff029b82 */ /* 0x000e300000000a00 */
[----:B------:R-:W1:Y:S01]  /*11870*/  @!P1 LDC.64 R4, c[0x0][0xc78] ;  /* 0x00031e00ff049b82 */ /* 0x000e620000000a00 */
[----:B0-----:R-:W-:-:S05]  /*11880*/  @!P1 IMAD.WIDE R2, R7, 0x4, R2 ;  /* 0x0000000407029825 */ /* 0x001fca00078e0202 */
[----:B------:R1:W2:Y:S02]  /*11890*/  @!P1 LDG.E R6, desc[UR40][R2.64] ;  /* 0x0000002802069981 */ /* 0x0002a4000c1e1900 */
[----:B-1----:R-:W-:-:S06]  /*118a0*/  @!P1 IMAD.WIDE R2, R7, 0x4, R4 ;  /* 0x0000000407029825 */ /* 0x002fcc00078e0204 */
[----:B------:R-:W3:Y:S01]  /*118b0*/  @!P1 LDG.E R2, desc[UR40][R2.64] ;  /* 0x0000002802029981 */ /* 0x000ee2000c1e1900 */
[----:B------:R-:W-:Y:S01]  /*118c0*/  IMAD.MOV.U32 R5, RZ, RZ, RZ ;  /* 0x000000ffff057224 */ /* 0x000fe200078e00ff */
[C---:B------:R-:W-:Y:S02]  /*118d0*/  ISETP.GE.U32.AND P2, PT, R16.reuse, 0x2, PT ;  /* 0x000000021000780c */ /* 0x040fe40003f46070 */
[C---:B------:R-:W-:Y:S02]  /*118e0*/  ISETP.GE.U32.AND P3, PT, R16.reuse, 0x4, PT ;  /* 0x000000041000780c */ /* 0x040fe40003f66070 */
[C---:B------:R-:W-:Y:S02]  /*118f0*/  ISETP.GE.U32.AND P4, PT, R16.reuse, 0x8, PT ;  /* 0x000000081000780c */ /* 0x040fe40003f86070 */
[----:B------:R-:W-:Y:S01]  /*11900*/  ISETP.GE.U32.AND P5, PT, R16, 0x10, PT ;  /* 0x000000101000780c */ /* 0x000fe20003fa6070 */
[----:B--2---:R-:W-:Y:S01]  /*11910*/  @!P1 IMAD.MOV.U32 R5, RZ, RZ, R6 ;  /* 0x000000ffff059224 */ /* 0x004fe200078e0006 */
[----:B------:R-:W-:-:S02]  /*11920*/  CS2R R6, SRZ ;  /* 0x0000000000067805 */ /* 0x000fc4000001ff00 */
[----:B---3--:R-:W-:Y:S01]  /*11930*/  @!P1 IMAD.MOV.U32 R7, RZ, RZ, R2 ;  /* 0x000000ffff079224 */ /* 0x008fe200078e0002 */
[----:B------:R-:W-:-:S03]  /*11940*/  ISETP.NE.AND P1, PT, R16, RZ, PT ;  /* 0x000000ff1000720c */ /* 0x000fc60003f25270 */
[----:B------:R-:W-:-:S04]  /*11950*/  IMAD R2, R7, R5, RZ ;  /* 0x0000000507027224 */ /* 0x000fc800078e02ff */
[----:B------:R-:W-:-:S07]  /*11960*/  IMAD.MOV.U32 R13, RZ, RZ, R2 ;  /* 0x000000ffff0d7224 */ /* 0x000fce00078e0002 */
[----:B------:R-:W-:Y:S05]  /*11970*/  WARPSYNC.COLLECTIVE R15, `(.L_x_378) ;  /* 0x000000000f087348 */ /* 0x000fea0003c00000 */
[----:B------:R0:W1:Y:S02]  /*11980*/  SHFL.UP P6, R14, R13, R12, R11 ;  /* 0x0400000c0d0e7389 */ /* 0x00006400000c000b */
[----:B01----:R-:W-:Y:S01]  /*11990*/  ENDCOLLECTIVE ;  /* 0x000000000000791b */ /* 0x003fe20003800000 */
.L_x_378:
[----:B------:R-:W-:Y:S02]  /*119a0*/  IMAD.MOV.U32 R12, RZ, RZ, 0x2 ;  /* 0x00000002ff0c7424 */ /* 0x000fe400078e00ff */
[----:B------:R-:W-:-:S05]  /*119b0*/  IMAD.MOV.U32 R3, RZ, RZ, R14 ;  /* 0x000000ffff037224 */ /* 0x000fca00078e000e */
[----:B------:R-:W-:-:S05]  /*119c0*/  SEL R3, R3, RZ, P1 ;  /* 0x000000ff03037207 */ /* 0x000fca0000800000 */
[----:B------:R-:W-:-:S04]  /*119d0*/  IMAD.IADD R2, R2, 0x1, R3 ;  /* 0x0000000102027824 */ /* 0x000fc800078e0203 */
[----:B------:R-:W-:-:S07]  /*119e0*/  IMAD.MOV.U32 R13, RZ, RZ, R2 ;  /* 0x000000ffff0d7224 */ /* 0x000fce00078e0002 */
[----:B------:R-:W-:Y:S05]  /*119f0*/  WARPSYNC.COLLECTIVE R15, `(.L_x_379) ;  /* 0x000000000f087348 */ /* 0x000fea0003c00000 */
[----:B------:R0:W1:Y:S02]  /*11a00*/  SHFL.UP P6, R14, R13, R12, R11 ;  /* 0x0400000c0d0e7389 */ /* 0x00006400000c000b */
[----:B01----:R-:W-:Y:S01]  /*11a10*/  ENDCOLLECTIVE ;  /* 0x000000000000791b */ /* 0x003fe20003800000 */
.L_x_379:
        /* <DEDUP_REMOVED lines=8> */
.L_x_380:
        /* <DEDUP_REMOVED lines=8> */
.L_x_381:
        /* <DEDUP_REMOVED lines=8> */
.L_x_382:
[----:B------:R-:W-:Y:S02]  /*11ba0*/  IMAD.MOV.U32 R12, RZ, RZ, 0x1f ;  /* 0x0000001fff0c7424 */ /* 0x000fe400078e00ff */
[----:B------:R-:W-:Y:S02]  /*11bb0*/  IMAD.MOV.U32 R11, RZ, RZ, 0x1f ;  /* 0x0000001fff0b7424 */ /* 0x000fe400078e00ff */
[----:B------:R-:W-:-:S05]  /*11bc0*/  IMAD.MOV.U32 R3, RZ, RZ, R14 ;  /* 0x000000ffff037224 */ /* 0x000fca00078e000e */
[----:B------:R-:W-:-:S05]  /*11bd0*/  SEL R3, R3, RZ, P5 ;  /* 0x000000ff03037207 */ /* 0x000fca0002800000 */
[----:B------:R-:W-:-:S04]  /*11be0*/  IMAD.IADD R2, R2, 0x1, R3 ;  /* 0x0000000102027824 */ /* 0x000fc800078e0203 */
[----:B------:R-:W-:-:S07]  /*11bf0*/  IMAD.MOV.U32 R13, RZ, RZ, R2 ;  /* 0x000000ffff0d7224 */ /* 0x000fce00078e0002 */
[----:B------:R-:W-:Y:S05]  /*11c00*/  WARPSYNC.COLLECTIVE R15, `(.L_x_383) ;  /* 0x000000000f087348 */ /* 0x000fea0003c00000 */
[----:B------:R0:W1:Y:S02]  /*11c10*/  SHFL.IDX P6, R14, R13, R12, R11 ;  /* 0x0000000c0d0e7389 */ /* 0x00006400000c000b */
[----:B01----:R-:W-:Y:S01]  /*11c20*/  ENDCOLLECTIVE ;  /* 0x000000000000791b */ /* 0x003fe20003800000 */
.L_x_383:
[----:B------:R-:W-:Y:S01]  /*11c30*/  IMAD.MOV.U32 R9, RZ, RZ, R14 ;  /* 0x000000ffff097224 */ /* 0x000fe200078e000e */
[----:B------:R-:W-:Y:S06]  /*11c40*/  BRA `(.L_x_384) ;  /* 0xffffffd800cc7947 */ /* 0x000fec000383ffff */
.L_x_323:
[----:B------:R-:W-:Y:S01]  /*11c50*/  BSSY B0, `(.L_x_385) ;  /* 0x0000008000007945 */ /* 0x000fe20003800000 */
[----:B------:R-:W-:Y:S02]  /*11c60*/  IMAD.MOV.U32 R13, RZ, RZ, R2 ;  /* 0x000000ffff0d7224 */ /* 0x000fe400078e0002 */
[----:B0-----:R-:W-:Y:S02]  /*11c70*/  IMAD.MOV.U32 R12, RZ, RZ, 0x1 ;  /* 0x00000001ff0c7424 */ /* 0x001fe400078e00ff */
[----:B------:R-:W-:Y:S02]  /*11c80*/  IMAD.MOV.U32 R11, RZ, RZ, RZ ;  /* 0x000000ffff0b7224 */ /* 0x000fe400078e00ff */
[----:B------:R-:W-:-:S07]  /*11c90*/  IMAD.MOV.U32 R15, RZ, RZ, -0x1 ;  /* 0xffffffffff0f7424 */ /* 0x000fce00078e00ff */
[----:B------:R-:W-:Y:S05]  /*11ca0*/  WARPSYNC.COLLECTIVE R15, `(.L_x_386) ;  /* 0x000000000f087348 */ /* 0x000fea0003c00000 */
[----:B------:R0:W1:Y:S02]  /*11cb0*/  SHFL.UP P6, R14, R13, R12, R11 ;  /* 0x0400000c0d0e7389 */ /* 0x00006400000c000b */
[----:B01----:R-:W-:Y:S01]  /*11cc0*/  ENDCOLLECTIVE ;  /* 0x000000000000791b */ /* 0x003fe20003800000 */
.L_x_386:
[----:B------:R-:W-:Y:S05]  /*11cd0*/  BSYNC B0 ;  /* 0x0000000000007941 */ /* 0x000fea0003800000 */
.L_x_385:
[----:B------:R-:W-:Y:S02]  /*11ce0*/  IMAD.MOV.U32 R3, RZ, RZ, R14 ;  /* 0x000000ffff037224 */ /* 0x000fe400078e000e */
[----:B------:R-:W-:Y:S02]  /*11cf0*/  IMAD.MOV.U32 R12, RZ, RZ, 0x2 ;  /* 0x00000002ff0c7424 */ /* 0x000fe400078e00ff */
[----:B------:R-:W-:Y:S01]  /*11d00*/  IMAD.MOV.U32 R11, RZ, RZ, RZ ;  /* 0x000000ffff0b7224 */ /* 0x000fe200078e00ff */
[----:B------:R-:W-:Y:S01]  /*11d10*/  SEL R3, R3, RZ, P1 ;  /* 0x000000ff03037207 */ /* 0x000fe20000800000 */
[----:B------:R-:W-:-:S04]  /*11d20*/  IMAD.MOV.U32 R15, RZ, RZ, -0x1 ;  /* 0xffffffffff0f7424 */ /* 0x000fc800078e00ff */
[----:B------:R-:W-:-:S04]  /*11d30*/  IMAD.IADD R2, R2, 0x1, R3 ;  /* 0x0000000102027824 */ /* 0x000fc800078e0203 */
[----:B------:R-:W-:-:S07]  /*11d40*/  IMAD.MOV.U32 R13, RZ, RZ, R2 ;  /* 0x000000ffff0d7224 */ /* 0x000fce00078e0002 */
[----:B------:R-:W-:Y:S05]  /*11d50*/  WARPSYNC.COLLECTIVE R15, `(.L_x_387) ;  /* 0x000000000f087348 */ /* 0x000fea0003c00000 */
[----:B------:R0:W1:Y:S02]  /*11d60*/  SHFL.UP P6, R14, R13, R12, R11 ;  /* 0x0400000c0d0e7389 */ /* 0x00006400000c000b */
[----:B01----:R-:W-:Y:S01]  /*11d70*/  ENDCOLLECTIVE ;  /* 0x000000000000791b */ /* 0x003fe20003800000 */
.L_x_387:
        /* <DEDUP_REMOVED lines=8> */
.L_x_388:
        /* <DEDUP_REMOVED lines=8> */
.L_x_389:
        /* <DEDUP_REMOVED lines=8> */
.L_x_390:
        /* <DEDUP_REMOVED lines=9> */
.L_x_391:
[----:B------:R-:W-:Y:S01]  /*11f90*/  IMAD.MOV.U32 R9, RZ, RZ, R14 ;  /* 0x000000ffff097224 */ /* 0x000fe200078e000e */
[----:B------:R-:W-:Y:S06]  /*11fa0*/  BRA `(.L_x_392) ;  /* 0xffffffd800a07947 */ /* 0x000fec000383ffff */
.L_x_325:
[----:B------:R-:W-:Y:S01]  /*11fb0*/  BSSY B0, `(.L_x_393) ;  /* 0x0000006000007945 */ /* 0x000fe20003800000 */
[----:B------:R-:W-:Y:S01]  /*11fc0*/  PLOP3.LUT P6, PT, P6, PT, PT, 0x8, 0x0 ;  /* 0x000000000000781c */ /* 0x000fe200037ce170 */
[----:B------:R-:W-:-:S12]  /*11fd0*/  IMAD.MOV.U32 R15, RZ, RZ, -0x1 ;  /* 0xffffffffff0f7424 */ /* 0x000fd800078e00ff */
[----:B01----:R-:W-:Y:S05]  /*11fe0*/  WARPSYNC.COLLECTIVE R15, `(.L_x_394) ;  /* 0x000000000f087348 */ /* 0x003fea0003c00000 */
[----:B------:R-:W-:Y:S01]  /*11ff0*/  VOTE.ANY R14, PT, P6 ;  /* 0x00000000000e7806 */ /* 0x000fe200030e0100 */
[----:B01----:R-:W-:Y:S06]  /*12000*/  ENDCOLLECTIVE ;  /* 0x000000000000791b */ /* 0x003fec0003800000 */
.L_x_394:
[----:B------:R-:W-:Y:S05]  /*12010*/  BSYNC B0 ;  /* 0x0000000000007941 */ /* 0x000fea0003800000 */
.L_x_393:
[----:B------:R-:W-:Y:S02]  /*12020*/  IMAD.MOV.U32 R8, RZ, RZ, R14 ;  /* 0x000000ffff087224 */ /* 0x000fe400078e000e */
[----:B------:R-:W-:Y:S02]  /*12030*/  IMAD.MOV.U32 R13, RZ, RZ, R5 ;  /* 0x000000ffff0d7224 */ /* 0x000fe400078e0005 */
[----:B------:R-:W0:Y:S01]  /*12040*/  POPC R4, R8 ;  /* 0x0000000800047309 */ /* 0x000e220000000000 */
[----:B------:R-:W-:Y:S02]  /*12050*/  IMAD.MOV.U32 R11, RZ, RZ, 0x1f ;  /* 0x0000001fff0b7424 */ /* 0x000fe400078e00ff */
[----:B------:R-:W-:Y:S02]  /*12060*/  IMAD.MOV.U32 R15, RZ, RZ, -0x1 ;  /* 0xffffffffff0f7424 */ /* 0x000fe400078e00ff */
[----:B0-----:R-:W-:-:S07]  /*12070*/  IMAD.MOV.U32 R12, RZ, RZ, R4 ;  /* 0x000000ffff0c7224 */ /* 0x001fce00078e0004 */
[----:B------:R-:W-:Y:S05]  /*12080*/  WARPSYNC.COLLECTIVE R15, `(.L_x_395) ;  /* 0x000000000f087348 */ /* 0x000fea0003c00000 */
[----:B------:R0:W1:Y:S02]  /*12090*/  SHFL.IDX P6, R14, R13, R12, R11 ;  /* 0x0000000c0d0e7389 */ /* 0x00006400000c000b */
[----:B01----:R-:W-:Y:S01]  /*120a0*/  ENDCOLLECTIVE ;  /* 0x000000000000791b */ /* 0x003fe20003800000 */
.L_x_395:
[----:B------:R-:W-:Y:S02]  /*120b0*/  IMAD.MOV.U32 R13, RZ, RZ, R7 ;  /* 0x000000ffff0d7224 */ /* 0x000fe400078e0007 */
[----:B------:R-:W-:-:S07]  /*120c0*/  IMAD.MOV.U32 R5, RZ, RZ, R14 ;  /* 0x000000ffff057224 */ /* 0x000fce00078e000e */
[----:B------:R-:W-:Y:S05]  /*120d0*/  WARPSYNC.COLLECTIVE R15, `(.L_x_396) ;  /* 0x000000000f087348 */ /* 0x000fea0003c00000 */
[----:B------:R0:W1:Y:S02]  /*120e0*/  SHFL.IDX P6, R14, R13, R12, R11 ;  /* 0x0000000c0d0e7389 */ /* 0x00006400000c000b */
[----:B01----:R-:W-:Y:S01]  /*120f0*/  ENDCOLLECTIVE ;  /* 0x000000000000791b */ /* 0x003fe20003800000 */
.L_x_396:
[----:B------:R-:W-:Y:S01]  /*12100*/  IMAD.MOV.U32 R7, RZ, RZ, R14 ;  /* 0x000000ffff077224 */ /* 0x000fe200078e000e */
[----:B------:R-:W-:Y:S06]  /*12110*/  BRA `(.L_x_397) ;  /* 0xffffffd800807947 */ /* 0x000fec000383ffff */
.L_x_327:
[----:B------:R-:W-:Y:S01]  /*12120*/  BSSY B0, `(.L_x_398) ;  /* 0x0000007000007945 */ /* 0x000fe20003800000 */
[----:B------:R-:W-:Y:S02]  /*12130*/  IMAD.MOV.U32 R13, RZ, RZ, R2 ;  /* 0x000000ffff0d7224 */ /* 0x000fe400078e0002 */
[----:B------:R-:W-:Y:S02]  /*12140*/  IMAD.MOV.U32 R11, RZ, RZ, 0x1f ;  /* 0x0000001fff0b7424 */ /* 0x000fe400078e00ff */
[----:B------:R-:W-:-:S07]  /*12150*/  IMAD.MOV.U32 R15, RZ, RZ, -0x1 ;  /* 0xffffffffff0f7424 */ /* 0x000fce00078e00ff */
[----:B-1234-:R-:W-:Y:S05]  /*12160*/  WARPSYNC.COLLECTIVE R15, `(.L_x_399) ;  /* 0x000000000f087348 */ /* 0x01efea0003c00000 */
[----:B------:R0:W0:Y:S02]  /*12170*/  SHFL.IDX P6, R14, R13, R12, R11 ;  /* 0x0000000c0d0e7389 */ /* 0x00002400000c000b */
[----:B01234-:R-:W-:Y:S01]  /*12180*/  ENDCOLLECTIVE ;  /* 0x000000000000791b */ /* 0x01ffe20003800000 */
.L_x_399:
[----:B------:R-:W-:Y:S05]  /*12190*/  BSYNC B0 ;  /* 0x0000000000007941 */ /* 0x000fea0003800000 */
.L_x_398:
[----:B------:R-:W-:Y:S01]  /*121a0*/  IMAD.MOV.U32 R2, RZ, RZ, R14 ;  /* 0x000000ffff027224 */ /* 0x000fe200078e000e */
[----:B------:R-:W-:Y:S06]  /*121b0*/  BRA `(.L_x_400) ;  /* 0xffffffd800707947 */ /* 0x000fec000383ffff */
.L_x_331:
[----:B0-----:R0:W1:Y:S02]  /*121c0*/  SYNCS.PHASECHK.TRANS64.TRYWAIT P0, [R0+URZ+0x34820], R3 ;  /* 0x03482003000075a7 */ /* 0x001064000800017f */
[----:B-1----:R-:W-:Y:S05]  /*121d0*/  @!P0 NANOSLEEP.SYNCS 0x989680 ;  /* 0x009896800000895d */ /* 0x002fea0003900000 */
[----:B------:R-:W1:Y:S02]  /*121e0*/  @!P0 SYNCS.PHASECHK.TRANS64 P0, [R0+URZ+0x34820], R3 ;  /* 0x03482003000085a7 */ /* 0x000e64000800007f */
[----:B-1----:R-:W-:Y:S05]  /*121f0*/  @!P0 BRA `(.L_x_331) ;  /* 0xfffffffc00f08947 */ /* 0x002fea000383ffff */
[----:B------:R-:W-:Y:S05]  /*12200*/  BRA `(.L_x_401) ;  /* 0xffffffe000087947 */ /* 0x000fea000383ffff */
.L_x_332:
[----:B------:R-:W1:Y:S01]  /*12210*/  S2R R2, SR_TID.X ;  /* 0x0000000000027919 */ /* 0x000e620000002100 */
[----:B------:R-:W-:Y:S01]  /*12220*/  BSSY B0, `(.L_x_402) ;  /* 0x000000a000007945 */ /* 0x000fe20003800000 */
[----:B------:R-:W-:Y:S02]  /*12230*/  IMAD.MOV.U32 R12, RZ, RZ, RZ ;  /* 0x000000ffff0c7224 */ /* 0x000fe400078e00ff */
[----:B------:R-:W-:Y:S02]  /*12240*/  IMAD.MOV.U32 R11, RZ, RZ, 0x1f ;  /* 0x0000001fff0b7424 */ /* 0x000fe400078e00ff */
[----:B------:R-:W-:Y:S01]  /*12250*/  IMAD.MOV.U32 R15, RZ, RZ, -0x1 ;  /* 0xffffffffff0f7424 */ /* 0x000fe200078e00ff */
[----:B-1----:R-:W-:-:S04]  /*12260*/  SHF.R.U32.HI R2, RZ, 0x5, R2 ;  /* 0x00000005ff027819 */ /* 0x002fc80000011602 */
[----:B------:R-:W-:-:S05]  /*12270*/  LOP3.LUT R2, R2, 0x3, RZ, 0xc0, !PT ;  /* 0x0000000302027812 */ /* 0x000fca00078ec0ff */
[----:B------:R-:W-:-:S07]  /*12280*/  IMAD.MOV.U32 R13, RZ, RZ, R2 ;  /* 0x000000ffff0d7224 */ /* 0x000fce00078e0002 */
[----:B0-----:R-:W-:Y:S05]  /*12290*/  WARPSYNC.COLLECTIVE R15, `(.L_x_403) ;  /* 0x000000000f087348 */ /* 0x001fea0003c00000 */
[----:B------:R1:W2:Y:S02]  /*122a0*/  SHFL.IDX P6, R14, R13, R12, R11 ;  /* 0x0000000c0d0e7389 */ /* 0x0002a400000c000b */
[----:B012---:R-:W-:Y:S01]  /*122b0*/  ENDCOLLECTIVE ;  /* 0x000000000000791b */ /* 0x007fe20003800000 */
.L_x_403:
[----:B------:R-:W-:Y:S05]  /*122c0*/  BSYNC B0 ;  /* 0x0000000000007941 */ /* 0x000fea0003800000 */
.L_x_402:
[----:B------:R-:W-:Y:S05]  /*122d0*/  BRA `(.L_x_404) ;  /* 0xffffffdc00f07947 */ /* 0x000fea000383ffff */
.L_x_335:
[----:B------:R-:W-:Y:S01]  /*122e0*/  BSSY B1, `(.L_x_405) ;  /* 0x0000006000017945 */ /* 0x000fe20003800000 */
[----:B------:R-:W-:-:S07]  /*122f0*/  IMAD.MOV.U32 R15, RZ, RZ, -0x1 ;  /* 0xffffffffff0f7424 */ /* 0x000fce00078e00ff */
[----:B01----:R-:W-:Y:S05]  /*12300*/  WARPSYNC.COLLECTIVE R15, `(.L_x_406) ;  /* 0x000000000f0c7348 */ /* 0x003fea0003c00000 */
[----:B------:R-:W-:Y:S02]  /*12310*/  ELECT P6, UR62, PT ;  /* 0x00000000003e782f */ /* 0x000fe400038c0000 */
[----:B------:R-:W-:Y:S01]  /*12320*/  MOV R14, UR62 ;  /* 0x0000003e000e7c02 */ /* 0x000fe20008000f00 */
[----:B01----:R-:W-:Y:S10]  /*12330*/  ENDCOLLECTIVE ;  /* 0x000000000000791b */ /* 0x003ff40003800000 */
.L_x_406:
[----:B------:R-:W-:Y:S05]  /*12340*/  BSYNC B1 ;  /* 0x0000000000017941 */ /* 0x000fea0003800000 */
.L_x_405:
[----:B------:R-:W-:Y:S05]  /*12350*/  BRA `(.L_x_407) ;  /* 0xffffffdc00e87947 */ /* 0x000fea000383ffff */
.L_x_337:
[----:B0-----:R0:W1:Y:S02]  /*12360*/  SYNCS.PHASECHK.TRANS64.TRYWAIT P0, [R6+URZ], R5 ;  /* 0x00000005060075a7 */ /* 0x001064000800017f */
[----:B-1----:R-:W-:Y:S05]  /*12370*/  @!P0 NANOSLEEP.SYNCS 0x989680 ;  /* 0x009896800000895d */ /* 0x002fea0003900000 */
[----:B------:R-:W1:Y:S02]  /*12380*/  @!P0 SYNCS.PHASECHK.TRANS64 P0, [R6+URZ], R5 ;  /* 0x00000005060085a7 */ /* 0x000e64000800007f */
[----:B-1----:R-:W-:Y:S05]  /*12390*/  @!P0 BRA `(.L_x_337) ;  /* 0xfffffffc00f08947 */ /* 0x002fea000383ffff */
[----:B------:R-:W-:Y:S05]  /*123a0*/  BRA `(.L_x_408) ;  /* 0xffffffe000207947 */ /* 0x000fea000383ffff */
.L_x_338:
[----:B-1----:R1:W2:Y:S02]  /*123b0*/  SYNCS.PHASECHK.TRANS64.TRYWAIT P0, [R7+URZ], R2 ;  /* 0x00000002070075a7 */ /* 0x0022a4000800017f */
[----:B--2---:R-:W-:Y:S05]  /*123c0*/  @!P0 NANOSLEEP.SYNCS 0x989680 ;  /* 0x009896800000895d */ /* 0x004fea0003900000 */
[----:B------:R-:W2:Y:S02]  /*123d0*/  @!P0 SYNCS.PHASECHK.TRANS64 P0, [R7+URZ], R2 ;  /* 0x00000002070085a7 */ /* 0x000ea4000800007f */
[----:B--2---:R-:W-:Y:S05]  /*123e0*/  @!P0 BRA `(.L_x_338) ;  /* 0xfffffffc00f08947 */ /* 0x004fea000383ffff */
[----:B------:R-:W-:Y:S05]  /*123f0*/  BRA `(.L_x_409) ;  /* 0xffffffe000147947 */ /* 0x000fea000383ffff */
.L_x_340:
[----:B--2---:R2:W3:Y:S02]  /*12400*/  SYNCS.PHASECHK.TRANS64.TRYWAIT P0, [R4+URZ], R5 ;  /* 0x00000005040075a7 */ /* 0x0044e4000800017f */
[----:B---3--:R-:W-:Y:S05]  /*12410*/  @!P0 NANOSLEEP.SYNCS 0x989680 ;  /* 0x009896800000895d */ /* 0x008fea0003900000 */
[----:B------:R-:W3:Y:S02]  /*12420*/  @!P0 SYNCS.PHASECHK.TRANS64 P0, [R4+URZ], R5 ;  /* 0x00000005040085a7 */ /* 0x000ee4000800007f */
[----:B---3--:R-:W-:Y:S05]  /*12430*/  @!P0 BRA `(.L_x_340) ;  /* 0xfffffffc00f08947 */ /* 0x008fea000383ffff */
[----:B------:R-:W-:Y:S05]  /*12440*/  BRA `(.L_x_410) ;  /* 0xffffffe000187947 */ /* 0x000fea000383ffff */
.L_x_411:
        /* <DEDUP_REMOVED lines=11> */
.L_x_2982:


//--------------------- .text._ZN7cutlass13device_kernelIN5flash11enable_sm90INS1_16FlashAttnFwdSm90INS1_25CollectiveMainloopFwdSm90ILi2EN4cute5tupleIJNS5_1CILi1EEES8_S8_EEENS6_IJNS7_ILi128EEESA_NS7_ILi192EEEEEELi128ENS_6half_tEfNS_4arch4Sm90ELb0ELb0ELb0ELb1ELb0ELb1ELb0ELb1ELb1ELb1ELb1ELb0EEENS1_21CollectiveEpilogueFwdINS6_IJSA_SA_SA_EEES9_SD_SF_Li256ELb1ELb1ELb1ELb0EEENS1_36VarlenDynamicPersistentTileSchedulerILi128ELi128ELi256ELi128ELb1ELb1ELb1ELb0ELb1ELb1EEEEEEEEEvNT_6ParamsE --------------------------
	.section	.text._ZN7cutlass13device_kernelIN5flash11enable_sm90INS1_16FlashAttnFwdSm90INS1_25CollectiveMainloopFwdSm90ILi2EN4cute5tupleIJNS5_1CILi1EEES8_S8_EEENS6_IJNS7_ILi128EEESA_NS7_ILi192EEEEEELi128ENS_6half_tEfNS_4arch4Sm90ELb0ELb0ELb0ELb1ELb0ELb1ELb0ELb1ELb1ELb1ELb1ELb0EEENS1_21CollectiveEpilogueFwdINS6_IJSA_SA_SA_EEES9_SD_SF_Li256ELb1ELb1ELb1ELb0EEENS1_36VarlenDynamicPersistentTileSchedulerILi128ELi128ELi256ELi128ELb1ELb1ELb1ELb0ELb1ELb1EEEEEEEEEvNT_6ParamsE,"ax",@progbits
	.align	128
.text._ZN7cutlass13device_kernelIN5flash11enable_sm90INS1_16FlashAttnFwdSm90INS1_25CollectiveMainloopFwdSm90ILi2EN4cute5tupleIJNS5_1CILi1EEES8_S8_EEENS6_IJNS7_ILi128EEESA_NS7_ILi192EEEEEELi128ENS_6half_tEfNS_4arch4Sm90ELb0ELb0ELb0ELb1ELb0ELb1ELb0ELb1ELb1ELb1ELb1ELb0EEENS1_21CollectiveEpilogueFwdINS6_IJSA_SA_SA_EEES9_SD_SF_Li256ELb1ELb1ELb1ELb0EEENS1_36VarlenDynamicPersistentTileSchedulerILi128ELi128ELi256ELi128ELb1ELb1ELb1ELb0ELb1ELb1EEEEEEEEEvNT_6ParamsE:
        .type           _ZN7cutlass13device_kernelIN5flash11enable_sm90INS1_16FlashAttnFwdSm90INS1_25CollectiveMainloopFwdSm90ILi2EN4cute5tupleIJNS5_1CILi1EEES8_S8_EEENS6_IJNS7_ILi128EEESA_NS7_ILi192EEEEEELi128ENS_6half_tEfNS_4arch4Sm90ELb0ELb0ELb0ELb1ELb0ELb1ELb0ELb1ELb1ELb1ELb1ELb0EEENS1_21CollectiveEpilogueFwdINS6_IJSA_SA_SA_EEES9_SD_SF_Li256ELb1ELb1ELb1ELb0EEENS1_36VarlenDynamicPersistentTileSchedulerILi128ELi128ELi256ELi128ELb1ELb1ELb1ELb0ELb1ELb1EEEEEEEEEvNT_6ParamsE,@function
        .size           _ZN7cutlass13device_kernelIN5flash11enable_sm90INS1_16FlashAttnFwdSm90INS1_25CollectiveMainloopFwdSm90ILi2EN4cute5tupleIJNS5_1CILi1EEES8_S8_EEENS6_IJNS7_ILi128EEESA_NS7_ILi192EEEEEELi128ENS_6half_tEfNS_4arch4Sm90ELb0ELb0ELb0ELb1ELb0ELb1ELb0ELb1ELb1ELb1ELb1ELb0EEENS1_21CollectiveEpilogueFwdINS6_IJSA_SA_SA_EEES9_SD_SF_Li256ELb1ELb1ELb1ELb0EEENS1_36VarlenDynamicPersistentTileSchedulerILi128ELi128ELi256ELi128ELb1ELb1ELb1ELb0ELb1ELb1EEEEEEEEEvNT_6ParamsE,(.L_x_2983 - _ZN7cutlass13device_kernelIN5flash11enable_sm90INS1_16FlashAttnFwdSm90INS1_25CollectiveMainloopFwdSm90ILi2EN4cute5tupleIJNS5_1CILi1EEES8_S8_EEENS6_IJNS7_ILi128EEESA_NS7_ILi192EEEEEELi128ENS_6half_tEfNS_4arch4Sm90ELb0ELb0ELb0ELb1ELb0ELb1ELb0ELb1ELb1ELb1ELb1ELb0EEENS1_21CollectiveEpilogueFwdINS6_IJSA_SA_SA_EEES9_SD_SF_Li256ELb1ELb1ELb1ELb0EEENS1_36VarlenDynamicPersistentTileSchedulerILi128ELi128ELi256ELi128ELb1ELb1ELb1ELb0ELb1ELb1EEEEEEEEEvNT_6ParamsE)
        .other          _ZN7cutlass13device_kernelIN5flash11enable_sm90INS1_16FlashAttnFwdSm90INS1_25CollectiveMainloopFwdSm90ILi2EN4cute5tupleIJNS5_1CILi1EEES8_S8_EEENS6_IJNS7_ILi128EEESA_NS7_ILi192EEEEEELi128ENS_6half_tEfNS_4arch4Sm90ELb0ELb0ELb0ELb1ELb0ELb1ELb0ELb1ELb1ELb1ELb1ELb0EEENS1_21CollectiveEpilogueFwdINS6_IJSA_SA_SA_EEES9_SD_SF_Li256ELb1ELb1ELb1ELb0EEENS1_36VarlenDynamicPersistentTileSchedulerILi128ELi128ELi256ELi128ELb1ELb1ELb1ELb0ELb1ELb1EEEEEEEEEvNT_6ParamsE,@"STO_CUDA_ENTRY STV_DEFAULT"
_ZN7cutlass13device_kernelIN5flash11enable_sm90INS1_16FlashAttnFwdSm90INS1_25CollectiveMainloopFwdSm90ILi2EN4cute5tupleIJNS5_1CILi1EEES8_S8_EEENS6_IJNS7_ILi128EEESA_NS7_ILi192EEEEEELi128ENS_6half_tEfNS_4arch4Sm90ELb0ELb0ELb0ELb1ELb0ELb1ELb0ELb1ELb1ELb1ELb1ELb0EEENS1_21CollectiveEpilogueFwdINS6_IJSA_SA_SA_EEES9_SD_SF_Li256ELb1ELb1ELb1ELb0EEENS1_36VarlenDynamicPersistentTileSchedulerILi128ELi128ELi256ELi128ELb1ELb1ELb1ELb0ELb1ELb1EEEEEEEEEvNT_6ParamsE:
[----:B------:R-:W0:Y:S02]  /*0000*/  LDC R1, c[0x0][0x28] ;  /* 0x00000a00ff017b82 */ /* 0x000e240000000800 */
[----:B0-----:R-:W-:Y:S01]  /*0010*/  VIADD R1, R1, 0xffffff50 ;  /* 0xffffff5001017836 */ /* 0x001fe20000000000 */
[----:B------:R-:W0:Y:S01]  /*0020*/  S2R R6, SR_TID.X ;  /* 0x0000000000067919 */ /* 0x000e220000002100 */
[----:B------:R-:W-:Y:S01]  /*0030*/  ELECT P0, URZ, PT ;  /* 0x00000000003f782f */ /* 0x000fe20003800000 */
[----:B------:R-:W-:Y:S01]  /*0040*/  BSSY B0, `(.L_x_412) ;  /* 0x0000014000007945 */ /* 0x000fe20003800000 */
[----:B0-----:R-:W-:-:S05]  /*0050*/  SHF.R.U32.HI R0, RZ, 0x5, R6 ;  /* 0x00000005ff007819 */ /* 0x001fca0000011606 */
[----:B------:R-:W0:Y:S02]  /*0060*/  SHFL.IDX PT, R2, R0, RZ, 0x1f ;  /* 0x00001fff00027589 */ /* 0x000e2400000e0000 */
[----:B0-----:R-:W-:Y:S02]  /*0070*/  ISETP.EQ.AND P0, PT, R2, RZ, P0 ;  /* 0x000000ff0200720c */ /* 0x001fe40000702270 */
[----:B------:R-:W-:-:S11]  /*0080*/  SHF.R.U32.HI R2, RZ, 0x7, R6 ;  /* 0x00000007ff027819 */ /* 0x000fd60000011606 */
[----:B------:R-:W-:Y:S05]  /*0090*/  @!P0 BRA `(.L_x_413) ;  /* 0x0000000000388947 */ /* 0x000fea0003800000 */
[----:B------:R-:W-:Y:S02]  /*00a0*/  ULDC.64 UR4, c[0x0][0x198] ;  /* 0x0000660000047ab9 */ /* 0x000fe40000000a00 */
[----:B------:R-:W-:Y:S02]  /*00b0*/  UIADD3 UR6, UP0, UR4, 0x370, URZ ;  /* 0x0000037004067890 */ /* 0x000fe4000ff1e03f */
[----:B------:R-:W-:Y:S02]  /*00c0*/  UIADD3 UR8, UP1, UR4, 0x470, URZ ;  /* 0x0000047004087890 */ /* 0x000fe4000ff3e03f */
[----:B------:R-:W-:Y:S02]  /*00d0*/  UIADD3 UR10, UP2, UR4, 0x570, URZ ;  /* 0x00000570040a7890 */ /* 0x000fe4000ff5e03f */
[----:B------:R-:W-:Y:S02]  /*00e0*/  UIADD3 UR4, UP3, UR4, 0x670, URZ ;  /* 0x0000067004047890 */ /* 0x000fe4000ff7e03f */
[----:B------:R-:W-:-:S02]  /*00f0*/  UIADD3.X UR7, URZ, UR5, URZ, UP0, !UPT ;  /* 0x000000053f077290 */ /* 0x000fc400087fe43f */
[----:B------:R-:W-:Y:S02]  /*0100*/  UIADD3.X UR9, URZ, UR5, URZ, UP1, !UPT ;  /* 0x000000053f097290 */ /* 0x000fe40008ffe43f */
[----:B------:R-:W-:Y:S02]  /*0110*/  UIADD3.X UR11, URZ, UR5, URZ, UP2, !UPT ;  /* 0x000000053f0b7290 */ /* 0x000fe400097fe43f */
[----:B------:R-:W-:-:S03]  /*0120*/  UIADD3.X UR5, URZ, UR5, URZ, UP3, !UPT ;  /* 0x000000053f057290 */ /* 0x000fc60009ffe43f */
[----:B------:R0:W-:Y:S02]  /*0130*/  UTMACCTL.PF [UR6] ;  /* 0x00000000060079b9 */ /* 0x0001e40008040000 */
[----:B------:R0:W-:Y:S02]  /*0140*/  UTMACCTL.PF [UR8] ;  /* 0x00000000080079b9 */ /* 0x0001e40008040000 */
[----:B------:R0:W-:Y:S02]  /*0150*/  UTMACCTL.PF [UR10] ;  /* 0x000000000a0079b9 */ /* 0x0001e40008040000 */
[----:B------:R0:W-:Y:S02]  /*0160*/  UTMACCTL.PF [UR4] ;  /* 0x00000000040079b9 */ /* 0x0001e40008040000 */
[----:B0-----:R-:W-:Y:S01]  /*0170*/  NOP ;  /* 0x0000000000007918 */ /* 0x001fe20000000000 */
.L_x_413:
[----:B------:R-:W-:Y:S05]  /*0180*/  BSYNC B0 ;  /* 0x0000000000007941 */ /* 0x000fea0003800000 */
.L_x_412:
[----:B------:R-:W-:Y:S01]  /*0190*/  VOTEU.ANY UP0, P0 ;  /* 0x00000000003f7886 */ /* 0x000fe20000000100 */
[----:B------:R-:W0:Y:S01]  /*01a0*/  SHFL.IDX PT, R2, R2, RZ, 0x1f ;  /* 0x00001fff02027589 */ /* 0x000e2200000e0000 */
[----:B------:R-:W-:Y:S01]  /*01b0*/  UMOV UR4, 0x80 ;  /* 0x0000008000047882 */ /* 0x000fe20000000000 */
[----:B------:R-:W-:Y:S01]  /*01c0*/  UMOV UR7, 0x100 ;  /* 0x0000010000077882 */ /* 0x000fe20000000000 */
[----:B------:R-:W-:Y:S01]  /*01d0*/  VOTEU.ANY UP1, P0 ;  /* 0x00000000003f7886 */ /* 0x000fe20000020100 */
[----:B------:R-:W1:Y:S01]  /*01e0*/  @UP0 S2UR UR8, SR_CgaCtaId ;  /* 0x00000000000809c3 */ /* 0x000e620000008800 */
[----:B------:R-:W2:Y:S01]  /*01f0*/  SHFL.IDX PT, R3, R0, RZ, 0x1f ;  /* 0x00001fff00037589 */ /* 0x000ea200000e0000 */
[----:B------:R-:W-:Y:S01]  /*0200*/  @UP0 UMOV UR6, 0x400 ;  /* 0x0000040000060882 */ /* 0x000fe20000000000 */
[----:B------:R-:W-:-:S04]  /*0210*/  @UP0 UIADD3 UR4, -UR4, 0x100000, URZ ;  /* 0x0010000004040890 */ /* 0x000fc8000fffe13f */
[----:B------:R-:W-:Y:S02]  /*0220*/  @UP0 USHF.L.U32 UR5, UR4, 0xb, URZ ;  /* 0x0000000b04050899 */ /* 0x000fe4000800063f */
[----:B------:R-:W-:Y:S01]  /*0230*/  @UP0 USHF.L.U32 UR4, UR4, 0x1, URZ ;  /* 0x0000000104040899 */ /* 0x000fe2000800063f */
[----:B------:R-:W-:Y:S01]  /*0240*/  VOTEU.ANY UP2, P0 ;  /* 0x00000000003f7886 */ /* 0x000fe20000040100 */
[----:B0-----:R-:W-:Y:S01]  /*0250*/  R2UR UR9, R2 ;  /* 0x00000000020972ca */ /* 0x001fe200000e0000 */
[----:B-1----:R-:W-:Y:S01]  /*0260*/  @UP0 ULEA UR8, UR8, UR6, 0x18 ;  /* 0x0000000608080291 */ /* 0x002fe2000f8ec03f */
[----:B--2---:R-:W-:Y:S01]  /*0270*/  ISETP.NE.AND P1, PT, R3, RZ, PT ;  /* 0x000000ff0300720c */ /* 0x004fe20003f25270 */
[----:B------:R-:W-:-:S04]  /*0280*/  @UP0 UIADD3 UR6, -UR7, 0x100000, URZ ;  /* 0x0010000007060890 */ /* 0x000fc8000fffe13f */
[----:B------:R-:W-:Y:S02]  /*0290*/  @UP0 USHF.L.U32 UR7, UR6, 0xb, URZ ;  /* 0x0000000b06070899 */ /* 0x000fe4000800063f */
[----:B------:R-:W-:-:S04]  /*02a0*/  @UP0 USHF.L.U32 UR6, UR6, 0x1, URZ ;  /* 0x0000000106060899 */ /* 0x000fc8000800063f */
[----:B------:R-:W-:Y:S01]  /*02b0*/  UISETP.NE.AND UP0, UPT, UR9, URZ, UPT ;  /* 0x0000003f0900728c */ /* 0x000fe2000bf05270 */
[----:B------:R-:W0:Y:S02]  /*02c0*/  FENCE.VIEW.ASYNC.S ;  /* 0x00000000000073c6 */ /* 0x000e240000000000 */
[----:B0-----:R0:W1:Y:S05]  /*02d0*/  @UP1 SYNCS.EXCH.64 URZ, [UR8+0x34800], UR4 ;  /* 0x03480004083f15b2 */ /* 0x00106a0008000100 */
[----:B------:R0:W2:Y:S01]  /*02e0*/  @UP2 SYNCS.EXCH.64 URZ, [UR8+0x34820], UR6 ;  /* 0x03482006083f25b2 */ /* 0x0000a20008000100 */
[----:B------:R-:W-:Y:S05]  /*02f0*/  @P1 BRA `(.L_x_414) ;  /* 0x0000000000481947 */ /* 0x000fea0003800000 */
[----:B0-----:R-:W0:Y:S01]  /*0300*/  S2UR UR5, SR_CgaCtaId ;  /* 0x00000000000579c3 */ /* 0x001e220000008800 */
[----:B------:R-:W-:Y:S01]  /*0310*/  UMOV UR4, 0x400 ;  /* 0x0000040000047882 */ /* 0x000fe20000000000 */
[----:B------:R-:W-:Y:S01]  /*0320*/  UMOV UR6, 0x1 ;  /* 0x0000000100067882 */ /* 0x000fe20000000000 */
[----:B------:R-:W-:Y:S01]  /*0330*/  UMOV UR7, 0x2 ;  /* 0x0000000200077882 */ /* 0x000fe20000000000 */
[----:B------:R-:W-:Y:S01]  /*0340*/  ELECT P0, URZ, PT ;  /* 0x00000000003f782f */ /* 0x000fe20003800000 */
[----:B0-----:R-:W-:Y:S02]  /*0350*/  ULEA UR8, UR5, UR4, 0x18 ;  /* 0x0000000405087291 */ /* 0x001fe4000f8ec03f */
[----:B------:R-:W-:-:S04]  /*0360*/  UIADD3 UR4, -UR6, 0x100000, URZ ;  /* 0x0010000006047890 */ /* 0x000fc8000fffe13f */
[----:B------:R-:W-:Y:S02]  /*0370*/  USHF.L.U32 UR5, UR4, 0xb, URZ ;  /* 0x0000000b04057899 */ /* 0x000fe4000800063f */
[----:B------:R-:W-:Y:S02]  /*0380*/  USHF.L.U32 UR4, UR4, 0x1, URZ ;  /* 0x0000000104047899 */ /* 0x000fe4000800063f */
[----:B------:R-:W-:-:S04]  /*0390*/  UIADD3 UR6, -UR7, 0x100000, URZ ;  /* 0x0010000007067890 */ /* 0x000fc8000fffe13f */
[----:B------:R-:W-:Y:S02]  /*03a0*/  USHF.L.U32 UR7, UR6, 0xb, URZ ;  /* 0x0000000b06077899 */ /* 0x000fe4000800063f */
[----:B------:R-:W-:Y:S01]  /*03b0*/  USHF.L.U32 UR6, UR6, 0x1, URZ ;  /* 0x0000000106067899 */ /* 0x000fe2000800063f */
[----:B------:R-:W0:Y:S03]  /*03c0*/  FENCE.VIEW.ASYNC.S ;  /* 0x00000000000073c6 */ /* 0x000e260000000000 */
[----:B0-----:R3:W4:Y:S08]  /*03d0*/  SYNCS.EXCH.64 URZ, [UR8+0x34830], UR4 ;  /* 0x03483004083f75b2 */ /* 0x0017300008000100 */
[----:B------:R3:W0:Y:S01]  /*03e0*/  SYNCS.EXCH.64 URZ, [UR8+0x34840], UR6 ;  /* 0x03484006083f75b2 */ /* 0x0006220008000100 */
[----:B------:R3:W0:Y:S01]  /*03f0*/  SYNCS.EXCH.64 URZ, [UR8+0x34838], UR4 ;  /* 0x03483804083f75b2 */ /* 0x0006220008000100 */
[----:B------:R3:W0:Y:S02]  /*0400*/  SYNCS.EXCH.64 URZ, [UR8+0x34848], UR6 ;  /* 0x03484806083f75b2 */ /* 0x0006240008000100 */
[----:B---3--:R-:W-:Y:S01]  /*0410*/  NOP ;  /* 0x0000000000007918 */ /* 0x008fe20000000000 */
.L_x_414:
[----:B------:R-:W3:Y:S01]  /*0420*/  SHFL.IDX PT, R2, R0, RZ, 0x1f ;  /* 0x00001fff00027589 */ /* 0x000ee200000e0000 */
[----:B------:R-:W-:Y:S01]  /*0430*/  NOP ;  /* 0x0000000000007918 */ /* 0x000fe20000000000 */
[----:B---3--:R-:W-:-:S13]  /*0440*/  ISETP.NE.AND P0, PT, R2, RZ, PT ;  /* 0x000000ff0200720c */ /* 0x008fda0003f05270 */
        /* <DEDUP_REMOVED lines=14> */
[----:B0-----:R3:W0:Y:S08]  /*0530*/  SYNCS.EXCH.64 URZ, [UR8+0x34850], UR4 ;  /* 0x03485004083f75b2 */ /* 0x0016300008000100 */
[----:B------:R3:W0:Y:S01]  /*0540*/  SYNCS.EXCH.64 URZ, [UR8+0x34860], UR6 ;  /* 0x03486006083f75b2 */ /* 0x0006220008000100 */
[----:B------:R3:W0:Y:S01]  /*0550*/  SYNCS.EXCH.64 URZ, [UR8+0x34858], UR4 ;  /* 0x03485804083f75b2 */ /* 0x0006220008000100 */
[----:B------:R3:W0:Y:S02]  /*0560*/  SYNCS.EXCH.64 URZ, [UR8+0x34868], UR6 ;  /* 0x03486806083f75b2 */ /* 0x0006240008000100 */
[----:B---3--:R-:W-:Y:S01]  /*0570*/  NOP ;  /* 0x0000000000007918 */ /* 0x008fe20000000000 */
.L_x_415:
[----:B------:R-:W3:Y:S01]  /*0580*/  SHFL.IDX PT, R2, R0, RZ, 0x1f ;  /* 0x00001fff00027589 */ /* 0x000ee200000e0000 */
[----:B------:R-:W-:Y:S01]  /*0590*/  NOP ;  /* 0x0000000000007918 */ /* 0x000fe20000000000 */
[----:B---3--:R-:W-:-:S13]  /*05a0*/  ISETP.NE.AND P0, PT, R2, RZ, PT ;  /* 0x000000ff0200720c */ /* 0x008fda0003f05270 */
[----:B------:R-:W-:Y:S05]  /*05b0*/  @P0 BRA `(.L_x_416) ;  /* 0x0000000000380947 */ /* 0x000fea0003800000 */
[----:B0-----:R-:W0:Y:S01]  /*05c0*/  S2UR UR5, SR_CgaCtaId ;  /* 0x00000000000579c3 */ /* 0x001e220000008800 */
[----:B------:R-:W-:Y:S01]  /*05d0*/  UMOV UR4, 0x400 ;  /* 0x0000040000047882 */ /* 0x000fe20000000000 */
[----:B------:R-:W-:Y:S01]  /*05e0*/  UMOV UR7, 0x1 ;  /* 0x0000000100077882 */ /* 0x000fe20000000000 */
[----:B------:R-:W-:Y:S01]  /*05f0*/  ELECT P0, URZ, PT ;  /* 0x00000000003f782f */ /* 0x000fe20003800000 */
[----:B0-----:R-:W-:Y:S02]  /*0600*/  ULEA UR6, UR5, UR4, 0x18 ;  /* 0x0000000405067291 */ /* 0x001fe4000f8ec03f */
[----:B------:R-:W-:-:S04]  /*0610*/  UIADD3 UR4, -UR7, 0x100000, URZ ;  /* 0x0010000007047890 */ /* 0x000fc8000fffe13f */
[----:B------:R-:W-:Y:S02]  /*0620*/  USHF.L.U32 UR5, UR4, 0xb, URZ ;  /* 0x0000000b04057899 */ /* 0x000fe4000800063f */
[----:B------:R-:W-:Y:S01]  /*0630*/  USHF.L.U32 UR4, UR4, 0x1, URZ ;  /* 0x0000000104047899 */ /* 0x000fe2000800063f */
[----:B------:R-:W0:Y:S11]  /*0640*/  FENCE.VIEW.ASYNC.S ;  /* 0x00000000000073c6 */ /* 0x000e360000000000 */
[----:B0-----:R3:W0:Y:S01]  /*0650*/  SYNCS.EXCH.64 URZ, [UR6+0x34870], UR4 ;  /* 0x03487004063f75b2 */ /* 0x0016220008000100 */
[----:B------:R3:W0:Y:S01]  /*0660*/  SYNCS.EXCH.64 URZ, [UR6+0x34880], UR4 ;  /* 0x03488004063f75b2 */ /* 0x0006220008000100 */
[----:B------:R3:W0:Y:S01]  /*0670*/  SYNCS.EXCH.64 URZ, [UR6+0x34878], UR4 ;  /* 0x03487804063f75b2 */ /* 0x0006220008000100 */
[----:B------:R3:W0:Y:S02]  /*0680*/  SYNCS.EXCH.64 URZ, [UR6+0x34888], UR4 ;  /* 0x03488804063f75b2 */ /* 0x0006240008000100 */
[----:B---3--:R-:W-:Y:S01]  /*0690*/  NOP ;  /* 0x0000000000007918 */ /* 0x008fe20000000000 */
.L_x_416:
        /* <DEDUP_REMOVED lines=22> */
.L_x_417:
        /* <DEDUP_REMOVED lines=22> */
.L_x_418:
[----:B0-----:R-:W-:Y:S01]  /*0960*/  UMOV UR4, 0x1 ;  /* 0x0000000100047882 */ /* 0x001fe20000000000 */
[----:B------:R-:W-:Y:S01]  /*0970*/  PLOP3.LUT P0, PT, PT, PT, UP0, 0x80, 0x0 ;  /* 0x000000000000781c */ /* 0x000fe20003f0f008 */
[----:B------:R-:W-:Y:S01]  /*0980*/  USEL UR4, UR4, 0x2, !UP0 ;  /* 0x0000000204047887 */ /* 0x000fe2000c000000 */
[----:B------:R-:W-:Y:S01]  /*0990*/  NOP ;  /* 0x0000000000007918 */ /* 0x000fe20000000000 */
[----:B------:R-:W-:Y:S01]  /*09a0*/  ULDC.64 UR56, c[0x0][0x208] ;  /* 0x0000820000387ab9 */ /* 0x000fe20000000a00 */
[----:B------:R-:W-:Y:S03]  /*09b0*/  BSSY B9, `(.L_x_419) ;  /* 0x00020ce000097945 */ /* 0x000fe60003800000 */
[----:B------:R-:W-:-:S05]  /*09c0*/  IMAD.U32 R2, RZ, RZ, UR4 ;  /* 0x00000004ff027e24 */ /* 0x000fca000f8e00ff */
[----:B------:R0:W-:Y:S01]  /*09d0*/  STL [R1+0x88], R2 ;  /* 0x0000880201007387 */ /* 0x0001e20000100800 */
[----:B-12-4-:R-:W-:Y:S06]  /*09e0*/  BAR.SYNC.DEFER_BLOCKING 0x0 ;  /* 0x0000000000007b1d */ /* 0x016fec0000010000 */
[----:B------:R-:W-:Y:S05]  /*09f0*/  @!P0 BRA `(.L_x_420) ;  /* 0x0000018c00408947 */ /* 0x000fea0003800000 */
.L_x_421:
        /* <DEDUP_REMOVED lines=8> */
[----:B-1----:R-:W-:-:S06]  /*0a80*/  ULEA UR4, UR5, UR4, 0x18 ;  /* 0x0000000405047291 */ /* 0x002fcc000f8ec03f */
[----:B0-----:R-:W-:Y:S01]  /*0a90*/  IMAD.U32 R2, RZ, RZ, UR4 ;  /* 0x00000004ff027e24 */ /* 0x001fe2000f8e00ff */
[----:B------:R-:W-:-:S04]  /*0aa0*/  ULDC UR4, c[0x0][0xc3c] ;  /* 0x00030f0000047ab9 */ /* 0x000fc80000000800 */
[----:B------:R-:W0:Y:S01]  /*0ab0*/  LDS.128 R144, [R2+0x348d0] ;  /* 0x0348d00002907984 */ /* 0x000e220000000c00 */
[----:B------:R-:W-:Y:S06]  /*0ac0*/  BAR.ARV 0x4, 0x180 ;  /* 0x0106000000007b1d */ /* 0x000fec0000002000 */
[----:B0-----:R-:W-:-:S13]  /*0ad0*/  ISETP.GE.AND P0, PT, R147, UR4, PT ;  /* 0x0000000493007c0c */ /* 0x001fda000bf06270 */
[----:B------:R-:W-:Y:S05]  /*0ae0*/  @P0 BRA `(.L_x_422) ;  /* 0x0000020800e80947 */ /* 0x000fea0003800000 */
[----:B------:R-:W2:Y:S01]  /*0af0*/  LDL R0, [R1+0x88] ;  /* 0x0000880001007983 */ /* 0x000ea20000100800 */
[----:B------:R-:W-:Y:S01]  /*0b00*/  IADD3 R18, R6, -0x80, RZ ;  /* 0xffffff8006127810 */ /* 0x000fe20007ffe0ff */
[----:B------:R-:W-:Y:S01]  /*0b10*/  IMAD.MOV.U32 R206, RZ, RZ, RZ ;  /* 0x000000ffffce7224 */ /* 0x000fe200078e00ff */
[----:B------:R-:W-:Y:S01]  /*0b20*/  R2UR UR61, R2 ;  /* 0x00000000023d72ca */ /* 0x000fe200000e0000 */
[----:B------:R-:W-:Y:S01]  /*0b30*/  IMAD.MOV.U32 R184, RZ, RZ, RZ ;  /* 0x000000ffffb87224 */ /* 0x000fe200078e00ff */
[----:B------:R-:W-:Y:S01]  /*0b40*/  MOV R16, RZ ;  /* 0x000000ff00107202 */ /* 0x000fe20000000f00 */
[----:B------:R-:W-:Y:S02]  /*0b50*/  IMAD.MOV.U32 R196, RZ, RZ, RZ ;  /* 0x000000ffffc47224 */ /* 0x000fe400078e00ff */
[----:B------:R-:W-:-:S08]  /*0b60*/  IMAD.MOV.U32 R194, RZ, RZ, RZ ;  /* 0x000000ffffc27224 */ /* 0x000fd000078e00ff */
[----:B------:R-:W-:Y:S01]  /*0b70*/  UIADD3 UR61, UR61, 0x10400, URZ ;  /* 0x000104003d3d7890 */ /* 0x000fe2000fffe03f */
[----:B--2---:R-:W-:Y:S02]  /*0b80*/  R2UR UR4, R0 ;  /* 0x00000000000472ca */ /* 0x004fe400000e0000 */
[----:B------:R-:W-:-:S04]  /*0b90*/  SHF.R.S32.HI R0, RZ, 0x1f, R18 ;  /* 0x0000001fff007819 */ /* 0x000fc80000011412 */
[CC--:B------:R-:W-:Y:S02]  /*0ba0*/  LEA.HI R4, R0.reuse, R18.reuse, RZ, 0x4 ;  /* 0x0000001200047211 */ /* 0x0c0fe400078f20ff */
[CC--:B------:R-:W-:Y:S02]  /*0bb0*/  LEA.HI R3, R0.reuse, R18.reuse, RZ, 0x7 ;  /* 0x0000001200037211 */ /* 0x0c0fe400078f38ff */
[----:B------:R-:W-:Y:S02]  /*0bc0*/  SHF.R.S32.HI R7, RZ, 0x4, R4 ;  /* 0x00000004ff077819 */ /* 0x000fe40000011404 */
[----:B------:R-:W-:Y:S01]  /*0bd0*/  LEA.HI R6, R0, R18, RZ, 0x2 ;  /* 0x0000001200067211 */ /* 0x000fe200078f10ff */
[----:B------:R-:W-:Y:S01]  /*0be0*/  ULOP3.LUT UR58, UR4, 0x1, URZ, 0xfc, !UPT ;  /* 0x00000001043a7892 */ /* 0x000fe2000f8efc3f */
[C---:B------:R-:W-:Y:S02]  /*0bf0*/  LOP3.LUT R5, R4.reuse, 0x3fffff0, RZ, 0xc0, !PT ;  /* 0x03fffff004057812 */ /* 0x040fe400078ec0ff */
[----:B------:R-:W-:-:S02]  /*0c00*/  LEA.HI R4, R4, R7, RZ, 0x1 ;  /* 0x0000000704047211 */ /* 0x000fc400078f08ff */
[----:B------:R-:W-:Y:S02]  /*0c10*/  LOP3.LUT R230, R3, 0xffffff80, RZ, 0xc0, !PT ;  /* 0xffffff8003e67812 */ /* 0x000fe400078ec0ff */
[----:B------:R-:W-:Y:S02]  /*0c20*/  LOP3.LUT R226, R6, 0xfffffffc, RZ, 0xc0, !PT ;  /* 0xfffffffc06e27812 */ /* 0x000fe400078ec0ff */
[----:B------:R-:W-:Y:S01]  /*0c30*/  LEA.HI R192, R0, R18, RZ, 0x5 ;  /* 0x0000001200c07211 */ /* 0x000fe200078f28ff */
[----:B------:R-:W-:Y:S01]  /*0c40*/  IMAD.IADD R230, R18, 0x1, -R230 ;  /* 0x0000000112e67824 */ /* 0x000fe200078e0ae6 */
[----:B------:R-:W-:Y:S01]  /*0c50*/  LOP3.LUT R4, R4, 0x1ffffffe, RZ, 0xc0, !PT ;  /* 0x1ffffffe04047812 */ /* 0x000fe200078ec0ff */
[C---:B------:R-:W-:Y:S01]  /*0c60*/  IMAD.IADD R226, R18.reuse, 0x1, -R226 ;  /* 0x0000000112e27824 */ /* 0x040fe200078e0ae2 */
[----:B------:R-:W-:Y:S02]  /*0c70*/  SHF.R.S32.HI R192, RZ, 0x5, R192 ;  /* 0x00000005ffc07819 */ /* 0x000fe400000114c0 */
[----:B------:R-:W-:Y:S01]  /*0c80*/  IADD3 R5, R18, -R5, RZ ;  /* 0x8000000512057210 */ /* 0x000fe20007ffe0ff */
[----:B------:R-:W-:Y:S01]  /*0c90*/  IMAD.IADD R4, R7, 0x1, -R4 ;  /* 0x0000000107047824 */ /* 0x000fe200078e0a04 */
[----:B------:R-:W-:Y:S01]  /*0ca0*/  SHF.R.S32.HI R7, RZ, 0x1f, R230 ;  /* 0x0000001fff077819 */ /* 0x000fe200000114e6 */
[----:B------:R-:W-:Y:S01]  /*0cb0*/  IMAD.SHL.U32 R22, R226, 0x4, RZ ;  /* 0x00000004e2167824 */ /* 0x000fe200078e00ff */
[--C-:B------:R-:W-:Y:S01]  /*0cc0*/  SHF.R.S32.HI R17, RZ, 0x2, R6.reuse ;  /* 0x00000002ff117819 */ /* 0x100fe20000011406 */
[----:B------:R-:W-:Y:S01]  /*0cd0*/  IMAD R9, R192, 0x10, R5 ;  /* 0x00000010c0097824 */ /* 0x000fe200078e0205 */
[----:B------:R-:W-:Y:S01]  /*0ce0*/  LEA.HI R5, R7, R230, RZ, 0x2 ;  /* 0x000000e607057211 */ /* 0x000fe200078f10ff */
[C---:B------:R-:W-:Y:S01]  /*0cf0*/  VIADD R186, R22.reuse, 0x20 ;  /* 0x0000002016ba7836 */ /* 0x040fe20000000000 */
[----:B------:R-:W-:Y:S01]  /*0d00*/  SHF.R.S32.HI R6, RZ, 0x1f, R6 ;  /* 0x0000001fff067819 */ /* 0x000fe20000011406 */
[----:B------:R-:W-:Y:S01]  /*0d10*/  IMAD R14, R9, 0x8, R4 ;  /* 0x00000008090e7824 */ /* 0x000fe200078e0204 */
[--C-:B------:R-:W-:Y:S01]  /*0d20*/  SHF.R.S32.HI R4, RZ, 0x2, R5.reuse ;  /* 0x00000002ff047819 */ /* 0x100fe20000011405 */
[C---:B------:R-:W-:Y:S01]  /*0d30*/  VIADD R188, R22.reuse, 0x40 ;  /* 0x0000004016bc7836 */ /* 0x040fe20000000000 */
[----:B------:R-:W-:Y:S01]  /*0d40*/  SHF.R.S32.HI R9, RZ, 0x1f, R5 ;  /* 0x0000001fff097819 */ /* 0x000fe20000011405 */
[----:B------:R-:W-:Y:S01]  /*0d50*/  VIADD R207, R17, 0x40 ;  /* 0x0000004011cf7836 */ /* 0x000fe20000000000 */
[C---:B------:R-:W-:Y:S01]  /*0d60*/  IADD3 R8, R22.reuse, R186, RZ ;  /* 0x000000ba16087210 */ /* 0x040fe20007ffe0ff */
[C---:B------:R-:W-:Y:S01]  /*0d70*/  IMAD.IADD R10, R22.reuse, 0x1, R188 ;  /* 0x00000001160a7824 */ /* 0x040fe200078e02bc */
[----:B------:R-:W-:Y:S01]  /*0d80*/  LEA.HI R9, R9, R4, RZ, 0x3 ;  /* 0x0000000409097211 */ /* 0x000fe200078f18ff */
[C---:B------:R-:W-:Y:S01]  /*0d90*/  VIADD R190, R22.reuse, 0x50 ;  /* 0x0000005016be7836 */ /* 0x040fe20000000000 */
[----:B------:R-:W-:Y:S01]  /*0da0*/  SHF.R.S32.HI R15, RZ, 0x7, R3 ;  /* 0x00000007ff0f7819 */ /* 0x000fe20000011403 */
[----:B------:R-:W-:Y:S01]  /*0db0*/  VIADD R187, R22, 0x10 ;  /* 0x0000001016bb7836 */ /* 0x000fe20000000000 */
[----:B------:R-:W-:Y:S01]  /*0dc0*/  LEA.HI R6, R6, R17, RZ, 0x3 ;  /* 0x0000001106067211 */ /* 0x000fe200078f18ff */
[----:B------:R-:W-:Y:S01]  /*0dd0*/  IMAD.SHL.U32 R234, R186, 0x2, RZ ;  /* 0x00000002baea7824 */ /* 0x000fe200078e00ff */
[----:B------:R-:W-:-:S02]  /*0de0*/  SHF.R.S32.HI R11, RZ, 0x1f, R8 ;  /* 0x0000001fff0b7819 */ /* 0x000fc40000011408 */
[----:B------:R-:W-:Y:S02]  /*0df0*/  LOP3.LUT R9, R9, 0xfffffff8, RZ, 0xc0, !PT ;  /* 0xfffffff809097812 */ /* 0x000fe400078ec0ff */
[----:B------:R-:W-:Y:S02]  /*0e00*/  LEA.HI R7, R7, R230, RZ, 0x5 ;  /* 0x000000e607077211 */ /* 0x000fe400078f28ff */
[----:B------:R-:W-:Y:S02]  /*0e10*/  LEA.HI R3, R3, R15, RZ, 0x1 ;  /* 0x0000000f03037211 */ /* 0x000fe400078f08ff */
[----:B------:R-:W-:Y:S02]  /*0e20*/  LOP3.LUT R6, R6, 0xfffffff8, RZ, 0xc0, !PT ;  /* 0xfffffff806067812 */ /* 0x000fe400078ec0ff */
[CC--:B------:R-:W-:Y:S02]  /*0e30*/  LEA.HI R12, R11.reuse, R8.reuse, RZ, 0x3 ;  /* 0x000000080b0c7211 */ /* 0x0c0fe400078f18ff */
[----:B------:R-:W-:Y:S01]  /*0e40*/  LEA.HI R13, R11, R8, RZ, 0x6 ;  /* 0x000000080b0d7211 */ /* 0x000fe200078f30ff */
[----:B------:R-:W-:Y:S01]  /*0e50*/  IMAD.IADD R229, R17, 0x1, -R6 ;  /* 0x0000000111e57824 */ /* 0x000fe200078e0a06 */
[----:B------:R-:W-:-:S02]  /*0e60*/  IADD3 R4, R4, -R9, RZ ;  /* 0x8000000904047210 */ /* 0x000fc40007ffe0ff */
[----:B------:R-:W-:Y:S01]  /*0e70*/  SHF.R.S32.HI R7, RZ, 0x5, R7 ;  /* 0x00000005ff077819 */ /* 0x000fe20000011407 */
[----:B------:R-:W-:Y:S01]  /*0e80*/  IMAD.SHL.U32 R191, R229, 0x40, RZ ;  /* 0x00000040e5bf7824 */ /* 0x000fe200078e00ff */
[----:B------:R-:W-:Y:S01]  /*0e90*/  SHF.R.S32.HI R8, RZ, 0x1f, R207 ;  /* 0x0000001fff087819 */ /* 0x000fe200000114cf */
[----:B------:R-:W-:Y:S01]  /*0ea0*/  IMAD.SHL.U32 R13, R13, 0x80, RZ ;  /* 0x000000800d0d7824 */ /* 0x000fe200078e00ff */
[----:B------:R-:W-:Y:S01]  /*0eb0*/  LOP3.LUT R3, R3, 0x3fffffe, RZ, 0xc0, !PT ;  /* 0x03fffffe03037812 */ /* 0x000fe200078ec0ff */
[----:B------:R-:W-:Y:S01]  /*0ec0*/  IMAD R4, R7, 0x10, R4 ;  /* 0x0000001007047824 */ /* 0x000fe200078e0204 */
[----:B------:R-:W-:Y:S02]  /*0ed0*/  SHF.L.U32 R185, R207, 0x6, RZ ;  /* 0x00000006cfb97819 */ /* 0x000fe400000006ff */
[----:B------:R-:W-:Y:S01]  /*0ee0*/  LEA.HI R0, R0, R18, RZ, 0x3 ;  /* 0x0000001200007211 */ /* 0x000fe200078f18ff */
[----:B------:R-:W-:Y:S01]  /*0ef0*/  IMAD.IADD R3, R15, 0x1, -R3 ;  /* 0x000000010f037824 */ /* 0x000fe200078e0a03 */
[----:B------:R-:W-:-:S02]  /*0f00*/  SHF.R.S32.HI R11, RZ, 0x1f, R10 ;  /* 0x0000001fff0b7819 */ /* 0x000fc4000001140a */
[----:B------:R-:W-:Y:S02]  /*0f10*/  LEA.HI R8, R8, R207, RZ, 0x3 ;  /* 0x000000cf08087211 */ /* 0x000fe400078f18ff */
[----:B------:R-:W-:Y:S02]  /*0f20*/  LOP3.LUT R185, R185, 0x1c0, RZ, 0xc0, !PT ;  /* 0x000001c0b9b97812 */ /* 0x000fe400078ec0ff */
[----:B------:R-:W-:Y:S01]  /*0f30*/  LOP3.LUT R201, R0, 0xfffffff8, RZ, 0xc0, !PT ;  /* 0xfffffff800c97812 */ /* 0x000fe200078ec0ff */
[----:B------:R-:W-:Y:S01]  /*0f40*/  IMAD.SHL.U32 R8, R8, 0x40, RZ ;  /* 0x0000004008087824 */ /* 0x000fe200078e00ff */
[CC--:B------:R-:W-:Y:S02]  /*0f50*/  LEA.HI R228, R11.reuse, R10.reuse, RZ, 0x3 ;  /* 0x0000000a0be47211 */ /* 0x0c0fe400078f18ff */
[----:B------:R-:W-:Y:S02]  /*0f60*/  LEA.HI R10, R11, R10, RZ, 0x6 ;  /* 0x0000000a0b0a7211 */ /* 0x000fe400078f30ff */
[----:B------:R-:W-:-:S02]  /*0f70*/  LEA R11, R3, R4, 0x6 ;  /* 0x00000004030b7211 */ /* 0x000fc400078e30ff */
[----:B------:R-:W-:Y:S01]  /*0f80*/  LOP3.LUT R191, R191, 0x1c0, RZ, 0xc0, !PT ;  /* 0x000001c0bfbf7812 */ /* 0x000fe200078ec0ff */
[----:B------:R-:W-:Y:S01]  /*0f90*/  IMAD.SHL.U32 R10, R10, 0x80, RZ ;  /* 0x000000800a0a7824 */ /* 0x000fe200078e00ff */
[----:B------:R-:W-:Y:S01]  /*0fa0*/  SHF.R.U32.HI R15, RZ, 0x3, R185 ;  /* 0x00000003ff0f7819 */ /* 0x000fe200000116b9 */
[----:B------:R-:W-:Y:S01]  /*0fb0*/  STL [R1+0x7c], R11 ;  /* 0x00007c0b01007387 */ /* 0x000fe20000100800 */
[--C-:B------:R-:W-:Y:S02]  /*0fc0*/  LOP3.LUT R3, R185, 0x38, R12.reuse, 0xf8, !PT ;  /* 0x00000038b9037812 */ /* 0x100fe400078ef80c */
[----:B------:R-:W-:Y:S01]  /*0fd0*/  IADD3 R201, R18, -R201, RZ ;  /* 0x800000c912c97210 */ /* 0x000fe20007ffe0ff */
[----:B------:R-:W-:Y:S01]  /*0fe0*/  IMAD.SHL.U32 R18, R226, 0x8, RZ ;  /* 0x00000008e2127824 */ /* 0x000fe200078e00ff */
[----:B------:R-:W-:Y:S02]  /*0ff0*/  LOP3.LUT R195, R8, 0xfffffe00, RZ, 0xc0, !PT ;  /* 0xfffffe0008c37812 */ /* 0x000fe400078ec0ff */
[----:B------:R-:W-:Y:S01]  /*1000*/  SHF.R.U32.HI R193, RZ, 0x3, R191 ;  /* 0x00000003ffc17819 */ /* 0x000fe200000116bf */
[----:B------:R-:W-:Y:S01]  /*1010*/  IMAD.SHL.U32 R198, R201, 0x8, RZ ;  /* 0x00000008c9c67824 */ /* 0x000fe200078e00ff */
[----:B------:R-:W-:-:S02]  /*1020*/  LOP3.LUT R4, R191, 0x38, R12, 0xf8, !PT ;  /* 0x00000038bf047812 */ /* 0x000fc400078ef80c */
[----:B------:R-:W-:Y:S01]  /*1030*/  LOP3.LUT R13, R13, 0xffffe000, RZ, 0xc0, !PT ;  /* 0xffffe0000d0d7812 */ /* 0x000fe200078ec0ff */
[----:B------:R-:W-:Y:S01]  /*1040*/  VIADD R200, R198, 0x40 ;  /* 0x00000040c6c87836 */ /* 0x000fe20000000000 */
[----:B------:R-:W-:Y:S02]  /*1050*/  LOP3.LUT R8, R3, R15, RZ, 0x3c, !PT ;  /* 0x0000000f03087212 */ /* 0x000fe400078e3cff */
[----:B------:R-:W-:Y:S02]  /*1060*/  LOP3.LUT R4, R4, R193, RZ, 0x3c, !PT ;  /* 0x000000c104047212 */ /* 0x000fe400078e3cff */
[----:B------:R-:W-:Y:S01]  /*1070*/  IADD3 R8, R8, R13, R195 ;  /* 0x0000000d08087210 */ /* 0x000fe20007ffe0c3 */
[----:B------:R-:W-:Y:S01]  /*1080*/  IMAD R13, R192, 0x200, R13 ;  /* 0x00000200c00d7824 */ /* 0x000fe200078e020d */
[----:B------:R-:W-:Y:S02]  /*1090*/  LOP3.LUT R5, R5, 0x7ffffffc, RZ, 0xc0, !PT ;  /* 0x7ffffffc05057812 */ /* 0x000fe400078ec0ff */
[----:B------:R-:W-:Y:S01]  /*10a0*/  SHF.R.S32.HI R224, RZ, 0x3, R0 ;  /* 0x00000003ffe07819 */ /* 0x000fe20000011400 */
[----:B------:R-:W-:Y:S01]  /*10b0*/  IMAD.IADD R4, R13, 0x1, R4 ;  /* 0x000000010d047824 */ /* 0x000fe200078e0204 */
[----:B------:R-:W-:Y:S01]  /*10c0*/  SHF.R.S32.HI R0, RZ, 0x1f, R198 ;  /* 0x0000001fff007819 */ /* 0x000fe200000114c6 */
[----:B------:R-:W-:Y:S01]  /*10d0*/  IMAD.IADD R5, R230, 0x1, -R5 ;  /* 0x00000001e6057824 */ /* 0x000fe200078e0a05 */
[----:B------:R-:W-:Y:S01]  /*10e0*/  SHF.R.S32.HI R13, RZ, 0x1f, R200 ;  /* 0x0000001fff0d7819 */ /* 0x000fe200000114c8 */
[----:B------:R-:W-:Y:S01]  /*10f0*/  IMAD.SHL.U32 R13, R188, 0x2, RZ ;  /* 0x00000002bc0d7824 */ /* 0x000fe200078e00ff */
[----:B------:R-:W-:Y:S01]  /*1100*/  LOP3.LUT R6, R191, 0x38, R228, 0xf8, !PT ;  /* 0x00000038bf067812 */ /* 0x000fe200078ef8e4 */
[----:B------:R-:W-:Y:S01]  /*1110*/  IMAD.SHL.U32 R209, R5, 0x2, RZ ;  /* 0x0000000205d17824 */ /* 0x000fe200078e00ff */
[----:B------:R-:W-:-:S02]  /*1120*/  LOP3.LUT R10, R10, 0xffffe000, RZ, 0xc0, !PT ;  /* 0xffffe0000a0a7812 */ /* 0x000fc400078ec0ff */
[----:B------:R-:W-:Y:S01]  /*1130*/  LOP3.LUT R0, R185, 0x38, R18, 0xf8, !PT ;  /* 0x00000038b9007812 */ /* 0x000fe200078ef812 */
[----:B------:R0:W-:Y:S01]  /*1140*/  STL [R1+0x10], R13 ;  /* 0x0000100d01007387 */ /* 0x0001e20000100800 */
[----:B------:R-:W-:Y:S01]  /*1150*/  SHF.R.S32.HI R9, RZ, 0x1f, R190 ;  /* 0x0000001fff097819 */ /* 0x000fe200000114be */
[C---:B------:R-:W-:Y:S01]  /*1160*/  VIADD R222, R209.reuse, 0x28 ;  /* 0x00000028d1de7836 */ /* 0x040fe20000000000 */
[----:B------:R-:W-:Y:S01]  /*1170*/  LOP3.LUT R6, R6, R193, RZ, 0x3c, !PT ;  /* 0x000000c106067212 */ /* 0x000fe200078e3cff */
[C---:B------:R-:W-:Y:S01]  /*1180*/  VIADD R219, R209.reuse, 0x40 ;  /* 0x00000040d1db7836 */ /* 0x040fe20000000000 */
[----:B------:R-:W-:Y:S01]  /*1190*/  LEA R3, R192, R10, 0x9 ;  /* 0x0000000ac0037211 */ /* 0x000fe200078e48ff */
[----:B------:R-:W-:Y:S01]  /*11a0*/  VIADD R213, R209, 0x70 ;  /* 0x00000070d1d57836 */ /* 0x000fe20000000000 */
[----:B------:R-:W-:Y:S01]  /*11b0*/  LOP3.LUT R0, R195, R0, R15, 0xf6, !PT ;  /* 0x00000000c3007212 */ /* 0x000fe200078ef60f */
[----:B------:R-:W-:Y:S01]  /*11c0*/  VIADD R221, R209, 0x30 ;  /* 0x00000030d1dd7836 */ /* 0x000fe20000000000 */
[----:B------:R-:W-:Y:S01]  /*11d0*/  SHF.L.U32 R21, R190, 0x1, RZ ;  /* 0x00000001be157819 */ /* 0x000fe200000006ff */
[----:B0-----:R-:W-:Y:S01]  /*11e0*/  IMAD.SHL.U32 R13, R14, 0x8, RZ ;  /* 0x000000080e0d7824 */ /* 0x001fe200078e00ff */
[----:B------:R-:W-:Y:S01]  /*11f0*/  LOP3.LUT R7, R185, 0x38, R228, 0xf8, !PT ;  /* 0x00000038b9077812 */ /* 0x000fe200078ef8e4 */
[----:B------:R-:W-:Y:S01]  /*1200*/  IMAD.IADD R6, R3, 0x1, R6 ;  /* 0x0000000103067824 */ /* 0x000fe200078e0206 */
[----:B------:R-:W-:Y:S01]  /*1210*/  SHF.L.U64.HI R9, R190, 0x1, R9 ;  /* 0x00000001be097819 */ /* 0x000fe20000010209 */
[----:B------:R-:W-:Y:S01]  /*1220*/  STL [R1+0x4c], R21 ;  /* 0x00004c1501007387 */ /* 0x000fe20000100800 */
[----:B------:R-:W-:Y:S01]  /*1230*/  LEA R0, R0, UR61, 0x1 ;  /* 0x0000003d00007c11 */ /* 0x000fe2000f8e08ff */
[----:B------:R-:W-:Y:S01]  /*1240*/  VIADD R218, R209, 0x48 ;  /* 0x00000048d1da7836 */ /* 0x000fe20000000000 */
[----:B------:R-:W-:Y:S01]  /*1250*/  LOP3.LUT R7, R7, R15, RZ, 0x3c, !PT ;  /* 0x0000000f07077212 */ /* 0x000fe200078e3cff */
[----:B------:R-:W-:Y:S01]  /*1260*/  STL [R1+0x84], R13 ;  /* 0x0000840d01007387 */ /* 0x000fe20000100800 */
[----:B------:R-:W-:Y:S01]  /*1270*/  LEA.HI R3, R226, R226, RZ, 0x1 ;  /* 0x000000e2e2037211 */ /* 0x000fe200078f08ff */
[C---:B------:R-:W-:Y:S01]  /*1280*/  VIADD R215, R209.reuse, 0x60 ;  /* 0x00000060d1d77836 */ /* 0x040fe20000000000 */
[----:B------:R-:W-:Y:S01]  /*1290*/  IADD3 R216, R209, 0x58, RZ ;  /* 0x00000058d1d87810 */ /* 0x000fe20007ffe0ff */
[----:B------:R-:W-:Y:S01]  /*12a0*/  STL [R1+0x48], R9 ;  /* 0x0000480901007387 */ /* 0x000fe20000100800 */
[----:B------:R-:W-:Y:S01]  /*12b0*/  IADD3 R7, R7, R10, R195 ;  /* 0x0000000a07077210 */ /* 0x000fe20007ffe0c3 */
[----:B------:R-:W-:Y:S01]  /*12c0*/  VIADD R223, R209, 0x20 ;  /* 0x00000020d1df7836 */ /* 0x000fe20000000000 */
[----:B------:R-:W-:Y:S01]  /*12d0*/  LOP3.LUT R3, R3, 0x1ffffffe, RZ, 0xc0, !PT ;  /* 0x1ffffffe03037812 */ /* 0x000fe200078ec0ff */
[----:B------:R0:W-:Y:S01]  /*12e0*/  STL [R1+0x74], R0 ;  /* 0x0000740001007387 */ /* 0x0001e20000100800 */
[----:B------:R-:W-:Y:S01]  /*12f0*/  LEA R8, R8, UR61, 0x1 ;  /* 0x0000003d08087c11 */ /* 0x000fe2000f8e08ff */
[C---:B------:R-:W-:Y:S01]  /*1300*/  VIADD R217, R209.reuse, 0x50 ;  /* 0x00000050d1d97836 */ /* 0x040fe20000000000 */
[C---:B------:R-:W-:Y:S01]  /*1310*/  IADD3 R212, R209.reuse, 0x78, RZ ;  /* 0x00000078d1d47810 */ /* 0x040fe20007ffe0ff */
[----:B------:R-:W-:Y:S01]  /*1320*/  IMAD.IADD R3, R226, 0x1, -R3 ;  /* 0x00000001e2037824 */ /* 0x000fe200078e0a03 */
[----:B------:R-:W-:Y:S01]  /*1330*/  SHF.R.S32.HI R5, RZ, 0x1f, R221 ;  /* 0x0000001fff057819 */ /* 0x000fe200000114dd */
[----:B------:R-:W-:Y:S01]  /*1340*/  STL [R1+0x6c], R8 ;  /* 0x00006c0801007387 */ /* 0x000fe20000100800 */
[----:B------:R-:W-:Y:S01]  /*1350*/  SHF.R.S32.HI R5, RZ, 0x1f, R218 ;  /* 0x0000001fff057819 */ /* 0x000fe200000114da */
[----:B------:R-:W-:Y:S01]  /*1360*/  VIADD R214, R209, 0x68 ;  /* 0x00000068d1d67836 */ /* 0x000fe20000000000 */
[----:B------:R-:W-:-:S02]  /*1370*/  SHF.R.S32.HI R5, RZ, 0x1f, R215 ;  /* 0x0000001fff057819 */ /* 0x000fc400000114d7 */
[----:B0-----:R-:W-:Y:S02]  /*1380*/  SHF.R.S32.HI R0, RZ, 0x1f, R222 ;  /* 0x0000001fff007819 */ /* 0x001fe400000114de */
[----:B------:R-:W-:Y:S02]  /*1390*/  SHF.R.S32.HI R0, RZ, 0x1f, R219 ;  /* 0x0000001fff007819 */ /* 0x000fe400000114db */
[----:B------:R-:W-:Y:S02]  /*13a0*/  SHF.R.S32.HI R0, RZ, 0x1f, R216 ;  /* 0x0000001fff007819 */ /* 0x000fe400000114d8 */
[----:B------:R-:W-:Y:S02]  /*13b0*/  SHF.R.S32.HI R0, RZ, 0x1f, R213 ;  /* 0x0000001fff007819 */ /* 0x000fe400000114d5 */
[----:B------:R-:W-:Y:S02]  /*13c0*/  LEA R0, R7, UR61, 0x1 ;  /* 0x0000003d07007c11 */ /* 0x000fe4000f8e08ff */
[----:B------:R-:W-:Y:S01]  /*13d0*/  SHF.R.S32.HI R5, RZ, 0x1f, R212 ;  /* 0x0000001fff057819 */ /* 0x000fe200000114d4 */
[----:B------:R-:W-:Y:S01]  /*13e0*/  IMAD R5, R3, 0x8, R11 ;  /* 0x0000000803057824 */ /* 0x000fe200078e020b */
[----:B------:R-:W-:Y:S01]  /*13f0*/  LEA R3, R4, UR61, 0x1 ;  /* 0x0000003d04037c11 */ /* 0x000fe2000f8e08ff */
[----:B------:R0:W-:Y:S01]  /*1400*/  STL [R1+0x68], R0 ;  /* 0x0000680001007387 */ /* 0x0001e20000100800 */
[----:B------:R-:W-:-:S02]  /*1410*/  IADD3 R189, R22, 0x30, RZ ;  /* 0x0000003016bd7810 */ /* 0x000fc40007ffe0ff */
[----:B------:R-:W-:Y:S01]  /*1420*/  IADD3 R220, R209, 0x38, RZ ;  /* 0x00000038d1dc7810 */ /* 0x000fe20007ffe0ff */
[----:B------:R1:W-:Y:S01]  /*1430*/  STL [R1+0x80], R5 ;  /* 0x0000800501007387 */ /* 0x0003e20000100800 */
[----:B------:R-:W-:Y:S01]  /*1440*/  SHF.R.S32.HI R10, RZ, 0x1f, R187 ;  /* 0x0000001fff0a7819 */ /* 0x000fe200000114bb */
[----:B------:R-:W-:Y:S01]  /*1450*/  IMAD.SHL.U32 R236, R189, 0x2, RZ ;  /* 0x00000002bdec7824 */ /* 0x000fe200078e00ff */
[----:B------:R-:W-:Y:S02]  /*1460*/  SHF.R.S32.HI R233, RZ, 0x1f, R186 ;  /* 0x0000001fffe97819 */ /* 0x000fe400000114ba */
[----:B------:R-:W-:Y:S02]  /*1470*/  SHF.R.S32.HI R20, RZ, 0x1f, R189 ;  /* 0x0000001fff147819 */ /* 0x000fe400000114bd */
[----:B0-----:R-:W-:Y:S02]  /*1480*/  LEA R0, R6, UR61, 0x1 ;  /* 0x0000003d06007c11 */ /* 0x001fe4000f8e08ff */
[----:B------:R-:W-:-:S02]  /*1490*/  SHF.R.S32.HI R237, RZ, 0x1f, R188 ;  /* 0x0000001fffed7819 */ /* 0x000fc400000114bc */
[----:B------:R-:W-:Y:S01]  /*14a0*/  SHF.R.S32.HI R9, RZ, 0x1f, R223 ;  /* 0x0000001fff097819 */ /* 0x000fe200000114df */
[----:B------:R1:W-:Y:S01]  /*14b0*/  STL [R1+0x70], R0 ;  /* 0x0000700001007387 */ /* 0x0003e20000100800 */
[----:B------:R-:W-:Y:S02]  /*14c0*/  SHF.R.S32.HI R9, RZ, 0x1f, R220 ;  /* 0x0000001fff097819 */ /* 0x000fe400000114dc */
[----:B------:R-:W-:Y:S01]  /*14d0*/  SHF.R.S32.HI R9, RZ, 0x1f, R217 ;  /* 0x0000001fff097819 */ /* 0x000fe200000114d9 */
[----:B------:R1:W-:Y:S01]  /*14e0*/  STL [R1+0x78], R3 ;  /* 0x0000780301007387 */ /* 0x0003e20000100800 */
[C---:B------:R-:W-:Y:S02]  /*14f0*/  SHF.L.U32 R232, R187.reuse, 0x1, RZ ;  /* 0x00000001bbe87819 */ /* 0x040fe400000006ff */
[----:B------:R-:W-:Y:S02]  /*1500*/  SHF.L.U64.HI R231, R187, 0x1, R10 ;  /* 0x00000001bbe77819 */ /* 0x000fe4000001020a */
[----:B------:R-:W-:-:S02]  /*1510*/  SHF.L.U64.HI R233, R186, 0x1, R233 ;  /* 0x00000001bae97819 */ /* 0x000fc400000102e9 */
[----:B------:R-:W-:Y:S02]  /*1520*/  SHF.L.U64.HI R235, R189, 0x1, R20 ;  /* 0x00000001bdeb7819 */ /* 0x000fe40000010214 */
[----:B------:R-:W-:Y:S02]  /*1530*/  SHF.L.U64.HI R237, R188, 0x1, R237 ;  /* 0x00000001bced7819 */ /* 0x000fe400000102ed */
[----:B------:R-:W-:Y:S02]  /*1540*/  SHF.R.S32.HI R227, RZ, 0x3, R12 ;  /* 0x00000003ffe37819 */ /* 0x000fe4000001140c */
[----:B------:R-:W-:Y:S02]  /*1550*/  SHF.R.S32.HI R228, RZ, 0x3, R228 ;  /* 0x00000003ffe47819 */ /* 0x000fe400000114e4 */
[----:B------:R-:W-:Y:S02]  /*1560*/  IADD3 R211, R209, 0x18, RZ ;  /* 0x00000018d1d37810 */ /* 0x000fe40007ffe0ff */
[----:B-1----:R-:W-:-:S07]  /*1570*/  SHF.R.S32.HI R9, RZ, 0x1f, R214 ;  /* 0x0000001fff097819 */ /* 0x002fce00000114d6 */
.L_x_634:
[----:B01-34-:R-:W0:Y:S01]  /*1580*/  LDC.64 R4, c[0x0][0xc88] ;  /* 0x00032200ff047b82 */ /* 0x01be220000000a00 */
[----:B------:R-:W-:Y:S01]  /*1590*/  ULDC.64 UR4, c[0x0][0xa28] ;  /* 0x00028a0000047ab9 */ /* 0x000fe20000000a00 */
[----:B------:R-:W-:Y:S01]  /*15a0*/  ULDC.64 UR8, c[0x0][0xa18] ;  /* 0x0002860000087ab9 */ /* 0x000fe20000000a00 */
[----:B------:R-:W-:Y:S01]  /*15b0*/  ULDC.64 UR6, c[0x0][0xa08] ;  /* 0x0002820000067ab9 */ /* 0x000fe20000000a00 */
[----:B0-----:R-:W-:-:S05]  /*15c0*/  IMAD.WIDE R4, R147, 0x4, R4 ;  /* 0x0000000493047825 */ /* 0x001fca00078e0204 */
[----:B------:R-:W2:Y:S01]  /*15d0*/  LDG.E R203, desc[UR56][R4.64] ;  /* 0x0000003804cb7981 */ /* 0x000ea2000c1e1900 */
[----:B------:R-:W-:Y:S01]  /*15e0*/  ISETP.NE.U32.AND P2, PT, RZ, UR4, PT ;  /* 0x00000004ff007c0c */ /* 0x000fe2000bf45070 */
[----:B------:R-:W-:Y:S01]  /*15f0*/  IMAD.MOV.U32 R11, RZ, RZ, RZ ;  /* 0x000000ffff0b7224 */ /* 0x000fe200078e00ff */
[----:B------:R-:W-:Y:S02]  /*1600*/  ISETP.NE.U32.AND P1, PT, RZ, UR8, PT ;  /* 0x00000008ff007c0c */ /* 0x000fe4000bf25070 */
[----:B------:R-:W-:Y:S02]  /*1610*/  ISETP.NE.AND.EX P2, PT, RZ, UR5, PT, P2 ;  /* 0x00000005ff007c0c */ /* 0x000fe4000bf45320 */
[----:B------:R-:W-:Y:S02]  /*1620*/  ISETP.NE.AND.EX P1, PT, RZ, UR9, PT, P1 ;  /* 0x00000009ff007c0c */ /* 0x000fe4000bf25310 */
[----:B------:R-:W-:Y:S02]  /*1630*/  ISETP.NE.U32.AND P0, PT, RZ, UR6, PT ;  /* 0x00000006ff007c0c */ /* 0x000fe4000bf05070 */
[----:B------:R-:W-:-:S02]  /*1640*/  MOV R27, RZ ;  /* 0x000000ff001b7202 */ /* 0x000fc40000000f00 */
[----:B------:R-:W-:Y:S02]  /*1650*/  ISETP.NE.AND.EX P0, PT, RZ, UR7, PT, P0 ;  /* 0x00000007ff007c0c */ /* 0x000fe4000bf05300 */
[----:B--2---:R-:W-:Y:S01]  /*1660*/  SHF.R.S32.HI R225, RZ, 0x1f, R203 ;  /* 0x0000001fffe17819 */ /* 0x004fe200000114cb */
[C---:B------:R-:W-:Y:S02]  /*1670*/  IMAD.SHL.U32 R204, R203.reuse, 0x4, RZ ;  /* 0x00000004cbcc7824 */ /* 0x040fe400078e00ff */
[C---:B------:R-:W-:Y:S02]  /*1680*/  @P2 LEA R4, P3, R203.reuse, UR4, 0x2 ;  /* 0x00000004cb042c11 */ /* 0x040fe4000f8610ff */
[C-C-:B------:R-:W-:Y:S02]  /*1690*/  SHF.L.U64.HI R205, R203.reuse, 0x2, R225.reuse ;  /* 0x00000002cbcd7819 */ /* 0x140fe400000102e1 */
[----:B------:R-:W-:Y:S01]  /*16a0*/  @P2 LEA.HI.X R5, R203, UR5, R225, 0x2, P3 ;  /* 0x00000005cb052c11 */ /* 0x000fe200098f14e1 */
[----:B------:R-:W-:Y:S01]  /*16b0*/  ULDC UR4, c[0x0][0x288] ;  /* 0x0000a20000047ab9 */ /* 0x000fe20000000800 */
[----:B------:R-:W-:-:S03]  /*16c0*/  IADD3 R8, P4, R204, UR6, RZ ;  /* 0x00000006cc087c10 */ /* 0x000fc6000ff9e0ff */
[----:B------:R0:W5:Y:S01]  /*16d0*/  @P2 LDG.E R11, desc[UR56][R4.64] ;  /* 0x00000038040b2981 */ /* 0x000162000c1e1900 */
[----:B------:R-:W-:Y:S01]  /*16e0*/  @P1 IADD3 R6, P2, R204, UR8, RZ ;  /* 0x00000008cc061c10 */ /* 0x000fe2000ff5e0ff */
[----:B------:R-:W-:Y:S01]  /*16f0*/  IMAD.U32 R150, RZ, RZ, UR4 ;  /* 0x00000004ff967e24 */ /* 0x000fe2000f8e00ff */
[C---:B------:R-:W-:Y:S01]  /*1700*/  IADD3.X R9, R205.reuse, UR7, RZ, P4, !PT ;  /* 0x00000007cd097c10 */ /* 0x040fe2000a7fe4ff */
[----:B------:R-:W-:Y:S01]  /*1710*/  ULDC.64 UR4, c[0x0][0x418] ;  /* 0x0001060000047ab9 */ /* 0x000fe20000000a00 */
[----:B------:R-:W-:-:S03]  /*1720*/  @P1 IADD3.X R7, R205, UR9, RZ, P2, !PT ;  /* 0x00000009cd071c10 */ /* 0x000fc600097fe4ff */
[----:B------:R0:W5:Y:S01]  /*1730*/  @P0 LDG.E R27, desc[UR56][R8.64] ;  /* 0x00000038081b0981 */ /* 0x000162000c1e1900 */
[----:B------:R-:W-:Y:S01]  /*1740*/  UISETP.NE.U32.AND UP0, UPT, UR4, URZ, UPT ;  /* 0x0000003f0400728c */ /* 0x000fe2000bf05070 */
[C---:B------:R-:W-:Y:S01]  /*1750*/  LOP3.LUT R3, R146.reuse, 0xff000000, RZ, 0xc0, !PT ;  /* 0xff00000092037812 */ /* 0x040fe200078ec0ff */
[----:B------:R-:W-:Y:S01]  /*1760*/  ULDC.64 UR8, c[0x0][0xa20] ;  /* 0x0002880000087ab9 */ /* 0x000fe20000000a00 */
[----:B------:R0:W5:Y:S01]  /*1770*/  @P1 LDG.E R150, desc[UR56][R6.64] ;  /* 0x0000003806961981 */ /* 0x000162000c1e1900 */
[----:B------:R-:W-:Y:S01]  /*1780*/  UISETP.NE.AND.EX UP0, UPT, UR5, URZ, UPT, UP0 ;  /* 0x0000003f0500728c */ /* 0x000fe2000bf05300 */
[----:B------:R-:W-:Y:S01]  /*1790*/  ULDC UR4, c[0x0][0x424] ;  /* 0x0001090000047ab9 */ /* 0x000fe20000000800 */
[----:B------:R-:W-:Y:S02]  /*17a0*/  ISETP.NE.U32.AND P2, PT, RZ, UR8, PT ;  /* 0x00000008ff007c0c */ /* 0x000fe4000bf45070 */
[----:B------:R-:W-:Y:S01]  /*17b0*/  USEL UR4, UR4, 0x1, UP0 ;  /* 0x0000000104047887 */ /* 0x000fe20008000000 */
[----:B------:R-:W-:Y:S01]  /*17c0*/  ULDC UR5, c[0x0][0x2f0] ;  /* 0x0000bc0000057ab9 */ /* 0x000fe20000000800 */
[----:B------:R-:W-:-:S02]  /*17d0*/  LOP3.LUT R0, R146, 0xff0000, RZ, 0xc0, !PT ;  /* 0x00ff000092007812 */ /* 0x000fc400078ec0ff */
[----:B------:R-:W-:Y:S01]  /*17e0*/  UIMAD UR4, UR4, UR5, URZ ;  /* 0x00000005040472a4 */ /* 0x000fe2000f8e023f */
[----:B------:R-:W-:Y:S02]  /*17f0*/  SHF.R.U32.HI R3, RZ, 0x8, R3 ;  /* 0x00000008ff037819 */ /* 0x000fe40000011603 */
[----:B------:R-:W-:Y:S01]  /*1800*/  ISETP.NE.AND.EX P2, PT, RZ, UR9, PT, P2 ;  /* 0x00000009ff007c0c */ /* 0x000fe2000bf45320 */
[----:B------:R-:W-:Y:S01]  /*1810*/  ULDC UR5, c[0x0][0x348] ;  /* 0x0000d20000057ab9 */ /* 0x000fe20000000800 */
[----:B------:R-:W-:Y:S01]  /*1820*/  LEA.HI R202, R0, R3, RZ, 0x10 ;  /* 0x0000000300ca7211 */ /* 0x000fe200078f80ff */
[----:B------:R-:W-:Y:S01]  /*1830*/  IMAD.MOV.U32 R208, RZ, RZ, R145 ;  /* 0x000000ffffd07224 */ /* 0x000fe200078e0091 */
[----:B------:R-:W-:Y:S01]  /*1840*/  LOP3.LUT R199, R146, 0xffff, RZ, 0xc0, !PT ;  /* 0x0000ffff92c77812 */ /* 0x000fe200078ec0ff */
[----:B0-----:R-:W-:Y:S08]  /*1850*/  @P1 BRA `(.L_x_423) ;  /* 0x0000000000241947 */ /* 0x001ff00003800000 */
[----:B------:R-:W-:Y:S02]  /*1860*/  ULDC.64 UR6, c[0x0][0xa00] ;  /* 0x0002800000067ab9 */ /* 0x000fe40000000a00 */
[----:B------:R-:W-:-:S04]  /*1870*/  ISETP.NE.U32.AND P1, PT, RZ, UR6, PT ;  /* 0x00000006ff007c0c */ /* 0x000fc8000bf25070 */
[----:B------:R-:W-:-:S13]  /*1880*/  ISETP.NE.AND.EX P1, PT, RZ, UR7, PT, P1 ;  /* 0x00000007ff007c0c */ /* 0x000fda000bf25310 */
[----:B------:R-:W-:Y:S05]  /*1890*/  @!P1 BRA `(.L_x_423) ;  /* 0x0000000000149947 */ /* 0x000fea0003800000 */
[----:B------:R-:W0:Y:S02]  /*18a0*/  LDC.64 R4, c[0x0][0xa00] ;  /* 0x00028000ff047b82 */ /* 0x000e240000000a00 */
[----:B0-----:R-:W-:-:S05]  /*18b0*/  IMAD.WIDE R4, R203, 0x4, R4 ;  /* 0x00000004cb047825 */ /* 0x001fca00078e0204 */
[----:B-----5:R-:W2:Y:S04]  /*18c0*/  LDG.E R150, desc[UR56][R4.64] ;  /* 0x0000003804967981 */ /* 0x020ea8000c1e1900 */
[----:B------:R-:W2:Y:S02]  /*18d0*/  LDG.E R3, desc[UR56][R4.64+0x4] ;  /* 0x0000043804037981 */ /* 0x000ea4000c1e1900 */
[----:B--2---:R-:W-:-:S07]  /*18e0*/  IMAD.IADD R150, R3, 0x1, -R150 ;  /* 0x0000000103967824 */ /* 0x004fce00078e0a96 */
.L_x_423:
[----:B------:R-:W-:Y:S01]  /*18f0*/  MOV R24, UR5 ;  /* 0x0000000500187c02 */ /* 0x000fe20008000f00 */
[----:B------:R-:W-:Y:S01]  /*1900*/  IMAD.U32 R26, RZ, RZ, UR4 ;  /* 0x00000004ff1a7e24 */ /* 0x000fe2000f8e00ff */
[----:B------:R-:W-:Y:S06]  /*1910*/  @!P2 BRA `(.L_x_424) ;  /* 0x000000000010a947 */ /* 0x000fec0003800000 */
[----:B------:R-:W-:-:S04]  /*1920*/  IADD3 R4, P0, R204, UR8, RZ ;  /* 0x00000008cc047c10 */ /* 0x000fc8000ff1e0ff */
[----:B------:R-:W-:-:S05]  /*1930*/  IADD3.X R5, R205, UR9, RZ, P0, !PT ;  /* 0x00000009cd057c10 */ /* 0x000fca00087fe4ff */
[----:B------:R0:W5:Y:S01]  /*1940*/  LDG.E R26, desc[UR56][R4.64] ;  /* 0x00000038041a7981 */ /* 0x000162000c1e1900 */
[----:B------:R-:W-:Y:S05]  /*1950*/  BRA `(.L_x_425) ;  /* 0x0000000000107947 */ /* 0x000fea0003800000 */
.L_x_424:
[----:B------:R-:W-:Y:S05]  /*1960*/  @!P0 BRA `(.L_x_425) ;  /* 0x00000000000c8947 */ /* 0x000fea0003800000 */
[----:B------:R-:W2:Y:S04]  /*1970*/  LDG.E R3, desc[UR56][R8.64] ;  /* 0x0000003808037981 */ /* 0x000ea8000c1e1900 */
[----:B------:R-:W2:Y:S02]  /*1980*/  LDG.E R26, desc[UR56][R8.64+0x4] ;  /* 0x00000438081a7981 */ /* 0x000ea4000c1e1900 */
[----:B--2---:R-:W-:-:S07]  /*1990*/  IMAD.IADD R26, R26, 0x1, -R3 ;  /* 0x000000011a1a7824 */ /* 0x004fce00078e0a03 */
.L_x_425:
[----:B------:R-:W-:Y:S01]  /*19a0*/  ULDC.64 UR4, c[0x0][0xa10] ;  /* 0x0002840000047ab9 */ /* 0x000fe20000000a00 */
[----:B------:R-:W2:Y:S01]  /*19b0*/  LDL.LU R28, [R1+0x14] ;  /* 0x00001400011c7983 */ /* 0x000ea20000300800 */
[----:B------:R-:W-:-:S04]  /*19c0*/  ISETP.NE.U32.AND P0, PT, RZ, UR4, PT ;  /* 0x00000004ff007c0c */ /* 0x000fc8000bf05070 */
[----:B------:R-:W-:Y:S01]  /*19d0*/  ISETP.NE.AND.EX P0, PT, RZ, UR5, PT, P0 ;  /* 0x00000005ff007c0c */ /* 0x000fe2000bf05300 */
[----:B------:R-:W-:Y:S02]  /*19e0*/  ULDC.64 UR4, c[0x0][0xa30] ;  /* 0x00028c0000047ab9 */ /* 0x000fe40000000a00 */
[----:B------:R-:W-:-:S10]  /*19f0*/  ISETP.NE.U32.AND P1, PT, RZ, UR4, PT ;  /* 0x00000004ff007c0c */ /* 0x000fd4000bf25070 */
[----:B0-----:R-:W0:Y:S02]  /*1a00*/  @P0 LDC.64 R4, c[0x0][0xa10] ;  /* 0x00028400ff040b82 */ /* 0x001e240000000a00 */
[----:B0-----:R-:W-:-:S05]  /*1a10*/  @P0 IMAD.WIDE R4, R203, 0x4, R4 ;  /* 0x00000004cb040825 */ /* 0x001fca00078e0204 */
[----:B------:R-:W3:Y:S04]  /*1a20*/  @P0 LDG.E R0, desc[UR56][R4.64] ;  /* 0x0000003804000981 */ /* 0x000ee8000c1e1900 */
[----:B------:R-:W3:Y:S01]  /*1a30*/  @P0 LDG.E R3, desc[UR56][R4.64+0x4] ;  /* 0x0000043804030981 */ /* 0x000ee2000c1e1900 */
[----:B------:R-:W-:Y:S01]  /*1a40*/  ISETP.NE.AND.EX P1, PT, RZ, UR5, PT, P1 ;  /* 0x00000005ff007c0c */ /* 0x000fe2000bf25310 */
[----:B-----5:R-:W-:-:S12]  /*1a50*/  IMAD.MOV.U32 R143, RZ, RZ, R26 ;  /* 0x000000ffff8f7224 */ /* 0x020fd800078e001a */
[----:B------:R-:W-:-:S04]  /*1a60*/  @P1 IADD3 R6, P2, R204, UR4, RZ ;  /* 0x00000004cc061c10 */ /* 0x000fc8000ff5e0ff */
[----:B------:R-:W-:-:S05]  /*1a70*/  @P1 IADD3.X R7, R205, UR5, RZ, P2, !PT ;  /* 0x00000005cd071c10 */ /* 0x000fca00097fe4ff */
[----:B------:R0:W5:Y:S01]  /*1a80*/  @P1 LDG.E R143, desc[UR56][R6.64] ;  /* 0x00000038068f1981 */ /* 0x000162000c1e1900 */
[----:B------:R-:W-:Y:S01]  /*1a90*/  IADD3 R11, -R11, R26, RZ ;  /* 0x0000001a0b0b7210 */ /* 0x000fe20007ffe1ff */
[----:B------:R-:W-:Y:S01]  /*1aa0*/  BSSY B0, `(.L_x_426) ;  /* 0x000002c000007945 */ /* 0x000fe20003800000 */
[----:B------:R-:W-:Y:S02]  /*1ab0*/  LOP3.LUT R210, R202, 0xff, RZ, 0xc0, !PT ;  /* 0x000000ffcad27812 */ /* 0x000fe400078ec0ff */
[----:B------:R-:W-:Y:S02]  /*1ac0*/  SHF.R.U32.HI R202, RZ, 0x10, R202 ;  /* 0x00000010ffca7819 */ /* 0x000fe400000116ca */
[----:B--2---:R-:W-:Y:S01]  /*1ad0*/  LOP3.LUT R28, R28, 0xfffffffb, RZ, 0xc0, !PT ;  /* 0xfffffffb1c1c7812 */ /* 0x004fe200078ec0ff */
[----:B---3--:R-:W-:-:S04]  /*1ae0*/  @P0 IMAD.IADD R24, R3, 0x1, -R0 ;  /* 0x0000000103180824 */ /* 0x008fc800078e0a00 */
[----:B------:R-:W-:-:S04]  /*1af0*/  IMAD.IADD R152, R11, 0x1, R24 ;  /* 0x000000010b987824 */ /* 0x000fc800078e0218 */
[C---:B------:R-:W-:Y:S01]  /*1b00*/  VIADD R0, R152.reuse, 0x7f ;  /* 0x0000007f98007836 */ /* 0x040fe20000000000 */
[----:B------:R-:W-:-:S04]  /*1b10*/  ISETP.GE.AND P3, PT, R152, 0x1, PT ;  /* 0x000000019800780c */ /* 0x000fc80003f66270 */
[----:B------:R-:W-:-:S04]  /*1b20*/  SHF.R.S32.HI R3, RZ, 0x1f, R0 ;  /* 0x0000001fff037819 */ /* 0x000fc80000011400 */
[----:B------:R-:W-:Y:S02]  /*1b30*/  LEA.HI R3, R3, R0, RZ, 0x7 ;  /* 0x0000000003037211 */ /* 0x000fe400078f38ff */
[----:B------:R-:W-:Y:S02]  /*1b40*/  MOV R0, RZ ;  /* 0x000000ff00007202 */ /* 0x000fe40000000f00 */
[----:B------:R-:W-:Y:S02]  /*1b50*/  SHF.R.S32.HI R149, RZ, 0x7, R3 ;  /* 0x00000007ff957819 */ /* 0x000fe40000011403 */
[----:B------:R-:W-:-:S05]  /*1b60*/  @P3 LOP3.LUT R28, R28, 0x4, RZ, 0xfc, !PT ;  /* 0x000000041c1c3812 */ /* 0x000fca00078efcff */
[----:B------:R0:W-:Y:S01]  /*1b70*/  STL [R1+0x14], R28 ;  /* 0x0000141c01007387 */ /* 0x0001e20000100800 */
[----:B------:R-:W-:Y:S05]  /*1b80*/  @!P3 BRA `(.L_x_427) ;  /* 0x000000000074b947 */ /* 0x000fea0003800000 */
[----:B------:R-:W-:Y:S01]  /*1b90*/  ISETP.NE.AND P0, PT, R202, RZ, PT ;  /* 0x000000ffca00720c */ /* 0x000fe20003f05270 */
[----:B------:R-:W-:-:S03]  /*1ba0*/  ULDC UR4, c[0x0][0x9f0] ;  /* 0x00027c0000047ab9 */ /* 0x000fc60000000800 */
[----:B------:R-:W-:-:S04]  /*1bb0*/  SEL R9, R202, UR4, P0 ;  /* 0x00000004ca097c07 */ /* 0x000fc80008000000 */
[-C--:B0-----:R-:W-:Y:S02]  /*1bc0*/  IABS R6, R9.reuse ;  /* 0x0000000900067213 */ /* 0x081fe40000000000 */
[----:B------:R-:W-:Y:S02]  /*1bd0*/  IADD3 R0, R149, -0x1, R9 ;  /* 0xffffffff95007810 */ /* 0x000fe40007ffe009 */
[----:B------:R-:W0:Y:S01]  /*1be0*/  I2F.RP R3, R6 ;  /* 0x0000000600037306 */ /* 0x000e220000209400 */
[-C--:B------:R-:W-:Y:S02]  /*1bf0*/  IABS R10, R9.reuse ;  /* 0x00000009000a7213 */ /* 0x080fe40000000000 */
[----:B------:R-:W-:Y:S02]  /*1c00*/  IABS R8, R0 ;  /* 0x0000000000087213 */ /* 0x000fe40000000000 */
[----:B------:R-:W-:-:S04]  /*1c10*/  LOP3.LUT R0, R0, R9, RZ, 0x3c, !PT ;  /* 0x0000000900007212 */ /* 0x000fc800078e3cff */
[----:B------:R-:W-:Y:S01]  /*1c20*/  ISETP.GE.AND P2, PT, R0, RZ, PT ;  /* 0x000000ff0000720c */ /* 0x000fe20003f46270 */
[----:B0-----:R-:W0:Y:S02]  /*1c30*/  MUFU.RCP R3, R3 ;  /* 0x0000000300037308 */ /* 0x001e240000001000 */
[----:B0-----:R-:W-:Y:S02]  /*1c40*/  VIADD R4, R3, 0xffffffe ;  /* 0x0ffffffe03047836 */ /* 0x001fe40000000000 */
[----:B------:R-:W-:-:S04]  /*1c50*/  IMAD.MOV R3, RZ, RZ, -R10 ;  /* 0x000000ffff037224 */ /* 0x000fc800078e0a0a */
[----:B------:R0:W1:Y:S02]  /*1c60*/  F2I.FTZ.U32.TRUNC.NTZ R5, R4 ;  /* 0x0000000400057305 */ /* 0x000064000021f000 */
[----:B0-----:R-:W-:Y:S01]  /*1c70*/  MOV R4, RZ ;  /* 0x000000ff00047202 */ /* 0x001fe20000000f00 */
        /* <DEDUP_REMOVED lines=10> */
[----:B------:R-:W-:-:S05]  /*1d20*/  @P0 VIADD R5, R5, 0x1 ;  /* 0x0000000105050836 */ /* 0x000fca0000000000 */
[----:B------:R-:W-:-:S05]  /*1d30*/  MOV R0, R5 ;  /* 0x0000000500007202 */ /* 0x000fca0000000f00 */
[----:B------:R-:W-:Y:S01]  /*1d40*/  @!P2 IMAD.MOV R0, RZ, RZ, -R0 ;  /* 0x000000ffff00a224 */ /* 0x000fe200078e0a00 */
[----:B------:R-:W-:-:S07]  /*1d50*/  @!P1 LOP3.LUT R0, RZ, R9, RZ, 0x33, !PT ;  /* 0x00000009ff009212 */ /* 0x000fce00078e33ff */
.L_x_427:
[----:B------:R-:W-:Y:S05]  /*1d60*/  BSYNC B0 ;  /* 0x0000000000007941 */ /* 0x000fea0003800000 */
.L_x_426:
[----:B------:R-:W-:Y:S01]  /*1d70*/  IMAD R3, R210, R0, RZ ;  /* 0x00000000d2037224 */ /* 0x000fe200078e02ff */
[----:B------:R-:W-:-:S04]  /*1d80*/  PLOP3.LUT P2, PT, PT, PT, PT, 0x80, 0x0 ;  /* 0x000000000000781c */ /* 0x000fc80003f4f070 */
[C---:B------:R-:W-:Y:S01]  /*1d90*/  VIADDMNMX R0, R3.reuse, R0, R149, PT ;  /* 0x0000000003007246 */ /* 0x040fe20003800195 */
[----:B------:R-:W-:-:S04]  /*1da0*/  IMAD R3, R3, 0x80, -R11 ;  /* 0x0000008003037824 */ /* 0x000fc800078e0a0b */
[----:B------:R-:W-:Y:S01]  /*1db0*/  IMAD R5, R0, 0x80, -R11 ;  /* 0x0000008000057824 */ /* 0x000fe200078e0a0b */
[----:B------:R-:W-:-:S04]  /*1dc0*/  VIMNMX R3, RZ, R3, !PT ;  /* 0x00000003ff037248 */ /* 0x000fc80007fe0100 */
[----:B------:R-:W-:Y:S02]  /*1dd0*/  VIMNMX R0, R5, R24, PT ;  /* 0x0000001805007248 */ /* 0x000fe40003fe0100 */
[----:B------:R-:W-:Y:S02]  /*1de0*/  SHF.R.U32.HI R123, RZ, 0x7, R3 ;  /* 0x00000007ff7b7819 */ /* 0x000fe40000011603 */
[----:B------:R-:W-:-:S03]  /*1df0*/  ISETP.GT.AND P0, PT, R0, R3, PT ;  /* 0x000000030000720c */ /* 0x000fc60003f04270 */
[----:B------:R-:W-:-:S10]  /*1e00*/  IMAD.MOV.U32 R25, RZ, RZ, R123 ;  /* 0x000000ffff197224 */ /* 0x000fd400078e007b */
[----:B------:R-:W-:-:S04]  /*1e10*/  @P0 IADD3 R0, R0, 0x7f, RZ ;  /* 0x0000007f00000810 */ /* 0x000fc80007ffe0ff */
[----:B------:R-:W-:-:S04]  /*1e20*/  @P0 SHF.R.S32.HI R3, RZ, 0x1f, R0 ;  /* 0x0000001fff030819 */ /* 0x000fc80000011400 */
[----:B------:R-:W-:-:S04]  /*1e30*/  @P0 LEA.HI R3, R3, R0, RZ, 0x7 ;  /* 0x0000000003030211 */ /* 0x000fc800078f38ff */
[----:B------:R-:W-:-:S04]  /*1e40*/  @P0 SHF.R.S32.HI R25, RZ, 0x7, R3 ;  /* 0x00000007ff190819 */ /* 0x000fc80000011403 */
[----:B------:R-:W-:-:S13]  /*1e50*/  ISETP.GT.AND P0, PT, R25, R123, PT ;  /* 0x0000007b1900720c */ /* 0x000fda0003f04270 */
[----:B------:R-:W-:Y:S05]  /*1e60*/  @!P0 BRA `(.L_x_428) ;  /* 0x0000008800bc8947 */ /* 0x000fea0003800000 */
[----:B------:R-:W-:Y:S01]  /*1e70*/  VIADD R116, R2, 0x1c400 ;  /* 0x0001c40002747836 */ /* 0x000fe20000000000 */
[----:B------:R-:W-:Y:S04]  /*1e80*/  BSSY B6, `(.L_x_429) ;  /* 0x0000013000067945 */ /* 0x000fe80003800000 */
[----:B------:R-:W-:-:S13]  /*1e90*/  LOP3.LUT P0, RZ, R116, 0x3ff, RZ, 0xc0, !PT ;  /* 0x000003ff74ff7812 */ /* 0x000fda000780c0ff */
[----:B------:R-:W-:Y:S05]  /*1ea0*/  @!P0 BRA `(.L_x_430) ;  /* 0x0000000000408947 */ /* 0x000fea0003800000 */
[----:B------:R-:W-:Y:S01]  /*1eb0*/  MOV R14, 0x0 ;  /* 0x00000000000e7802 */ /* 0x000fe20000000f00 */
[----:B------:R-:W-:Y:S01]  /*1ec0*/  ULDC.64 UR4, c[0x4][0xb8] ;  /* 0x01002e0000047ab9 */ /* 0x000fe20000000a00 */
[----:B------:R-:W-:Y:S01]  /*1ed0*/  ULDC.64 UR6, c[0x4][0x28] ;  /* 0x01000a0000067ab9 */ /* 0x000fe20000000a00 */
[----:B------:R-:W-:Y:S01]  /*1ee0*/  IMAD.U32 R4, RZ, RZ, UR4 ;  /* 0x00000004ff047e24 */ /* 0x000fe2000f8e00ff */
[----:B------:R-:W-:Y:S01]  /*1ef0*/  MOV R5, UR5 ;  /* 0x0000000500057c02 */ /* 0x000fe20008000f00 */
[----:B------:R-:W-:Y:S01]  /*1f00*/  ULDC.64 UR4, c[0x4][0xc0] ;  /* 0x0100300000047ab9 */ /* 0x000fe20000000a00 */
[----:B------:R-:W1:Y:S01]  /*1f10*/  LDC.64 R14, c[0x4][R14] ;  /* 0x010000000e0e7b82 */ /* 0x000e620000000a00 */
[----:B0-----:R-:W-:Y:S01]  /*1f20*/  IMAD.U32 R6, RZ, RZ, UR4 ;  /* 0x00000004ff067e24 */ /* 0x001fe2000f8e00ff */
[----:B------:R-:W-:Y:S01]  /*1f30*/  MOV R11, UR7 ;  /* 0x00000007000b7c02 */ /* 0x000fe20008000f00 */
[----:B------:R-:W-:Y:S02]  /*1f40*/  IMAD.U32 R7, RZ, RZ, UR5 ;  /* 0x00000005ff077e24 */ /* 0x000fe4000f8e00ff */
[----:B------:R-:W-:-:S02]  /*1f50*/  IMAD.U32 R10, RZ, RZ, UR6 ;  /* 0x00000006ff0a7e24 */ /* 0x000fc4000f8e00ff */
[----:B------:R-:W-:Y:S02]  /*1f60*/  IMAD.MOV.U32 R8, RZ, RZ, 0x70 ;  /* 0x00000070ff087424 */ /* 0x000fe400078e00ff */
[----:B------:R-:W-:Y:S02]  /*1f70*/  IMAD.MOV.U32 R12, RZ, RZ, 0x1 ;  /* 0x00000001ff0c7424 */ /* 0x000fe400078e00ff */
[----:B------:R-:W-:-:S07]  /*1f80*/  IMAD.MOV.U32 R13, RZ, RZ, RZ ;  /* 0x000000ffff0d7224 */ /* 0x000fce00078e00ff */
[----:B------:R-:W-:-:S07]  /*1f90*/  LEPC R20, `(.L_x_430) ;  /* 0x000000001014794e */ /* 0x000fce0000000000 */
[----:B-1---5:R-:W-:Y:S05]  /*1fa0*/  CALL.ABS.NOINC R14 ;  /* 0x000000000e007343 */ /* 0x022fea0003c00000 */
.L_x_430:
[----:B------:R-:W-:Y:S05]  /*1fb0*/  BSYNC B6 ;  /* 0x0000000000067941 */ /* 0x000fea0003800000 */
.L_x_429:
[----:B------:R-:W-:Y:S01]  /*1fc0*/  IADD3 R103, R2, 0x400, RZ ;  /* 0x0000040002677810 */ /* 0x000fe20007ffe0ff */
[----:B------:R-:W-:Y:S03]  /*1fd0*/  BSSY B6, `(.L_x_431) ;  /* 0x0000013000067945 */ /* 0x000fe60003800000 */
[----:B------:R-:W-:-:S13]  /*1fe0*/  LOP3.LUT P0, RZ, R103, 0x3ff, RZ, 0xc0, !PT ;  /* 0x000003ff67ff7812 */ /* 0x000fda000780c0ff */
[----:B------:R-:W-:Y:S05]  /*1ff0*/  @!P0 BRA `(.L_x_432) ;  /* 0x0000000000408947 */ /* 0x000fea0003800000 */
[----:B------:R-:W-:Y:S01]  /*2000*/  MOV R14, 0x0 ;  /* 0x00000000000e7802 */ /* 0x000fe20000000f00 */
[----:B------:R-:W-:Y:S01]  /*2010*/  ULDC.64 UR4, c[0x4][0xb8] ;  /* 0x01002e0000047ab9 */ /* 0x000fe20000000a00 */
[----:B------:R-:W-:Y:S01]  /*2020*/  ULDC.64 UR6, c[0x4][0xc0] ;  /* 0x0100300000067ab9 */ /* 0x000fe20000000a00 */
[----:B------:R-:W-:Y:S01]  /*2030*/  IMAD.U32 R4, RZ, RZ, UR4 ;  /* 0x00000004ff047e24 */ /* 0x000fe2000f8e00ff */
[----:B0-----:R-:W-:Y:S01]  /*2040*/  MOV R7, UR7 ;  /* 0x0000000700077c02 */ /* 0x001fe20008000f00 */
[----:B------:R-:W-:Y:S01]  /*2050*/  IMAD.U32 R5, RZ, RZ, UR5 ;  /* 0x00000005ff057e24 */ /* 0x000fe2000f8e00ff */
[----:B------:R-:W0:Y:S01]  /*2060*/  LDC.64 R14, c[0x4][R14] ;  /* 0x010000000e0e7b82 */ /* 0x000e220000000a00 */
[----:B------:R-:W-:Y:S01]  /*2070*/  ULDC.64 UR4, c[0x4][0x18] ;  /* 0x0100060000047ab9 */ /* 0x000fe20000000a00 */
[----:B------:R-:W-:Y:S01]  /*2080*/  IMAD.U32 R6, RZ, RZ, UR6 ;  /* 0x00000006ff067e24 */ /* 0x000fe2000f8e00ff */
[----:B------:R-:W-:Y:S01]  /*2090*/  MOV R12, 0x1 ;  /* 0x00000001000c7802 */ /* 0x000fe20000000f00 */
[----:B------:R-:W-:-:S02]  /*20a0*/  IMAD.U32 R10, RZ, RZ, UR4 ;  /* 0x00000004ff0a7e24 */ /* 0x000fc4000f8e00ff */
[----:B------:R-:W-:Y:S02]  /*20b0*/  IMAD.U32 R11, RZ, RZ, UR5 ;  /* 0x00000005ff0b7e24 */ /* 0x000fe4000f8e00ff */
[----:B------:R-:W-:Y:S02]  /*20c0*/  IMAD.MOV.U32 R8, RZ, RZ, 0x70 ;  /* 0x00000070ff087424 */ /* 0x000fe400078e00ff */
[----:B------:R-:W-:-:S07]  /*20d0*/  IMAD.MOV.U32 R13, RZ, RZ, RZ ;  /* 0x000000ffff0d7224 */ /* 0x000fce00078e00ff */
[----:B------:R-:W-:-:S07]  /*20e0*/  LEPC R20, `(.L_x_432) ;  /* 0x000000001014794e */ /* 0x000fce0000000000 */
[----:B0----5:R-:W-:Y:S05]  /*20f0*/  CALL.ABS.NOINC R14 ;  /* 0x000000000e007343 */ /* 0x021fea0003c00000 */
.L_x_432:
[----:B------:R-:W-:Y:S05]  /*2100*/  BSYNC B6 ;  /* 0x0000000000067941 */ /* 0x000fea0003800000 */
.L_x_431:
[----:B------:R-:W-:Y:S01]  /*2110*/  ULDC.64 UR4, c[0x0][0x9f8] ;  /* 0x00027e0000047ab9 */ /* 0x000fe20000000a00 */
[----:B------:R-:W-:Y:S01]  /*2120*/  IMAD.MOV.U32 R8, RZ, RZ, R203 ;  /* 0x000000ffff087224 */ /* 0x000fe200078e00cb */
[----:B------:R-:W-:Y:S01]  /*2130*/  ISETP.NE.U32.AND P0, PT, RZ, UR4, PT ;  /* 0x00000004ff007c0c */ /* 0x000fe2000bf05070 */
[----:B------:R-:W1:Y:S01]  /*2140*/  LDC.64 R10, c[0x0][0x300] ;  /* 0x0000c000ff0a7b82 */ /* 0x000e620000000a00 */
[C---:B------:R-:W-:Y:S01]  /*2150*/  VIADD R0, R18.reuse, 0x20 ;  /* 0x0000002012007836 */ /* 0x040fe20000000000 */
[C---:B------:R-:W-:Y:S01]  /*2160*/  IADD3 R3, R18.reuse, 0x80, RZ ;  /* 0x0000008012037810 */ /* 0x040fe20007ffe0ff */
[----:B------:R-:W-:Y:S01]  /*2170*/  IMAD.IADD R118, R27, 0x1, R26 ;  /* 0x000000011b767824 */ /* 0x000fe200078e021a */
[----:B------:R-:W-:Y:S01]  /*2180*/  ISETP.NE.AND.EX P0, PT, RZ, UR5, PT, P0 ;  /* 0x00000005ff007c0c */ /* 0x000fe2000bf05300 */
[----:B------:R-:W-:Y:S01]  /*2190*/  ULDC.64 UR6, c[0x0][0x330] ;  /* 0x0000cc0000067ab9 */ /* 0x000fe20000000a00 */
[----:B------:R-:W-:Y:S02]  /*21a0*/  SHF.R.S32.HI R19, RZ, 0x1f, R18 ;  /* 0x0000001fff137819 */ /* 0x000fe40000011412 */
[----:B------:R-:W2:Y:S01]  /*21b0*/  LDC.64 R12, c[0x0][0x3f8] ;  /* 0x0000fe00ff0c7b82 */ /* 0x000ea20000000a00 */
[----:B------:R-:W-:-:S07]  /*21c0*/  VIADD R20, R18, 0xa0 ;  /* 0x000000a012147836 */ /* 0x000fce0000000000 */
[----:B------:R-:W3:Y:S01]  /*21d0*/  LDC R27, c[0x0][0x3f4] ;  /* 0x0000fd00ff1b7b82 */ /* 0x000ee20000000800 */
[----:B------:R-:W-:Y:S01]  /*21e0*/  @P0 IADD3 R4, P1, R204, UR4, RZ ;  /* 0x00000004cc040c10 */ /* 0x000fe2000ff3e0ff */
[----:B------:R-:W-:-:S03]  /*21f0*/  ULDC UR4, c[0x0][0x2f4] ;  /* 0x0000bd0000047ab9 */ /* 0x000fc60000000800 */
[----:B------:R-:W-:-:S05]  /*2200*/  @P0 IADD3.X R5, R205, UR5, RZ, P1, !PT ;  /* 0x00000005cd050c10 */ /* 0x000fca0008ffe4ff */
[----:B------:R4:W3:Y:S01]  /*2210*/  @P0 LDG.E R8, desc[UR56][R4.64] ;  /* 0x0000003804080981 */ /* 0x0008e2000c1e1900 */
[----:B------:R-:W-:Y:S01]  /*2220*/  ISETP.GE.AND P2, PT, R0, UR4, PT ;  /* 0x0000000400007c0c */ /* 0x000fe2000bf46270 */
[C---:B------:R-:W-:Y:S01]  /*2230*/  IMAD.WIDE.U32 R112, R199.reuse, UR6, R18 ;  /* 0x00000006c7707c25 */ /* 0x040fe2000f8e0012 */
[----:B------:R-:W-:Y:S01]  /*2240*/  ISETP.GE.AND P0, PT, R18, UR4, PT ;  /* 0x0000000412007c0c */ /* 0x000fe2000bf06270 */
[----:B------:R-:W3:Y:S01]  /*2250*/  S2R R151, SR_TID.X ;  /* 0x0000000000977919 */ /* 0x000ee20000002100 */
[----:B0-----:R-:W-:Y:S01]  /*2260*/  SEL R6, RZ, 0xffffffff, P2 ;  /* 0xffffffffff067807 */ /* 0x001fe20001000000 */
[----:B------:R-:W-:Y:S01]  /*2270*/  IMAD R113, R199, UR7, R113 ;  /* 0x00000007c7717c24 */ /* 0x000fe2000f8e0271 */
[----:B------:R-:W-:Y:S01]  /*2280*/  ISETP.GE.AND P1, PT, R3, UR4, PT ;  /* 0x0000000403007c0c */ /* 0x000fe2000bf26270 */
[----:B------:R-:W-:Y:S01]  /*2290*/  ULDC.64 UR6, c[0x0][0xa08] ;  /* 0x0002820000067ab9 */ /* 0x000fe20000000a00 */
[----:B------:R-:W-:Y:S01]  /*22a0*/  SEL R3, RZ, 0x1, P0 ;  /* 0x00000001ff037807 */ /* 0x000fe20000000000 */
[----:B------:R-:W-:Y:S01]  /*22b0*/  IMAD.SHL.U32 R6, R6, 0x2, RZ ;  /* 0x0000000206067824 */ /* 0x000fe200078e00ff */
[----:B------:R-:W-:Y:S01]  /*22c0*/  SHF.R.S32.HI R21, RZ, 0x1f, R118 ;  /* 0x0000001fff157819 */ /* 0x000fe20000011476 */
[----:B--2---:R-:W-:Y:S01]  /*22d0*/  IMAD.WIDE.U32 R108, R17, R12, R18 ;  /* 0x0000000c116c7225 */ /* 0x004fe200078e0012 */
[----:B----4-:R-:W-:-:S02]  /*22e0*/  IADD3 R4, R18, 0x60, RZ ;  /* 0x0000006012047810 */ /* 0x010fc40007ffe0ff */
[----:B------:R-:W-:Y:S01]  /*22f0*/  LOP3.LUT R5, R6, 0x2, R3, 0xe2, !PT ;  /* 0x0000000206057812 */ /* 0x000fe200078ee203 */
[----:B------:R-:W-:Y:S01]  /*2300*/  VIADD R3, R18, 0x40 ;  /* 0x0000004012037836 */ /* 0x000fe20000000000 */
[----:B------:R-:W-:Y:S01]  /*2310*/  ISETP.GE.AND P2, PT, R4, UR4, PT ;  /* 0x0000000404007c0c */ /* 0x000fe2000bf46270 */
[-C--:B-1----:R-:W-:Y:S01]  /*2320*/  IMAD R9, R21, R10.reuse, RZ ;  /* 0x0000000a15097224 */ /* 0x082fe200078e02ff */
[----:B------:R-:W-:Y:S01]  /*2330*/  SHF.R.S32.HI R144, RZ, 0x1f, R17 ;  /* 0x0000001fff907819 */ /* 0x000fe20000011411 */
[C---:B------:R-:W-:Y:S01]  /*2340*/  IMAD.WIDE.U32 R6, R118.reuse, R10, RZ ;  /* 0x0000000a76067225 */ /* 0x040fe200078e00ff */
[----:B------:R-:W-:Y:S02]  /*2350*/  ISETP.GE.AND P0, PT, R3, UR4, PT ;  /* 0x0000000403007c0c */ /* 0x000fe4000bf06270 */
[----:B------:R-:W-:Y:S01]  /*2360*/  SEL R34, RZ, 0x10, P1 ;  /* 0x00000010ff227807 */ /* 0x000fe20000800000 */
[----:B------:R-:W-:Y:S01]  /*2370*/  IMAD R15, R118, R11, R9 ;  /* 0x0000000b760f7224 */ /* 0x000fe200078e0209 */
[----:B------:R-:W-:Y:S01]  /*2380*/  SEL R14, RZ, 0x4, P0 ;  /* 0x00000004ff0e7807 */ /* 0x000fe20000000000 */
[----:B------:R-:W-:Y:S01]  /*2390*/  IMAD.SHL.U32 R135, R10, 0x40, RZ ;  /* 0x000000400a877824 */ /* 0x000fe200078e00ff */
[----:B------:R-:W-:Y:S01]  /*23a0*/  SEL R9, RZ, 0x8, P2 ;  /* 0x00000008ff097807 */ /* 0x000fe20001000000 */
[----:B------:R-:W-:Y:S01]  /*23b0*/  IMAD.IADD R7, R7, 0x1, R15 ;  /* 0x0000000107077824 */ /* 0x000fe200078e020f */
[----:B------:R-:W-:Y:S01]  /*23c0*/  ISETP.NE.U32.AND P0, PT, RZ, UR6, PT ;  /* 0x00000006ff007c0c */ /* 0x000fe2000bf05070 */
[----:B------:R-:W-:Y:S01]  /*23d0*/  IMAD.MOV.U32 R130, RZ, RZ, 0x20 ;  /* 0x00000020ff827424 */ /* 0x000fe200078e00ff */
[----:B------:R-:W-:Y:S01]  /*23e0*/  ISETP.GE.AND P2, PT, R20, UR4, PT ;  /* 0x0000000414007c0c */ /* 0x000fe2000bf46270 */
[----:B------:R-:W-:Y:S01]  /*23f0*/  ULDC.64 UR4, c[0x0][0x308] ;  /* 0x0000c20000047ab9 */ /* 0x000fe20000000a00 */
[----:B------:R-:W-:Y:S01]  /*2400*/  LOP3.LUT R5, R9, R5, R14, 0xfe, !PT ;  /* 0x0000000509057212 */ /* 0x000fe200078efe0e */
[----:B------:R-:W-:Y:S01]  /*2410*/  IMAD.WIDE.U32 R6, R199, UR4, R6 ;  /* 0x00000004c7067c25 */ /* 0x000fe2000f8e0006 */
[----:B------:R-:W-:Y:S01]  /*2420*/  ISETP.NE.AND.EX P0, PT, RZ, UR7, PT, P0 ;  /* 0x00000007ff007c0c */ /* 0x000fe2000bf05300 */
[----:B------:R-:W0:Y:S01]  /*2430*/  LDC.64 R14, c[0x0][0x408] ;  /* 0x00010200ff0e7b82 */ /* 0x000e220000000a00 */
[----:B------:R-:W-:Y:S01]  /*2440*/  LOP3.LUT R34, R5, R34, RZ, 0xfc, !PT ;  /* 0x0000002205227212 */ /* 0x000fe200078efcff */
[----:B------:R-:W-:Y:S01]  /*2450*/  IMAD R7, R199, UR5, R7 ;  /* 0x00000005c7077c24 */ /* 0x000fe2000f8e0207 */
[----:B------:R-:W-:Y:S01]  /*2460*/  ULDC.64 UR4, c[0x0][0x310] ;  /* 0x0000c40000047ab9 */ /* 0x000fe20000000a00 */
[----:B------:R-:W-:-:S02]  /*2470*/  SHF.R.S32.HI R23, RZ, 0x1f, R22 ;  /* 0x0000001fff177819 */ /* 0x000fc40000011416 */
[-C--:B---3--:R-:W-:Y:S02]  /*2480*/  ISETP.GE.AND P3, PT, R3, R27.reuse, PT ;  /* 0x0000001b0300720c */ /* 0x088fe40003f66270 */
[----:B------:R-:W-:Y:S01]  /*2490*/  ISETP.GE.AND P1, PT, R0, R27, PT ;  /* 0x0000001b0000720c */ /* 0x000fe20003f26270 */
[----:B------:R-:W-:Y:S01]  /*24a0*/  IMAD.WIDE.U32 R110, R17, R12, R22 ;  /* 0x0000000c116e7225 */ /* 0x000fe200078e0016 */
[----:B------:R-:W-:Y:S02]  /*24b0*/  LOP3.LUT R28, R28, 0xfffffffe, RZ, 0xc0, !PT ;  /* 0xfffffffe1c1c7812 */ /* 0x000fe400078ec0ff */
[----:B------:R-:W-:Y:S02]  /*24c0*/  SHF.R.U32.HI R37, RZ, 0x3, R185 ;  /* 0x00000003ff257819 */ /* 0x000fe400000116b9 */
[C-C-:B------:R-:W-:Y:S02]  /*24d0*/  SHF.L.U64.HI R131, R10.reuse, 0x7, R11.reuse ;  /* 0x000000070a837819 */ /* 0x140fe4000001020b */
[----:B------:R-:W-:-:S02]  /*24e0*/  SHF.L.U64.HI R134, R10, 0x6, R11 ;  /* 0x000000060a867819 */ /* 0x000fc4000001020b */
[----:B------:R-:W-:Y:S02]  /*24f0*/  SHF.L.U64.HI R132, R12, 0x7, R13 ;  /* 0x000000070c847819 */ /* 0x000fe4000001020d */
[----:B------:R-:W-:Y:S02]  /*2500*/  @P3 LOP3.LUT R28, R28, 0x1, RZ, 0xfc, !PT ;  /* 0x000000011c1c3812 */ /* 0x000fe400078efcff */
[C---:B------:R-:W-:Y:S01]  /*2510*/  IADD3 R118, P4, R17.reuse, R118, RZ ;  /* 0x0000007611767210 */ /* 0x040fe20007f9e0ff */
[CC--:B0-----:R-:W-:Y:S02]  /*2520*/  IMAD.WIDE.U32 R106, R17.reuse, R14.reuse, R22 ;  /* 0x0000000e116a7225 */ /* 0x0c1fe400078e0016 */
[----:B------:R0:W-:Y:S01]  /*2530*/  STL [R1+0x14], R28 ;  /* 0x0000141c01007387 */ /* 0x0001e20000100800 */
[----:B------:R-:W-:Y:S01]  /*2540*/  SHF.L.U64.HI R133, R14, 0x7, R15 ;  /* 0x000000070e857819 */ /* 0x000fe2000001020f */
[----:B------:R-:W-:Y:S01]  /*2550*/  IMAD.WIDE.U32 R104, R17, R14, R18 ;  /* 0x0000000e11687225 */ /* 0x000fe200078e0012 */
[----:B------:R-:W-:-:S02]  /*2560*/  SHF.L.U32 R122, R27, 0x1, RZ ;  /* 0x000000011b7a7819 */ /* 0x000fc400000006ff */
[----:B------:R-:W-:Y:S01]  /*2570*/  SHF.R.S32.HI R147, RZ, 0x1f, R207 ;  /* 0x0000001fff937819 */ /* 0x000fe200000114cf */
[----:B------:R-:W-:Y:S01]  /*2580*/  IMAD.X R119, R21, 0x1, R144, P4 ;  /* 0x0000000115777824 */ /* 0x000fe200020e0690 */
[----:B------:R-:W-:Y:S02]  /*2590*/  LEA.HI R151, R151, 0x8, RZ, 0x19 ;  /* 0x0000000897977811 */ /* 0x000fe400078fc8ff */
[----:B------:R-:W-:Y:S02]  /*25a0*/  SHF.R.S32.HI R9, RZ, 0x1f, R8 ;  /* 0x0000001fff097819 */ /* 0x000fe40000011408 */
[----:B------:R-:W-:Y:S01]  /*25b0*/  SEL R99, R8, RZ, !P0 ;  /* 0x000000ff08637207 */ /* 0x000fe20004000000 */
[----:B------:R-:W-:Y:S01]  /*25c0*/  IMAD R8, R144, R12, RZ ;  /* 0x0000000c90087224 */ /* 0x000fe200078e02ff */
[----:B------:R-:W-:-:S03]  /*25d0*/  SEL R9, R9, RZ, !P0 ;  /* 0x000000ff09097207 */ /* 0x000fc60004000000 */
[----:B------:R-:W-:-:S04]  /*25e0*/  IMAD.WIDE.U32 R114, R99, UR4, R6 ;  /* 0x0000000463727c25 */ /* 0x000fc8000f8e0006 */
[----:B------:R-:W-:Y:S02]  /*25f0*/  IMAD R20, R9, UR4, RZ ;  /* 0x0000000409147c24 */ /* 0x000fe4000f8e02ff */
[----:B------:R-:W-:-:S04]  /*2600*/  IMAD.WIDE.U32 R6, R17, R10, R18 ;  /* 0x0000000a11067225 */ /* 0x000fc800078e0012 */
[----:B------:R-:W-:Y:S01]  /*2610*/  IMAD R31, R99, UR5, R20 ;  /* 0x00000005631f7c24 */ /* 0x000fe2000f8e0214 */
[----:B------:R-:W-:Y:S01]  /*2620*/  ULDC.64 UR4, c[0x0][0x338] ;  /* 0x0000ce0000047ab9 */ /* 0x000fe20000000a00 */
[----:B------:R-:W-:Y:S01]  /*2630*/  IMAD R20, R144, R10, RZ ;  /* 0x0000000a90147224 */ /* 0x000fe200078e02ff */
[----:B------:R-:W-:Y:S01]  /*2640*/  IADD3 R5, P0, R114, R6, RZ ;  /* 0x0000000672057210 */ /* 0x000fe20007f1e0ff */
[----:B------:R-:W-:Y:S01]  /*2650*/  IMAD R29, R17, R13, R8 ;  /* 0x0000000d111d7224 */ /* 0x000fe200078e0208 */
[----:B------:R-:W-:Y:S01]  /*2660*/  IADD3 R6, R115, R31, RZ ;  /* 0x0000001f73067210 */ /* 0x000fe20007ffe0ff */
[----:B------:R-:W-:Y:S02]  /*2670*/  IMAD R33, R17, R11, R20 ;  /* 0x0000000b11217224 */ /* 0x000fe400078e0214 */
[----:B------:R-:W-:Y:S02]  /*2680*/  IMAD R8, R9, UR4, RZ ;  /* 0x0000000409087c24 */ /* 0x000fe4000f8e02ff */
[----:B------:R-:W-:Y:S01]  /*2690*/  IMAD.WIDE.U32 R112, R99, UR4, R112 ;  /* 0x0000000463707c25 */ /* 0x000fe2000f8e0070 */
[----:B------:R-:W-:-:S02]  /*26a0*/  IADD3.X R7, R6, R7, R33, P0, !PT ;  /* 0x0000000706077210 */ /* 0x000fc400007fe421 */
[----:B------:R-:W-:Y:S01]  /*26b0*/  ISETP.GE.AND P0, PT, R18, R27, PT ;  /* 0x0000001b1200720c */ /* 0x000fe20003f06270 */
[----:B------:R-:W-:Y:S02]  /*26c0*/  IMAD R99, R99, UR5, R8 ;  /* 0x0000000563637c24 */ /* 0x000fe4000f8e0208 */
[----:B------:R-:W-:Y:S01]  /*26d0*/  IMAD R8, R144, R14, RZ ;  /* 0x0000000e90087224 */ /* 0x000fe200078e02ff */
[----:B------:R-:W-:Y:S01]  /*26e0*/  SEL R9, R27, RZ, P0 ;  /* 0x000000ff1b097207 */ /* 0x000fe20000000000 */
[----:B------:R-:W-:Y:S02]  /*26f0*/  IMAD.IADD R111, R111, 0x1, R29 ;  /* 0x000000016f6f7824 */ /* 0x000fe400078e021d */
[----:B------:R-:W-:Y:S01]  /*2700*/  IMAD R31, R17, R15, R8 ;  /* 0x0000000f111f7224 */ /* 0x000fe200078e0208 */
[----:B------:R-:W-:Y:S01]  /*2710*/  SEL R8, R27, RZ, P3 ;  /* 0x000000ff1b087207 */ /* 0x000fe20001800000 */
[----:B------:R-:W-:Y:S01]  /*2720*/  IMAD.IADD R109, R29, 0x1, R109 ;  /* 0x000000011d6d7824 */ /* 0x000fe200078e026d */
[----:B------:R-:W-:Y:S01]  /*2730*/  IADD3 R9, R18, R9, RZ ;  /* 0x0000000912097210 */ /* 0x000fe20007ffe0ff */
[----:B------:R-:W-:Y:S01]  /*2740*/  IMAD.IADD R107, R107, 0x1, R31 ;  /* 0x000000016b6b7824 */ /* 0x000fe200078e021f */
[----:B------:R-:W-:Y:S01]  /*2750*/  SEL R29, R27, RZ, P1 ;  /* 0x000000ff1b1d7207 */ /* 0x000fe20000800000 */
[----:B------:R-:W-:Y:S01]  /*2760*/  IMAD.IADD R26, R3, 0x1, R8 ;  /* 0x00000001031a7824 */ /* 0x000fe200078e0208 */
[----:B------:R-:W-:Y:S01]  /*2770*/  SHF.R.S32.HI R8, RZ, 0x1f, R9 ;  /* 0x0000001fff087819 */ /* 0x000fe20000011409 */
[----:B------:R-:W-:Y:S01]  /*2780*/  IMAD.IADD R105, R31, 0x1, R105 ;  /* 0x000000011f697824 */ /* 0x000fe200078e0269 */
[----:B------:R-:W-:Y:S01]  /*2790*/  LOP3.LUT P3, RZ, R229, 0x4, RZ, 0xc0, !PT ;  /* 0x00000004e5ff7812 */ /* 0x000fe2000786c0ff */
[----:B------:R-:W-:Y:S01]  /*27a0*/  IMAD.IADD R29, R0, 0x1, R29 ;  /* 0x00000001001d7824 */ /* 0x000fe200078e021d */
[CC--:B------:R-:W-:Y:S01]  /*27b0*/  LEA.HI R30, R8.reuse, R9.reuse, RZ, 0x3 ;  /* 0x00000009081e7211 */ /* 0x0c0fe200078f18ff */
[----:B-----5:R-:W-:Y:S01]  /*27c0*/  IMAD.WIDE.U32 R110, R143, R12, R110 ;  /* 0x0000000c8f6e7225 */ /* 0x020fe200078e006e */
[----:B------:R-:W-:-:S02]  /*27d0*/  LEA.HI R8, R8, R9, RZ, 0x6 ;  /* 0x0000000908087211 */ /* 0x000fc400078f30ff */
[----:B------:R-:W-:Y:S01]  /*27e0*/  SHF.R.S32.HI R20, RZ, 0x1f, R29 ;  /* 0x0000001fff147819 */ /* 0x000fe2000001141d */
[----:B------:R-:W-:Y:S01]  /*27f0*/  IMAD.WIDE.U32 R108, R143, R12, R108 ;  /* 0x0000000c8f6c7225 */ /* 0x000fe200078e006c */
[----:B------:R-:W-:Y:S02]  /*2800*/  SHF.R.S32.HI R31, RZ, 0x1f, R26 ;  /* 0x0000001fff1f7819 */ /* 0x000fe4000001141a */
[-C--:B------:R-:W-:Y:S01]  /*2810*/  LEA.HI R32, R20, R29.reuse, RZ, 0x3 ;  /* 0x0000001d14207211 */ /* 0x080fe200078f18ff */
[----:B------:R-:W-:Y:S01]  /*2820*/  IMAD.SHL.U32 R9, R8, 0x80, RZ ;  /* 0x0000008008097824 */ /* 0x000fe200078e00ff */
[----:B------:R-:W-:Y:S01]  /*2830*/  LEA.HI R20, R20, R29, RZ, 0x6 ;  /* 0x0000001d14147211 */ /* 0x000fe200078f30ff */
[----:B------:R-:W-:Y:S01]  /*2840*/  IMAD.SHL.U32 R11, R12, 0x40, RZ ;  /* 0x000000400c0b7824 */ /* 0x000fe200078e00ff */
[----:B------:R-:W-:Y:S01]  /*2850*/  LEA.HI R36, R31, R26, RZ, 0x3 ;  /* 0x0000001a1f247211 */ /* 0x000fe200078f18ff */
[----:B------:R-:W-:Y:S01]  /*2860*/  IMAD.WIDE.U32 R106, R143, R14, R106 ;  /* 0x0000000e8f6a7225 */ /* 0x000fe200078e006a */
[----:B------:R-:W-:-:S02]  /*2870*/  LEA.HI R31, R31, R26, RZ, 0x6 ;  /* 0x0000001a1f1f7211 */ /* 0x000fc400078f30ff */
[----:B------:R-:W-:Y:S01]  /*2880*/  LOP3.LUT R8, R191, 0x38, R30, 0xf8, !PT ;  /* 0x00000038bf087812 */ /* 0x000fe200078ef81e */
[----:B------:R-:W-:Y:S01]  /*2890*/  IMAD.WIDE.U32 R104, R143, R14, R104 ;  /* 0x0000000e8f687225 */ /* 0x000fe200078e0068 */
[----:B------:R-:W-:Y:S02]  /*28a0*/  LOP3.LUT R9, R9, 0xffffe000, RZ, 0xc0, !PT ;  /* 0xffffe00009097812 */ /* 0x000fe400078ec0ff */
[----:B------:R-:W-:Y:S01]  /*28b0*/  SHF.L.U32 R26, R20, 0x7, RZ ;  /* 0x00000007141a7819 */ /* 0x000fe200000006ff */
[----:B------:R-:W-:Y:S01]  /*28c0*/  IMAD.SHL.U32 R31, R31, 0x80, RZ ;  /* 0x000000801f1f7824 */ /* 0x000fe200078e00ff */
[-C--:B------:R-:W-:Y:S01]  /*28d0*/  LOP3.LUT R29, R8, R193.reuse, RZ, 0x3c, !PT ;  /* 0x000000c1081d7212 */ /* 0x080fe200078e3cff */
[----:B------:R-:W-:Y:S01]  /*28e0*/  IMAD R142, R192, 0x200, R9 ;  /* 0x00000200c08e7824 */ /* 0x000fe200078e0209 */
[----:B------:R-:W-:Y:S01]  /*28f0*/  LOP3.LUT R20, R191, 0x38, R32, 0xf8, !PT ;  /* 0x00000038bf147812 */ /* 0x000fe200078ef820 */
[----:B------:R-:W-:Y:S01]  /*2900*/  IMAD.IADD R99, R113, 0x1, R99 ;  /* 0x0000000171637824 */ /* 0x000fe200078e0263 */
[----:B------:R-:W-:Y:S01]  /*2910*/  LOP3.LUT R26, R26, 0xffffe000, RZ, 0xc0, !PT ;  /* 0xffffe0001a1a7812 */ /* 0x000fe200078ec0ff */
[----:B------:R-:W-:Y:S01]  /*2920*/  IMAD.IADD R142, R142, 0x1, R29 ;  /* 0x000000018e8e7824 */ /* 0x000fe200078e021d */
[----:B------:R-:W-:-:S02]  /*2930*/  LOP3.LUT R20, R20, R193, RZ, 0x3c, !PT ;  /* 0x000000c114147212 */ /* 0x000fc400078e3cff */
[----:B------:R-:W-:Y:S01]  /*2940*/  LOP3.LUT R35, R185, 0x38, R36, 0xf8, !PT ;  /* 0x00000038b9237812 */ /* 0x000fe200078ef824 */
[----:B------:R-:W-:Y:S01]  /*2950*/  IMAD R141, R192, 0x200, R26 ;  /* 0x00000200c08d7824 */ /* 0x000fe200078e021a */
[----:B------:R-:W-:Y:S02]  /*2960*/  SHF.R.S32.HI R29, RZ, 0x1f, R143 ;  /* 0x0000001fff1d7819 */ /* 0x000fe4000001148f */
[----:B------:R-:W-:Y:S01]  /*2970*/  LOP3.LUT R31, R31, 0xffffe000, RZ, 0xc0, !PT ;  /* 0xffffe0001f1f7812 */ /* 0x000fe200078ec0ff */
[----:B------:R-:W-:Y:S01]  /*2980*/  IMAD.IADD R141, R141, 0x1, R20 ;  /* 0x000000018d8d7824 */ /* 0x000fe200078e0214 */
[----:B------:R-:W-:Y:S01]  /*2990*/  LOP3.LUT R8, R35, R37, RZ, 0x3c, !PT ;  /* 0x0000002523087212 */ /* 0x000fe200078e3cff */
[----:B------:R-:W-:Y:S01]  /*29a0*/  IMAD R20, R29, R12, RZ ;  /* 0x0000000c1d147224 */ /* 0x000fe200078e02ff */
[----:B0-----:R-:W-:Y:S02]  /*29b0*/  LOP3.LUT R28, R185, 0x38, R30, 0xf8, !PT ;  /* 0x00000038b91c7812 */ /* 0x001fe400078ef81e */
[----:B------:R-:W-:-:S02]  /*29c0*/  IADD3 R137, R8, R31, R195 ;  /* 0x0000001f08897210 */ /* 0x000fc40007ffe0c3 */
[----:B------:R-:W-:Y:S01]  /*29d0*/  LEA R139, R192, R31, 0x9 ;  /* 0x0000001fc08b7211 */ /* 0x000fe200078e48ff */
[----:B------:R-:W-:Y:S01]  /*29e0*/  IMAD R31, R143, R13, R20 ;  /* 0x0000000d8f1f7224 */ /* 0x000fe200078e0214 */
[----:B------:R-:W-:Y:S01]  /*29f0*/  LOP3.LUT R28, R28, R37, RZ, 0x3c, !PT ;  /* 0x000000251c1c7212 */ /* 0x000fe200078e3cff */
[----:B------:R-:W-:Y:S01]  /*2a00*/  IMAD R20, R29, R14, RZ ;  /* 0x0000000e1d147224 */ /* 0x000fe200078e02ff */
[----:B------:R-:W-:Y:S02]  /*2a10*/  LOP3.LUT R33, R185, 0x38, R32, 0xf8, !PT ;  /* 0x00000038b9217812 */ /* 0x000fe400078ef820 */
[----:B------:R-:W-:Y:S01]  /*2a20*/  IADD3 R140, R28, R9, R195 ;  /* 0x000000091c8c7210 */ /* 0x000fe20007ffe0c3 */
[----:B------:R-:W-:Y:S01]  /*2a30*/  IMAD R29, R143, R15, R20 ;  /* 0x0000000f8f1d7224 */ /* 0x000fe200078e0214 */
[C---:B------:R-:W-:Y:S02]  /*2a40*/  LOP3.LUT R20, R191.reuse, 0x18, R18, 0xf8, !PT ;  /* 0x00000018bf147812 */ /* 0x040fe400078ef812 */
[----:B------:R-:W-:Y:S01]  /*2a50*/  SHF.L.U32 R8, R10, 0x7, RZ ;  /* 0x000000070a087819 */ /* 0x000fe200000006ff */
[C---:B------:R-:W-:Y:S01]  /*2a60*/  IMAD.SHL.U32 R10, R12.reuse, 0x80, RZ ;  /* 0x000000800c0a7824 */ /* 0x040fe200078e00ff */
[----:B------:R-:W-:Y:S01]  /*2a70*/  LOP3.LUT R38, R191, 0x38, R36, 0xf8, !PT ;  /* 0x00000038bf267812 */ /* 0x000fe200078ef824 */
[----:B------:R-:W-:Y:S01]  /*2a80*/  IMAD.IADD R27, R29, 0x1, R105 ;  /* 0x000000011d1b7824 */ /* 0x000fe200078e0269 */
[----:B------:R-:W-:-:S02]  /*2a90*/  SHF.L.U64.HI R9, R12, 0x6, R13 ;  /* 0x000000060c097819 */ /* 0x000fc4000001020d */
[----:B------:R-:W-:Y:S02]  /*2aa0*/  LOP3.LUT R33, R33, R37, RZ, 0x3c, !PT ;  /* 0x0000002521217212 */ /* 0x000fe400078e3cff */
[----:B------:R-:W-:Y:S02]  /*2ab0*/  SHF.L.U64.HI R12, R14, 0x6, R15 ;  /* 0x000000060e0c7819 */ /* 0x000fe4000001020f */
[-C--:B------:R-:W-:Y:S01]  /*2ac0*/  LOP3.LUT R15, R20, R193.reuse, RZ, 0x3c, !PT ;  /* 0x000000c1140f7212 */ /* 0x080fe200078e3cff */
[----:B------:R-:W-:Y:S01]  /*2ad0*/  IMAD.IADD R20, R111, 0x1, R31 ;  /* 0x000000016f147824 */ /* 0x000fe200078e021f */
[----:B------:R-:W-:Y:S02]  /*2ae0*/  SEL R35, RZ, 0x20, P2 ;  /* 0x00000020ff237807 */ /* 0x000fe40001000000 */
[----:B------:R-:W-:Y:S01]  /*2af0*/  LOP3.LUT R38, R38, R193, RZ, 0x3c, !PT ;  /* 0x000000c126267212 */ /* 0x000fe200078e3cff */
[----:B------:R-:W-:Y:S01]  /*2b00*/  IMAD R15, R192, 0x200, R15 ;  /* 0x00000200c00f7824 */ /* 0x000fe200078e020f */
[----:B------:R-:W-:Y:S01]  /*2b10*/  IADD3 R138, R33, R26, R195 ;  /* 0x0000001a218a7210 */ /* 0x000fe20007ffe0c3 */
[----:B------:R-:W-:Y:S01]  /*2b20*/  IMAD.IADD R26, R107, 0x1, R29 ;  /* 0x000000016b1a7824 */ /* 0x000fe200078e021d */
[----:B------:R-:W-:Y:S01]  /*2b30*/  SEL R130, R130, 0xffffffe0, !P3 ;  /* 0xffffffe082827807 */ /* 0x000fe20005800000 */
[----:B------:R-:W-:Y:S01]  /*2b40*/  IMAD.IADD R139, R139, 0x1, R38 ;  /* 0x000000018b8b7824 */ /* 0x000fe200078e0226 */
[----:B------:R-:W-:-:S02]  /*2b50*/  IADD3 R21, R31, R109, RZ ;  /* 0x0000006d1f157210 */ /* 0x000fc40007ffe0ff */
[----:B------:R-:W-:Y:S01]  /*2b60*/  LOP3.LUT R98, R34, R35, RZ, 0xfc, !PT ;  /* 0x0000002322627212 */ /* 0x000fe200078efcff */
[----:B------:R-:W-:Y:S01]  /*2b70*/  IMAD.IADD R136, R130, 0x1, R15 ;  /* 0x0000000182887824 */ /* 0x000fe200078e020f */
[----:B------:R-:W-:Y:S02]  /*2b80*/  LOP3.LUT R29, R30, 0xfffffff8, RZ, 0xc0, !PT ;  /* 0xfffffff81e1d7812 */ /* 0x000fe400078ec0ff */
[----:B------:R-:W-:Y:S02]  /*2b90*/  LOP3.LUT R31, R32, 0xfffffff8, RZ, 0xc0, !PT ;  /* 0xfffffff8201f7812 */ /* 0x000fe400078ec0ff */
[----:B------:R-:W-:Y:S02]  /*2ba0*/  LOP3.LUT R33, R36, 0xfffffff8, RZ, 0xc0, !PT ;  /* 0xfffffff824217812 */ /* 0x000fe400078ec0ff */
[----:B------:R-:W-:Y:S02]  /*2bb0*/  SHF.R.S32.HI R28, RZ, 0x3, R30 ;  /* 0x00000003ff1c7819 */ /* 0x000fe4000001141e */
[----:B------:R-:W-:-:S02]  /*2bc0*/  SHF.R.S32.HI R30, RZ, 0x3, R32 ;  /* 0x00000003ff1e7819 */ /* 0x000fc40000011420 */
[C---:B------:R-:W-:Y:S01]  /*2bd0*/  SHF.L.U32 R13, R14.reuse, 0x7, RZ ;  /* 0x000000070e0d7819 */ /* 0x040fe200000006ff */
[----:B------:R-:W-:Y:S01]  /*2be0*/  IMAD.SHL.U32 R14, R14, 0x40, RZ ;  /* 0x000000400e0e7824 */ /* 0x000fe200078e00ff */
[----:B------:R-:W-:Y:S02]  /*2bf0*/  SHF.R.S32.HI R32, RZ, 0x3, R36 ;  /* 0x00000003ff207819 */ /* 0x000fe40000011424 */
[C---:B------:R-:W-:Y:S02]  /*2c00*/  LOP3.LUT R38, R98.reuse, 0x2, RZ, 0xc0, !PT ;  /* 0x0000000262267812 */ /* 0x040fe400078ec0ff */
[C---:B------:R-:W-:Y:S02]  /*2c10*/  LOP3.LUT R39, R98.reuse, 0x4, RZ, 0xc0, !PT ;  /* 0x0000000462277812 */ /* 0x040fe400078ec0ff */
[C---:B------:R-:W-:Y:S02]  /*2c20*/  LOP3.LUT R96, R98.reuse, 0x8, RZ, 0xc0, !PT ;  /* 0x0000000862607812 */ /* 0x040fe400078ec0ff */
[----:B------:R-:W-:-:S02]  /*2c30*/  LOP3.LUT R97, R98, 0x10, RZ, 0xc0, !PT ;  /* 0x0000001062617812 */ /* 0x000fc400078ec0ff */
[----:B------:R-:W-:Y:S02]  /*2c40*/  LOP3.LUT R34, R34, 0x1, RZ, 0xc0, !PT ;  /* 0x0000000122227812 */ /* 0x000fe400078ec0ff */
[----:B------:R-:W-:Y:S02]  /*2c50*/  SHF.R.S32.HI R35, RZ, 0x1f, R29 ;  /* 0x0000001fff237819 */ /* 0x000fe4000001141d */
[----:B------:R-:W-:Y:S02]  /*2c60*/  SHF.R.S32.HI R36, RZ, 0x1f, R31 ;  /* 0x0000001fff247819 */ /* 0x000fe4000001141f */
[----:B------:R-:W-:Y:S02]  /*2c70*/  SHF.R.S32.HI R37, RZ, 0x1f, R33 ;  /* 0x0000001fff257819 */ /* 0x000fe40000011421 */
[----:B------:R-:W-:-:S07]  /*2c80*/  LOP3.LUT R98, R98, 0x20, RZ, 0xc0, !PT ;  /* 0x0000002062627812 */ /* 0x000fce00078ec0ff */
.L_x_532:
[----:B------:R-:W2:Y:S01]  /*2c90*/  LDL.LU R46, [R1+0x14] ;  /* 0x00001400012e7983 */ /* 0x000ea20000300800 */
[----:B------:R-:W0:Y:S01]  /*2ca0*/  LDC.64 R120, c[0x0][0x2e8] ;  /* 0x0000ba00ff787b82 */ /* 0x000e220000000a00 */
[----:B------:R-:W-:Y:S01]  /*2cb0*/  IADD3 R50, R25, -0x1, RZ ;  /* 0xffffffff19327810 */ /* 0x000fe20007ffe0ff */
[----:B------:R-:W-:Y:S01]  /*2cc0*/  IMAD R47, R16, 0x6000, R15 ;  /* 0x00006000102f7824 */ /* 0x000fe200078e020f */
[----:B------:R-:W-:Y:S05]  /*2cd0*/  YIELD ;  /* 0x0000000000007946 */ /* 0x000fea0003800000 */
[----:B------:R-:W1:Y:S01]  /*2ce0*/  LDC R117, c[0x0][0x3f4] ;  /* 0x0000fd00ff757b82 */ /* 0x000e620000000800 */
[----:B------:R-:W-:Y:S01]  /*2cf0*/  SHF.R.S32.HI R43, RZ, 0x1f, R50 ;  /* 0x0000001fff2b7819 */ /* 0x000fe20000011432 */
[-C--:B------:R-:W-:Y:S01]  /*2d00*/  IMAD R25, R131, R50.reuse, RZ ;  /* 0x0000003283197224 */ /* 0x080fe200078e02ff */
[----:B------:R-:W-:Y:S01]  /*2d10*/  BSSY B0, `(.L_x_433) ;  /* 0x0000761000007945 */ /* 0x000fe20003800000 */
[----:B------:R-:W-:-:S04]  /*2d20*/  IMAD.WIDE.U32 R124, R8, R50, RZ ;  /* 0x00000032087c7225 */ /* 0x000fc800078e00ff */
[----:B------:R-:W-:Y:S01]  /*2d30*/  IMAD R25, R43, R8, R25 ;  /* 0x000000082b197224 */ /* 0x000fe200078e0219 */
[-C--:B------:R-:W-:Y:S01]  /*2d40*/  IADD3 R41, P4, R5, R124.reuse, RZ ;  /* 0x0000007c05297210 */ /* 0x080fe20007f9e0ff */
[----:B------:R-:W-:Y:S02]  /*2d50*/  IMAD R47, R47, 0x2, R116 ;  /* 0x000000022f2f7824 */ /* 0x000fe400078e0274 */
[----:B------:R-:W-:Y:S01]  /*2d60*/  IMAD.IADD R92, R125, 0x1, R25 ;  /* 0x000000017d5c7824 */ /* 0x000fe200078e0219 */
[----:B------:R-:W-:-:S03]  /*2d70*/  IADD3 R25, P2, P3, R5, R124, R135 ;  /* 0x0000007c05197210 */ /* 0x000fc60007b5e087 */
[----:B------:R-:W-:Y:S01]  /*2d80*/  IMAD.X R42, R92, 0x1, R7, P4 ;  /* 0x000000015c2a7824 */ /* 0x000fe200020e0607 */
[----:B------:R-:W-:Y:S02]  /*2d90*/  IADD3.X R40, R7, R92, R134, P2, P3 ;  /* 0x0000005c07287210 */ /* 0x000fe400017e6486 */
[CC--:B0-----:R-:W-:Y:S02]  /*2da0*/  LEA R44, P2, R25.reuse, R120.reuse, 0x1 ;  /* 0x00000078192c7211 */ /* 0x0c1fe400078408ff */
[----:B------:R-:W-:Y:S02]  /*2db0*/  ISETP.GT.AND P3, PT, R50, R123, PT ;  /* 0x0000007b3200720c */ /* 0x000fe40003f64270 */
[----:B------:R-:W-:Y:S01]  /*2dc0*/  LEA.HI.X R45, R25, R121, R40, 0x1, P2 ;  /* 0x00000079192d7211 */ /* 0x000fe200010f0c28 */
[----:B------:R-:W-:Y:S01]  /*2dd0*/  IMAD R25, R16, 0x6000, R136 ;  /* 0x0000600010197824 */ /* 0x000fe200078e0288 */
[----:B-1----:R-:W-:Y:S02]  /*2de0*/  ISETP.GE.AND P2, PT, R117, 0x1, PT ;  /* 0x000000017500780c */ /* 0x002fe40003f46270 */
[----:B------:R-:W-:-:S04]  /*2df0*/  LEA R48, P4, R41, R120, 0x1 ;  /* 0x0000007829307211 */ /* 0x000fc800078808ff */
[----:B------:R-:W-:Y:S02]  /*2e00*/  LEA.HI.X R49, R41, R121, R42, 0x1, P4 ;  /* 0x0000007929317211 */ /* 0x000fe400020f0c2a */
[----:B--2---:R-:W-:-:S04]  /*2e10*/  LOP3.LUT R46, R46, 0xfffffffd, RZ, 0xc0, !PT ;  /* 0xfffffffd2e2e7812 */ /* 0x004fc800078ec0ff */
[----:B------:R-:W-:-:S05]  /*2e20*/  @P3 LOP3.LUT R46, R46, 0x2, RZ, 0xfc, !PT ;  /* 0x000000022e2e3812 */ /* 0x000fca00078efcff */
[----:B------:R0:W-:Y:S02]  /*2e30*/  STL [R1+0x14], R46 ;  /* 0x0000142e01007387 */ /* 0x0001e40000100800 */
[----:B0-----:R-:W-:Y:S01]  /*2e40*/  LEA R46, R25, R116, 0x1 ;  /* 0x00000074192e7211 */ /* 0x001fe200078e08ff */
[----:B------:R-:W-:Y:S01]  /*2e50*/  IMAD.MOV.U32 R25, RZ, RZ, R50 ;  /* 0x000000ffff197224 */ /* 0x000fe200078e0032 */
[----:B------:R-:W-:Y:S06]  /*2e60*/  @!P2 BRA `(.L_x_434) ;  /* 0x000000700054a947 */ /* 0x000fec0003800000 */
[----:B------:R-:W-:Y:S01]  /*2e70*/  ULDC.U8 UR4, c[0x0][0x410] ;  /* 0x0001040000047ab9 */ /* 0x000fe20000000000 */
[-C--:B------:R-:W-:Y:S01]  /*2e80*/  IMAD R41, R132, R50.reuse, RZ ;  /* 0x0000003284297224 */ /* 0x080fe200078e02ff */
[----:B------:R-:W-:Y:S01]  /*2e90*/  ISETP.NE.AND P2, PT, RZ, UR4, PT ;  /* 0x00000004ff007c0c */ /* 0x000fe2000bf45270 */
[----:B------:R-:W-:Y:S02]  /*2ea0*/  IMAD R40, R133, R50, RZ ;  /* 0x0000003285287224 */ /* 0x000fe400078e02ff */
[----:B------:R-:W-:Y:S02]  /*2eb0*/  IMAD R41, R43, R10, R41 ;  /* 0x0000000a2b297224 */ /* 0x000fe400078e0229 */
[----:B------:R-:W-:Y:S02]  /*2ec0*/  IMAD R100, R25, -0x80, R24 ;  /* 0xffffff8019647824 */ /* 0x000fe400078e0218 */
[----:B------:R-:W-:Y:S02]  /*2ed0*/  IMAD R43, R43, R13, R40 ;  /* 0x0000000d2b2b7224 */ /* 0x000fe400078e0228 */
[----:B------:R-:W-:Y:S01]  /*2ee0*/  IMAD.WIDE.U32 R90, R10, R50, RZ ;  /* 0x000000320a5a7225 */ /* 0x000fe200078e00ff */
[----:B------:R-:W-:-:S03]  /*2ef0*/  VIMNMX R100, R100, 0x80, PT ;  /* 0x0000008064647848 */ /* 0x000fc60003fe0100 */
[----:B------:R-:W-:-:S04]  /*2f00*/  IMAD.WIDE.U32 R88, R13, R50, RZ ;  /* 0x000000320d587225 */ /* 0x000fc800078e00ff */
[----:B------:R-:W-:Y:S02]  /*2f10*/  IMAD.IADD R101, R91, 0x1, R41 ;  /* 0x000000015b657824 */ /* 0x000fe400078e0229 */
[----:B------:R-:W-:Y:S01]  /*2f20*/  IMAD.IADD R102, R89, 0x1, R43 ;  /* 0x0000000159667824 */ /* 0x000fe200078e022b */
[----:B------:R-:W-:Y:S06]  /*2f30*/  @!P2 BRA `(.L_x_435) ;  /* 0x000000340018a947 */ /* 0x000fec0003800000 */
[----:B------:R-:W-:Y:S01]  /*2f40*/  ISETP.GE.AND P3, PT, R17, R100, PT ;  /* 0x000000641100720c */ /* 0x000fe20003f66270 */
[----:B------:R-:W-:Y:S01]  /*2f50*/  BSSY B1, `(.L_x_436) ;  /* 0x0000037000017945 */ /* 0x000fe20003800000 */
        /* <DEDUP_REMOVED lines=13> */
[----:B------:R-:W-:Y:S06]  /*3030*/  @P3 BRA `(.L_x_437) ;  /* 0x0000000000a03947 */ /* 0x000fec0003800000 */
[----:B------:R-:W-:Y:S01]  /*3040*/  IADD3 R41, P2, R110, R90, RZ ;  /* 0x0000005a6e297210 */ /* 0x000fe20007f5e0ff */
[----:B------:R-:W-:Y:S01]  /*3050*/  ULDC.64 UR4, c[0x0][0x3e8] ;  /* 0x0000fa0000047ab9 */ /* 0x000fe20000000a00 */
[----:B------:R-:W-:Y:S02]  /*3060*/  CS2R R124, SRZ ;  /* 0x00000000007c7805 */ /* 0x000fe4000001ff00 */
[----:B------:R-:W-:Y:S02]  /*3070*/  CS2R R126, SRZ ;  /* 0x00000000007e7805 */ /* 0x000fe4000001ff00 */
[----:B------:R-:W-:Y:S02]  /*3080*/  IADD3.X R42, R101, R20, RZ, P2, !PT ;  /* 0x00000014652a7210 */ /* 0x000fe400017fe4ff */
[----:B------:R-:W-:-:S04]  /*3090*/  LEA R40, P2, R41, UR4, 0x1 ;  /* 0x0000000429287c11 */ /* 0x000fc8000f8408ff */
[----:B------:R-:W-:Y:S01]  /*30a0*/  LEA.HI.X R41, R41, UR5, R42, 0x1, P2 ;  /* 0x0000000529297c11 */ /* 0x000fe200090f0c2a */
[----:B------:R-:W-:Y:S01]  /*30b0*/  ULDC.64 UR4, c[0x0][0x400] ;  /* 0x0001000000047ab9 */ /* 0x000fe20000000a00 */
[----:B------:R-:W-:-:S05]  /*30c0*/  IADD3 R43, P2, R106, R88, RZ ;  /* 0x000000586a2b7210 */ /* 0x000fca0007f5e0ff */
[----:B------:R-:W-:Y:S01]  /*30d0*/  IMAD.X R52, R102, 0x1, R26, P2 ;  /* 0x0000000166347824 */ /* 0x000fe200010e061a */
[----:B------:R-:W-:-:S04]  /*30e0*/  LEA R42, P2, R43, UR4, 0x1 ;  /* 0x000000042b2a7c11 */ /* 0x000fc8000f8408ff */
[----:B------:R-:W-:Y:S02]  /*30f0*/  LEA.HI.X R43, R43, UR5, R52, 0x1, P2 ;  /* 0x000000052b2b7c11 */ /* 0x000fe400090f0c34 */
[----:B------:R-:W-:Y:S02]  /*3100*/  ISETP.GE.AND P2, PT, R22, R117, PT ;  /* 0x000000751600720c */ /* 0x000fe40003f46270 */
[----:B------:R-:W-:Y:S02]  /*3110*/  CS2R R94, SRZ ;  /* 0x00000000005e7805 */ /* 0x000fe4000001ff00 */
[----:B------:R-:W-:-:S09]  /*3120*/  CS2R R120, SRZ ;  /* 0x0000000000787805 */ /* 0x000fd2000001ff00 */
[----:B------:R0:W5:Y:S04]  /*3130*/  @!P2 LDG.E.64 R124, desc[UR56][R40.64] ;  /* 0x00000038287ca981 */ /* 0x000168000c1e1b00 */
[----:B------:R0:W5:Y:S01]  /*3140*/  @!P2 LDG.E.64 R126, desc[UR56][R42.64] ;  /* 0x000000382a7ea981 */ /* 0x000162000c1e1b00 */
        /* <DEDUP_REMOVED lines=20> */
[----:B------:R-:W-:-:S13]  /*3290*/  ISETP.GE.AND P2, PT, R190, R117, PT ;  /* 0x00000075be00720c */ /* 0x000fda0003f46270 */
[----:B------:R0:W5:Y:S04]  /*32a0*/  @!P2 LDG.E.64 R74, desc[UR56][R40.64+0xa0] ;  /* 0x0000a038284aa981 */ /* 0x000168000c1e1b00 */
[----:B------:R0:W5:Y:S02]  /*32b0*/  @!P2 LDG.E.64 R76, desc[UR56][R42.64+0xa0] ;  /* 0x0000a0382a4ca981 */ /* 0x000164000c1e1b00 */
.L_x_437:
[----:B------:R-:W-:Y:S05]  /*32c0*/  BSYNC B1 ;  /* 0x0000000000017941 */ /* 0x000fea0003800000 */
.L_x_436:
        /* <DEDUP_REMOVED lines=13> */
[----:B------:R-:W-:Y:S06]  /*33a0*/  @P4 BRA `(.L_x_439) ;  /* 0x0000000000a04947 */ /* 0x000fec0003800000 */
[----:B------:R-:W-:Y:S01]  /*33b0*/  IADD3 R90, P2, P5, R110, R90, R11 ;  /* 0x0000005a6e5a7210 */ /* 0x000fe20007d5e00b */
[----:B------:R-:W-:Y:S01]  /*33c0*/  ULDC.64 UR4, c[0x0][0x3e8] ;  /* 0x0000fa0000047ab9 */ /* 0x000fe20000000a00 */
[----:B------:R-:W-:Y:S02]  /*33d0*/  CS2R R70, SRZ ;  /* 0x0000000000467805 */ /* 0x000fe4000001ff00 */
[----:B------:R-:W-:Y:S02]  /*33e0*/  CS2R R72, SRZ ;  /* 0x0000000000487805 */ /* 0x000fe4000001ff00 */
[----:B------:R-:W-:Y:S02]  /*33f0*/  IADD3.X R101, R20, R101, R9, P2, P5 ;  /* 0x0000006514657210 */ /* 0x000fe400017ea409 */
[----:B------:R-:W-:-:S04]  /*3400*/  IADD3 R88, P2, P5, R106, R88, R14 ;  /* 0x000000586a587210 */ /* 0x000fc80007d5e00e */
[----:B0-----:R-:W-:Y:S02]  /*3410*/  IADD3.X R41, R26, R102, R12, P2, P5 ;  /* 0x000000661a297210 */ /* 0x001fe400017ea40c */
[----:B------:R-:W-:-:S04]  /*3420*/  LEA R42, P2, R90, UR4, 0x1 ;  /* 0x000000045a2a7c11 */ /* 0x000fc8000f8408ff */
[----:B------:R-:W-:Y:S01]  /*3430*/  LEA.HI.X R43, R90, UR5, R101, 0x1, P2 ;  /* 0x000000055a2b7c11 */ /* 0x000fe200090f0c65 */
[----:B------:R-:W-:Y:S02]  /*3440*/  ULDC.64 UR4, c[0x0][0x400] ;  /* 0x0001000000047ab9 */ /* 0x000fe40000000a00 */
        /* <DEDUP_REMOVED lines=30> */
.L_x_439:
[----:B------:R-:W-:Y:S05]  /*3630*/  BSYNC B1 ;  /* 0x0000000000017941 */ /* 0x000fea0003800000 */
.L_x_438:
[----:B01---5:R-:W-:Y:S01]  /*3640*/  IMAD.MOV.U32 R41, RZ, RZ, R74 ;  /* 0x000000ffff297224 */ /* 0x023fe200078e004a */
[----:B------:R-:W-:Y:S01]  /*3650*/  UISETP.NE.AND UP0, UPT, UR58, 0x3, UPT ;  /* 0x000000033a00788c */ /* 0x000fe2000bf05270 */
[----:B------:R-:W-:Y:S01]  /*3660*/  IMAD.MOV.U32 R40, RZ, RZ, R75 ;  /* 0x000000ffff287224 */ /* 0x000fe200078e004b */
[----:B------:R-:W-:Y:S01]  /*3670*/  MOV R43, R78 ;  /* 0x0000004e002b7202 */ /* 0x000fe20000000f00 */
[----:B------:R-:W-:Y:S01]  /*3680*/  IMAD.MOV.U32 R42, RZ, RZ, R79 ;  /* 0x000000ffff2a7224 */ /* 0x000fe200078e004f */
[----:B------:R-:W-:Y:S01]  /*3690*/  PRMT R158, R158, 0x5410, R41 ;  /* 0x000054109e9e7816 */ /* 0x000fe20000000029 */
[----:B------:R-:W-:Y:S01]  /*36a0*/  IMAD.MOV.U32 R41, RZ, RZ, R82 ;  /* 0x000000ffff297224 */ /* 0x000fe200078e0052 */
[----:B------:R-:W-:Y:S01]  /*36b0*/  PRMT R159, R40, 0x7610, R159 ;  /* 0x00007610289f7816 */ /* 0x000fe2000000009f */
[----:B------:R-:W-:Y:S01]  /*36c0*/  IMAD.MOV.U32 R40, RZ, RZ, R83 ;  /* 0x000000ffff287224 */ /* 0x000fe200078e0053 */
[----:B------:R-:W-:Y:S02]  /*36d0*/  PLOP3.LUT P2, PT, PT, PT, UP0, 0x80, 0x0 ;  /* 0x000000000000781c */ /* 0x000fe40003f4f008 */
[----:B------:R-:W-:Y:S01]  /*36e0*/  PRMT R165, R41, 0x7610, R165 ;  /* 0x0000761029a57816 */ /* 0x000fe200000000a5 */
[----:B------:R-:W-:Y:S01]  /*36f0*/  IMAD.MOV.U32 R41, RZ, RZ, R87 ;  /* 0x000000ffff297224 */ /* 0x000fe200078e0057 */
[----:B------:R-:W-:-:S02]  /*3700*/  PRMT R164, R40, 0x7610, R164 ;  /* 0x0000761028a47816 */ /* 0x000fc400000000a4 */
[----:B------:R-:W-:Y:S02]  /*3710*/  MOV R40, R86 ;  /* 0x0000005600287202 */ /* 0x000fe40000000f00 */
[----:B------:R-:W-:Y:S01]  /*3720*/  PRMT R161, R42, 0x5410, R43 ;  /* 0x000054102aa17816 */ /* 0x000fe2000000002b */
[----:B------:R-:W-:Y:S01]  /*3730*/  IMAD.MOV.U32 R42, RZ, RZ, R94 ;  /* 0x000000ffff2a7224 */ /* 0x000fe200078e005e */
[----:B------:R-:W-:Y:S01]  /*3740*/  PRMT R166, R40, 0x5410, R41 ;  /* 0x0000541028a67816 */ /* 0x000fe20000000029 */
[----:B------:R-:W-:Y:S01]  /*3750*/  IMAD.MOV.U32 R41, RZ, RZ, R125 ;  /* 0x000000ffff297224 */ /* 0x000fe200078e007d */
[----:B------:R-:W-:Y:S01]  /*3760*/  MOV R40, R124 ;  /* 0x0000007c00287202 */ /* 0x000fe20000000f00 */
[----:B------:R-:W-:-:S03]  /*3770*/  IMAD.MOV.U32 R43, RZ, RZ, R95 ;  /* 0x000000ffff2b7224 */ /* 0x000fc600078e005f */
[----:B------:R-:W-:Y:S01]  /*3780*/  PRMT R154, R40, 0x5410, R41 ;  /* 0x00005410289a7816 */ /* 0x000fe20000000029 */
[----:B------:R-:W-:Y:S01]  /*3790*/  IMAD.MOV.U32 R40, RZ, RZ, R77 ;  /* 0x000000ffff287224 */ /* 0x000fe200078e004d */
[----:B------:R-:W-:Y:S01]  /*37a0*/  PRMT R167, R42, 0x5410, R43 ;  /* 0x000054102aa77816 */ /* 0x000fe2000000002b */
[----:B------:R-:W-:-:S03]  /*37b0*/  IMAD.MOV.U32 R41, RZ, RZ, R76 ;  /* 0x000000ffff297224 */ /* 0x000fc600078e004c */
[----:B------:R-:W-:Y:S01]  /*37c0*/  PRMT R160, R40, 0x7610, R160 ;  /* 0x0000761028a07816 */ /* 0x000fe200000000a0 */
[----:B------:R-:W-:Y:S01]  /*37d0*/  IMAD.MOV.U32 R40, RZ, RZ, R81 ;  /* 0x000000ffff287224 */ /* 0x000fe200078e0051 */
[----:B------:R-:W-:Y:S02]  /*37e0*/  PRMT R159, R159, 0x5410, R41 ;  /* 0x000054109f9f7816 */ /* 0x000fe40000000029 */
[----:B------:R-:W-:-:S04]  /*37f0*/  MOV R41, R80 ;  /* 0x0000005000297202 */ /* 0x000fc80000000f00 */
[----:B------:R-:W-:Y:S01]  /*3800*/  PRMT R162, R40, 0x5410, R41 ;  /* 0x0000541028a27816 */ /* 0x000fe20000000029 */
[----:B------:R-:W-:Y:S02]  /*3810*/  IMAD.MOV.U32 R41, RZ, RZ, R85 ;  /* 0x000000ffff297224 */ /* 0x000fe400078e0055 */
[----:B------:R-:W-:-:S03]  /*3820*/  IMAD.MOV.U32 R40, RZ, RZ, R84 ;  /* 0x000000ffff287224 */ /* 0x000fc600078e0054 */
[----:B------:R-:W-:Y:S01]  /*3830*/  PRMT R164, R164, 0x5410, R41 ;  /* 0x00005410a4a47816 */ /* 0x000fe20000000029 */
[----:B------:R-:W-:Y:S01]  /*3840*/  IMAD.MOV.U32 R41, RZ, RZ, R93 ;  /* 0x000000ffff297224 */ /* 0x000fe200078e005d */
[----:B------:R-:W-:Y:S02]  /*3850*/  PRMT R165, R165, 0x5410, R40 ;  /* 0x00005410a5a57816 */ /* 0x000fe40000000028 */
[----:B------:R-:W-:-:S04]  /*3860*/  MOV R40, R92 ;  /* 0x0000005c00287202 */ /* 0x000fc80000000f00 */
[----:B------:R-:W-:Y:S01]  /*3870*/  PRMT R168, R40, 0x5410, R41 ;  /* 0x0000541028a87816 */ /* 0x000fe20000000029 */
[----:B------:R-:W-:Y:S02]  /*3880*/  IMAD.MOV.U32 R40, RZ, RZ, R120 ;  /* 0x000000ffff287224 */ /* 0x000fe400078e0078 */
[----:B------:R-:W-:-:S05]  /*3890*/  IMAD.MOV.U32 R41, RZ, RZ, R121 ;  /* 0x000000ffff297224 */ /* 0x000fca00078e0079 */
[----:B------:R-:W-:Y:S01]  /*38a0*/  PRMT R169, R40, 0x5410, R41 ;  /* 0x0000541028a97816 */ /* 0x000fe20000000029 */
[----:B------:R-:W-:Y:S01]  /*38b0*/  IMAD.MOV.U32 R41, RZ, RZ, R127 ;  /* 0x000000ffff297224 */ /* 0x000fe200078e007f */
        /* <DEDUP_REMOVED lines=14> */
[----:B------:R-:W-:Y:S01]  /*39a0*/  IMAD.MOV.U32 R41, RZ, RZ, R66 ;  /* 0x000000ffff297224 */ /* 0x000fe200078e0042 */
[----:B------:R-:W-:Y:S01]  /*39b0*/  PRMT R148, R40, 0x7610, R148 ;  /* 0x0000761028947816 */ /* 0x000fe20000000094 */
        /* <DEDUP_REMOVED lines=12> */
[----:B------:R-:W-:-:S03]  /*3a80*/  IMAD.MOV.U32 R41, RZ, RZ, R60 ;  /* 0x000000ffff297224 */ /* 0x000fc600078e003c */
[----:B------:R-:W-:Y:S02]  /*3a90*/  PRMT R148, R148, 0x5410, R40 ;  /* 0x0000541094947816 */ /* 0x000fe40000000028 */
[----:B------:R-:W-:Y:S02]  /*3aa0*/  MOV R40, R64 ;  /* 0x0000004000287202 */ /* 0x000fe40000000f00 */
[----:B------:R-:W-:Y:S02]  /*3ab0*/  PRMT R146, R41, 0x7610, R146 ;  /* 0x0000761029927816 */ /* 0x000fe40000000092 */
[----:B------:R-:W-:Y:S01]  /*3ac0*/  PRMT R156, R40, 0x7610, R156 ;  /* 0x00007610289c7816 */ /* 0x000fe2000000009c */
[----:B------:R-:W-:-:S05]  /*3ad0*/  IMAD.MOV.U32 R40, RZ, RZ, R65 ;  /* 0x000000ffff287224 */ /* 0x000fca00078e0041 */
[----:B------:R-:W-:Y:S01]  /*3ae0*/  PRMT R156, R156, 0x5410, R40 ;  /* 0x000054109c9c7816 */ /* 0x000fe20000000028 */
[----:B------:R-:W-:-:S05]  /*3af0*/  IMAD.MOV.U32 R40, RZ, RZ, R68 ;  /* 0x000000ffff287224 */ /* 0x000fca00078e0044 */
[----:B------:R-:W-:Y:S01]  /*3b00*/  PRMT R158, R40, 0x7610, R158 ;  /* 0x00007610289e7816 */ /* 0x000fe2000000009e */
[----:B------:R-:W-:-:S05]  /*3b10*/  IMAD.MOV.U32 R40, RZ, RZ, R69 ;  /* 0x000000ffff287224 */ /* 0x000fca00078e0045 */
[----:B------:R-:W-:Y:S02]  /*3b20*/  PRMT R160, R160, 0x5410, R40 ;  /* 0x00005410a0a07816 */ /* 0x000fe40000000028 */
[----:B------:R-:W-:-:S04]  /*3b30*/  MOV R40, R72 ;  /* 0x0000004800287202 */ /* 0x000fc80000000f00 */
[----:B------:R-:W-:Y:S01]  /*3b40*/  PRMT R163, R40, 0x7610, R163 ;  /* 0x0000761028a37816 */ /* 0x000fe200000000a3 */
[----:B------:R-:W-:-:S05]  /*3b50*/  IMAD.MOV.U32 R40, RZ, RZ, R73 ;  /* 0x000000ffff287224 */ /* 0x000fca00078e0049 */
[----:B------:R-:W-:Y:S01]  /*3b60*/  PRMT R163, R163, 0x5410, R40 ;  /* 0x00005410a3a37816 */ /* 0x000fe20000000028 */
[----:B------:R-:W-:Y:S06]  /*3b70*/  @!P2 BRA `(.L_x_440) ;  /* 0x000000000004a947 */ /* 0x000fec0003800000 */
[----:B------:R-:W-:Y:S01]  /*3b80*/  BPT.TRAP 0x1 ;  /* 0x000000040000795c */ /* 0x000fe20000300000 */
.L_x_440:
[----:B------:R-:W-:Y:S01]  /*3b90*/  IMAD R101, R16, 0x8, R2 ;  /* 0x0000000810657824 */ /* 0x000fe200078e0202 */
[----:B------:R-:W-:Y:S01]  /*3ba0*/  SHF.L.U32 R102, R184, 0x1f, RZ ;  /* 0x0000001fb8667819 */ /* 0x000fe200000006ff */
[----:B------:R-:W-:Y:S03]  /*3bb0*/  BSSY B1, `(.L_x_441) ;  /* 0x0000003000017945 */ /* 0x000fe60003800000 */
[----:B------:R-:W0:Y:S02]  /*3bc0*/  SYNCS.PHASECHK.TRANS64.TRYWAIT P5, [R101+URZ+0x34890], R102 ;  /* 0x03489066650075a7 */ /* 0x000e2400080a017f */
[----:B0-----:R-:W-:Y:S05]  /*3bd0*/  @!P5 BRA `(.L_x_442) ;  /* 0x000001d800b4d947 */ /* 0x001fea0003800000 */
.L_x_795:
[----:B------:R-:W-:Y:S05]  /*3be0*/  BSYNC B1 ;  /* 0x0000000000017941 */ /* 0x000fea0003800000 */
.L_x_441:
[----:B------:R-:W-:Y:S04]  /*3bf0*/  BSSY B1, `(.L_x_443) ;  /* 0x0000147000017945 */ /* 0x000fe80003800000 */
[----:B------:R-:W-:Y:S05]  /*3c00*/  @P3 BRA `(.L_x_444) ;  /* 0x0000001400143947 */ /* 0x000fea0003800000 */
[----:B------:R-:W-:Y:S01]  /*3c10*/  ISETP.NE.AND P3, PT, R34, RZ, PT ;  /* 0x000000ff2200720c */ /* 0x000fe20003f65270 */
[----:B------:R-:W-:-:S12]  /*3c20*/  BSSY B2, `(.L_x_445) ;  /* 0x0000032000027945 */ /* 0x000fd80003800000 */
[----:B------:R-:W-:Y:S05]  /*3c30*/  @!P3 BRA `(.L_x_446) ;  /* 0x0000000000c0b947 */ /* 0x000fea0003800000 */
[----:B------:R1:W2:Y:S01]  /*3c40*/  LDS.128 R40, [R47] ;  /* 0x000000002f287984 */ /* 0x0002a20000000c00 */
[----:B------:R-:W-:Y:S01]  /*3c50*/  ISETP.GE.AND P3, PT, R22, R117, PT ;  /* 0x000000751600720c */ /* 0x000fe20003f66270 */
[----:B------:R-:W-:-:S12]  /*3c60*/  BSSY B3, `(.L_x_447) ;  /* 0x000002c000037945 */ /* 0x000fd80003800000 */
[----:B-1----:R-:W-:Y:S05]  /*3c70*/  @P3 BRA `(.L_x_448) ;  /* 0x0000000000a83947 */ /* 0x002fea0003800000 */
[--C-:B------:R-:W-:Y:S01]  /*3c80*/  SHF.R.U64 R128, R124, 0x10, R125.reuse ;  /* 0x000000107c807819 */ /* 0x100fe2000000127d */
[--C-:B--2---:R-:W-:Y:S01]  /*3c90*/  HADD2.F32 R153, -RZ, R41.reuse.H0_H0 ;  /* 0x20000029ff997230 */ /* 0x104fe20000004100 */
[----:B------:R-:W-:Y:S02]  /*3ca0*/  SHF.R.U32.HI R124, RZ, 0x10, R125 ;  /* 0x00000010ff7c7819 */ /* 0x000fe4000001167d */
[--C-:B------:R-:W-:Y:S01]  /*3cb0*/  SHF.R.U64 R125, R126, 0x10, R127.reuse ;  /* 0x000000107e7d7819 */ /* 0x100fe2000000127f */
[----:B------:R-:W-:Y:S01]  /*3cc0*/  HADD2.F32 R128, -RZ, R128.H0_H0 ;  /* 0x20000080ff807230 */ /* 0x000fe20000004100 */
[----:B------:R-:W-:Y:S01]  /*3cd0*/  SHF.R.U32.HI R126, RZ, 0x10, R127 ;  /* 0x00000010ff7e7819 */ /* 0x000fe2000001167f */
[----:B------:R-:W-:Y:S02]  /*3ce0*/  HADD2.F32 R127, -RZ, R41.H1_H1 ;  /* 0x30000029ff7f7230 */ /* 0x000fe40000004100 */
[----:B------:R-:W-:Y:S02]  /*3cf0*/  HADD2.F32 R125, -RZ, R125.H0_H0 ;  /* 0x2000007dff7d7230 */ /* 0x000fe40000004100 */
[----:B------:R-:W-:-:S03]  /*3d00*/  HADD2.F32 R126, -RZ, R126.H0_H0 ;  /* 0x2000007eff7e7230 */ /* 0x000fc60000004100 */
[-C--:B------:R-:W-:Y:S01]  /*3d10*/  FMUL.FTZ R41, R127, R125.reuse ;  /* 0x0000007d7f297220 */ /* 0x080fe20000410000 */
[----:B------:R-:W-:-:S03]  /*3d20*/  FMUL.FTZ R125, R153, R125 ;  /* 0x0000007d997d7220 */ /* 0x000fc60000410000 */
[-C--:B------:R-:W-:Y:S01]  /*3d30*/  FFMA.FTZ R41, R153, R128.reuse, -R41 ;  /* 0x0000008099297223 */ /* 0x080fe20000010829 */
[----:B------:R-:W-:Y:S01]  /*3d40*/  FFMA.FTZ R125, R127, R128, R125 ;  /* 0x000000807f7d7223 */ /* 0x000fe2000001007d */
[----:B------:R-:W-:Y:S01]  /*3d50*/  IMAD.MOV.U32 R127, RZ, RZ, R43 ;  /* 0x000000ffff7f7224 */ /* 0x000fe200078e002b */
[----:B------:R-:W-:Y:S01]  /*3d60*/  MOV R153, R40 ;  /* 0x0000002800997202 */ /* 0x000fe20000000f00 */
[----:B------:R-:W-:Y:S02]  /*3d70*/  HADD2.F32 R128, -RZ, R124.H0_H0 ;  /* 0x2000007cff807230 */ /* 0x000fe40000004100 */
[----:B------:R-:W-:Y:S01]  /*3d80*/  F2FP.F16.F32.PACK_AB R41, R125, R41 ;  /* 0x000000297d29723e */ /* 0x000fe200000000ff */
[--C-:B------:R-:W-:Y:S02]  /*3d90*/  HADD2.F32 R43, -RZ, R127.reuse.H1_H1 ;  /* 0x3000007fff2b7230 */ /* 0x100fe40000004100 */
[----:B------:R-:W-:Y:S02]  /*3da0*/  HADD2.F32 R127, -RZ, R127.H0_H0 ;  /* 0x2000007fff7f7230 */ /* 0x000fe40000004100 */
[----:B------:R-:W-:-:S02]  /*3db0*/  HADD2.F32 R40, -RZ, R153.H1_H1 ;  /* 0x30000099ff287230 */ /* 0x000fc40000004100 */
[-C--:B------:R-:W-:Y:S01]  /*3dc0*/  FMUL.FTZ R124, R43, R126.reuse ;  /* 0x0000007e2b7c7220 */ /* 0x080fe20000410000 */
[----:B------:R-:W-:Y:S02]  /*3dd0*/  HADD2.F32 R153, -RZ, R153.H0_H0 ;  /* 0x20000099ff997230 */ /* 0x000fe40000004100 */
[C---:B------:R-:W-:Y:S01]  /*3de0*/  FMUL.FTZ R126, R127.reuse, R126 ;  /* 0x0000007e7f7e7220 */ /* 0x040fe20000410000 */
[----:B------:R-:W-:-:S03]  /*3df0*/  FFMA.FTZ R124, R127, R128, -R124 ;  /* 0x000000807f7c7223 */ /* 0x000fc6000001087c */
[----:B------:R-:W-:Y:S01]  /*3e00*/  FFMA.FTZ R43, R43, R128, R126 ;  /* 0x000000802b2b7223 */ /* 0x000fe2000001007e */
[----:B------:R-:W-:Y:S02]  /*3e10*/  HADD2.F32 R128, -RZ, R170.H0_H0 ;  /* 0x200000aaff807230 */ /* 0x000fe40000004100 */
[----:B------:R-:W-:Y:S02]  /*3e20*/  HADD2.F32 R126, -RZ, R154.H0_H0 ;  /* 0x2000009aff7e7230 */ /* 0x000fe40000004100 */
[----:B------:R-:W-:Y:S01]  /*3e30*/  F2FP.F16.F32.PACK_AB R43, R43, R124 ;  /* 0x0000007c2b2b723e */ /* 0x000fe200000000ff */
[-C--:B------:R-:W-:Y:S01]  /*3e40*/  FMUL.FTZ R127, R40, R128.reuse ;  /* 0x00000080287f7220 */ /* 0x080fe20000410000 */
[----:B------:R-:W-:-:S03]  /*3e50*/  FMUL.FTZ R128, R153, R128 ;  /* 0x0000008099807220 */ /* 0x000fc60000410000 */
[-C--:B------:R-:W-:Y:S01]  /*3e60*/  FFMA.FTZ R127, R153, R126.reuse, -R127 ;  /* 0x0000007e997f7223 */ /* 0x080fe2000001087f */
[----:B------:R-:W-:Y:S01]  /*3e70*/  FFMA.FTZ R40, R40, R126, R128 ;  /* 0x0000007e28287223 */ /* 0x000fe20000010080 */
[----:B------:R-:W-:Y:S02]  /*3e80*/  HADD2.F32 R126, -RZ, R170.H1_H1 ;  /* 0x300000aaff7e7230 */ /* 0x000fe40000004100 */
[----:B------:R-:W-:Y:S02]  /*3e90*/  HADD2.F32 R128, -RZ, R42.H1_H1 ;  /* 0x3000002aff807230 */ /* 0x000fe40000004100 */
[----:B------:R-:W-:Y:S01]  /*3ea0*/  HADD2.F32 R153, -RZ, R154.H1_H1 ;  /* 0x3000009aff997230 */ /* 0x000fe20000004100 */
[----:B------:R-:W-:Y:S01]  /*3eb0*/  F2FP.F16.F32.PACK_AB R40, R40, R127 ;  /* 0x0000007f2828723e */ /* 0x000fe200000000ff */
[----:B------:R-:W-:Y:S02]  /*3ec0*/  HADD2.F32 R42, -RZ, R42.H0_H0 ;  /* 0x2000002aff2a7230 */ /* 0x000fe40000004100 */
[----:B------:R-:W-:-:S04]  /*3ed0*/  FMUL.FTZ R154, R128, R126 ;  /* 0x0000007e809a7220 */ /* 0x000fc80000410000 */
[C---:B------:R-:W-:Y:S01]  /*3ee0*/  FFMA.FTZ R154, R42.reuse, R153, -R154 ;  /* 0x000000992a9a7223 */ /* 0x040fe2000001089a */
[----:B------:R-:W-:-:S04]  /*3ef0*/  FMUL.FTZ R42, R42, R126 ;  /* 0x0000007e2a2a7220 */ /* 0x000fc80000410000 */
[----:B------:R-:W-:-:S05]  /*3f00*/  FFMA.FTZ R42, R128, R153, R42 ;  /* 0x00000099802a7223 */ /* 0x000fca000001002a */
[----:B------:R-:W-:-:S07]  /*3f10*/  F2FP.F16.F32.PACK_AB R42, R42, R154 ;  /* 0x0000009a2a2a723e */ /* 0x000fce00000000ff */
.L_x_448:
[----:B------:R-:W-:Y:S05]  /*3f20*/  BSYNC B3 ;  /* 0x0000000000037941 */ /* 0x000fea0003800000 */
.L_x_447:
[----:B--2---:R1:W-:Y:S02]  /*3f30*/  STG.E.128 desc[UR56][R48.64], R40 ;  /* 0x0000002830007986 */ /* 0x0043e4000c101d38 */
.L_x_446:
[----:B------:R-:W-:Y:S05]  /*3f40*/  BSYNC B2 ;  /* 0x0000000000027941 */ /* 0x000fea0003800000 */
.L_x_445:
[----:B------:R-:W-:Y:S01]  /*3f50*/  ISETP.NE.AND P3, PT, R38, RZ, PT ;  /* 0x000000ff2600720c */ /* 0x000fe20003f65270 */
[----:B------:R-:W-:-:S12]  /*3f60*/  BSSY B2, `(.L_x_449) ;  /* 0x0000033000027945 */ /* 0x000fd80003800000 */
[----:B------:R-:W-:Y:S05]  /*3f70*/  @!P3 BRA `(.L_x_450) ;  /* 0x0000000000c4b947 */ /* 0x000fea0003800000 */
[----:B-1----:R1:W2:Y:S01]  /*3f80*/  LDS.128 R40, [R46] ;  /* 0x000000002e287984 */ /* 0x0022a20000000c00 */
[----:B------:R-:W-:Y:S01]  /*3f90*/  ISETP.GE.AND P3, PT, R187, R117, PT ;  /* 0x00000075bb00720c */ /* 0x000fe20003f66270 */
[----:B------:R-:W-:-:S12]  /*3fa0*/  BSSY B3, `(.L_x_451) ;  /* 0x000002d000037945 */ /* 0x000fd80003800000 */
[----:B-1----:R-:W-:Y:S05]  /*3fb0*/  @P3 BRA `(.L_x_452) ;  /* 0x0000000000ac3947 */ /* 0x002fea0003800000 */
[--C-:B------:R-:W-:Y:S02]  /*3fc0*/  SHF.R.U64 R124, R94, 0x10, R95.reuse ;  /* 0x000000105e7c7819 */ /* 0x100fe4000000125f */
[----:B------:R-:W-:Y:S01]  /*3fd0*/  SHF.R.U32.HI R94, RZ, 0x10, R95 ;  /* 0x00000010ff5e7819 */ /* 0x000fe2000001165f */
[----:B--2---:R-:W-:Y:S01]  /*3fe0*/  IMAD.MOV.U32 R95, RZ, RZ, R41 ;  /* 0x000000ffff5f7224 */ /* 0x004fe200078e0029 */
[--C-:B------:R-:W-:Y:S01]  /*3ff0*/  SHF.R.U64 R125, R120, 0x10, R121.reuse ;  /* 0x00000010787d7819 */ /* 0x100fe20000001279 */
[----:B------:R-:W-:Y:S01]  /*4000*/  HADD2.F32 R124, -RZ, R124.H0_H0 ;  /* 0x2000007cff7c7230 */ /* 0x000fe20000004100 */
[----:B------:R-:W-:Y:S02]  /*4010*/  SHF.R.U32.HI R120, RZ, 0x10, R121 ;  /* 0x00000010ff787819 */ /* 0x000fe40000011679 */
[----:B------:R-:W-:Y:S02]  /*4020*/  HADD2.F32 R121, -RZ, R95.H1_H1 ;  /* 0x3000005fff797230 */ /* 0x000fe40000004100 */
[----:B------:R-:W-:-:S02]  /*4030*/  HADD2.F32 R41, -RZ, R125.H0_H0 ;  /* 0x2000007dff297230 */ /* 0x000fc40000004100 */
[----:B------:R-:W-:Y:S02]  /*4040*/  HADD2.F32 R125, -RZ, R95.H0_H0 ;  /* 0x2000005fff7d7230 */ /* 0x000fe40000004100 */
[----:B------:R-:W-:Y:S02]  /*4050*/  HADD2.F32 R120, -RZ, R120.H0_H0 ;  /* 0x20000078ff787230 */ /* 0x000fe40000004100 */
[-C--:B------:R-:W-:Y:S01]  /*4060*/  FMUL.FTZ R95, R121, R41.reuse ;  /* 0x00000029795f7220 */ /* 0x080fe20000410000 */
[----:B------:R-:W-:-:S03]  /*4070*/  FMUL.FTZ R41, R125, R41 ;  /* 0x000000297d297220 */ /* 0x000fc60000410000 */
[-C--:B------:R-:W-:Y:S01]  /*4080*/  FFMA.FTZ R95, R125, R124.reuse, -R95 ;  /* 0x0000007c7d5f7223 */ /* 0x080fe2000001085f */
[----:B------:R-:W-:Y:S02]  /*4090*/  IMAD.MOV.U32 R125, RZ, RZ, R40 ;  /* 0x000000ffff7d7224 */ /* 0x000fe400078e0028 */
[----:B------:R-:W-:Y:S01]  /*40a0*/  FFMA.FTZ R41, R121, R124, R41 ;  /* 0x0000007c79297223 */ /* 0x000fe20000010029 */
[----:B------:R-:W-:Y:S02]  /*40b0*/  IMAD.MOV.U32 R121, RZ, RZ, R43 ;  /* 0x000000ffff797224 */ /* 0x000fe400078e002b */
[----:B------:R-:W-:Y:S02]  /*40c0*/  HADD2.F32 R124, -RZ, R94.H0_H0 ;  /* 0x2000005eff7c7230 */ /* 0x000fe40000004100 */
[----:B------:R-:W-:Y:S01]  /*40d0*/  HADD2.F32 R40, -RZ, R125.H1_H1 ;  /* 0x3000007dff287230 */ /* 0x000fe20000004100 */
[----:B------:R-:W-:Y:S01]  /*40e0*/  F2FP.F16.F32.PACK_AB R41, R41, R95 ;  /* 0x0000005f2929723e */ /* 0x000fe200000000ff */
[----:B------:R-:W-:-:S02]  /*40f0*/  HADD2.F32 R43, -RZ, R121.H1_H1 ;  /* 0x30000079ff2b7230 */ /* 0x000fc40000004100 */
[----:B------:R-:W-:Y:S02]  /*4100*/  HADD2.F32 R121, -RZ, R121.H0_H0 ;  /* 0x20000079ff797230 */ /* 0x000fe40000004100 */
[----:B------:R-:W-:Y:S02]  /*4110*/  HADD2.F32 R125, -RZ, R125.H0_H0 ;  /* 0x2000007dff7d7230 */ /* 0x000fe40000004100 */
[-C--:B------:R-:W-:Y:S01]  /*4120*/  FMUL.FTZ R94, R43, R120.reuse ;  /* 0x000000782b5e7220 */ /* 0x080fe20000410000 */
[----:B------:R-:W-:-:S03]  /*4130*/  FMUL.FTZ R120, R121, R120 ;  /* 0x0000007879787220 */ /* 0x000fc60000410000 */
[-C--:B------:R-:W-:Y:S01]  /*4140*/  FFMA.FTZ R94, R121, R124.reuse, -R94 ;  /* 0x0000007c795e7223 */ /* 0x080fe2000001085e */
        /* <DEDUP_REMOVED lines=9> */
[--C-:B------:R-:W-:Y:S02]  /*41e0*/  HADD2.F32 R124, -RZ, R42.reuse.H1_H1 ;  /* 0x3000002aff7c7230 */ /* 0x100fe40000004100 */
        /* <DEDUP_REMOVED lines=8> */
.L_x_452:
[----:B------:R-:W-:Y:S05]  /*4270*/  BSYNC B3 ;  /* 0x0000000000037941 */ /* 0x000fea0003800000 */
.L_x_451:
[----:B--2---:R2:W-:Y:S02]  /*4280*/  STG.E.128 desc[UR56][R48.64+0x40], R40 ;  /* 0x0000402830007986 */ /* 0x0045e4000c101d38 */
.L_x_450:
[----:B------:R-:W-:Y:S05]  /*4290*/  BSYNC B2 ;  /* 0x0000000000027941 */ /* 0x000fea0003800000 */
.L_x_449:
[----:B------:R-:W-:Y:S01]  /*42a0*/  ISETP.NE.AND P3, PT, R39, RZ, PT ;  /* 0x000000ff2700720c */ /* 0x000fe20003f65270 */
[----:B------:R-:W-:-:S12]  /*42b0*/  BSSY B2, `(.L_x_453) ;  /* 0x0000033000027945 */ /* 0x000fd80003800000 */
[----:B------:R-:W-:Y:S05]  /*42c0*/  @!P3 BRA `(.L_x_454) ;  /* 0x0000000000c4b947 */ /* 0x000fea0003800000 */
[----:B-12---:R1:W2:Y:S01]  /*42d0*/  LDS.128 R40, [R47+0x4000] ;  /* 0x004000002f287984 */ /* 0x0062a20000000c00 */
[----:B------:R-:W-:Y:S01]  /*42e0*/  ISETP.GE.AND P3, PT, R186, R117, PT ;  /* 0x00000075ba00720c */ /* 0x000fe20003f66270 */
[----:B------:R-:W-:-:S12]  /*42f0*/  BSSY B3, `(.L_x_455) ;  /* 0x000002d000037945 */ /* 0x000fd80003800000 */
[----:B-1----:R-:W-:Y:S05]  /*4300*/  @P3 BRA `(.L_x_456) ;  /* 0x0000000000ac3947 */ /* 0x002fea0003800000 */
[--C-:B------:R-:W-:Y:S02]  /*4310*/  SHF.R.U64 R94, R86, 0x10, R87.reuse ;  /* 0x00000010565e7819 */ /* 0x100fe40000001257 */
[----:B------:R-:W-:Y:S02]  /*4320*/  SHF.R.U32.HI R86, RZ, 0x10, R87 ;  /* 0x00000010ff567819 */ /* 0x000fe40000011657 */
[--C-:B------:R-:W-:Y:S01]  /*4330*/  SHF.R.U64 R95, R92, 0x10, R93.reuse ;  /* 0x000000105c5f7819 */ /* 0x100fe2000000125d */
[----:B------:R-:W-:Y:S01]  /*4340*/  HADD2.F32 R94, -RZ, R94.H0_H0 ;  /* 0x2000005eff5e7230 */ /* 0x000fe20000004100 */
[----:B--2---:R-:W-:Y:S02]  /*4350*/  MOV R87, R41 ;  /* 0x0000002900577202 */ /* 0x004fe40000000f00 */
[----:B------:R-:W-:Y:S01]  /*4360*/  SHF.R.U32.HI R92, RZ, 0x10, R93 ;  /* 0x00000010ff5c7819 */ /* 0x000fe2000001165d */
[----:B------:R-:W-:Y:S02]  /*4370*/  HADD2.F32 R41, -RZ, R95.H0_H0 ;  /* 0x2000005fff297230 */ /* 0x000fe40000004100 */
[----:B------:R-:W-:-:S02]  /*4380*/  HADD2.F32 R93, -RZ, R87.H1_H1 ;  /* 0x30000057ff5d7230 */ /* 0x000fc40000004100 */
        /* <DEDUP_REMOVED lines=35> */
.L_x_456:
[----:B------:R-:W-:Y:S05]  /*45c0*/  BSYNC B3 ;  /* 0x0000000000037941 */ /* 0x000fea0003800000 */
.L_x_455:
[----:B--2---:R3:W-:Y:S02]  /*45d0*/  STG.E.128 desc[UR56][R48.64+0x80], R40 ;  /* 0x0000802830007986 */ /* 0x0047e4000c101d38 */
.L_x_454:
[----:B------:R-:W-:Y:S05]  /*45e0*/  BSYNC B2 ;  /* 0x0000000000027941 */ /* 0x000fea0003800000 */
.L_x_453:
[----:B------:R-:W-:Y:S01]  /*45f0*/  ISETP.NE.AND P3, PT, R96, RZ, PT ;  /* 0x000000ff6000720c */ /* 0x000fe20003f65270 */
[----:B------:R-:W-:-:S12]  /*4600*/  BSSY B2, `(.L_x_457) ;  /* 0x0000038000027945 */ /* 0x000fd80003800000 */
[----:B------:R-:W-:Y:S05]  /*4610*/  @!P3 BRA `(.L_x_458) ;  /* 0x0000000000d8b947 */ /* 0x000fea0003800000 */
[----:B-123--:R1:W2:Y:S01]  /*4620*/  LDS.128 R40, [R46+0x4000] ;  /* 0x004000002e287984 */ /* 0x00e2a20000000c00 */
[----:B------:R-:W-:Y:S01]  /*4630*/  ISETP.GE.AND P3, PT, R189, R117, PT ;  /* 0x00000075bd00720c */ /* 0x000fe20003f66270 */
[----:B------:R-:W-:-:S12]  /*4640*/  BSSY B3, `(.L_x_459) ;  /* 0x0000032000037945 */ /* 0x000fd80003800000 */
[----:B-1----:R-:W-:Y:S05]  /*4650*/  @P3 BRA `(.L_x_460) ;  /* 0x0000000000c03947 */ /* 0x002fea0003800000 */
[----:B------:R-:W-:Y:S01]  /*4660*/  SHF.R.U64 R86, R84, 0x10, R85 ;  /* 0x0000001054567819 */ /* 0x000fe20000001255 */
[----:B--2---:R-:W-:Y:S01]  /*4670*/  IMAD.MOV.U32 R84, RZ, RZ, R41 ;  /* 0x000000ffff547224 */ /* 0x004fe200078e0029 */
[--C-:B------:R-:W-:Y:S01]  /*4680*/  SHF.R.U64 R82, R82, 0x10, R83.reuse ;  /* 0x0000001052527819 */ /* 0x100fe20000001253 */
[----:B------:R-:W-:Y:S01]  /*4690*/  HADD2.F32 R92, -RZ, R164.H1_H1 ;  /* 0x300000a4ff5c7230 */ /* 0x000fe20000004100 */
[----:B------:R-:W-:Y:S01]  /*46a0*/  SHF.R.U32.HI R83, RZ, 0x10, R83 ;  /* 0x00000010ff537819 */ /* 0x000fe20000011653 */
[----:B------:R-:W-:Y:S02]  /*46b0*/  HADD2.F32 R86, -RZ, R86.H0_H0 ;  /* 0x20000056ff567230 */ /* 0x000fe40000004100 */
[--C-:B------:R-:W-:Y:S02]  /*46c0*/  HADD2.F32 R41, -RZ, R84.reuse.H1_H1 ;  /* 0x30000054ff297230 */ /* 0x100fe40000004100 */
[----:B------:R-:W-:Y:S02]  /*46d0*/  HADD2.F32 R84, -RZ, R84.H0_H0 ;  /* 0x20000054ff547230 */ /* 0x000fe40000004100 */
[----:B------:R-:W-:-:S02]  /*46e0*/  HADD2.F32 R82, -RZ, R82.H0_H0 ;  /* 0x20000052ff527230 */ /* 0x000fc40000004100 */
[CC--:B------:R-:W-:Y:S01]  /*46f0*/  FMUL.FTZ R87, R41.reuse, R86.reuse ;  /* 0x0000005629577220 */ /* 0x0c0fe20000410000 */
[----:B------:R-:W-:Y:S02]  /*4700*/  HADD2.F32 R83, -RZ, R83.H0_H0 ;  /* 0x20000053ff537230 */ /* 0x000fe40000004100 */
[C---:B------:R-:W-:Y:S01]  /*4710*/  FMUL.FTZ R86, R84.reuse, R86 ;  /* 0x0000005654567220 */ /* 0x040fe20000410000 */
[-C--:B------:R-:W-:Y:S01]  /*4720*/  FFMA.FTZ R87, R84, R82.reuse, -R87 ;  /* 0x0000005254577223 */ /* 0x080fe20000010857 */
[----:B------:R-:W-:Y:S02]  /*4730*/  SHF.R.U32.HI R84, RZ, 0x10, R85 ;  /* 0x00000010ff547819 */ /* 0x000fe40000011655 */
[----:B------:R-:W-:Y:S01]  /*4740*/  FFMA.FTZ R86, R41, R82, R86 ;  /* 0x0000005229567223 */ /* 0x000fe20000010056 */
[----:B------:R-:W-:Y:S01]  /*4750*/  MOV R82, R40 ;  /* 0x0000002800527202 */ /* 0x000fe20000000f00 */
[----:B------:R-:W-:Y:S02]  /*4760*/  IMAD.MOV.U32 R40, RZ, RZ, R43 ;  /* 0x000000ffff287224 */ /* 0x000fe400078e002b */
[----:B------:R-:W-:Y:S01]  /*4770*/  HADD2.F32 R43, -RZ, R84.H0_H0 ;  /* 0x20000054ff2b7230 */ /* 0x000fe20000004100 */
[----:B------:R-:W-:-:S02]  /*4780*/  F2FP.F16.F32.PACK_AB R86, R86, R87 ;  /* 0x000000575656723e */ /* 0x000fc400000000ff */
[--C-:B------:R-:W-:Y:S02]  /*4790*/  HADD2.F32 R41, -RZ, R40.reuse.H1_H1 ;  /* 0x30000028ff297230 */ /* 0x100fe40000004100 */
[----:B------:R-:W-:-:S03]  /*47a0*/  HADD2.F32 R40, -RZ, R40.H0_H0 ;  /* 0x20000028ff287230 */ /* 0x000fc60000004100 */
[CC--:B------:R-:W-:Y:S02]  /*47b0*/  FMUL.FTZ R84, R41.reuse, R43.reuse ;  /* 0x0000002b29547220 */ /* 0x0c0fe40000410000 */
[C---:B------:R-:W-:Y:S02]  /*47c0*/  FMUL.FTZ R43, R40.reuse, R43 ;  /* 0x0000002b282b7220 */ /* 0x040fe40000410000 */
[-C--:B------:R-:W-:Y:S01]  /*47d0*/  FFMA.FTZ R40, R40, R83.reuse, -R84 ;  /* 0x0000005328287223 */ /* 0x080fe20000010854 */
[----:B------:R-:W-:Y:S02]  /*47e0*/  HADD2.F32 R84, -RZ, R165.H1_H1 ;  /* 0x300000a5ff547230 */ /* 0x000fe40000004100 */
[----:B------:R-:W-:Y:S01]  /*47f0*/  FFMA.FTZ R41, R41, R83, R43 ;  /* 0x0000005329297223 */ /* 0x000fe2000001002b */
[----:B------:R-:W-:Y:S02]  /*4800*/  IMAD.MOV.U32 R83, RZ, RZ, R42 ;  /* 0x000000ffff537224 */ /* 0x000fe400078e002a */
[----:B------:R-:W-:-:S02]  /*4810*/  HADD2.F32 R42, -RZ, R82.H1_H1 ;  /* 0x30000052ff2a7230 */ /* 0x000fc40000004100 */
[----:B------:R-:W-:Y:S02]  /*4820*/  HADD2.F32 R43, -RZ, R82.H0_H0 ;  /* 0x20000052ff2b7230 */ /* 0x000fe40000004100 */
[----:B------:R-:W-:Y:S02]  /*4830*/  HADD2.F32 R82, -RZ, R165.H0_H0 ;  /* 0x200000a5ff527230 */ /* 0x000fe40000004100 */
[-C--:B------:R-:W-:Y:S01]  /*4840*/  FMUL.FTZ R85, R42, R84.reuse ;  /* 0x000000542a557220 */ /* 0x080fe20000410000 */
[----:B------:R-:W-:-:S03]  /*4850*/  FMUL.FTZ R84, R43, R84 ;  /* 0x000000542b547220 */ /* 0x000fc60000410000 */
[-C--:B------:R-:W-:Y:S01]  /*4860*/  FFMA.FTZ R43, R43, R82.reuse, -R85 ;  /* 0x000000522b2b7223 */ /* 0x080fe20000010855 */
[----:B------:R-:W-:Y:S01]  /*4870*/  FFMA.FTZ R42, R42, R82, R84 ;  /* 0x000000522a2a7223 */ /* 0x000fe20000010054 */
[--C-:B------:R-:W-:Y:S02]  /*4880*/  HADD2.F32 R82, -RZ, R83.reuse.H1_H1 ;  /* 0x30000053ff527230 */ /* 0x100fe40000004100 */
[----:B------:R-:W-:Y:S02]  /*4890*/  HADD2.F32 R84, -RZ, R83.H0_H0 ;  /* 0x20000053ff547230 */ /* 0x000fe40000004100 */
[----:B------:R-:W-:Y:S02]  /*48a0*/  HADD2.F32 R83, -RZ, R164.H0_H0 ;  /* 0x200000a4ff537230 */ /* 0x000fe40000004100 */
[-C--:B------:R-:W-:Y:S01]  /*48b0*/  FMUL.FTZ R85, R82, R92.reuse ;  /* 0x0000005c52557220 */ /* 0x080fe20000410000 */
[----:B------:R-:W-:Y:S01]  /*48c0*/  F2FP.F16.F32.PACK_AB R42, R42, R43 ;  /* 0x0000002b2a2a723e */ /* 0x000fe200000000ff */
[----:B------:R-:W-:-:S02]  /*48d0*/  FMUL.FTZ R92, R84, R92 ;  /* 0x0000005c545c7220 */ /* 0x000fc40000410000 */
[-C--:B------:R-:W-:Y:S02]  /*48e0*/  FFMA.FTZ R85, R84, R83.reuse, -R85 ;  /* 0x0000005354557223 */ /* 0x080fe40000010855 */
[----:B------:R-:W-:Y:S01]  /*48f0*/  FFMA.FTZ R92, R82, R83, R92 ;  /* 0x00000053525c7223 */ /* 0x000fe2000001005c */
[----:B------:R-:W-:Y:S01]  /*4900*/  F2FP.F16.F32.PACK_AB R82, R41, R40 ;  /* 0x000000282952723e */ /* 0x000fe200000000ff */
[----:B------:R-:W-:Y:S01]  /*4910*/  IMAD.MOV.U32 R40, RZ, RZ, R42 ;  /* 0x000000ffff287224 */ /* 0x000fe200078e002a */
[----:B------:R-:W-:Y:S02]  /*4920*/  MOV R41, R86 ;  /* 0x0000005600297202 */ /* 0x000fe40000000f00 */
[----:B------:R-:W-:Y:S01]  /*4930*/  F2FP.F16.F32.PACK_AB R85, R92, R85 ;  /* 0x000000555c55723e */ /* 0x000fe200000000ff */
[----:B------:R-:W-:-:S04]  /*4940*/  IMAD.MOV.U32 R43, RZ, RZ, R82 ;  /* 0x000000ffff2b7224 */ /* 0x000fc800078e0052 */
[----:B------:R-:W-:-:S07]  /*4950*/  IMAD.MOV.U32 R42, RZ, RZ, R85 ;  /* 0x000000ffff2a7224 */ /* 0x000fce00078e0055 */
.L_x_460:
[----:B------:R-:W-:Y:S05]  /*4960*/  BSYNC B3 ;  /* 0x0000000000037941 */ /* 0x000fea0003800000 */
.L_x_459:
[----:B--2---:R4:W-:Y:S02]  /*4970*/  STG.E.128 desc[UR56][R48.64+0xc0], R40 ;  /* 0x0000c02830007986 */ /* 0x0049e4000c101d38 */
.L_x_458:
[----:B------:R-:W-:Y:S05]  /*4980*/  BSYNC B2 ;  /* 0x0000000000027941 */ /* 0x000fea0003800000 */
.L_x_457:
[----:B------:R-:W-:Y:S01]  /*4990*/  ISETP.NE.AND P3, PT, R97, RZ, PT ;  /* 0x000000ff6100720c */ /* 0x000fe20003f65270 */
[----:B------:R-:W-:-:S12]  /*49a0*/  BSSY B2, `(.L_x_461) ;  /* 0x0000035000027945 */ /* 0x000fd80003800000 */
[----:B------:R-:W-:Y:S05]  /*49b0*/  @!P3 BRA `(.L_x_462) ;  /* 0x0000000000ccb947 */ /* 0x000fea0003800000 */
[----:B-1234-:R1:W2:Y:S01]  /*49c0*/  LDS.128 R40, [R47+0x8000] ;  /* 0x008000002f287984 */ /* 0x01e2a20000000c00 */
[----:B------:R-:W-:Y:S01]  /*49d0*/  ISETP.GE.AND P3, PT, R188, R117, PT ;  /* 0x00000075bc00720c */ /* 0x000fe20003f66270 */
[----:B------:R-:W-:-:S12]  /*49e0*/  BSSY B3, `(.L_x_463) ;  /* 0x000002f000037945 */ /* 0x000fd80003800000 */
[----:B-1----:R-:W-:Y:S05]  /*49f0*/  @P3 BRA `(.L_x_464) ;  /* 0x0000000000b43947 */ /* 0x002fea0003800000 */
[----:B------:R-:W-:Y:S01]  /*4a00*/  SHF.R.U64 R83, R80, 0x10, R81 ;  /* 0x0000001050537819 */ /* 0x000fe20000001251 */
[----:B--2---:R-:W-:Y:S01]  /*4a10*/  IMAD.MOV.U32 R80, RZ, RZ, R41 ;  /* 0x000000ffff507224 */ /* 0x004fe200078e0029 */
[----:B------:R-:W-:-:S03]  /*4a20*/  SHF.R.U64 R78, R78, 0x10, R79 ;  /* 0x000000104e4e7819 */ /* 0x000fc6000000124f */
[----:B------:R-:W-:Y:S02]  /*4a30*/  HADD2.F32 R83, -RZ, R83.H0_H0 ;  /* 0x20000053ff537230 */ /* 0x000fe40000004100 */
[--C-:B------:R-:W-:Y:S02]  /*4a40*/  HADD2.F32 R41, -RZ, R80.reuse.H1_H1 ;  /* 0x30000050ff297230 */ /* 0x100fe40000004100 */
[----:B------:R-:W-:Y:S02]  /*4a50*/  HADD2.F32 R80, -RZ, R80.H0_H0 ;  /* 0x20000050ff507230 */ /* 0x000fe40000004100 */
[----:B------:R-:W-:Y:S02]  /*4a60*/  HADD2.F32 R78, -RZ, R78.H0_H0 ;  /* 0x2000004eff4e7230 */ /* 0x000fe40000004100 */
[-C--:B------:R-:W-:Y:S01]  /*4a70*/  FMUL.FTZ R82, R41, R83.reuse ;  /* 0x0000005329527220 */ /* 0x080fe20000410000 */
[----:B------:R-:W-:-:S03]  /*4a80*/  FMUL.FTZ R83, R80, R83 ;  /* 0x0000005350537220 */ /* 0x000fc60000410000 */
[-C--:B------:R-:W-:Y:S01]  /*4a90*/  FFMA.FTZ R82, R80, R78.reuse, -R82 ;  /* 0x0000004e50527223 */ /* 0x080fe20000010852 */
[----:B------:R-:W-:Y:S01]  /*4aa0*/  FFMA.FTZ R83, R41, R78, R83 ;  /* 0x0000004e29537223 */ /* 0x000fe20000010053 */
[----:B------:R-:W-:Y:S01]  /*4ab0*/  SHF.R.U32.HI R78, RZ, 0x10, R79 ;  /* 0x00000010ff4e7819 */ /* 0x000fe2000001164f */
[--C-:B------:R-:W-:Y:S01]  /*4ac0*/  HADD2.F32 R41, -RZ, R43.reuse.H1_H1 ;  /* 0x3000002bff297230 */ /* 0x100fe20000004100 */
[----:B------:R-:W-:Y:S01]  /*4ad0*/  SHF.R.U32.HI R79, RZ, 0x10, R81 ;  /* 0x00000010ff4f7819 */ /* 0x000fe20000011651 */
[----:B------:R-:W-:Y:S01]  /*4ae0*/  HADD2.F32 R43, -RZ, R43.H0_H0 ;  /* 0x2000002bff2b7230 */ /* 0x000fe20000004100 */
[----:B------:R-:W-:Y:S01]  /*4af0*/  F2FP.F16.F32.PACK_AB R82, R83, R82 ;  /* 0x000000525352723e */ /* 0x000fe200000000ff */
[----:B------:R-:W-:Y:S02]  /*4b00*/  HADD2.F32 R78, -RZ, R78.H0_H0 ;  /* 0x2000004eff4e7230 */ /* 0x000fe40000004100 */
[----:B------:R-:W-:-:S05]  /*4b10*/  HADD2.F32 R79, -RZ, R79.H0_H0 ;  /* 0x2000004fff4f7230 */ /* 0x000fca0000004100 */
[-C--:B------:R-:W-:Y:S01]  /*4b20*/  FMUL.FTZ R80, R41, R79.reuse ;  /* 0x0000004f29507220 */ /* 0x080fe20000410000 */
[----:B------:R-:W-:-:S03]  /*4b30*/  FMUL.FTZ R79, R43, R79 ;  /* 0x0000004f2b4f7220 */ /* 0x000fc60000410000 */
[-C--:B------:R-:W-:Y:S01]  /*4b40*/  FFMA.FTZ R80, R43, R78.reuse, -R80 ;  /* 0x0000004e2b507223 */ /* 0x080fe20000010850 */
[----:B------:R-:W-:Y:S01]  /*4b50*/  FFMA.FTZ R79, R41, R78, R79 ;  /* 0x0000004e294f7223 */ /* 0x000fe2000001004f */
[--C-:B------:R-:W-:Y:S02]  /*4b60*/  HADD2.F32 R41, -RZ, R40.reuse.H0_H0 ;  /* 0x20000028ff297230 */ /* 0x100fe40000004100 */
[----:B------:R-:W-:Y:S02]  /*4b70*/  HADD2.F32 R40, -RZ, R40.H1_H1 ;  /* 0x30000028ff287230 */ /* 0x000fe40000004100 */
[--C-:B------:R-:W-:Y:S01]  /*4b80*/  HADD2.F32 R43, -RZ, R162.reuse.H1_H1 ;  /* 0x300000a2ff2b7230 */ /* 0x100fe20000004100 */
[----:B------:R-:W-:Y:S01]  /*4b90*/  F2FP.F16.F32.PACK_AB R79, R79, R80 ;  /* 0x000000504f4f723e */ /* 0x000fe200000000ff */
[----:B------:R-:W-:Y:S02]  /*4ba0*/  HADD2.F32 R78, -RZ, R161.H1_H1 ;  /* 0x300000a1ff4e7230 */ /* 0x000fe40000004100 */
[----:B------:R-:W-:-:S02]  /*4bb0*/  HADD2.F32 R162, -RZ, R162.H0_H0 ;  /* 0x200000a2ffa27230 */ /* 0x000fc40000004100 */
[CC--:B------:R-:W-:Y:S01]  /*4bc0*/  FMUL.FTZ R81, R40.reuse, R43.reuse ;  /* 0x0000002b28517220 */ /* 0x0c0fe20000410000 */
[C---:B------:R-:W-:Y:S01]  /*4bd0*/  FMUL.FTZ R43, R41.reuse, R43 ;  /* 0x0000002b292b7220 */ /* 0x040fe20000410000 */
[----:B------:R-:W-:Y:S02]  /*4be0*/  HADD2.F32 R161, -RZ, R161.H0_H0 ;  /* 0x200000a1ffa17230 */ /* 0x000fe40000004100 */
[-C--:B------:R-:W-:Y:S01]  /*4bf0*/  FFMA.FTZ R81, R41, R78.reuse, -R81 ;  /* 0x0000004e29517223 */ /* 0x080fe20000010851 */
[----:B------:R-:W-:Y:S01]  /*4c00*/  FFMA.FTZ R43, R40, R78, R43 ;  /* 0x0000004e282b7223 */ /* 0x000fe2000001002b */
[--C-:B------:R-:W-:Y:S02]  /*4c10*/  HADD2.F32 R40, -RZ, R42.reuse.H0_H0 ;  /* 0x2000002aff287230 */ /* 0x100fe40000004100 */
[----:B------:R-:W-:Y:S02]  /*4c20*/  HADD2.F32 R42, -RZ, R42.H1_H1 ;  /* 0x3000002aff2a7230 */ /* 0x000fe40000004100 */
[----:B------:R-:W-:-:S03]  /*4c30*/  F2FP.F16.F32.PACK_AB R43, R43, R81 ;  /* 0x000000512b2b723e */ /* 0x000fc600000000ff */
[-C--:B------:R-:W-:Y:S01]  /*4c40*/  FMUL.FTZ R41, R42, R162.reuse ;  /* 0x000000a22a297220 */ /* 0x080fe20000410000 */
[----:B------:R-:W-:-:S03]  /*4c50*/  FMUL.FTZ R162, R40, R162 ;  /* 0x000000a228a27220 */ /* 0x000fc60000410000 */
[-C--:B------:R-:W-:Y:S01]  /*4c60*/  FFMA.FTZ R41, R40, R161.reuse, -R41 ;  /* 0x000000a128297223 */ /* 0x080fe20000010829 */
[----:B------:R-:W-:Y:S01]  /*4c70*/  FFMA.FTZ R162, R42, R161, R162 ;  /* 0x000000a12aa27223 */ /* 0x000fe200000100a2 */
[----:B------:R-:W-:Y:S01]  /*4c80*/  MOV R40, R43 ;  /* 0x0000002b00287202 */ /* 0x000fe20000000f00 */
[----:B------:R-:W-:-:S03]  /*4c90*/  IMAD.MOV.U32 R43, RZ, RZ, R79 ;  /* 0x000000ffff2b7224 */ /* 0x000fc600078e004f */
[----:B------:R-:W-:Y:S01]  /*4ca0*/  F2FP.F16.F32.PACK_AB R162, R162, R41 ;  /* 0x00000029a2a2723e */ /* 0x000fe200000000ff */
[----:B------:R-:W-:-:S04]  /*4cb0*/  IMAD.MOV.U32 R41, RZ, RZ, R82 ;  /* 0x000000ffff297224 */ /* 0x000fc800078e0052 */
[----:B------:R-:W-:-:S07]  /*4cc0*/  IMAD.MOV.U32 R42, RZ, RZ, R162 ;  /* 0x000000ffff2a7224 */ /* 0x000fce00078e00a2 */
.L_x_464:
[----:B------:R-:W-:Y:S05]  /*4cd0*/  BSYNC B3 ;  /* 0x0000000000037941 */ /* 0x000fea0003800000 */
.L_x_463:
[----:B--2---:R1:W-:Y:S02]  /*4ce0*/  STG.E.128 desc[UR56][R48.64+0x100], R40 ;  /* 0x0001002830007986 */ /* 0x0043e4000c101d38 */
.L_x_462:
[----:B------:R-:W-:Y:S05]  /*4cf0*/  BSYNC B2 ;  /* 0x0000000000027941 */ /* 0x000fea0003800000 */
.L_x_461:
[----:B------:R-:W-:-:S13]  /*4d00*/  ISETP.NE.AND P3, PT, R98, RZ, PT ;  /* 0x000000ff6200720c */ /* 0x000fda0003f65270 */
[----:B------:R-:W-:Y:S05]  /*4d10*/  @!P3 BRA `(.L_x_444) ;  /* 0x0000000000d0b947 */ /* 0x000fea0003800000 */
[----:B-1234-:R1:W2:Y:S01]  /*4d20*/  LDS.128 R40, [R46+0x8000] ;  /* 0x008000002e287984 */ /* 0x01e2a20000000c00 */
[----:B------:R-:W-:Y:S01]  /*4d30*/  ISETP.GE.AND P3, PT, R190, R117, PT ;  /* 0x00000075be00720c */ /* 0x000fe20003f66270 */
[----:B------:R-:W-:-:S12]  /*4d40*/  BSSY B2, `(.L_x_465) ;  /* 0x0000030000027945 */ /* 0x000fd80003800000 */
[----:B-1----:R-:W-:Y:S05]  /*4d50*/  @P3 BRA `(.L_x_466) ;  /* 0x0000000000b83947 */ /* 0x002fea0003800000 */
[----:B------:R-:W-:Y:S01]  /*4d60*/  SHF.R.U64 R79, R76, 0x10, R77 ;  /* 0x000000104c4f7819 */ /* 0x000fe2000000124d */
[--C-:B--2---:R-:W-:Y:S01]  /*4d70*/  HADD2.F32 R80, -RZ, R42.reuse.H1_H1 ;  /* 0x3000002aff507230 */ /* 0x104fe20000004100 */
[----:B------:R-:W-:Y:S01]  /*4d80*/  MOV R76, R41 ;  /* 0x00000029004c7202 */ /* 0x000fe20000000f00 */
[----:B------:R-:W-:Y:S01]  /*4d90*/  HADD2.F32 R42, -RZ, R42.H0_H0 ;  /* 0x2000002aff2a7230 */ /* 0x000fe20000004100 */
[----:B------:R-:W-:Y:S01]  /*4da0*/  SHF.R.U64 R74, R74, 0x10, R75 ;  /* 0x000000104a4a7819 */ /* 0x000fe2000000124b */
[----:B------:R-:W-:Y:S02]  /*4db0*/  HADD2.F32 R79, -RZ, R79.H0_H0 ;  /* 0x2000004fff4f7230 */ /* 0x000fe40000004100 */
[--C-:B------:R-:W-:Y:S02]  /*4dc0*/  HADD2.F32 R41, -RZ, R76.reuse.H1_H1 ;  /* 0x3000004cff297230 */ /* 0x100fe40000004100 */
[----:B------:R-:W-:Y:S02]  /*4dd0*/  HADD2.F32 R76, -RZ, R76.H0_H0 ;  /* 0x2000004cff4c7230 */ /* 0x000fe40000004100 */
[----:B------:R-:W-:-:S02]  /*4de0*/  HADD2.F32 R74, -RZ, R74.H0_H0 ;  /* 0x2000004aff4a7230 */ /* 0x000fc40000004100 */
[-C--:B------:R-:W-:Y:S01]  /*4df0*/  FMUL.FTZ R78, R41, R79.reuse ;  /* 0x0000004f294e7220 */ /* 0x080fe20000410000 */
[----:B------:R-:W-:-:S03]  /*4e00*/  FMUL.FTZ R79, R76, R79 ;  /* 0x0000004f4c4f7220 */ /* 0x000fc60000410000 */
[-C--:B------:R-:W-:Y:S01]  /*4e10*/  FFMA.FTZ R78, R76, R74.reuse, -R78 ;  /* 0x0000004a4c4e7223 */ /* 0x080fe2000001084e */
[----:B------:R-:W-:Y:S01]  /*4e20*/  SHF.R.U32.HI R76, RZ, 0x10, R77 ;  /* 0x00000010ff4c7819 */ /* 0x000fe2000001164d */
[----:B------:R-:W-:Y:S01]  /*4e30*/  FFMA.FTZ R79, R41, R74, R79 ;  /* 0x0000004a294f7223 */ /* 0x000fe2000001004f */
[----:B------:R-:W-:Y:S01]  /*4e40*/  IMAD.MOV.U32 R41, RZ, RZ, R43 ;  /* 0x000000ffff297224 */ /* 0x000fe200078e002b */
[----:B------:R-:W-:Y:S02]  /*4e50*/  SHF.R.U32.HI R74, RZ, 0x10, R75 ;  /* 0x00000010ff4a7819 */ /* 0x000fe4000001164b */
[----:B------:R-:W-:Y:S01]  /*4e60*/  HADD2.F32 R76, -RZ, R76.H0_H0 ;  /* 0x2000004cff4c7230 */ /* 0x000fe20000004100 */
[----:B------:R-:W-:Y:S01]  /*4e70*/  F2FP.F16.F32.PACK_AB R78, R79, R78 ;  /* 0x0000004e4f4e723e */ /* 0x000fe200000000ff */
[--C-:B------:R-:W-:Y:S02]  /*4e80*/  HADD2.F32 R43, -RZ, R41.reuse.H1_H1 ;  /* 0x30000029ff2b7230 */ /* 0x100fe40000004100 */
[----:B------:R-:W-:-:S02]  /*4e90*/  HADD2.F32 R41, -RZ, R41.H0_H0 ;  /* 0x20000029ff297230 */ /* 0x000fc40000004100 */
[----:B------:R-:W-:Y:S02]  /*4ea0*/  HADD2.F32 R74, -RZ, R74.H0_H0 ;  /* 0x2000004aff4a7230 */ /* 0x000fe40000004100 */
[-C--:B------:R-:W-:Y:S01]  /*4eb0*/  FMUL.FTZ R75, R43, R76.reuse ;  /* 0x0000004c2b4b7220 */ /* 0x080fe20000410000 */
[----:B------:R-:W-:-:S03]  /*4ec0*/  FMUL.FTZ R76, R41, R76 ;  /* 0x0000004c294c7220 */ /* 0x000fc60000410000 */
[-C--:B------:R-:W-:Y:S01]  /*4ed0*/  FFMA.FTZ R75, R41, R74.reuse, -R75 ;  /* 0x0000004a294b7223 */ /* 0x080fe2000001084b */
[--C-:B------:R-:W-:Y:S02]  /*4ee0*/  HADD2.F32 R41, -RZ, R159.reuse.H1_H1 ;  /* 0x3000009fff297230 */ /* 0x100fe40000004100 */
[----:B------:R-:W-:Y:S01]  /*4ef0*/  FFMA.FTZ R76, R43, R74, R76 ;  /* 0x0000004a2b4c7223 */ /* 0x000fe2000001004c */
[--C-:B------:R-:W-:Y:S02]  /*4f00*/  HADD2.F32 R43, -RZ, R40.reuse.H1_H1 ;  /* 0x30000028ff2b7230 */ /* 0x100fe40000004100 */
[----:B------:R-:W-:Y:S02]  /*4f10*/  HADD2.F32 R40, -RZ, R40.H0_H0 ;  /* 0x20000028ff287230 */ /* 0x000fe40000004100 */
[----:B------:R-:W-:Y:S02]  /*4f20*/  HADD2.F32 R74, -RZ, R158.H1_H1 ;  /* 0x3000009eff4a7230 */ /* 0x000fe40000004100 */
[----:B------:R-:W-:Y:S01]  /*4f30*/  FMUL.FTZ R77, R43, R41 ;  /* 0x000000292b4d7220 */ /* 0x000fe20000410000 */
[----:B------:R-:W-:-:S02]  /*4f40*/  HADD2.F32 R159, -RZ, R159.H0_H0 ;  /* 0x2000009fff9f7230 */ /* 0x000fc40000004100 */
[----:B------:R-:W-:Y:S01]  /*4f50*/  FMUL.FTZ R41, R40, R41 ;  /* 0x0000002928297220 */ /* 0x000fe20000410000 */
[----:B------:R-:W-:Y:S01]  /*4f60*/  F2FP.F16.F32.PACK_AB R75, R76, R75 ;  /* 0x0000004b4c4b723e */ /* 0x000fe200000000ff */
[-C--:B------:R-:W-:Y:S01]  /*4f70*/  FFMA.FTZ R77, R40, R74.reuse, -R77 ;  /* 0x0000004a284d7223 */ /* 0x080fe2000001084d */
[----:B------:R-:W-:Y:S02]  /*4f80*/  HADD2.F32 R40, -RZ, R160.H0_H0 ;  /* 0x200000a0ff287230 */ /* 0x000fe40000004100 */
[----:B------:R-:W-:-:S03]  /*4f90*/  FFMA.FTZ R41, R43, R74, R41 ;  /* 0x0000004a2b297223 */ /* 0x000fc60000010029 */
[-C--:B------:R-:W-:Y:S01]  /*4fa0*/  FMUL.FTZ R43, R80, R40.reuse ;  /* 0x00000028502b7220 */ /* 0x080fe20000410000 */
[C---:B------:R-:W-:Y:S01]  /*4fb0*/  FMUL.FTZ R40, R42.reuse, R40 ;  /* 0x000000282a287220 */ /* 0x040fe20000410000 */
[----:B------:R-:W-:Y:S02]  /*4fc0*/  F2FP.F16.F32.PACK_AB R41, R41, R77 ;  /* 0x0000004d2929723e */ /* 0x000fe400000000ff */
[-C--:B------:R-:W-:Y:S01]  /*4fd0*/  FFMA.FTZ R43, R42, R159.reuse, -R43 ;  /* 0x0000009f2a2b7223 */ /* 0x080fe2000001082b */
[----:B------:R-:W-:-:S05]  /*4fe0*/  FFMA.FTZ R40, R80, R159, R40 ;  /* 0x0000009f50287223 */ /* 0x000fca0000010028 */
[----:B------:R-:W-:Y:S01]  /*4ff0*/  F2FP.F16.F32.PACK_AB R43, R40, R43 ;  /* 0x0000002b282b723e */ /* 0x000fe200000000ff */
[----:B------:R-:W-:Y:S02]  /*5000*/  IMAD.MOV.U32 R40, RZ, RZ, R41 ;  /* 0x000000ffff287224 */ /* 0x000fe400078e0029 */
[----:B------:R-:W-:Y:S01]  /*5010*/  IMAD.MOV.U32 R41, RZ, RZ, R78 ;  /* 0x000000ffff297224 */ /* 0x000fe200078e004e */
[----:B------:R-:W-:Y:S01]  /*5020*/  MOV R42, R43 ;  /* 0x0000002b002a7202 */ /* 0x000fe20000000f00 */
[----:B------:R-:W-:-:S07]  /*5030*/  IMAD.MOV.U32 R43, RZ, RZ, R75 ;  /* 0x000000ffff2b7224 */ /* 0x000fce00078e004b */
.L_x_466:
[----:B------:R-:W-:Y:S05]  /*5040*/  BSYNC B2 ;  /* 0x0000000000027941 */ /* 0x000fea0003800000 */
.L_x_465:
[----:B--2---:R1:W-:Y:S02]  /*5050*/  STG.E.128 desc[UR56][R48.64+0x140], R40 ;  /* 0x0001402830007986 */ /* 0x0043e4000c101d38 */
.L_x_444:
[----:B------:R-:W-:Y:S05]  /*5060*/  BSYNC B1 ;  /* 0x0000000000017941 */ /* 0x000fea0003800000 */
.L_x_443:
[----:B------:R-:W-:Y:S05]  /*5070*/  @P4 BRA `(.L_x_467) ;  /* 0x0000005000a84947 */ /* 0x000fea0003800000 */
[----:B------:R-:W-:Y:S01]  /*5080*/  ISETP.NE.AND P3, PT, R34, RZ, PT ;  /* 0x000000ff2200720c */ /* 0x000fe20003f65270 */
[----:B------:R-:W-:-:S12]  /*5090*/  BSSY B1, `(.L_x_468) ;  /* 0x0000032000017945 */ /* 0x000fd80003800000 */
[----:B------:R-:W-:Y:S05]  /*50a0*/  @!P3 BRA `(.L_x_469) ;  /* 0x0000000000c0b947 */ /* 0x000fea0003800000 */
[----:B-1234-:R1:W2:Y:S01]  /*50b0*/  LDS.128 R40, [R47+0x2000] ;  /* 0x002000002f287984 */ /* 0x01e2a20000000c00 */
[----:B------:R-:W-:Y:S01]  /*50c0*/  ISETP.GE.AND P3, PT, R22, R117, PT ;  /* 0x000000751600720c */ /* 0x000fe20003f66270 */
[----:B------:R-:W-:-:S12]  /*50d0*/  BSSY B2, `(.L_x_470) ;  /* 0x000002c000027945 */ /* 0x000fd80003800000 */
[----:B-1----:R-:W-:Y:S05]  /*50e0*/  @P3 BRA `(.L_x_471) ;  /* 0x0000000000a83947 */ /* 0x002fea0003800000 */
[--C-:B------:R-:W-:Y:S02]  /*50f0*/  SHF.R.U64 R49, R72, 0x10, R73.reuse ;  /* 0x0000001048317819 */ /* 0x100fe40000001249 */
[----:B------:R-:W-:Y:S01]  /*5100*/  SHF.R.U32.HI R72, RZ, 0x10, R73 ;  /* 0x00000010ff487819 */ /* 0x000fe20000011649 */
[----:B--2---:R-:W-:Y:S01]  /*5110*/  HADD2.F32 R73, -RZ, R43.H1_H1 ;  /* 0x3000002bff497230 */ /* 0x004fe20000004100 */
[--C-:B------:R-:W-:Y:S01]  /*5120*/  SHF.R.U64 R48, R70, 0x10, R71.reuse ;  /* 0x0000001046307819 */ /* 0x100fe20000001247 */
[----:B------:R-:W-:Y:S01]  /*5130*/  HADD2.F32 R49, -RZ, R49.H0_H0 ;  /* 0x20000031ff317230 */ /* 0x000fe20000004100 */
[----:B------:R-:W-:Y:S01]  /*5140*/  SHF.R.U32.HI R70, RZ, 0x10, R71 ;  /* 0x00000010ff467819 */ /* 0x000fe20000011647 */
[--C-:B------:R-:W-:Y:S02]  /*5150*/  HADD2.F32 R71, -RZ, R41.reuse.H1_H1 ;  /* 0x30000029ff477230 */ /* 0x100fe40000004100 */
[----:B------:R-:W-:Y:S02]  /*5160*/  HADD2.F32 R41, -RZ, R41.H0_H0 ;  /* 0x20000029ff297230 */ /* 0x000fe40000004100 */
[----:B------:R-:W-:-:S02]  /*5170*/  HADD2.F32 R72, -RZ, R72.H0_H0 ;  /* 0x20000048ff487230 */ /* 0x000fc40000004100 */
[----:B------:R-:W-:Y:S02]  /*5180*/  HADD2.F32 R48, -RZ, R48.H0_H0 ;  /* 0x20000030ff307230 */ /* 0x000fe40000004100 */
[-C--:B------:R-:W-:Y:S01]  /*5190*/  FMUL.FTZ R75, R41, R49.reuse ;  /* 0x00000031294b7220 */ /* 0x080fe20000410000 */
[----:B------:R-:W-:Y:S02]  /*51a0*/  HADD2.F32 R74, -RZ, R70.H0_H0 ;  /* 0x20000046ff4a7230 */ /* 0x000fe40000004100 */
[----:B------:R-:W-:Y:S01]  /*51b0*/  FMUL.FTZ R70, R71, R49 ;  /* 0x0000003147467220 */ /* 0x000fe20000410000 */
[----:B------:R-:W-:Y:S02]  /*51c0*/  HADD2.F32 R43, -RZ, R43.H0_H0 ;  /* 0x2000002bff2b7230 */ /* 0x000fe40000004100 */
[----:B------:R-:W-:Y:S01]  /*51d0*/  FMUL.FTZ R49, R73, R72 ;  /* 0x0000004849317220 */ /* 0x000fe20000410000 */
[-C--:B------:R-:W-:Y:S01]  /*51e0*/  FFMA.FTZ R75, R71, R48.reuse, R75 ;  /* 0x00000030474b7223 */ /* 0x080fe2000001004b */
[----:B------:R-:W-:Y:S01]  /*51f0*/  FFMA.FTZ R70, R41, R48, -R70 ;  /* 0x0000003029467223 */ /* 0x000fe20000010846 */
[----:B------:R-:W-:-:S02]  /*5200*/  HADD2.F32 R48, -RZ, R40.H1_H1 ;  /* 0x30000028ff307230 */ /* 0x000fc40000004100 */
[C---:B------:R-:W-:Y:S01]  /*5210*/  FMUL.FTZ R72, R43.reuse, R72 ;  /* 0x000000482b487220 */ /* 0x040fe20000410000 */
[----:B------:R-:W-:Y:S01]  /*5220*/  FFMA.FTZ R49, R43, R74, -R49 ;  /* 0x0000004a2b317223 */ /* 0x000fe20000010831 */
[--C-:B------:R-:W-:Y:S01]  /*5230*/  HADD2.F32 R43, -RZ, R163.reuse.H0_H0 ;  /* 0x200000a3ff2b7230 */ /* 0x100fe20000004100 */
[----:B------:R-:W-:Y:S01]  /*5240*/  F2FP.F16.F32.PACK_AB R70, R75, R70 ;  /* 0x000000464b46723e */ /* 0x000fe200000000ff */
[----:B------:R-:W-:Y:S02]  /*5250*/  HADD2.F32 R40, -RZ, R40.H0_H0 ;  /* 0x20000028ff287230 */ /* 0x000fe40000004100 */
[----:B------:R-:W-:Y:S01]  /*5260*/  FFMA.FTZ R72, R73, R74, R72 ;  /* 0x0000004a49487223 */ /* 0x000fe20000010048 */
[----:B------:R-:W-:Y:S02]  /*5270*/  HADD2.F32 R163, -RZ, R163.H1_H1 ;  /* 0x300000a3ffa37230 */ /* 0x000fe40000004100 */
[----:B------:R-:W-:Y:S01]  /*5280*/  FMUL.FTZ R73, R48, R43 ;  /* 0x0000002b30497220 */ /* 0x000fe20000410000 */
[----:B------:R-:W-:-:S02]  /*5290*/  HADD2.F32 R71, -RZ, R42.H1_H1 ;  /* 0x3000002aff477230 */ /* 0x000fc40000004100 */
[----:B------:R-:W-:Y:S01]  /*52a0*/  FMUL.FTZ R74, R40, R43 ;  /* 0x0000002b284a7220 */ /* 0x000fe20000410000 */
[----:B------:R-:W-:Y:S01]  /*52b0*/  HADD2.F32 R42, -RZ, R42.H0_H0 ;  /* 0x2000002aff2a7230 */ /* 0x000fe20000004100 */
[----:B------:R-:W-:Y:S01]  /*52c0*/  F2FP.F16.F32.PACK_AB R49, R72, R49 ;  /* 0x000000314831723e */ /* 0x000fe200000000ff */
[--C-:B------:R-:W-:Y:S02]  /*52d0*/  HADD2.F32 R41, -RZ, R157.reuse.H0_H0 ;  /* 0x2000009dff297230 */ /* 0x100fe40000004100 */
[CC--:B------:R-:W-:Y:S01]  /*52e0*/  FMUL.FTZ R43, R71.reuse, R163.reuse ;  /* 0x000000a3472b7220 */ /* 0x0c0fe20000410000 */
[----:B------:R-:W-:Y:S02]  /*52f0*/  HADD2.F32 R157, -RZ, R157.H1_H1 ;  /* 0x3000009dff9d7230 */ /* 0x000fe40000004100 */
[----:B------:R-:W-:Y:S01]  /*5300*/  FMUL.FTZ R163, R42, R163 ;  /* 0x000000a32aa37220 */ /* 0x000fe20000410000 */
[-C--:B------:R-:W-:Y:S01]  /*5310*/  FFMA.FTZ R73, R40, R41.reuse, -R73 ;  /* 0x0000002928497223 */ /* 0x080fe20000010849 */
[----:B------:R-:W-:Y:S01]  /*5320*/  FFMA.FTZ R74, R48, R41, R74 ;  /* 0x00000029304a7223 */ /* 0x000fe2000001004a */
[-C--:B------:R-:W-:Y:S01]  /*5330*/  FFMA.FTZ R43, R42, R157.reuse, -R43 ;  /* 0x0000009d2a2b7223 */ /* 0x080fe2000001082b */
[----:B------:R-:W-:Y:S01]  /*5340*/  FFMA.FTZ R163, R71, R157, R163 ;  /* 0x0000009d47a37223 */ /* 0x000fe200000100a3 */
[----:B------:R-:W-:-:S02]  /*5350*/  IMAD.MOV.U32 R41, RZ, RZ, R70 ;  /* 0x000000ffff297224 */ /* 0x000fc400078e0046 */
[----:B------:R-:W-:Y:S02]  /*5360*/  F2FP.F16.F32.PACK_AB R40, R74, R73 ;  /* 0x000000494a28723e */ /* 0x000fe400000000ff */
[----:B------:R-:W-:Y:S01]  /*5370*/  F2FP.F16.F32.PACK_AB R42, R163, R43 ;  /* 0x0000002ba32a723e */ /* 0x000fe200000000ff */
[----:B------:R-:W-:-:S07]  /*5380*/  IMAD.MOV.U32 R43, RZ, RZ, R49 ;  /* 0x000000ffff2b7224 */ /* 0x000fce00078e0031 */
.L_x_471:
[----:B------:R-:W-:Y:S05]  /*5390*/  BSYNC B2 ;  /* 0x0000000000027941 */ /* 0x000fea0003800000 */
.L_x_470:
[----:B--2---:R1:W-:Y:S02]  /*53a0*/  STG.E.128 desc[UR56][R44.64], R40 ;  /* 0x000000282c007986 */ /* 0x0043e4000c101d38 */
.L_x_469:
[----:B------:R-:W-:Y:S05]  /*53b0*/  BSYNC B1 ;  /* 0x0000000000017941 */ /* 0x000fea0003800000 */
.L_x_468:
[----:B------:R-:W-:Y:S01]  /*53c0*/  ISETP.NE.AND P3, PT, R38, RZ, PT ;  /* 0x000000ff2600720c */ /* 0x000fe20003f65270 */
[----:B------:R-:W-:-:S12]  /*53d0*/  BSSY B1, `(.L_x_472) ;  /* 0x0000030000017945 */ /* 0x000fd80003800000 */
[----:B------:R-:W-:Y:S05]  /*53e0*/  @!P3 BRA `(.L_x_473) ;  /* 0x0000000000b8b947 */ /* 0x000fea0003800000 */
[----:B-1234-:R1:W2:Y:S01]  /*53f0*/  LDS.128 R40, [R46+0x2000] ;  /* 0x002000002e287984 */ /* 0x01e2a20000000c00 */
[----:B------:R-:W-:Y:S01]  /*5400*/  ISETP.GE.AND P3, PT, R187, R117, PT ;  /* 0x00000075bb00720c */ /* 0x000fe20003f66270 */
[----:B------:R-:W-:-:S12]  /*5410*/  BSSY B2, `(.L_x_474) ;  /* 0x000002a000027945 */ /* 0x000fd80003800000 */
[----:B-1----:R-:W-:Y:S05]  /*5420*/  @P3 BRA `(.L_x_475) ;  /* 0x0000000000a03947 */ /* 0x002fea0003800000 */
[--C-:B------:R-:W-:Y:S01]  /*5430*/  SHF.R.U64 R49, R68, 0x10, R69.reuse ;  /* 0x0000001044317819 */ /* 0x100fe20000001245 */
[----:B------:R-:W-:Y:S01]  /*5440*/  HADD2.F32 R158, -RZ, R158.H0_H0 ;  /* 0x2000009eff9e7230 */ /* 0x000fe20000004100 */
        /* <DEDUP_REMOVED lines=13> */
[-C--:B------:R-:W-:Y:S01]  /*5520*/  FMUL.FTZ R49, R69, R68.reuse ;  /* 0x0000004445317220 */ /* 0x080fe20000410000 */
[----:B------:R-:W-:Y:S01]  /*5530*/  FMUL.FTZ R68, R43, R68 ;  /* 0x000000442b447220 */ /* 0x000fe20000410000 */
[----:B------:R-:W-:-:S02]  /*5540*/  HADD2.F32 R160, -RZ, R160.H1_H1 ;  /* 0x300000a0ffa07230 */ /* 0x000fc40000004100 */
[----:B------:R-:W-:Y:S01]  /*5550*/  FFMA.FTZ R71, R67, R48, R71 ;  /* 0x0000003043477223 */ /* 0x000fe20000010047 */
[-C--:B------:R-:W-:Y:S01]  /*5560*/  FFMA.FTZ R49, R43, R70.reuse, -R49 ;  /* 0x000000462b317223 */ /* 0x080fe20000010831 */
[----:B------:R-:W-:Y:S01]  /*5570*/  FFMA.FTZ R68, R69, R70, R68 ;  /* 0x0000004645447223 */ /* 0x000fe20000010044 */
[----:B------:R-:W-:Y:S02]  /*5580*/  HADD2.F32 R43, -RZ, R40.H1_H1 ;  /* 0x30000028ff2b7230 */ /* 0x000fe40000004100 */
[----:B------:R-:W-:Y:S01]  /*5590*/  FFMA.FTZ R66, R41, R48, -R66 ;  /* 0x0000003029427223 */ /* 0x000fe20000010842 */
[----:B------:R-:W-:Y:S02]  /*55a0*/  HADD2.F32 R67, -RZ, R42.H1_H1 ;  /* 0x3000002aff437230 */ /* 0x000fe40000004100 */
[----:B------:R-:W-:Y:S02]  /*55b0*/  HADD2.F32 R40, -RZ, R40.H0_H0 ;  /* 0x20000028ff287230 */ /* 0x000fe40000004100 */
[----:B------:R-:W-:Y:S01]  /*55c0*/  FMUL.FTZ R73, R43, R158 ;  /* 0x0000009e2b497220 */ /* 0x000fe20000410000 */
[----:B------:R-:W-:-:S02]  /*55d0*/  HADD2.F32 R69, -RZ, R42.H0_H0 ;  /* 0x2000002aff457230 */ /* 0x000fc40000004100 */
[----:B------:R-:W-:Y:S01]  /*55e0*/  FMUL.FTZ R48, R67, R160 ;  /* 0x000000a043307220 */ /* 0x000fe20000410000 */
[--C-:B------:R-:W-:Y:S02]  /*55f0*/  HADD2.F32 R41, -RZ, R155.reuse.H0_H0 ;  /* 0x2000009bff297230 */ /* 0x100fe40000004100 */
[C---:B------:R-:W-:Y:S01]  /*5600*/  FMUL.FTZ R158, R40.reuse, R158 ;  /* 0x0000009e289e7220 */ /* 0x040fe20000410000 */
[----:B------:R-:W-:Y:S02]  /*5610*/  HADD2.F32 R42, -RZ, R155.H1_H1 ;  /* 0x3000009bff2a7230 */ /* 0x000fe40000004100 */
[----:B------:R-:W-:Y:S01]  /*5620*/  FMUL.FTZ R160, R69, R160 ;  /* 0x000000a045a07220 */ /* 0x000fe20000410000 */
[-C--:B------:R-:W-:Y:S01]  /*5630*/  FFMA.FTZ R73, R40, R41.reuse, -R73 ;  /* 0x0000002928497223 */ /* 0x080fe20000010849 */
[----:B------:R-:W-:Y:S01]  /*5640*/  FFMA.FTZ R158, R43, R41, R158 ;  /* 0x000000292b9e7223 */ /* 0x000fe2000001009e */
[-C--:B------:R-:W-:Y:S01]  /*5650*/  FFMA.FTZ R48, R69, R42.reuse, -R48 ;  /* 0x0000002a45307223 */ /* 0x080fe20000010830 */
[----:B------:R-:W-:Y:S01]  /*5660*/  FFMA.FTZ R67, R67, R42, R160 ;  /* 0x0000002a43437223 */ /* 0x000fe200000100a0 */
[----:B------:R-:W-:-:S02]  /*5670*/  F2FP.F16.F32.PACK_AB R41, R71, R66 ;  /* 0x000000424729723e */ /* 0x000fc400000000ff */
[----:B------:R-:W-:Y:S02]  /*5680*/  F2FP.F16.F32.PACK_AB R43, R68, R49 ;  /* 0x00000031442b723e */ /* 0x000fe400000000ff */
[----:B------:R-:W-:Y:S02]  /*5690*/  F2FP.F16.F32.PACK_AB R40, R158, R73 ;  /* 0x000000499e28723e */ /* 0x000fe400000000ff */
[----:B------:R-:W-:-:S07]  /*56a0*/  F2FP.F16.F32.PACK_AB R42, R67, R48 ;  /* 0x00000030432a723e */ /* 0x000fce00000000ff */
.L_x_475:
[----:B------:R-:W-:Y:S05]  /*56b0*/  BSYNC B2 ;  /* 0x0000000000027941 */ /* 0x000fea0003800000 */
.L_x_474:
[----:B--2---:R1:W-:Y:S02]  /*56c0*/  STG.E.128 desc[UR56][R44.64+0x40], R40 ;  /* 0x000040282c007986 */ /* 0x0043e4000c101d38 */
.L_x_473:
[----:B------:R-:W-:Y:S05]  /*56d0*/  BSYNC B1 ;  /* 0x0000000000017941 */ /* 0x000fea0003800000 */
.L_x_472:
        /* <DEDUP_REMOVED lines=9> */
[----:B------:R-:W-:Y:S01]  /*5770*/  HADD2.F32 R65, -RZ, R148.H0_H0 ;  /* 0x20000094ff417230 */ /* 0x000fe20000004100 */
[----:B--2---:R-:W-:Y:S01]  /*5780*/  MOV R49, R43 ;  /* 0x0000002b00317202 */ /* 0x004fe20000000f00 */
[----:B------:R-:W-:Y:S01]  /*5790*/  HADD2.F32 R64, -RZ, R64.H0_H0 ;  /* 0x20000040ff407230 */ /* 0x000fe20000004100 */
[--C-:B------:R-:W-:Y:S01]  /*57a0*/  SHF.R.U64 R48, R62, 0x10, R63.reuse ;  /* 0x000000103e307819 */ /* 0x100fe2000000123f */
[--C-:B------:R-:W-:Y:S01]  /*57b0*/  HADD2.F32 R43, -RZ, R41.reuse.H1_H1 ;  /* 0x30000029ff2b7230 */ /* 0x100fe20000004100 */
[----:B------:R-:W-:Y:S01]  /*57c0*/  SHF.R.U32.HI R62, RZ, 0x10, R63 ;  /* 0x00000010ff3e7819 */ /* 0x000fe2000001163f */
[----:B------:R-:W-:Y:S02]  /*57d0*/  HADD2.F32 R41, -RZ, R41.H0_H0 ;  /* 0x20000029ff297230 */ /* 0x000fe40000004100 */
[----:B------:R-:W-:-:S02]  /*57e0*/  HADD2.F32 R66, -RZ, R66.H0_H0 ;  /* 0x20000042ff427230 */ /* 0x000fc40000004100 */
[-C--:B------:R-:W-:Y:S01]  /*57f0*/  FMUL.FTZ R68, R43, R64.reuse ;  /* 0x000000402b447220 */ /* 0x080fe20000410000 */
[--C-:B------:R-:W-:Y:S02]  /*5800*/  HADD2.F32 R63, -RZ, R49.reuse.H1_H1 ;  /* 0x30000031ff3f7230 */ /* 0x100fe40000004100 */
[----:B------:R-:W-:Y:S01]  /*5810*/  FMUL.FTZ R64, R41, R64 ;  /* 0x0000004029407220 */ /* 0x000fe20000410000 */
[----:B------:R-:W-:Y:S02]  /*5820*/  HADD2.F32 R49, -RZ, R49.H0_H0 ;  /* 0x20000031ff317230 */ /* 0x000fe40000004100 */
[----:B------:R-:W-:Y:S02]  /*5830*/  HADD2.F32 R48, -RZ, R48.H0_H0 ;  /* 0x20000030ff307230 */ /* 0x000fe40000004100 */
[-C--:B------:R-:W-:Y:S01]  /*5840*/  FMUL.FTZ R70, R63, R66.reuse ;  /* 0x000000423f467220 */ /* 0x080fe20000410000 */
[----:B------:R-:W-:Y:S02]  /*5850*/  HADD2.F32 R62, -RZ, R62.H0_H0 ;  /* 0x2000003eff3e7230 */ /* 0x000fe40000004100 */
[----:B------:R-:W-:Y:S01]  /*5860*/  FMUL.FTZ R66, R49, R66 ;  /* 0x0000004231427220 */ /* 0x000fe20000410000 */
[-C--:B------:R-:W-:Y:S01]  /*5870*/  FFMA.FTZ R41, R41, R48.reuse, -R68 ;  /* 0x0000003029297223 */ /* 0x080fe20000010844 */
[----:B------:R-:W-:Y:S01]  /*5880*/  FFMA.FTZ R48, R43, R48, R64 ;  /* 0x000000302b307223 */ /* 0x000fe20000010040 */
[-C--:B------:R-:W-:Y:S01]  /*5890*/  FFMA.FTZ R43, R49, R62.reuse, -R70 ;  /* 0x0000003e312b7223 */ /* 0x080fe20000010846 */
[----:B------:R-:W-:Y:S01]  /*58a0*/  FFMA.FTZ R62, R63, R62, R66 ;  /* 0x0000003e3f3e7223 */ /* 0x000fe20000010042 */
[----:B------:R-:W-:-:S02]  /*58b0*/  HADD2.F32 R66, -RZ, R156.H0_H0 ;  /* 0x2000009cff427230 */ /* 0x000fc40000004100 */
[----:B------:R-:W-:Y:S01]  /*58c0*/  HADD2.F32 R156, -RZ, R156.H1_H1 ;  /* 0x3000009cff9c7230 */ /* 0x000fe20000004100 */
[----:B------:R-:W-:Y:S01]  /*58d0*/  F2FP.F16.F32.PACK_AB R41, R48, R41 ;  /* 0x000000293029723e */ /* 0x000fe200000000ff */
[----:B------:R-:W-:Y:S01]  /*58e0*/  HADD2.F32 R49, -RZ, R40.H1_H1 ;  /* 0x30000028ff317230 */ /* 0x000fe20000004100 */
[----:B------:R-:W-:Y:S01]  /*58f0*/  F2FP.F16.F32.PACK_AB R43, R62, R43 ;  /* 0x0000002b3e2b723e */ /* 0x000fe200000000ff */
[----:B------:R-:W-:Y:S02]  /*5900*/  HADD2.F32 R63, -RZ, R42.H1_H1 ;  /* 0x3000002aff3f7230 */ /* 0x000fe40000004100 */
[----:B------:R-:W-:Y:S02]  /*5910*/  HADD2.F32 R40, -RZ, R40.H0_H0 ;  /* 0x20000028ff287230 */ /* 0x000fe40000004100 */
[----:B------:R-:W-:Y:S01]  /*5920*/  FMUL.FTZ R67, R49, R66 ;  /* 0x0000004231437220 */ /* 0x000fe20000410000 */
[----:B------:R-:W-:Y:S02]  /*5930*/  HADD2.F32 R42, -RZ, R42.H0_H0 ;  /* 0x2000002aff2a7230 */ /* 0x000fe40000004100 */
[----:B------:R-:W-:Y:S01]  /*5940*/  FMUL.FTZ R69, R63, R156 ;  /* 0x0000009c3f457220 */ /* 0x000fe20000410000 */
[----:B------:R-:W-:-:S02]  /*5950*/  HADD2.F32 R64, -RZ, R146.H1_H1 ;  /* 0x30000092ff407230 */ /* 0x000fc40000004100 */
[----:B------:R-:W-:Y:S01]  /*5960*/  FMUL.FTZ R66, R40, R66 ;  /* 0x0000004228427220 */ /* 0x000fe20000410000 */
[C---:B------:R-:W-:Y:S01]  /*5970*/  FMUL.FTZ R156, R42.reuse, R156 ;  /* 0x0000009c2a9c7220 */ /* 0x040fe20000410000 */
[-C--:B------:R-:W-:Y:S01]  /*5980*/  FFMA.FTZ R69, R42, R65.reuse, -R69 ;  /* 0x000000412a457223 */ /* 0x080fe20000010845 */
[-C--:B------:R-:W-:Y:S01]  /*5990*/  FFMA.FTZ R67, R40, R64.reuse, -R67 ;  /* 0x0000004028437223 */ /* 0x080fe20000010843 */
[----:B------:R-:W-:Y:S01]  /*59a0*/  FFMA.FTZ R66, R49, R64, R66 ;  /* 0x0000004031427223 */ /* 0x000fe20000010042 */
[----:B------:R-:W-:-:S04]  /*59b0*/  FFMA.FTZ R156, R63, R65, R156 ;  /* 0x000000413f9c7223 */ /* 0x000fc8000001009c */
[----:B------:R-:W-:Y:S02]  /*59c0*/  F2FP.F16.F32.PACK_AB R40, R66, R67 ;  /* 0x000000434228723e */ /* 0x000fe400000000ff */
[----:B------:R-:W-:-:S07]  /*59d0*/  F2FP.F16.F32.PACK_AB R42, R156, R69 ;  /* 0x000000459c2a723e */ /* 0x000fce00000000ff */
.L_x_479:
[----:B------:R-:W-:Y:S05]  /*59e0*/  BSYNC B2 ;  /* 0x0000000000027941 */ /* 0x000fea0003800000 */
.L_x_478:
[----:B--2---:R1:W-:Y:S02]  /*59f0*/  STG.E.128 desc[UR56][R44.64+0x80], R40 ;  /* 0x000080282c007986 */ /* 0x0043e4000c101d38 */
.L_x_477:
[----:B------:R-:W-:Y:S05]  /*5a00*/  BSYNC B1 ;  /* 0x0000000000017941 */ /* 0x000fea0003800000 */
.L_x_476:
        /* <DEDUP_REMOVED lines=9> */
[----:B------:R-:W-:Y:S01]  /*5aa0*/  SHF.R.U32.HI R63, RZ, 0x10, R59 ;  /* 0x00000010ff3f7819 */ /* 0x000fe2000001163b */
[----:B------:R-:W-:Y:S01]  /*5ab0*/  IMAD.MOV.U32 R48, RZ, RZ, R40 ;  /* 0x000000ffff307224 */ /* 0x000fe200078e0028 */
[--C-:B------:R-:W-:Y:S01]  /*5ac0*/  SHF.R.U64 R59, R60, 0x10, R61.reuse ;  /* 0x000000103c3b7819 */ /* 0x100fe2000000123d */
[--C-:B------:R-:W-:Y:S01]  /*5ad0*/  HADD2.F32 R43, -RZ, R41.reuse.H1_H1 ;  /* 0x30000029ff2b7230 */ /* 0x100fe20000004100 */
[----:B------:R-:W-:Y:S01]  /*5ae0*/  SHF.R.U32.HI R62, RZ, 0x10, R61 ;  /* 0x00000010ff3e7819 */ /* 0x000fe2000001163d */
[----:B------:R-:W-:Y:S02]  /*5af0*/  HADD2.F32 R40, -RZ, R41.H0_H0 ;  /* 0x20000029ff287230 */ /* 0x000fe40000004100 */
[----:B------:R-:W-:Y:S02]  /*5b00*/  HADD2.F32 R59, -RZ, R59.H0_H0 ;  /* 0x2000003bff3b7230 */ /* 0x000fe40000004100 */
[----:B------:R-:W-:-:S02]  /*5b10*/  HADD2.F32 R62, -RZ, R62.H0_H0 ;  /* 0x2000003eff3e7230 */ /* 0x000fc40000004100 */
[--C-:B------:R-:W-:Y:S02]  /*5b20*/  HADD2.F32 R41, -RZ, R49.reuse.H1_H1 ;  /* 0x30000031ff297230 */ /* 0x100fe40000004100 */
[-C--:B------:R-:W-:Y:S01]  /*5b30*/  FMUL.FTZ R61, R43, R59.reuse ;  /* 0x0000003b2b3d7220 */ /* 0x080fe20000410000 */
[----:B------:R-:W-:Y:S02]  /*5b40*/  HADD2.F32 R49, -RZ, R49.H0_H0 ;  /* 0x20000031ff317230 */ /* 0x000fe40000004100 */
[----:B------:R-:W-:Y:S01]  /*5b50*/  FMUL.FTZ R64, R40, R59 ;  /* 0x0000003b28407220 */ /* 0x000fe20000410000 */
[----:B------:R-:W-:Y:S02]  /*5b60*/  HADD2.F32 R58, -RZ, R58.H0_H0 ;  /* 0x2000003aff3a7230 */ /* 0x000fe40000004100 */
[-C--:B------:R-:W-:Y:S01]  /*5b70*/  FMUL.FTZ R66, R41, R62.reuse ;  /* 0x0000003e29427220 */ /* 0x080fe20000410000 */
[----:B------:R-:W-:Y:S02]  /*5b80*/  HADD2.F32 R60, -RZ, R63.H0_H0 ;  /* 0x2000003fff3c7230 */ /* 0x000fe40000004100 */
[----:B------:R-:W-:Y:S01]  /*5b90*/  FMUL.FTZ R62, R49, R62 ;  /* 0x0000003e313e7220 */ /* 0x000fe20000410000 */
[----:B------:R-:W-:-:S02]  /*5ba0*/  HADD2.F32 R146, -RZ, R146.H0_H0 ;  /* 0x20000092ff927230 */ /* 0x000fc40000004100 */
[-C--:B------:R-:W-:Y:S01]  /*5bb0*/  FFMA.FTZ R40, R40, R58.reuse, -R61 ;  /* 0x0000003a28287223 */ /* 0x080fe2000001083d */
[----:B------:R-:W-:Y:S01]  /*5bc0*/  FFMA.FTZ R61, R43, R58, R64 ;  /* 0x0000003a2b3d7223 */ /* 0x000fe20000010040 */
[-C--:B------:R-:W-:Y:S01]  /*5bd0*/  FFMA.FTZ R65, R41, R60.reuse, R62 ;  /* 0x0000003c29417223 */ /* 0x080fe2000001003e */
[----:B------:R-:W-:Y:S02]  /*5be0*/  HADD2.F32 R148, -RZ, R148.H1_H1 ;  /* 0x30000094ff947230 */ /* 0x000fe40000004100 */
[----:B------:R-:W-:Y:S01]  /*5bf0*/  FFMA.FTZ R66, R49, R60, -R66 ;  /* 0x0000003c31427223 */ /* 0x000fe20000010842 */
[----:B------:R-:W-:Y:S02]  /*5c00*/  HADD2.F32 R41, -RZ, R48.H1_H1 ;  /* 0x30000030ff297230 */ /* 0x000fe40000004100 */
[----:B------:R-:W-:Y:S02]  /*5c10*/  HADD2.F32 R43, -RZ, R42.H1_H1 ;  /* 0x3000002aff2b7230 */ /* 0x000fe40000004100 */
[----:B------:R-:W-:-:S02]  /*5c20*/  HADD2.F32 R48, -RZ, R48.H0_H0 ;  /* 0x20000030ff307230 */ /* 0x000fc40000004100 */
[----:B------:R-:W-:Y:S01]  /*5c30*/  FMUL.FTZ R59, R41, R146 ;  /* 0x00000092293b7220 */ /* 0x000fe20000410000 */
[----:B------:R-:W-:Y:S02]  /*5c40*/  HADD2.F32 R42, -RZ, R42.H0_H0 ;  /* 0x2000002aff2a7230 */ /* 0x000fe40000004100 */
[----:B------:R-:W-:Y:S01]  /*5c50*/  FMUL.FTZ R63, R43, R148 ;  /* 0x000000942b3f7220 */ /* 0x000fe20000410000 */
[--C-:B------:R-:W-:Y:S02]  /*5c60*/  HADD2.F32 R49, -RZ, R129.reuse.H0_H0 ;  /* 0x20000081ff317230 */ /* 0x100fe40000004100 */
[----:B------:R-:W-:Y:S01]  /*5c70*/  FMUL.FTZ R146, R48, R146 ;  /* 0x0000009230927220 */ /* 0x000fe20000410000 */
        /* <DEDUP_REMOVED lines=10> */
.L_x_483:
[----:B------:R-:W-:Y:S05]  /*5d20*/  BSYNC B2 ;  /* 0x0000000000027941 */ /* 0x000fea0003800000 */
.L_x_482:
[----:B--2---:R1:W-:Y:S02]  /*5d30*/  STG.E.128 desc[UR56][R44.64+0xc0], R40 ;  /* 0x0000c0282c007986 */ /* 0x0043e4000c101d38 */
.L_x_481:
[----:B------:R-:W-:Y:S05]  /*5d40*/  BSYNC B1 ;  /* 0x0000000000017941 */ /* 0x000fea0003800000 */
.L_x_480:
        /* <DEDUP_REMOVED lines=8> */
[----:B--2---:R-:W-:Y:S01]  /*5dd0*/  IMAD.MOV.U32 R47, RZ, RZ, R42 ;  /* 0x000000ffff2f7224 */ /* 0x004fe200078e002a */
[----:B------:R-:W-:Y:S01]  /*5de0*/  SHF.R.U32.HI R54, RZ, 0x10, R55 ;  /* 0x00000010ff367819 */ /* 0x000fe20000011637 */
[----:B------:R-:W-:Y:S01]  /*5df0*/  HADD2.F32 R48, -RZ, R43.H1_H1 ;  /* 0x3000002bff307230 */ /* 0x000fe20000004100 */
[--C-:B------:R-:W-:Y:S01]  /*5e00*/  SHF.R.U64 R55, R56, 0x10, R57.reuse ;  /* 0x0000001038377819 */ /* 0x100fe20000001239 */
[----:B------:R-:W-:Y:S01]  /*5e10*/  HADD2.F32 R42, -RZ, R41.H1_H1 ;  /* 0x30000029ff2a7230 */ /* 0x000fe20000004100 */
[----:B------:R-:W-:Y:S01]  /*5e20*/  SHF.R.U32.HI R56, RZ, 0x10, R57 ;  /* 0x00000010ff387819 */ /* 0x000fe20000011639 */
[----:B------:R-:W-:Y:S02]  /*5e30*/  HADD2.F32 R43, -RZ, R43.H0_H0 ;  /* 0x2000002bff2b7230 */ /* 0x000fe40000004100 */
[----:B------:R-:W-:Y:S02]  /*5e40*/  HADD2.F32 R55, -RZ, R55.H0_H0 ;  /* 0x20000037ff377230 */ /* 0x000fe40000004100 */
[----:B------:R-:W-:-:S02]  /*5e50*/  HADD2.F32 R56, -RZ, R56.H0_H0 ;  /* 0x20000038ff387230 */ /* 0x000fc40000004100 */
[----:B------:R-:W-:Y:S02]  /*5e60*/  HADD2.F32 R41, -RZ, R41.H0_H0 ;  /* 0x20000029ff297230 */ /* 0x000fe40000004100 */
[-C--:B------:R-:W-:Y:S01]  /*5e70*/  FMUL.FTZ R58, R42, R55.reuse ;  /* 0x000000372a3a7220 */ /* 0x080fe20000410000 */
[----:B------:R-:W-:Y:S02]  /*5e80*/  HADD2.F32 R54, -RZ, R54.H0_H0 ;  /* 0x20000036ff367230 */ /* 0x000fe40000004100 */
[-C--:B------:R-:W-:Y:S01]  /*5e90*/  FMUL.FTZ R57, R43, R56.reuse ;  /* 0x000000382b397220 */ /* 0x080fe20000410000 */
[----:B------:R-:W-:Y:S02]  /*5ea0*/  HADD2.F32 R49, -RZ, R49.H0_H0 ;  /* 0x20000031ff317230 */ /* 0x000fe40000004100 */
[----:B------:R-:W-:Y:S01]  /*5eb0*/  FMUL.FTZ R55, R41, R55 ;  /* 0x0000003729377220 */ /* 0x000fe20000410000 */
[C---:B------:R-:W-:Y:S01]  /*5ec0*/  FMUL.FTZ R60, R48.reuse, R56 ;  /* 0x00000038303c7220 */ /* 0x040fe20000410000 */
[----:B------:R-:W-:Y:S01]  /*5ed0*/  FFMA.FTZ R57, R48, R54, R57 ;  /* 0x0000003630397223 */ /* 0x000fe20000010039 */
[----:B------:R-:W-:-:S02]  /*5ee0*/  HADD2.F32 R48, -RZ, R91.H0_H0 ;  /* 0x2000005bff307230 */ /* 0x000fc40000004100 */
[-C--:B------:R-:W-:Y:S01]  /*5ef0*/  FFMA.FTZ R58, R41, R49.reuse, -R58 ;  /* 0x00000031293a7223 */ /* 0x080fe2000001083a */
[----:B------:R-:W-:Y:S01]  /*5f00*/  FFMA.FTZ R55, R42, R49, R55 ;  /* 0x000000312a377223 */ /* 0x000fe20000010037 */
[----:B------:R-:W-:Y:S02]  /*5f10*/  HADD2.F32 R91, -RZ, R91.H1_H1 ;  /* 0x3000005bff5b7230 */ /* 0x000fe40000004100 */
[----:B------:R-:W-:Y:S01]  /*5f20*/  FFMA.FTZ R60, R43, R54, -R60 ;  /* 0x000000362b3c7223 */ /* 0x000fe2000001083c */
[--C-:B------:R-:W-:Y:S02]  /*5f30*/  HADD2.F32 R41, -RZ, R40.reuse.H1_H1 ;  /* 0x30000028ff297230 */ /* 0x100fe40000004100 */
[--C-:B------:R-:W-:Y:S02]  /*5f40*/  HADD2.F32 R42, -RZ, R47.reuse.H1_H1 ;  /* 0x3000002fff2a7230 */ /* 0x100fe40000004100 */
[----:B------:R-:W-:Y:S02]  /*5f50*/  HADD2.F32 R40, -RZ, R40.H0_H0 ;  /* 0x20000028ff287230 */ /* 0x000fe40000004100 */
[----:B------:R-:W-:Y:S01]  /*5f60*/  FMUL.FTZ R49, R41, R48 ;  /* 0x0000003029317220 */ /* 0x000fe20000410000 */
[----:B------:R-:W-:-:S02]  /*5f70*/  HADD2.F32 R47, -RZ, R47.H0_H0 ;  /* 0x2000002fff2f7230 */ /* 0x000fc40000004100 */
[-C--:B------:R-:W-:Y:S01]  /*5f80*/  FMUL.FTZ R54, R42, R91.reuse ;  /* 0x0000005b2a367220 */ /* 0x080fe20000410000 */
[--C-:B------:R-:W-:Y:S02]  /*5f90*/  HADD2.F32 R43, -RZ, R90.reuse.H1_H1 ;  /* 0x3000005aff2b7230 */ /* 0x100fe40000004100 */
[C---:B------:R-:W-:Y:S01]  /*5fa0*/  FMUL.FTZ R48, R40.reuse, R48 ;  /* 0x0000003028307220 */ /* 0x040fe20000410000 */
[----:B------:R-:W-:Y:S02]  /*5fb0*/  HADD2.F32 R90, -RZ, R90.H0_H0 ;  /* 0x2000005aff5a7230 */ /* 0x000fe40000004100 */
        /* <DEDUP_REMOVED lines=9> */
.L_x_487:
[----:B------:R-:W-:Y:S05]  /*6050*/  BSYNC B2 ;  /* 0x0000000000027941 */ /* 0x000fea0003800000 */
.L_x_486:
[----:B--2---:R1:W-:Y:S02]  /*6060*/  STG.E.128 desc[UR56][R44.64+0x100], R40 ;  /* 0x000100282c007986 */ /* 0x0043e4000c101d38 */
.L_x_485:
[----:B------:R-:W-:Y:S05]  /*6070*/  BSYNC B1 ;  /* 0x0000000000017941 */ /* 0x000fea0003800000 */
.L_x_484:
[----:B------:R-:W-:-:S13]  /*6080*/  ISETP.NE.AND P3, PT, R98, RZ, PT ;  /* 0x000000ff6200720c */ /* 0x000fda0003f65270 */
[----:B------:R-:W-:Y:S05]  /*6090*/  @!P3 BRA `(.L_x_467) ;  /* 0x0000004000a0b947 */ /* 0x000fea0003800000 */
[----:B-1234-:R1:W2:Y:S01]  /*60a0*/  LDS.128 R40, [R46+0xa000] ;  /* 0x00a000002e287984 */ /* 0x01e2a20000000c00 */
[----:B------:R-:W-:Y:S01]  /*60b0*/  ISETP.GE.AND P3, PT, R190, R117, PT ;  /* 0x00000075be00720c */ /* 0x000fe20003f66270 */
[----:B------:R-:W-:-:S12]  /*60c0*/  BSSY B1, `(.L_x_488) ;  /* 0x000002b000017945 */ /* 0x000fd80003800000 */
[----:B-1----:R-:W-:Y:S05]  /*60d0*/  @P3 BRA `(.L_x_489) ;  /* 0x0000000000a43947 */ /* 0x002fea0003800000 */
[----:B------:R-:W-:Y:S01]  /*60e0*/  SHF.R.U64 R49, R52, 0x10, R53 ;  /* 0x0000001034317819 */ /* 0x000fe20000001235 */
[----:B--2---:R-:W-:Y:S01]  /*60f0*/  HADD2.F32 R47, -RZ, R43.H1_H1 ;  /* 0x3000002bff2f7230 */ /* 0x004fe20000004100 */
[----:B------:R-:W-:Y:S01]  /*6100*/  MOV R46, R42 ;  /* 0x0000002a002e7202 */ /* 0x000fe20000000f00 */
[----:B------:R-:W-:Y:S01]  /*6110*/  HADD2.F32 R42, -RZ, R41.H1_H1 ;  /* 0x30000029ff2a7230 */ /* 0x000fe20000004100 */
[----:B------:R-:W-:Y:S01]  /*6120*/  SHF.R.U64 R48, R50, 0x10, R51 ;  /* 0x0000001032307819 */ /* 0x000fe20000001233 */
[----:B------:R-:W-:Y:S01]  /*6130*/  HADD2.F32 R49, -RZ, R49.H0_H0 ;  /* 0x20000031ff317230 */ /* 0x000fe20000004100 */
[----:B------:R-:W-:Y:S01]  /*6140*/  SHF.R.U32.HI R52, RZ, 0x10, R53 ;  /* 0x00000010ff347819 */ /* 0x000fe20000011635 */
[----:B------:R-:W-:Y:S01]  /*6150*/  HADD2.F32 R41, -RZ, R41.H0_H0 ;  /* 0x20000029ff297230 */ /* 0x000fe20000004100 */
[----:B------:R-:W-:Y:S01]  /*6160*/  SHF.R.U32.HI R50, RZ, 0x10, R51 ;  /* 0x00000010ff327819 */ /* 0x000fe20000011633 */
[----:B------:R-:W-:Y:S02]  /*6170*/  HADD2.F32 R48, -RZ, R48.H0_H0 ;  /* 0x20000030ff307230 */ /* 0x000fe40000004100 */
[----:B------:R-:W-:Y:S01]  /*6180*/  FMUL.FTZ R54, R42, R49 ;  /* 0x000000312a367220 */ /* 0x000fe20000410000 */
[----:B------:R-:W-:-:S02]  /*6190*/  HADD2.F32 R52, -RZ, R52.H0_H0 ;  /* 0x20000034ff347230 */ /* 0x000fc40000004100 */
[C---:B------:R-:W-:Y:S01]  /*61a0*/  FMUL.FTZ R49, R41.reuse, R49 ;  /* 0x0000003129317220 */ /* 0x040fe20000410000 */
[----:B------:R-:W-:Y:S02]  /*61b0*/  HADD2.F32 R43, -RZ, R43.H0_H0 ;  /* 0x2000002bff2b7230 */ /* 0x000fe40000004100 */
[-C--:B------:R-:W-:Y:S01]  /*61c0*/  FFMA.FTZ R54, R41, R48.reuse, -R54 ;  /* 0x0000003029367223 */ /* 0x080fe20000010836 */
[----:B------:R-:W-:Y:S02]  /*61d0*/  HADD2.F32 R50, -RZ, R50.H0_H0 ;  /* 0x20000032ff327230 */ /* 0x000fe40000004100 */
[----:B------:R-:W-:Y:S01]  /*61e0*/  FFMA.FTZ R51, R42, R48, R49 ;  /* 0x000000302a337223 */ /* 0x000fe20000010031 */
[-C--:B------:R-:W-:Y:S01]  /*61f0*/  FMUL.FTZ R56, R47, R52.reuse ;  /* 0x000000342f387220 */ /* 0x080fe20000410000 */
[--C-:B------:R-:W-:Y:S02]  /*6200*/  HADD2.F32 R48, -RZ, R89.reuse.H0_H0 ;  /* 0x20000059ff307230 */ /* 0x100fe40000004100 */
[----:B------:R-:W-:Y:S01]  /*6210*/  FMUL.FTZ R52, R43, R52 ;  /* 0x000000342b347220 */ /* 0x000fe20000410000 */
[----:B------:R-:W-:-:S02]  /*6220*/  HADD2.F32 R89, -RZ, R89.H1_H1 ;  /* 0x30000059ff597230 */ /* 0x000fc40000004100 */
[-C--:B------:R-:W-:Y:S01]  /*6230*/  FFMA.FTZ R56, R43, R50.reuse, -R56 ;  /* 0x000000322b387223 */ /* 0x080fe20000010838 */
[----:B------:R-:W-:Y:S02]  /*6240*/  HADD2.F32 R41, -RZ, R40.H1_H1 ;  /* 0x30000028ff297230 */ /* 0x000fe40000004100 */
[----:B------:R-:W-:Y:S01]  /*6250*/  FFMA.FTZ R55, R47, R50, R52 ;  /* 0x000000322f377223 */ /* 0x000fe20000010034 */
[----:B------:R-:W-:Y:S02]  /*6260*/  HADD2.F32 R42, -RZ, R46.H1_H1 ;  /* 0x3000002eff2a7230 */ /* 0x000fe40000004100 */
[----:B------:R-:W-:Y:S02]  /*6270*/  HADD2.F32 R40, -RZ, R40.H0_H0 ;  /* 0x20000028ff287230 */ /* 0x000fe40000004100 */
[----:B------:R-:W-:Y:S01]  /*6280*/  FMUL.FTZ R49, R41, R48 ;  /* 0x0000003029317220 */ /* 0x000fe20000410000 */
[----:B------:R-:W-:Y:S02]  /*6290*/  HADD2.F32 R46, -RZ, R46.H0_H0 ;  /* 0x2000002eff2e7230 */ /* 0x000fe40000004100 */
[----:B------:R-:W-:Y:S01]  /*62a0*/  FMUL.FTZ R53, R42, R89 ;  /* 0x000000592a357220 */ /* 0x000fe20000410000 */
[----:B------:R-:W-:-:S02]  /*62b0*/  HADD2.F32 R43, -RZ, R88.H0_H0 ;  /* 0x20000058ff2b7230 */ /* 0x000fc40000004100 */
[----:B------:R-:W-:Y:S01]  /*62c0*/  FMUL.FTZ R48, R40, R48 ;  /* 0x0000003028307220 */ /* 0x000fe20000410000 */
[----:B------:R-:W-:Y:S02]  /*62d0*/  HADD2.F32 R47, -RZ, R88.H1_H1 ;  /* 0x30000058ff2f7230 */ /* 0x000fe40000004100 */
[----:B------:R-:W-:Y:S01]  /*62e0*/  FMUL.FTZ R89, R46, R89 ;  /* 0x000000592e597220 */ /* 0x000fe20000410000 */
[-C--:B------:R-:W-:Y:S01]  /*62f0*/  FFMA.FTZ R49, R40, R43.reuse, -R49 ;  /* 0x0000002b28317223 */ /* 0x080fe20000010831 */
[----:B------:R-:W-:Y:S01]  /*6300*/  FFMA.FTZ R48, R41, R43, R48 ;  /* 0x0000002b29307223 */ /* 0x000fe20000010030 */
[-C--:B------:R-:W-:Y:S01]  /*6310*/  FFMA.FTZ R53, R46, R47.reuse, -R53 ;  /* 0x0000002f2e357223 */ /* 0x080fe20000010835 */
[----:B------:R-:W-:Y:S01]  /*6320*/  FFMA.FTZ R42, R42, R47, R89 ;  /* 0x0000002f2a2a7223 */ /* 0x000fe20000010059 */
[----:B------:R-:W-:Y:S02]  /*6330*/  F2FP.F16.F32.PACK_AB R41, R51, R54 ;  /* 0x000000363329723e */ /* 0x000fe400000000ff */
[----:B------:R-:W-:-:S02]  /*6340*/  F2FP.F16.F32.PACK_AB R43, R55, R56 ;  /* 0x00000038372b723e */ /* 0x000fc400000000ff */
[----:B------:R-:W-:Y:S02]  /*6350*/  F2FP.F16.F32.PACK_AB R40, R48, R49 ;  /* 0x000000313028723e */ /* 0x000fe400000000ff */
[----:B------:R-:W-:-:S07]  /*6360*/  F2FP.F16.F32.PACK_AB R42, R42, R53 ;  /* 0x000000352a2a723e */ /* 0x000fce00000000ff */
.L_x_489:
[----:B------:R-:W-:Y:S05]  /*6370*/  BSYNC B1 ;  /* 0x0000000000017941 */ /* 0x000fea0003800000 */
.L_x_488:
[----:B--2---:R1:W-:Y:S01]  /*6380*/  STG.E.128 desc[UR56][R44.64+0x140], R40 ;  /* 0x000140282c007986 */ /* 0x0043e2000c101d38 */
[----:B------:R-:W-:Y:S05]  /*6390*/  BRA `(.L_x_467) ;  /* 0x0000003c00e07947 */ /* 0x000fea0003800000 */
.L_x_435:
        /* <DEDUP_REMOVED lines=20> */
[----:B------:R-:W-:Y:S01]  /*64e0*/  CS2R R62, SRZ ;  /* 0x00000000003e7805 */ /* 0x000fe2000001ff00 */
[----:B------:R-:W-:Y:S01]  /*64f0*/  IMAD.X R41, R101, 0x1, R21, P2 ;  /* 0x0000000165297824 */ /* 0x000fe200010e0615 */
[----:B------:R-:W-:Y:S02]  /*6500*/  LEA R64, P2, R40, UR4, 0x1 ;  /* 0x0000000428407c11 */ /* 0x000fe4000f8408ff */
[----:B------:R-:W-:-:S02]  /*6510*/  CS2R R60, SRZ ;  /* 0x00000000003c7805 */ /* 0x000fc4000001ff00 */
        /* <DEDUP_REMOVED lines=8> */
[----:B------:R-:W-:Y:S02]  /*65a0*/  CS2R R44, SRZ ;  /* 0x00000000002c7805 */ /* 0x000fe4000001ff00 */
[----:B------:R-:W-:Y:S02]  /*65b0*/  CS2R R58, SRZ ;  /* 0x00000000003a7805 */ /* 0x000fe4000001ff00 */
[----:B------:R-:W-:-:S05]  /*65c0*/  CS2R R56, SRZ ;  /* 0x0000000000387805 */ /* 0x000fca000001ff00 */
[----:B------:R0:W5:Y:S04]  /*65d0*/  @!P2 LDG.E.128 R48, desc[UR56][R64.64] ;  /* 0x000000384030a981 */ /* 0x000168000c1e1d00 */
[----:B------:R0:W5:Y:S01]  /*65e0*/  @!P2 LDG.E.128 R60, desc[UR56][R68.64] ;  /* 0x00000038443ca981 */ /* 0x000162000c1e1d00 */
[----:B------:R-:W-:Y:S02]  /*65f0*/  ISETP.GE.AND P2, PT, R0, R117, PT ;  /* 0x000000750000720c */ /* 0x000fe40003f46270 */
[----:B------:R-:W-:Y:S02]  /*6600*/  CS2R R42, SRZ ;  /* 0x00000000002a7805 */ /* 0x000fe4000001ff00 */
[----:B------:R-:W-:Y:S02]  /*6610*/  CS2R R40, SRZ ;  /* 0x0000000000287805 */ /* 0x000fe4000001ff00 */
[----:B------:R-:W-:-:S02]  /*6620*/  CS2R R54, SRZ ;  /* 0x0000000000367805 */ /* 0x000fc4000001ff00 */
[----:B------:R-:W-:-:S05]  /*6630*/  CS2R R52, SRZ ;  /* 0x0000000000347805 */ /* 0x000fca000001ff00 */
[----:B------:R0:W5:Y:S04]  /*6640*/  @!P2 LDG.E.128 R44, desc[UR56][R64.64+0x40] ;  /* 0x00004038402ca981 */ /* 0x000168000c1e1d00 */
[----:B------:R0:W5:Y:S01]  /*6650*/  @!P2 LDG.E.128 R56, desc[UR56][R68.64+0x40] ;  /* 0x000040384438a981 */ /* 0x000162000c1e1d00 */
[----:B------:R-:W-:-:S13]  /*6660*/  ISETP.GE.AND P2, PT, R3, R117, PT ;  /* 0x000000750300720c */ /* 0x000fda0003f46270 */
[----:B------:R0:W5:Y:S04]  /*6670*/  @!P2 LDG.E.128 R40, desc[UR56][R64.64+0x80] ;  /* 0x000080384028a981 */ /* 0x000168000c1e1d00 */
[----:B------:R0:W5:Y:S02]  /*6680*/  @!P2 LDG.E.128 R52, desc[UR56][R68.64+0x80] ;  /* 0x000080384434a981 */ /* 0x000164000c1e1d00 */
.L_x_491:
[----:B------:R-:W-:Y:S05]  /*6690*/  BSYNC B1 ;  /* 0x0000000000017941 */ /* 0x000fea0003800000 */
.L_x_490:
[----:B------:R-:W-:Y:S01]  /*66a0*/  ISETP.GE.AND P3, PT, R207, R100, PT ;  /* 0x00000064cf00720c */ /* 0x000fe20003f66270 */
[----:B------:R-:W-:Y:S01]  /*66b0*/  BSSY B1, `(.L_x_492) ;  /* 0x000002c000017945 */ /* 0x000fe20003800000 */
[----:B0-----:R-:W-:Y:S02]  /*66c0*/  CS2R R64, SRZ ;  /* 0x0000000000407805 */ /* 0x001fe4000001ff00 */
        /* <DEDUP_REMOVED lines=16> */
[----:B------:R-:W-:Y:S02]  /*67d0*/  CS2R R86, SRZ ;  /* 0x0000000000567805 */ /* 0x000fe4000001ff00 */
[----:B------:R-:W-:-:S02]  /*67e0*/  IADD3 R64, P2, P5, R104, R88, R14 ;  /* 0x0000005868407210 */ /* 0x000fc40007d5e00e */
[----:B------:R-:W-:Y:S02]  /*67f0*/  CS2R R84, SRZ ;  /* 0x0000000000547805 */ /* 0x000fe4000001ff00 */
[----:B------:R-:W-:Y:S02]  /*6800*/  IADD3.X R65, R27, R102, R12, P2, P5 ;  /* 0x000000661b417210 */ /* 0x000fe400017ea40c */
[----:B------:R-:W-:-:S04]  /*6810*/  LEA R88, P2, R90, UR4, 0x1 ;  /* 0x000000045a587c11 */ /* 0x000fc8000f8408ff */
[----:B------:R-:W-:Y:S01]  /*6820*/  LEA.HI.X R89, R90, UR5, R101, 0x1, P2 ;  /* 0x000000055a597c11 */ /* 0x000fe200090f0c65 */
[----:B------:R-:W-:Y:S02]  /*6830*/  ULDC.64 UR4, c[0x0][0x400] ;  /* 0x0001000000047ab9 */ /* 0x000fe40000000a00 */
        /* <DEDUP_REMOVED lines=19> */
.L_x_493:
[----:B------:R-:W-:Y:S05]  /*6970*/  BSYNC B1 ;  /* 0x0000000000017941 */ /* 0x000fea0003800000 */
.L_x_492:
[----:B0----5:R-:W-:Y:S01]  /*6980*/  IMAD.MOV.U32 R89, RZ, RZ, R42 ;  /* 0x000000ffff597224 */ /* 0x021fe200078e002a */
[----:B------:R-:W-:Y:S01]  /*6990*/  MOV R88, R43 ;  /* 0x0000002b00587202 */ /* 0x000fe20000000f00 */
[----:B------:R-:W-:Y:S01]  /*69a0*/  IMAD.MOV.U32 R91, RZ, RZ, R40 ;  /* 0x000000ffff5b7224 */ /* 0x000fe200078e0028 */
[----:B------:R-:W-:Y:S01]  /*69b0*/  UISETP.NE.AND UP0, UPT, UR58, 0x3, UPT ;  /* 0x000000033a00788c */ /* 0x000fe2000bf05270 */
[----:B------:R-:W-:Y:S01]  /*69c0*/  IMAD.MOV.U32 R90, RZ, RZ, R41 ;  /* 0x000000ffff5a7224 */ /* 0x000fe200078e0029 */
[----:B------:R-:W-:Y:S01]  /*69d0*/  PRMT R172, R89, 0x5410, R88 ;  /* 0x0000541059ac7816 */ /* 0x000fe20000000058 */
[----:B------:R-:W-:Y:S01]  /*69e0*/  IMAD.MOV.U32 R89, RZ, RZ, R46 ;  /* 0x000000ffff597224 */ /* 0x000fe200078e002e */
[----:B------:R-:W-:Y:S02]  /*69f0*/  MOV R88, R47 ;  /* 0x0000002f00587202 */ /* 0x000fe40000000f00 */
[----:B------:R-:W-:Y:S01]  /*6a00*/  PRMT R173, R91, 0x5410, R90 ;  /* 0x000054105bad7816 */ /* 0x000fe2000000005a */
[----:B------:R-:W-:Y:S01]  /*6a10*/  IMAD.MOV.U32 R91, RZ, RZ, R44 ;  /* 0x000000ffff5b7224 */ /* 0x000fe200078e002c */
[----:B------:R-:W-:Y:S01]  /*6a20*/  PRMT R176, R89, 0x7610, R176 ;  /* 0x0000761059b07816 */ /* 0x000fe200000000b0 */
[----:B------:R-:W-:Y:S01]  /*6a30*/  IMAD.MOV.U32 R89, RZ, RZ, R50 ;  /* 0x000000ffff597224 */ /* 0x000fe200078e0032 */
[----:B------:R-:W-:Y:S01]  /*6a40*/  PRMT R178, R88, 0x7610, R178 ;  /* 0x0000761058b27816 */ /* 0x000fe200000000b2 */
[----:B------:R-:W-:Y:S01]  /*6a50*/  IMAD.MOV.U32 R88, RZ, RZ, R45 ;  /* 0x000000ffff587224 */ /* 0x000fe200078e002d */
[----:B------:R-:W-:-:S02]  /*6a60*/  MOV R90, R51 ;  /* 0x00000033005a7202 */ /* 0x000fc40000000f00 */
[----:B------:R-:W-:Y:S02]  /*6a70*/  PRMT R177, R91, 0x7610, R177 ;  /* 0x000076105bb17816 */ /* 0x000fe400000000b1 */
        /* <DEDUP_REMOVED lines=18> */
[----:B------:R-:W-:-:S03]  /*6ba0*/  IMAD.MOV.U32 R88, RZ, RZ, R57 ;  /* 0x000000ffff587224 */ /* 0x000fc600078e0039 */
[----:B------:R-:W-:Y:S02]  /*6bb0*/  PRMT R177, R177, 0x5410, R89 ;  /* 0x00005410b1b17816 */ /* 0x000fe40000000059 */
[----:B------:R-:W-:Y:S01]  /*6bc0*/  PRMT R181, R88, 0x7610, R181 ;  /* 0x0000761058b57816 */ /* 0x000fe200000000b5 */
[----:B------:R-:W-:Y:S01]  /*6bd0*/  IMAD.MOV.U32 R88, RZ, RZ, R62 ;  /* 0x000000ffff587224 */ /* 0x000fe200078e003e */
[----:B------:R-:W-:-:S04]  /*6be0*/  MOV R89, R63 ;  /* 0x0000003f00597202 */ /* 0x000fc80000000f00 */
        /* <DEDUP_REMOVED lines=45> */
[----:B------:R-:W-:-:S05]  /*6ec0*/  IMAD.MOV.U32 R88, RZ, RZ, R85 ;  /* 0x000000ffff587224 */ /* 0x000fca00078e0055 */
[----:B------:R-:W-:Y:S01]  /*6ed0*/  PRMT R171, R171, 0x5410, R88 ;  /* 0x00005410abab7816 */ /* 0x000fe20000000058 */
[----:B------:R-:W-:Y:S06]  /*6ee0*/  @!P2 BRA `(.L_x_494) ;  /* 0x000000000004a947 */ /* 0x000fec0003800000 */
[----:B------:R-:W-:Y:S01]  /*6ef0*/  BPT.TRAP 0x1 ;  /* 0x000000040000795c */ /* 0x000fe20000300000 */
.L_x_494:
[----:B------:R-:W-:Y:S01]  /*6f00*/  LEA R101, R16, R2, 0x3 ;  /* 0x0000000210657211 */ /* 0x000fe200078e18ff */
[----:B------:R-:W0:Y:S01]  /*6f10*/  LDC R146, c[0x0][0x2f4] ;  /* 0x0000bd00ff927b82 */ /* 0x000e220000000800 */
[----:B------:R-:W-:Y:S01]  /*6f20*/  SHF.L.U32 R102, R184, 0x1f, RZ ;  /* 0x0000001fb8667819 */ /* 0x000fe200000006ff */
[----:B------:R-:W-:Y:S01]  /*6f30*/  BSSY B1, `(.L_x_495) ;  /* 0x0000004000017945 */ /* 0x000fe20003800000 */
[----:B------:R-:W-:Y:S02]  /*6f40*/  IMAD.MOV.U32 R125, RZ, RZ, R92 ;  /* 0x000000ffff7d7224 */ /* 0x000fe400078e005c */
[----:B------:R-:W1:Y:S02]  /*6f50*/  SYNCS.PHASECHK.TRANS64.TRYWAIT P5, [R101+URZ+0x34890], R102 ;  /* 0x03489066650075a7 */ /* 0x000e6400080a017f */
[----:B-1----:R-:W-:Y:S05]  /*6f60*/  @!P5 BRA `(.L_x_496) ;  /* 0x000001a400e4d947 */ /* 0x002fea0003800000 */
.L_x_796:
[----:B------:R-:W-:Y:S05]  /*6f70*/  BSYNC B1 ;  /* 0x0000000000017941 */ /* 0x000fea0003800000 */
.L_x_495:
[----:B------:R-:W2:Y:S01]  /*6f80*/  LDC.64 R126, c[0x0][0x300] ;  /* 0x0000c000ff7e7b82 */ /* 0x000ea20000000a00 */
[----:B------:R-:W-:Y:S01]  /*6f90*/  BSSY B1, `(.L_x_497) ;  /* 0x0000187000017945 */ /* 0x000fe20003800000 */
[----:B0-----:R-:W-:-:S03]  /*6fa0*/  IMAD.IADD R148, R146, 0x1, -R122 ;  /* 0x0000000192947824 */ /* 0x001fc600078e0a7a */
[----:B------:R-:W-:Y:S05]  /*6fb0*/  @P4 BRA `(.L_x_498) ;  /* 0x0000001800104947 */ /* 0x000fea0003800000 */
[----:B------:R-:W-:Y:S01]  /*6fc0*/  ISETP.NE.AND P4, PT, R34, RZ, PT ;  /* 0x000000ff2200720c */ /* 0x000fe20003f85270 */
[-C--:B--2---:R-:W-:Y:S01]  /*6fd0*/  IMAD R153, R144, R126.reuse, RZ ;  /* 0x0000007e90997224 */ /* 0x084fe200078e02ff */
[----:B------:R-:W-:Y:S01]  /*6fe0*/  BSSY B2, `(.L_x_499) ;  /* 0x0000082000027945 */ /* 0x000fe20003800000 */
[----:B------:R-:W-:-:S04]  /*6ff0*/  IMAD.WIDE.U32 R128, R17, R126, R124 ;  /* 0x0000007e11807225 */ /* 0x000fc800078e007c */
[----:B------:R-:W-:-:S04]  /*7000*/  IMAD R153, R17, R127, R153 ;  /* 0x0000007f11997224 */ /* 0x000fc800078e0299 */
[----:B------:R-:W-:Y:S02]  /*7010*/  IMAD.IADD R153, R153, 0x1, R129 ;  /* 0x0000000199997824 */ /* 0x000fe400078e0281 */
[----:B------:R-:W-:Y:S05]  /*7020*/  @!P4 BRA `(.L_x_500) ;  /* 0x0000000400f4c947 */ /* 0x000fea0003800000 */
[----:B------:R-:W-:Y:S01]  /*7030*/  SEL R88, R122, R148, !P0 ;  /* 0x000000947a587207 */ /* 0x000fe20004000000 */
[----:B------:R-:W-:Y:S01]  /*7040*/  BSSY B3, `(.L_x_501) ;  /* 0x000006f000037945 */ /* 0x000fe20003800000 */
[----:B------:R-:W-:Y:S02]  /*7050*/  ISETP.GE.AND P4, PT, R18, R117, PT ;  /* 0x000000751200720c */ /* 0x000fe40003f86270 */
[----:B------:R-:W-:-:S04]  /*7060*/  SHF.R.S32.HI R89, RZ, 0x1f, R88 ;  /* 0x0000001fff597819 */ /* 0x000fc80000011458 */
[----:B------:R-:W-:-:S04]  /*7070*/  LEA.HI R89, R89, R88, RZ, 0x4 ;  /* 0x0000005859597211 */ /* 0x000fc800078f20ff */
[----:B------:R-:W-:-:S04]  /*7080*/  LEA.HI.SX32 R160, R89, R28, 0x1c ;  /* 0x0000001c59a07211 */ /* 0x000fc800078fe2ff */
[----:B------:R-:W-:-:S04]  /*7090*/  SHF.R.S32.HI R88, RZ, 0x1f, R160 ;  /* 0x0000001fff587819 */ /* 0x000fc800000114a0 */
[----:B------:R-:W-:Y:S02]  /*70a0*/  LEA.HI R88, R88, R160, RZ, 0x3 ;  /* 0x000000a058587211 */ /* 0x000fe400078f18ff */
[----:B------:R-:W-:-:S03]  /*70b0*/  SHF.L.U32 R160, R160, 0x3, RZ ;  /* 0x00000003a0a07819 */ /* 0x000fc600000006ff */
[----:B------:R-:W-:Y:S01]  /*70c0*/  IMAD.SHL.U32 R88, R88, 0x400, RZ ;  /* 0x0000040058587824 */ /* 0x000fe200078e00ff */
[----:B------:R-:W-:-:S04]  /*70d0*/  LOP3.LUT R89, R191, 0x38, R160, 0xf8, !PT ;  /* 0x00000038bf597812 */ /* 0x000fc800078ef8a0 */
[----:B------:R-:W-:Y:S02]  /*70e0*/  LOP3.LUT R88, R88, 0x7fffe000, RZ, 0xc0, !PT ;  /* 0x7fffe00058587812 */ /* 0x000fe400078ec0ff */
[----:B------:R-:W-:-:S03]  /*70f0*/  LOP3.LUT R89, R89, R193, RZ, 0x3c, !PT ;  /* 0x000000c159597212 */ /* 0x000fc600078e3cff */
[----:B------:R-:W-:-:S04]  /*7100*/  IMAD R88, R192, 0x200, R88 ;  /* 0x00000200c0587824 */ /* 0x000fc800078e0258 */
[----:B------:R-:W-:-:S04]  /*7110*/  IMAD.IADD R88, R88, 0x1, R89 ;  /* 0x0000000158587824 */ /* 0x000fc800078e0259 */
[C---:B------:R-:W-:Y:S02]  /*7120*/  IMAD R92, R16.reuse, 0x6000, R88 ;  /* 0x00006000105c7824 */ /* 0x040fe400078e0258 */
[----:B------:R-:W-:-:S03]  /*7130*/  IMAD R88, R16, 0x6000, R142 ;  /* 0x0000600010587824 */ /* 0x000fc600078e028e */
[----:B------:R-:W-:Y:S01]  /*7140*/  LEA R92, R92, R2, 0x1 ;  /* 0x000000025c5c7211 */ /* 0x000fe200078e08ff */
[----:B------:R-:W-:-:S05]  /*7150*/  IMAD R88, R88, 0x2, R2 ;  /* 0x0000000258587824 */ /* 0x000fca00078e0202 */
[----:B------:R-:W0:Y:S04]  /*7160*/  LDS.128 R92, [R92+0x1c400] ;  /* 0x01c400005c5c7984 */ /* 0x000e280000000c00 */
[----:B------:R-:W2:Y:S01]  /*7170*/  LDS.128 R88, [R88+0x1c400] ;  /* 0x01c4000058587984 */ /* 0x000ea20000000c00 */
[----:B------:R-:W-:Y:S05]  /*7180*/  @P4 BRA `(.L_x_502) ;  /* 0x0000000400684947 */ /* 0x000fea0003800000 */
[----:B0-----:R-:W-:Y:S01]  /*7190*/  IMAD.MOV.U32 R163, RZ, RZ, R93 ;  /* 0x000000ffffa37224 */ /* 0x001fe200078e005d */
[----:B------:R-:W-:Y:S01]  /*71a0*/  SHF.R.U64 R48, R48, 0x10, R49 ;  /* 0x0000001030307819 */ /* 0x000fe20000001231 */
[----:B--2---:R-:W-:Y:S01]  /*71b0*/  IMAD.MOV.U32 R162, RZ, RZ, R89 ;  /* 0x000000ffffa27224 */ /* 0x004fe200078e0059 */
[----:B------:R-:W-:Y:S01]  /*71c0*/  SHF.R.U32.HI R49, RZ, 0x10, R49 ;  /* 0x00000010ff317819 */ /* 0x000fe20000011631 */
[----:B------:R-:W-:Y:S01]  /*71d0*/  HADD2.F32 R161, -RZ, R161.H0_H0 ;  /* 0x200000a1ffa17230 */ /* 0x000fe20000004100 */
[----:B------:R-:W-:Y:S01]  /*71e0*/  SHF.R.U64 R50, R50, 0x10, R51 ;  /* 0x0000001032327819 */ /* 0x000fe20000001233 */
[----:B------:R-:W-:Y:S02]  /*71f0*/  HADD2.F32 R89, -RZ, R163.H0_H0 ;  /* 0x200000a3ff597230 */ /* 0x000fe40000004100 */
[----:B------:R-:W-:Y:S02]  /*7200*/  HADD2.F32 R165, -RZ, R162.H0_H0 ;  /* 0x200000a2ffa57230 */ /* 0x000fe40000004100 */
[----:B------:R-:W-:-:S02]  /*7210*/  HADD2.F32 R164, -RZ, R164.H0_H0 ;  /* 0x200000a4ffa47230 */ /* 0x000fc40000004100 */
[-C--:B------:R-:W-:Y:S01]  /*7220*/  FMUL.FTZ R93, R89, R161.reuse ;  /* 0x000000a1595d7220 */ /* 0x080fe20000410000 */
[----:B------:R-:W-:Y:S02]  /*7230*/  HADD2.F32 R49, -RZ, R49.H0_H0 ;  /* 0x20000031ff317230 */ /* 0x000fe40000004100 */
[C---:B------:R-:W-:Y:S01]  /*7240*/  FMUL.FTZ R161, R165.reuse, R161 ;  /* 0x000000a1a5a17220 */ /* 0x040fe20000410000 */
[----:B------:R-:W-:Y:S02]  /*7250*/  HADD2.F32 R50, -RZ, R50.H0_H0 ;  /* 0x20000032ff327230 */ /* 0x000fe40000004100 */
[-C--:B------:R-:W-:Y:S01]  /*7260*/  FFMA.FTZ R93, R165, R164.reuse, -R93 ;  /* 0x000000a4a55d7223 */ /* 0x080fe2000001085d */
[----:B------:R-:W-:Y:S01]  /*7270*/  FFMA.FTZ R89, R89, R164, R161 ;  /* 0x000000a459597223 */ /* 0x000fe200000100a1 */
[--C-:B------:R-:W-:Y:S02]  /*7280*/  SHF.R.U32.HI R164, RZ, 0x10, R61.reuse ;  /* 0x00000010ffa47819 */ /* 0x100fe4000001163d */
[----:B------:R-:W-:Y:S01]  /*7290*/  SHF.R.U64 R161, R60, 0x10, R61 ;  /* 0x000000103ca17819 */ /* 0x000fe2000000123d */
[----:B------:R-:W-:-:S02]  /*72a0*/  HADD2.F32 R60, -RZ, R163.H1_H1 ;  /* 0x300000a3ff3c7230 */ /* 0x000fc40000004100 */
[----:B------:R-:W-:Y:S02]  /*72b0*/  HADD2.F32 R164, -RZ, R164.H0_H0 ;  /* 0x200000a4ffa47230 */ /* 0x000fe40000004100 */
[----:B------:R-:W-:Y:S02]  /*72c0*/  HADD2.F32 R61, -RZ, R162.H1_H1 ;  /* 0x300000a2ff3d7230 */ /* 0x000fe40000004100 */
[----:B------:R-:W-:Y:S02]  /*72d0*/  HADD2.F32 R161, -RZ, R161.H0_H0 ;  /* 0x200000a1ffa17230 */ /* 0x000fe40000004100 */
[-C--:B------:R-:W-:Y:S01]  /*72e0*/  FMUL.FTZ R162, R60, R164.reuse ;  /* 0x000000a43ca27220 */ /* 0x080fe20000410000 */
[----:B------:R-:W-:-:S03]  /*72f0*/  FMUL.FTZ R164, R61, R164 ;  /* 0x000000a43da47220 */ /* 0x000fc60000410000 */
[-C--:B------:R-:W-:Y:S01]  /*7300*/  FFMA.FTZ R61, R61, R49.reuse, -R162 ;  /* 0x000000313d3d7223 */ /* 0x080fe200000108a2 */
[----:B------:R-:W-:Y:S02]  /*7310*/  HADD2.F32 R162, -RZ, R180.H0_H0 ;  /* 0x200000b4ffa27230 */ /* 0x000fe40000004100 */
[----:B------:R-:W-:Y:S01]  /*7320*/  FFMA.FTZ R49, R60, R49, R164 ;  /* 0x000000313c317223 */ /* 0x000fe200000100a4 */
[----:B------:R-:W-:Y:S02]  /*7330*/  IMAD.MOV.U32 R60, RZ, RZ, R91 ;  /* 0x000000ffff3c7224 */ /* 0x000fe400078e005b */
[----:B------:R-:W-:Y:S01]  /*7340*/  HADD2.F32 R164, -RZ, R182.H0_H0 ;  /* 0x200000b6ffa47230 */ /* 0x000fe20000004100 */
[----:B------:R-:W-:Y:S01]  /*7350*/  F2FP.F16.F32.PACK_AB R61, R61, R93 ;  /* 0x0000005d3d3d723e */ /* 0x000fe200000000ff */
[----:B------:R-:W-:Y:S01]  /*7360*/  HADD2.F32 R91, -RZ, R95.H0_H0 ;  /* 0x2000005fff5b7230 */ /* 0x000fe20000004100 */
[----:B------:R-:W-:Y:S01]  /*7370*/  F2FP.F16.F32.PACK_AB R49, R49, R89 ;  /* 0x000000593131723e */ /* 0x000fe200000000ff */
[----:B------:R-:W-:-:S02]  /*7380*/  HADD2.F32 R163, -RZ, R60.H0_H0 ;  /* 0x2000003cffa37230 */ /* 0x000fc40000004100 */
[----:B------:R-:W-:Y:S02]  /*7390*/  HADD2.F32 R60, -RZ, R60.H1_H1 ;  /* 0x3000003cff3c7230 */ /* 0x000fe40000004100 */
[----:B------:R-:W-:Y:S01]  /*73a0*/  FMUL.FTZ R165, R91, R164 ;  /* 0x000000a45ba57220 */ /* 0x000fe20000410000 */
[----:B------:R-:W-:Y:S02]  /*73b0*/  IMAD.MOV.U32 R89, RZ, RZ, R61 ;  /* 0x000000ffff597224 */ /* 0x000fe400078e003d */
[----:B------:R-:W-:Y:S02]  /*73c0*/  IMAD.MOV.U32 R93, RZ, RZ, R49 ;  /* 0x000000ffff5d7224 */ /* 0x000fe400078e0031 */
[C---:B------:R-:W-:Y:S01]  /*73d0*/  FFMA.FTZ R165, R163.reuse, R162, -R165 ;  /* 0x000000a2a3a57223 */ /* 0x040fe200000108a5 */
[----:B------:R-:W-:Y:S01]  /*73e0*/  FMUL.FTZ R163, R163, R164 ;  /* 0x000000a4a3a37220 */ /* 0x000fe20000410000 */
[----:B------:R-:W-:-:S03]  /*73f0*/  HADD2.F32 R164, -RZ, R182.H1_H1 ;  /* 0x300000b6ffa47230 */ /* 0x000fc60000004100 */
[----:B------:R-:W-:Y:S01]  /*7400*/  FFMA.FTZ R163, R91, R162, R163 ;  /* 0x000000a25ba37223 */ /* 0x000fe200000100a3 */
[----:B------:R-:W-:Y:S02]  /*7410*/  SHF.R.U32.HI R91, RZ, 0x10, R51 ;  /* 0x00000010ff5b7819 */ /* 0x000fe40000011633 */
[--C-:B------:R-:W-:Y:S01]  /*7420*/  SHF.R.U64 R51, R62, 0x10, R63.reuse ;  /* 0x000000103e337819 */ /* 0x100fe2000000123f */
[----:B------:R-:W-:Y:S01]  /*7430*/  HADD2.F32 R62, -RZ, R95.H1_H1 ;  /* 0x3000005fff3e7230 */ /* 0x000fe20000004100 */
[----:B------:R-:W-:Y:S01]  /*7440*/  SHF.R.U32.HI R63, RZ, 0x10, R63 ;  /* 0x00000010ff3f7819 */ /* 0x000fe2000001163f */
[----:B------:R-:W-:Y:S02]  /*7450*/  HADD2.F32 R95, -RZ, R91.H0_H0 ;  /* 0x2000005bff5f7230 */ /* 0x000fe40000004100 */
[----:B------:R-:W-:Y:S02]  /*7460*/  HADD2.F32 R51, -RZ, R51.H0_H0 ;  /* 0x20000033ff337230 */ /* 0x000fe40000004100 */
[----:B------:R-:W-:-:S05]  /*7470*/  HADD2.F32 R63, -RZ, R63.H0_H0 ;  /* 0x2000003fff3f7230 */ /* 0x000fca0000004100 */
[----:B------:R-:W-:-:S04]  /*7480*/  FMUL.FTZ R91, R62, R63 ;  /* 0x0000003f3e5b7220 */ /* 0x000fc80000410000 */
[C---:B------:R-:W-:Y:S01]  /*7490*/  FFMA.FTZ R91, R60.reuse, R95, -R91 ;  /* 0x0000005f3c5b7223 */ /* 0x040fe2000001085b */
[----:B------:R-:W-:Y:S01]  /*74a0*/  FMUL.FTZ R60, R60, R63 ;  /* 0x0000003f3c3c7220 */ /* 0x000fe20000410000 */
[----:B------:R-:W-:-:S03]  /*74b0*/  HADD2.F32 R63, -RZ, R180.H1_H1 ;  /* 0x300000b4ff3f7230 */ /* 0x000fc60000004100 */
[----:B------:R-:W-:Y:S01]  /*74c0*/  FFMA.FTZ R60, R62, R95, R60 ;  /* 0x0000005f3e3c7223 */ /* 0x000fe2000001003c */
[----:B------:R-:W-:Y:S01]  /*74d0*/  HADD2.F32 R62, -RZ, R92.H0_H0 ;  /* 0x2000005cff3e7230 */ /* 0x000fe20000004100 */
[----:B------:R-:W-:Y:S01]  /*74e0*/  F2FP.F16.F32.PACK_AB R91, R91, R165 ;  /* 0x000000a55b5b723e */ /* 0x000fe200000000ff */
[--C-:B------:R-:W-:Y:S02]  /*74f0*/  HADD2.F32 R95, -RZ, R88.reuse.H0_H0 ;  /* 0x20000058ff5f7230 */ /* 0x100fe40000004100 */
[----:B------:R-:W-:Y:S02]  /*7500*/  HADD2.F32 R88, -RZ, R88.H1_H1 ;  /* 0x30000058ff587230 */ /* 0x000fe40000004100 */
[-C--:B------:R-:W-:Y:S01]  /*7510*/  FMUL.FTZ R162, R62, R164.reuse ;  /* 0x000000a43ea27220 */ /* 0x080fe20000410000 */
[----:B------:R-:W-:Y:S01]  /*7520*/  F2FP.F16.F32.PACK_AB R60, R60, R163 ;  /* 0x000000a33c3c723e */ /* 0x000fe200000000ff */
[C---:B------:R-:W-:Y:S02]  /*7530*/  FMUL.FTZ R164, R95.reuse, R164 ;  /* 0x000000a45fa47220 */ /* 0x040fe40000410000 */
[----:B------:R-:W-:-:S02]  /*7540*/  FFMA.FTZ R162, R95, R63, -R162 ;  /* 0x0000003f5fa27223 */ /* 0x000fc400000108a2 */
[----:B------:R-:W-:Y:S01]  /*7550*/  FFMA.FTZ R164, R62, R63, R164 ;  /* 0x0000003f3ea47223 */ /* 0x000fe200000100a4 */
[----:B------:R-:W-:Y:S02]  /*7560*/  HADD2.F32 R62, -RZ, R92.H1_H1 ;  /* 0x3000005cff3e7230 */ /* 0x000fe40000004100 */
[----:B------:R-:W-:Y:S02]  /*7570*/  HADD2.F32 R63, -RZ, R48.H0_H0 ;  /* 0x20000030ff3f7230 */ /* 0x000fe40000004100 */
[--C-:B------:R-:W-:Y:S02]  /*7580*/  HADD2.F32 R92, -RZ, R90.reuse.H0_H0 ;  /* 0x2000005aff5c7230 */ /* 0x100fe40000004100 */
[-C--:B------:R-:W-:Y:S01]  /*7590*/  FMUL.FTZ R48, R62, R161.reuse ;  /* 0x000000a13e307220 */ /* 0x080fe20000410000 */
[C---:B------:R-:W-:Y:S01]  /*75a0*/  FMUL.FTZ R161, R88.reuse, R161 ;  /* 0x000000a158a17220 */ /* 0x040fe20000410000 */
[----:B------:R-:W-:Y:S02]  /*75b0*/  HADD2.F32 R90, -RZ, R90.H1_H1 ;  /* 0x3000005aff5a7230 */ /* 0x000fe40000004100 */
[-C--:B------:R-:W-:Y:S01]  /*75c0*/  FFMA.FTZ R48, R88, R63.reuse, -R48 ;  /* 0x0000003f58307223 */ /* 0x080fe20000010830 */
[----:B------:R-:W-:Y:S01]  /*75d0*/  FFMA.FTZ R62, R62, R63, R161 ;  /* 0x0000003f3e3e7223 */ /* 0x000fe200000100a1 */
[----:B------:R-:W-:-:S02]  /*75e0*/  HADD2.F32 R161, -RZ, R181.H1_H1 ;  /* 0x300000b5ffa17230 */ /* 0x000fc40000004100 */
[--C-:B------:R-:W-:Y:S01]  /*75f0*/  HADD2.F32 R63, -RZ, R94.reuse.H0_H0 ;  /* 0x2000005eff3f7230 */ /* 0x100fe20000004100 */
[----:B------:R-:W-:Y:S01]  /*7600*/  F2FP.F16.F32.PACK_AB R48, R48, R162 ;  /* 0x000000a23030723e */ /* 0x000fe200000000ff */
[----:B------:R-:W-:Y:S01]  /*7610*/  HADD2.F32 R88, -RZ, R179.H1_H1 ;  /* 0x300000b3ff587230 */ /* 0x000fe20000004100 */
[----:B------:R-:W-:Y:S01]  /*7620*/  F2FP.F16.F32.PACK_AB R62, R62, R164 ;  /* 0x000000a43e3e723e */ /* 0x000fe200000000ff */
[----:B------:R-:W-:Y:S02]  /*7630*/  HADD2.F32 R94, -RZ, R94.H1_H1 ;  /* 0x3000005eff5e7230 */ /* 0x000fe40000004100 */
[-C--:B------:R-:W-:Y:S01]  /*7640*/  FMUL.FTZ R95, R63, R161.reuse ;  /* 0x000000a13f5f7220 */ /* 0x080fe20000410000 */
[----:B------:R-:W-:-:S03]  /*7650*/  FMUL.FTZ R161, R92, R161 ;  /* 0x000000a15ca17220 */ /* 0x000fc60000410000 */
[-C--:B------:R-:W-:Y:S01]  /*7660*/  FFMA.FTZ R95, R92, R88.reuse, -R95 ;  /* 0x000000585c5f7223 */ /* 0x080fe2000001085f */
[----:B------:R-:W-:Y:S01]  /*7670*/  FFMA.FTZ R161, R63, R88, R161 ;  /* 0x000000583fa17223 */ /* 0x000fe200000100a1 */
[-C--:B------:R-:W-:Y:S01]  /*7680*/  FMUL.FTZ R63, R94, R51.reuse ;  /* 0x000000335e3f7220 */ /* 0x080fe20000410000 */
[C---:B------:R-:W-:Y:S01]  /*7690*/  FMUL.FTZ R51, R90.reuse, R51 ;  /* 0x000000335a337220 */ /* 0x040fe20000410000 */
[----:B------:R-:W-:Y:S01]  /*76a0*/  MOV R88, R48 ;  /* 0x0000003000587202 */ /* 0x000fe20000000f00 */
[----:B------:R-:W-:Y:S02]  /*76b0*/  IMAD.MOV.U32 R92, RZ, RZ, R62 ;  /* 0x000000ffff5c7224 */ /* 0x000fe400078e003e */
[-C--:B------:R-:W-:Y:S01]  /*76c0*/  FFMA.FTZ R63, R90, R50.reuse, -R63 ;  /* 0x000000325a3f7223 */ /* 0x080fe2000001083f */
[----:B------:R-:W-:-:S04]  /*76d0*/  FFMA.FTZ R51, R94, R50, R51 ;  /* 0x000000325e337223 */ /* 0x000fc80000010033 */
[----:B------:R-:W-:Y:S01]  /*76e0*/  F2FP.F16.F32.PACK_AB R63, R63, R95 ;  /* 0x0000005f3f3f723e */ /* 0x000fe200000000ff */
[----:B------:R-:W-:Y:S01]  /*76f0*/  IMAD.MOV.U32 R95, RZ, RZ, R60 ;  /* 0x000000ffff5f7224 */ /* 0x000fe200078e003c */
[----:B------:R-:W-:Y:S02]  /*7700*/  F2FP.F16.F32.PACK_AB R51, R51, R161 ;  /* 0x000000a13333723e */ /* 0x000fe400000000ff */
[----:B------:R-:W-:-:S03]  /*7710*/  MOV R90, R63 ;  /* 0x0000003f005a7202 */ /* 0x000fc60000000f00 */
[----:B------:R-:W-:-:S07]  /*7720*/  IMAD.MOV.U32 R94, RZ, RZ, R51 ;  /* 0x000000ffff5e7224 */ /* 0x000fce00078e0033 */
.L_x_502:
[----:B------:R-:W-:Y:S05]  /*7730*/  BSYNC B3 ;  /* 0x0000000000037941 */ /* 0x000fea0003800000 */
.L_x_501:
[----:B------:R-:W-:-:S13]  /*7740*/  ISETP.GE.AND P4, PT, R160, R146, PT ;  /* 0x00000092a000720c */ /* 0x000fda0003f86270 */
[--C-:B------:R-:W-:Y:S02]  /*7750*/  @!P4 SHF.R.S32.HI R51, RZ, 0x1f, R160.reuse ;  /* 0x0000001fff33c819 */ /* 0x100fe400000114a0 */
[----:B------:R-:W-:-:S04]  /*7760*/  @!P4 IADD3 R160, P5, P6, R114, R128, R160 ;  /* 0x0000008072a0c210 */ /* 0x000fc80007ebe0a0 */
[----:B------:R-:W-:Y:S02]  /*7770*/  @!P4 IADD3.X R51, R6, R153, R51, P5, P6 ;  /* 0x000000990633c210 */ /* 0x000fe40002fec433 */
[----:B------:R-:W-:-:S04]  /*7780*/  IADD3 R49, P5, P6, R114, R128, R29 ;  /* 0x0000008072317210 */ /* 0x000fc80007ebe01d */
[----:B------:R-:W-:Y:S02]  /*7790*/  IADD3.X R50, R6, R153, R35, P5, P6 ;  /* 0x0000009906327210 */ /* 0x000fe40002fec423 */
[----:B------:R-:W-:-:S04]  /*77a0*/  LEA R48, P5, R49, R120, 0x1 ;  /* 0x0000007831307211 */ /* 0x000fc800078a08ff */
[----:B------:R-:W-:Y:S02]  /*77b0*/  LEA.HI.X R49, R49, R121, R50, 0x1, P5 ;  /* 0x0000007931317211 */ /* 0x000fe400028f0c32 */
[----:B------:R-:W-:-:S03]  /*77c0*/  @!P4 LEA R50, P5, R160, R120, 0x1 ;  /* 0x00000078a032c211 */ /* 0x000fc600078a08ff */
[----:B--2---:R2:W-:Y:S01]  /*77d0*/  STG.E.128 desc[UR56][R48.64], R88 ;  /* 0x0000005830007986 */ /* 0x0045e2000c101d38 */
[----:B------:R-:W-:-:S05]  /*77e0*/  @!P4 LEA.HI.X R51, R160, R121, R51, 0x1, P5 ;  /* 0x00000079a033c211 */ /* 0x000fca00028f0c33 */
[----:B0-----:R2:W-:Y:S04]  /*77f0*/  @!P4 STG.E.128 desc[UR56][R50.64], R92 ;  /* 0x0000005c3200c986 */ /* 0x0015e8000c101d38 */
.L_x_500:
[----:B------:R-:W-:Y:S05]  /*7800*/  BSYNC B2 ;  /* 0x0000000000027941 */ /* 0x000fea0003800000 */
.L_x_499:
[----:B------:R-:W-:Y:S01]  /*7810*/  ISETP.NE.AND P4, PT, R38, RZ, PT ;  /* 0x000000ff2600720c */ /* 0x000fe20003f85270 */
[----:B------:R-:W-:-:S12]  /*7820*/  BSSY B2, `(.L_x_503) ;  /* 0x000007f000027945 */ /* 0x000fd80003800000 */
[----:B------:R-:W-:Y:S05]  /*7830*/  @!P4 BRA `(.L_x_504) ;  /* 0x0000000400f4c947 */ /* 0x000fea0003800000 */
[----:B--2---:R-:W-:Y:S01]  /*7840*/  SEL R48, R122, R148, !P1 ;  /* 0x000000947a307207 */ /* 0x004fe20004800000 */
        /* <DEDUP_REMOVED lines=31> */
[----:B------:R-:W-:Y:S02]  /*7a40*/  HADD2.F32 R90, -RZ, R90.H1_H1 ;  /* 0x3000005aff5a7230 */ /* 0x000fe40000004100 */
[C---:B------:R-:W-:Y:S01]  /*7a50*/  FMUL.FTZ R91, R93.reuse, R91 ;  /* 0x0000005b5d5b7220 */ /* 0x040fe20000410000 */
[----:B------:R-:W-:Y:S02]  /*7a60*/  HADD2.F32 R45, -RZ, R45.H0_H0 ;  /* 0x2000002dff2d7230 */ /* 0x000fe40000004100 */
[-C--:B------:R-:W-:Y:S01]  /*7a70*/  FFMA.FTZ R61, R93, R92.reuse, -R61 ;  /* 0x0000005c5d3d7223 */ /* 0x080fe2000001083d */
[----:B------:R-:W-:Y:S02]  /*7a80*/  HADD2.F32 R46, -RZ, R46.H0_H0 ;  /* 0x2000002eff2e7230 */ /* 0x000fe40000004100 */
[----:B------:R-:W-:Y:S01]  /*7a90*/  FFMA.FTZ R49, R49, R92, R91 ;  /* 0x0000005c31317223 */ /* 0x000fe2000001005b */
[--C-:B------:R-:W-:Y:S01]  /*7aa0*/  SHF.R.U32.HI R91, RZ, 0x10, R57.reuse ;  /* 0x00000010ff5b7819 */ /* 0x100fe20000011639 */
[----:B------:R-:W-:Y:S01]  /*7ab0*/  HADD2.F32 R92, -RZ, R178.H1_H1 ;  /* 0x300000b2ff5c7230 */ /* 0x000fe20000004100 */
[----:B------:R-:W-:Y:S01]  /*7ac0*/  SHF.R.U64 R57, R56, 0x10, R57 ;  /* 0x0000001038397819 */ /* 0x000fe20000001239 */
[----:B------:R-:W-:-:S02]  /*7ad0*/  HADD2.F32 R56, -RZ, R89.H1_H1 ;  /* 0x30000059ff387230 */ /* 0x000fc40000004100 */
[----:B------:R-:W-:Y:S02]  /*7ae0*/  HADD2.F32 R91, -RZ, R91.H0_H0 ;  /* 0x2000005bff5b7230 */ /* 0x000fe40000004100 */
[----:B------:R-:W-:-:S03]  /*7af0*/  HADD2.F32 R57, -RZ, R57.H0_H0 ;  /* 0x20000039ff397230 */ /* 0x000fc60000004100 */
[-C--:B------:R-:W-:Y:S01]  /*7b00*/  FMUL.FTZ R89, R90, R91.reuse ;  /* 0x0000005b5a597220 */ /* 0x080fe20000410000 */
[----:B------:R-:W-:-:S03]  /*7b10*/  FMUL.FTZ R91, R56, R91 ;  /* 0x0000005b385b7220 */ /* 0x000fc60000410000 */
[-C--:B------:R-:W-:Y:S01]  /*7b20*/  FFMA.FTZ R56, R56, R45.reuse, -R89 ;  /* 0x0000002d38387223 */ /* 0x080fe20000010859 */
[----:B------:R-:W-:Y:S02]  /*7b30*/  HADD2.F32 R89, -RZ, R63.H0_H0 ;  /* 0x2000003fff597230 */ /* 0x000fe40000004100 */
[----:B------:R-:W-:Y:S01]  /*7b40*/  FFMA.FTZ R45, R90, R45, R91 ;  /* 0x0000002d5a2d7223 */ /* 0x000fe2000001005b */
[----:B------:R-:W-:Y:S02]  /*7b50*/  HADD2.F32 R90, -RZ, R178.H0_H0 ;  /* 0x200000b2ff5a7230 */ /* 0x000fe40000004100 */
[--C-:B------:R-:W-:Y:S02]  /*7b60*/  HADD2.F32 R91, -RZ, R51.reuse.H0_H0 ;  /* 0x20000033ff5b7230 */ /* 0x100fe40000004100 */
[----:B------:R-:W-:Y:S01]  /*7b70*/  FMUL.FTZ R93, R89, R92 ;  /* 0x0000005c595d7220 */ /* 0x000fe20000410000 */
[----:B------:R-:W-:Y:S01]  /*7b80*/  HADD2.F32 R51, -RZ, R51.H1_H1 ;  /* 0x30000033ff337230 */ /* 0x000fe20000004100 */
[----:B------:R-:W-:-:S02]  /*7b90*/  F2FP.F16.F32.PACK_AB R45, R45, R49 ;  /* 0x000000312d2d723e */ /* 0x000fc400000000ff */
[C---:B------:R-:W-:Y:S01]  /*7ba0*/  FFMA.FTZ R93, R91.reuse, R90, -R93 ;  /* 0x0000005a5b5d7223 */ /* 0x040fe2000001085d */
[----:B------:R-:W-:Y:S01]  /*7bb0*/  FMUL.FTZ R91, R91, R92 ;  /* 0x0000005c5b5b7220 */ /* 0x000fe20000410000 */
[----:B------:R-:W-:Y:S01]  /*7bc0*/  HADD2.F32 R92, -RZ, R177.H1_H1 ;  /* 0x300000b1ff5c7230 */ /* 0x000fe20000004100 */
[----:B------:R-:W-:Y:S01]  /*7bd0*/  F2FP.F16.F32.PACK_AB R56, R56, R61 ;  /* 0x0000003d3838723e */ /* 0x000fe200000000ff */
[----:B------:R-:W-:Y:S02]  /*7be0*/  IMAD.MOV.U32 R61, RZ, RZ, R45 ;  /* 0x000000ffff3d7224 */ /* 0x000fe400078e002d */
[----:B------:R-:W-:Y:S01]  /*7bf0*/  FFMA.FTZ R91, R89, R90, R91 ;  /* 0x0000005a595b7223 */ /* 0x000fe2000001005b */
[----:B------:R-:W-:Y:S02]  /*7c00*/  SHF.R.U32.HI R89, RZ, 0x10, R47 ;  /* 0x00000010ff597819 */ /* 0x000fe4000001162f */
[--C-:B------:R-:W-:Y:S01]  /*7c10*/  SHF.R.U64 R47, R58, 0x10, R59.reuse ;  /* 0x000000103a2f7819 */ /* 0x100fe2000000123b */
[----:B------:R-:W-:Y:S01]  /*7c20*/  HADD2.F32 R58, -RZ, R63.H1_H1 ;  /* 0x3000003fff3a7230 */ /* 0x000fe20000004100 */
[----:B------:R-:W-:Y:S01]  /*7c30*/  SHF.R.U32.HI R59, RZ, 0x10, R59 ;  /* 0x00000010ff3b7819 */ /* 0x000fe2000001163b */
[----:B------:R-:W-:Y:S01]  /*7c40*/  HADD2.F32 R89, -RZ, R89.H0_H0 ;  /* 0x20000059ff597230 */ /* 0x000fe20000004100 */
[----:B------:R-:W-:Y:S01]  /*7c50*/  MOV R49, R56 ;  /* 0x0000003800317202 */ /* 0x000fe20000000f00 */
[----:B------:R-:W-:-:S02]  /*7c60*/  HADD2.F32 R47, -RZ, R47.H0_H0 ;  /* 0x2000002fff2f7230 */ /* 0x000fc40000004100 */
[----:B------:R-:W-:-:S05]  /*7c70*/  HADD2.F32 R59, -RZ, R59.H0_H0 ;  /* 0x2000003bff3b7230 */ /* 0x000fca0000004100 */
[----:B------:R-:W-:-:S04]  /*7c80*/  FMUL.FTZ R63, R58, R59 ;  /* 0x0000003b3a3f7220 */ /* 0x000fc80000410000 */
[C---:B------:R-:W-:Y:S01]  /*7c90*/  FFMA.FTZ R63, R51.reuse, R89, -R63 ;  /* 0x00000059333f7223 */ /* 0x040fe2000001083f */
[----:B------:R-:W-:Y:S01]  /*7ca0*/  FMUL.FTZ R51, R51, R59 ;  /* 0x0000003b33337220 */ /* 0x000fe20000410000 */
[----:B------:R-:W-:-:S03]  /*7cb0*/  HADD2.F32 R59, -RZ, R177.H0_H0 ;  /* 0x200000b1ff3b7230 */ /* 0x000fc60000004100 */
[----:B------:R-:W-:Y:S01]  /*7cc0*/  FFMA.FTZ R51, R58, R89, R51 ;  /* 0x000000593a337223 */ /* 0x000fe20000010033 */
[----:B------:R-:W-:Y:S01]  /*7cd0*/  HADD2.F32 R58, -RZ, R60.H0_H0 ;  /* 0x2000003cff3a7230 */ /* 0x000fe20000004100 */
[----:B------:R-:W-:Y:S01]  /*7ce0*/  F2FP.F16.F32.PACK_AB R63, R63, R93 ;  /* 0x0000005d3f3f723e */ /* 0x000fe200000000ff */
[----:B------:R-:W-:Y:S02]  /*7cf0*/  HADD2.F32 R89, -RZ, R48.H0_H0 ;  /* 0x20000030ff597230 */ /* 0x000fe40000004100 */
[----:B------:R-:W-:Y:S02]  /*7d00*/  HADD2.F32 R60, -RZ, R60.H1_H1 ;  /* 0x3000003cff3c7230 */ /* 0x000fe40000004100 */
[-C--:B------:R-:W-:Y:S01]  /*7d10*/  FMUL.FTZ R90, R58, R92.reuse ;  /* 0x0000005c3a5a7220 */ /* 0x080fe20000410000 */
[----:B------:R-:W-:Y:S01]  /*7d20*/  F2FP.F16.F32.PACK_AB R91, R51, R91 ;  /* 0x0000005b335b723e */ /* 0x000fe200000000ff */
[C---:B------:R-:W-:Y:S01]  /*7d30*/  FMUL.FTZ R92, R89.reuse, R92 ;  /* 0x0000005c595c7220 */ /* 0x040fe20000410000 */
[----:B------:R-:W-:Y:S01]  /*7d40*/  MOV R51, R63 ;  /* 0x0000003f00337202 */ /* 0x000fe20000000f00 */
[----:B------:R-:W-:Y:S01]  /*7d50*/  FFMA.FTZ R90, R89, R59, -R90 ;  /* 0x0000003b595a7223 */ /* 0x000fe2000001085a */
[----:B------:R-:W-:-:S02]  /*7d60*/  HADD2.F32 R89, -RZ, R176.H1_H1 ;  /* 0x300000b0ff597230 */ /* 0x000fc40000004100 */
[----:B------:R-:W-:Y:S01]  /*7d70*/  FFMA.FTZ R92, R58, R59, R92 ;  /* 0x0000003b3a5c7223 */ /* 0x000fe2000001005c */
[----:B------:R-:W-:Y:S02]  /*7d80*/  HADD2.F32 R58, -RZ, R48.H1_H1 ;  /* 0x30000030ff3a7230 */ /* 0x000fe40000004100 */
[----:B------:R-:W-:Y:S02]  /*7d90*/  HADD2.F32 R48, -RZ, R44.H0_H0 ;  /* 0x2000002cff307230 */ /* 0x000fe40000004100 */
[-C--:B------:R-:W-:Y:S01]  /*7da0*/  FMUL.FTZ R44, R60, R57.reuse ;  /* 0x000000393c2c7220 */ /* 0x080fe20000410000 */
[--C-:B------:R-:W-:Y:S02]  /*7db0*/  HADD2.F32 R59, -RZ, R50.reuse.H0_H0 ;  /* 0x20000032ff3b7230 */ /* 0x100fe40000004100 */
[C---:B------:R-:W-:Y:S01]  /*7dc0*/  FMUL.FTZ R57, R58.reuse, R57 ;  /* 0x000000393a397220 */ /* 0x040fe20000410000 */
[----:B------:R-:W-:Y:S02]  /*7dd0*/  HADD2.F32 R50, -RZ, R50.H1_H1 ;  /* 0x30000032ff327230 */ /* 0x000fe40000004100 */
[----:B------:R-:W-:Y:S01]  /*7de0*/  FFMA.FTZ R44, R58, R48, -R44 ;  /* 0x000000303a2c7223 */ /* 0x000fe2000001082c */
[----:B------:R-:W-:-:S02]  /*7df0*/  HADD2.F32 R58, -RZ, R176.H0_H0 ;  /* 0x200000b0ff3a7230 */ /* 0x000fc40000004100 */
[----:B------:R-:W-:Y:S01]  /*7e00*/  FFMA.FTZ R48, R60, R48, R57 ;  /* 0x000000303c307223 */ /* 0x000fe20000010039 */
[--C-:B------:R-:W-:Y:S02]  /*7e10*/  HADD2.F32 R57, -RZ, R62.reuse.H0_H0 ;  /* 0x2000003eff397230 */ /* 0x100fe40000004100 */
[----:B------:R-:W-:Y:S01]  /*7e20*/  HADD2.F32 R62, -RZ, R62.H1_H1 ;  /* 0x3000003eff3e7230 */ /* 0x000fe20000004100 */
[----:B------:R-:W-:Y:S01]  /*7e30*/  F2FP.F16.F32.PACK_AB R44, R44, R90 ;  /* 0x0000005a2c2c723e */ /* 0x000fe200000000ff */
[----:B------:R-:W-:Y:S02]  /*7e40*/  IMAD.MOV.U32 R63, RZ, RZ, R91 ;  /* 0x000000ffff3f7224 */ /* 0x000fe400078e005b */
[-C--:B------:R-:W-:Y:S01]  /*7e50*/  FMUL.FTZ R60, R57, R89.reuse ;  /* 0x00000059393c7220 */ /* 0x080fe20000410000 */
[----:B------:R-:W-:Y:S01]  /*7e60*/  FMUL.FTZ R89, R59, R89 ;  /* 0x000000593b597220 */ /* 0x000fe20000410000 */
[----:B------:R-:W-:Y:S01]  /*7e70*/  F2FP.F16.F32.PACK_AB R92, R48, R92 ;  /* 0x0000005c305c723e */ /* 0x000fe200000000ff */
[----:B------:R-:W-:-:S02]  /*7e80*/  IMAD.MOV.U32 R48, RZ, RZ, R44 ;  /* 0x000000ffff307224 */ /* 0x000fc400078e002c */
[-C--:B------:R-:W-:Y:S01]  /*7e90*/  FFMA.FTZ R60, R59, R58.reuse, -R60 ;  /* 0x0000003a3b3c7223 */ /* 0x080fe2000001083c */
[----:B------:R-:W-:Y:S01]  /*7ea0*/  FFMA.FTZ R89, R57, R58, R89 ;  /* 0x0000003a39597223 */ /* 0x000fe20000010059 */
[-C--:B------:R-:W-:Y:S01]  /*7eb0*/  FMUL.FTZ R57, R62, R47.reuse ;  /* 0x0000002f3e397220 */ /* 0x080fe20000410000 */
[----:B------:R-:W-:-:S03]  /*7ec0*/  FMUL.FTZ R47, R50, R47 ;  /* 0x0000002f322f7220 */ /* 0x000fc60000410000 */
[-C--:B------:R-:W-:Y:S01]  /*7ed0*/  FFMA.FTZ R57, R50, R46.reuse, -R57 ;  /* 0x0000002e32397223 */ /* 0x080fe20000010839 */
[----:B------:R-:W-:-:S04]  /*7ee0*/  FFMA.FTZ R47, R62, R46, R47 ;  /* 0x0000002e3e2f7223 */ /* 0x000fc8000001002f */
[----:B------:R-:W-:Y:S01]  /*7ef0*/  F2FP.F16.F32.PACK_AB R57, R57, R60 ;  /* 0x0000003c3939723e */ /* 0x000fe200000000ff */
[----:B------:R-:W-:Y:S01]  /*7f00*/  IMAD.MOV.U32 R60, RZ, RZ, R92 ;  /* 0x000000ffff3c7224 */ /* 0x000fe200078e005c */
[----:B------:R-:W-:-:S03]  /*7f10*/  F2FP.F16.F32.PACK_AB R47, R47, R89 ;  /* 0x000000592f2f723e */ /* 0x000fc600000000ff */
[----:B------:R-:W-:Y:S02]  /*7f20*/  IMAD.MOV.U32 R50, RZ, RZ, R57 ;  /* 0x000000ffff327224 */ /* 0x000fe400078e0039 */
[----:B------:R-:W-:-:S07]  /*7f30*/  IMAD.MOV.U32 R62, RZ, RZ, R47 ;  /* 0x000000ffff3e7224 */ /* 0x000fce00078e002f */
.L_x_506:
[----:B------:R-:W-:Y:S05]  /*7f40*/  BSYNC B3 ;  /* 0x0000000000037941 */ /* 0x000fea0003800000 */
.L_x_505:
        /* <DEDUP_REMOVED lines=12> */
.L_x_504:
[----:B------:R-:W-:Y:S05]  /*8010*/  BSYNC B2 ;  /* 0x0000000000027941 */ /* 0x000fea0003800000 */
.L_x_503:
[----:B------:R-:W-:-:S13]  /*8020*/  ISETP.NE.AND P4, PT, R39, RZ, PT ;  /* 0x000000ff2700720c */ /* 0x000fda0003f85270 */
[----:B------:R-:W-:Y:S05]  /*8030*/  @!P4 BRA `(.L_x_498) ;  /* 0x0000000400f0c947 */ /* 0x000fea0003800000 */
[----:B---3--:R-:W3:Y:S01]  /*8040*/  LDL R44, [R1+0x14] ;  /* 0x00001400012c7983 */ /* 0x008ee20000100800 */
[----:B------:R-:W-:Y:S01]  /*8050*/  ISETP.GE.AND P4, PT, R3, R117, PT ;  /* 0x000000750300720c */ /* 0x000fe20003f86270 */
[----:B------:R-:W-:Y:S01]  /*8060*/  BSSY B2, `(.L_x_507) ;  /* 0x000006d000027945 */ /* 0x000fe20003800000 */
[----:B---3--:R-:W-:-:S04]  /*8070*/  LOP3.LUT P5, RZ, R44, 0x1, RZ, 0xc0, !PT ;  /* 0x000000012cff7812 */ /* 0x008fc800078ac0ff */
[----:B------:R-:W-:-:S04]  /*8080*/  SEL R44, R122, R148, !P5 ;  /* 0x000000947a2c7207 */ /* 0x000fc80006800000 */
        /* <DEDUP_REMOVED lines=12> */
[C---:B--2---:R-:W-:Y:S02]  /*8150*/  IMAD R48, R16.reuse, 0x6000, R44 ;  /* 0x0000600010307824 */ /* 0x044fe400078e022c */
[----:B------:R-:W-:-:S03]  /*8160*/  IMAD R44, R16, 0x6000, R139 ;  /* 0x00006000102c7824 */ /* 0x000fc600078e028b */
[----:B------:R-:W-:Y:S01]  /*8170*/  LEA R48, R48, R2, 0x1 ;  /* 0x0000000230307211 */ /* 0x000fe200078e08ff */
[----:B------:R-:W-:-:S05]  /*8180*/  IMAD R44, R44, 0x2, R2 ;  /* 0x000000022c2c7824 */ /* 0x000fca00078e0202 */
[----:B------:R-:W0:Y:S04]  /*8190*/  LDS.128 R48, [R48+0x1c400] ;  /* 0x01c4000030307984 */ /* 0x000e280000000c00 */
[----:B------:R-:W2:Y:S01]  /*81a0*/  LDS.128 R44, [R44+0x1c400] ;  /* 0x01c400002c2c7984 */ /* 0x000ea20000000c00 */
[----:B------:R-:W-:Y:S05]  /*81b0*/  @P4 BRA `(.L_x_508) ;  /* 0x00000004005c4947 */ /* 0x000fea0003800000 */
[----:B------:R-:W-:Y:S01]  /*81c0*/  HADD2.F32 R58, -RZ, R175.H1_H1 ;  /* 0x300000afff3a7230 */ /* 0x000fe20000004100 */
[--C-:B------:R-:W-:Y:S01]  /*81d0*/  SHF.R.U64 R40, R40, 0x10, R41.reuse ;  /* 0x0000001028287819 */ /* 0x100fe20000001229 */
[----:B0-----:R-:W-:Y:S01]  /*81e0*/  HADD2.F32 R57, -RZ, R49.H0_H0 ;  /* 0x20000031ff397230 */ /* 0x001fe20000004100 */
[----:B------:R-:W-:Y:S01]  /*81f0*/  SHF.R.U32.HI R41, RZ, 0x10, R41 ;  /* 0x00000010ff297819 */ /* 0x000fe20000011629 */
[----:B--2---:R-:W-:Y:S01]  /*8200*/  HADD2.F32 R60, -RZ, R45.H0_H0 ;  /* 0x2000002dff3c7230 */ /* 0x004fe20000004100 */
[----:B------:R-:W-:Y:S01]  /*8210*/  SHF.R.U64 R52, R52, 0x10, R53 ;  /* 0x0000001034347819 */ /* 0x000fe20000001235 */
[----:B------:R-:W-:Y:S02]  /*8220*/  HADD2.F32 R59, -RZ, R173.H1_H1 ;  /* 0x300000adff3b7230 */ /* 0x000fe40000004100 */
[-C--:B------:R-:W-:Y:S01]  /*8230*/  FMUL.FTZ R61, R57, R58.reuse ;  /* 0x0000003a393d7220 */ /* 0x080fe20000410000 */
[----:B------:R-:W-:Y:S02]  /*8240*/  HADD2.F32 R49, -RZ, R49.H1_H1 ;  /* 0x30000031ff317230 */ /* 0x000fe40000004100 */
[----:B------:R-:W-:Y:S01]  /*8250*/  FMUL.FTZ R58, R60, R58 ;  /* 0x0000003a3c3a7220 */ /* 0x000fe20000410000 */
[----:B------:R-:W-:-:S02]  /*8260*/  HADD2.F32 R45, -RZ, R45.H1_H1 ;  /* 0x3000002dff2d7230 */ /* 0x000fc40000004100 */
[-C--:B------:R-:W-:Y:S01]  /*8270*/  FFMA.FTZ R61, R60, R59.reuse, -R61 ;  /* 0x0000003b3c3d7223 */ /* 0x080fe2000001083d */
[----:B------:R-:W-:Y:S02]  /*8280*/  HADD2.F32 R41, -RZ, R41.H0_H0 ;  /* 0x20000029ff297230 */ /* 0x000fe40000004100 */
[----:B------:R-:W-:Y:S01]  /*8290*/  FFMA.FTZ R57, R57, R59, R58 ;  /* 0x0000003b39397223 */ /* 0x000fe2000001003a */
[----:B------:R-:W-:Y:S01]  /*82a0*/  SHF.R.U32.HI R58, RZ, 0x10, R53 ;  /* 0x00000010ff3a7819 */ /* 0x000fe20000011635 */
[--C-:B------:R-:W-:Y:S01]  /*82b0*/  HADD2.F32 R59, -RZ, R47.reuse.H0_H0 ;  /* 0x2000002fff3b7230 */ /* 0x100fe20000004100 */
[----:B------:R-:W-:Y:S01]  /*82c0*/  SHF.R.U64 R42, R42, 0x10, R43 ;  /* 0x000000102a2a7819 */ /* 0x000fe2000000122b */
[----:B------:R-:W-:Y:S02]  /*82d0*/  HADD2.F32 R47, -RZ, R47.H1_H1 ;  /* 0x3000002fff2f7230 */ /* 0x000fe40000004100 */
[----:B------:R-:W-:Y:S02]  /*82e0*/  HADD2.F32 R58, -RZ, R58.H0_H0 ;  /* 0x2000003aff3a7230 */ /* 0x000fe40000004100 */
[----:B------:R-:W-:-:S02]  /*82f0*/  HADD2.F32 R175, -RZ, R175.H0_H0 ;  /* 0x200000afffaf7230 */ /* 0x000fc40000004100 */
[----:B------:R-:W-:Y:S02]  /*8300*/  HADD2.F32 R173, -RZ, R173.H0_H0 ;  /* 0x200000adffad7230 */ /* 0x000fe40000004100 */
[-C--:B------:R-:W-:Y:S01]  /*8310*/  FMUL.FTZ R53, R49, R58.reuse ;  /* 0x0000003a31357220 */ /* 0x080fe20000410000 */
[C---:B------:R-:W-:Y:S01]  /*8320*/  FMUL.FTZ R58, R45.reuse, R58 ;  /* 0x0000003a2d3a7220 */ /* 0x040fe20000410000 */
[----:B------:R-:W-:Y:S02]  /*8330*/  HADD2.F32 R52, -RZ, R52.H0_H0 ;  /* 0x20000034ff347230 */ /* 0x000fe40000004100 */
[-C--:B------:R-:W-:Y:S01]  /*8340*/  FFMA.FTZ R45, R45, R41.reuse, -R53 ;  /* 0x000000292d2d7223 */ /* 0x080fe20000010835 */
[----:B------:R-:W-:Y:S01]  /*8350*/  FFMA.FTZ R41, R49, R41, R58 ;  /* 0x0000002931297223 */ /* 0x000fe2000001003a */
[----:B------:R-:W-:Y:S02]  /*8360*/  IMAD.MOV.U32 R49, RZ, RZ, R51 ;  /* 0x000000ffff317224 */ /* 0x000fe400078e0033 */
[----:B------:R-:W-:Y:S01]  /*8370*/  HADD2.F32 R51, -RZ, R174.H1_H1 ;  /* 0x300000aeff337230 */ /* 0x000fe20000004100 */
[----:B------:R-:W-:Y:S01]  /*8380*/  F2FP.F16.F32.PACK_AB R45, R45, R61 ;  /* 0x0000003d2d2d723e */ /* 0x000fe200000000ff */
[----:B------:R-:W-:Y:S01]  /*8390*/  HADD2.F32 R58, -RZ, R172.H1_H1 ;  /* 0x300000acff3a7230 */ /* 0x000fe20000004100 */
[----:B------:R-:W-:Y:S01]  /*83a0*/  F2FP.F16.F32.PACK_AB R41, R41, R57 ;  /* 0x000000392929723e */ /* 0x000fe200000000ff */
[----:B------:R-:W-:-:S02]  /*83b0*/  HADD2.F32 R53, -RZ, R49.H0_H0 ;  /* 0x20000031ff357230 */ /* 0x000fc40000004100 */
[----:B------:R-:W-:Y:S02]  /*83c0*/  HADD2.F32 R49, -RZ, R49.H1_H1 ;  /* 0x30000031ff317230 */ /* 0x000fe40000004100 */
[----:B------:R-:W-:Y:S02]  /*83d0*/  HADD2.F32 R40, -RZ, R40.H0_H0 ;  /* 0x20000028ff287230 */ /* 0x000fe40000004100 */
[-C--:B------:R-:W-:Y:S01]  /*83e0*/  FMUL.FTZ R60, R53, R51.reuse ;  /* 0x00000033353c7220 */ /* 0x080fe20000410000 */
[----:B------:R-:W-:Y:S01]  /*83f0*/  FMUL.FTZ R51, R59, R51 ;  /* 0x000000333b337220 */ /* 0x000fe20000410000 */
[----:B------:R-:W-:Y:S02]  /*8400*/  HADD2.F32 R174, -RZ, R174.H0_H0 ;  /* 0x200000aeffae7230 */ /* 0x000fe40000004100 */
[----:B------:R-:W-:Y:S02]  /*8410*/  HADD2.F32 R172, -RZ, R172.H0_H0 ;  /* 0x200000acffac7230 */ /* 0x000fe40000004100 */
[-C--:B------:R-:W-:Y:S01]  /*8420*/  FFMA.FTZ R51, R53, R58.reuse, R51 ;  /* 0x0000003a35337223 */ /* 0x080fe20000010033 */
[----:B------:R-:W-:Y:S01]  /*8430*/  SHF.R.U32.HI R53, RZ, 0x10, R43 ;  /* 0x00000010ff357819 */ /* 0x000fe2000001162b */
[----:B------:R-:W-:Y:S01]  /*8440*/  HADD2.F32 R42, -RZ, R42.H0_H0 ;  /* 0x2000002aff2a7230 */ /* 0x000fe20000004100 */
[--C-:B------:R-:W-:Y:S01]  /*8450*/  SHF.R.U64 R43, R54, 0x10, R55.reuse ;  /* 0x00000010362b7819 */ /* 0x100fe20000001237 */
[----:B------:R-:W-:Y:S01]  /*8460*/  FFMA.FTZ R60, R59, R58, -R60 ;  /* 0x0000003a3b3c7223 */ /* 0x000fe2000001083c */
[----:B------:R-:W-:Y:S01]  /*8470*/  SHF.R.U32.HI R54, RZ, 0x10, R55 ;  /* 0x00000010ff367819 */ /* 0x000fe20000011637 */
[----:B------:R-:W-:-:S02]  /*8480*/  HADD2.F32 R53, -RZ, R53.H0_H0 ;  /* 0x20000035ff357230 */ /* 0x000fc40000004100 */
[----:B------:R-:W-:Y:S02]  /*8490*/  HADD2.F32 R43, -RZ, R43.H0_H0 ;  /* 0x2000002bff2b7230 */ /* 0x000fe40000004100 */
[----:B------:R-:W-:-:S05]  /*84a0*/  HADD2.F32 R54, -RZ, R54.H0_H0 ;  /* 0x20000036ff367230 */ /* 0x000fca0000004100 */
[----:B------:R-:W-:-:S04]  /*84b0*/  FMUL.FTZ R55, R49, R54 ;  /* 0x0000003631377220 */ /* 0x000fc80000410000 */
[C---:B------:R-:W-:Y:S01]  /*84c0*/  FFMA.FTZ R55, R47.reuse, R53, -R55 ;  /* 0x000000352f377223 */ /* 0x040fe20000010837 */
[----:B------:R-:W-:-:S04]  /*84d0*/  FMUL.FTZ R47, R47, R54 ;  /* 0x000000362f2f7220 */ /* 0x000fc80000410000 */
[----:B------:R-:W-:Y:S01]  /*84e0*/  FFMA.FTZ R47, R49, R53, R47 ;  /* 0x00000035312f7223 */ /* 0x000fe2000001002f */
[----:B------:R-:W-:Y:S01]  /*84f0*/  HADD2.F32 R49, -RZ, R48.H0_H0 ;  /* 0x20000030ff317230 */ /* 0x000fe20000004100 */
[----:B------:R-:W-:Y:S01]  /*8500*/  F2FP.F16.F32.PACK_AB R55, R55, R60 ;  /* 0x0000003c3737723e */ /* 0x000fe200000000ff */
[----:B------:R-:W-:Y:S02]  /*8510*/  HADD2.F32 R53, -RZ, R44.H0_H0 ;  /* 0x2000002cff357230 */ /* 0x000fe40000004100 */
[----:B------:R-:W-:Y:S02]  /*8520*/  HADD2.F32 R48, -RZ, R48.H1_H1 ;  /* 0x30000030ff307230 */ /* 0x000fe40000004100 */
[-C--:B------:R-:W-:Y:S01]  /*8530*/  FMUL.FTZ R54, R49, R175.reuse ;  /* 0x000000af31367220 */ /* 0x080fe20000410000 */
[----:B------:R-:W-:Y:S02]  /*8540*/  HADD2.F32 R44, -RZ, R44.H1_H1 ;  /* 0x3000002cff2c7230 */ /* 0x000fe40000004100 */
[----:B------:R-:W-:Y:S01]  /*8550*/  FMUL.FTZ R175, R53, R175 ;  /* 0x000000af35af7220 */ /* 0x000fe20000410000 */
[----:B------:R-:W-:Y:S01]  /*8560*/  F2FP.F16.F32.PACK_AB R51, R47, R51 ;  /* 0x000000332f33723e */ /* 0x000fe200000000ff */
[----:B------:R-:W-:Y:S01]  /*8570*/  FFMA.FTZ R54, R53, R173, -R54 ;  /* 0x000000ad35367223 */ /* 0x000fe20000010836 */
[----:B------:R-:W-:-:S02]  /*8580*/  IMAD.MOV.U32 R47, RZ, RZ, R55 ;  /* 0x000000ffff2f7224 */ /* 0x000fc400078e0037 */
[----:B------:R-:W-:Y:S01]  /*8590*/  FFMA.FTZ R175, R49, R173, R175 ;  /* 0x000000ad31af7223 */ /* 0x000fe200000100af */
[-C--:B------:R-:W-:Y:S01]  /*85a0*/  FMUL.FTZ R49, R48, R52.reuse ;  /* 0x0000003430317220 */ /* 0x080fe20000410000 */
[----:B------:R-:W-:-:S03]  /*85b0*/  FMUL.FTZ R52, R44, R52 ;  /* 0x000000342c347220 */ /* 0x000fc60000410000 */
[-C--:B------:R-:W-:Y:S01]  /*85c0*/  FFMA.FTZ R49, R44, R40.reuse, -R49 ;  /* 0x000000282c317223 */ /* 0x080fe20000010831 */
[----:B------:R-:W-:Y:S01]  /*85d0*/  FFMA.FTZ R52, R48, R40, R52 ;  /* 0x0000002830347223 */ /* 0x000fe20000010034 */
[----:B------:R-:W-:Y:S02]  /*85e0*/  HADD2.F32 R40, -RZ, R50.H0_H0 ;  /* 0x20000032ff287230 */ /* 0x000fe40000004100 */
[----:B------:R-:W-:Y:S01]  /*85f0*/  HADD2.F32 R44, -RZ, R46.H0_H0 ;  /* 0x2000002eff2c7230 */ /* 0x000fe20000004100 */
[----:B------:R-:W-:Y:S01]  /*8600*/  F2FP.F16.F32.PACK_AB R49, R49, R54 ;  /* 0x000000363131723e */ /* 0x000fe200000000ff */
        /* <DEDUP_REMOVED lines=9> */
[C---:B------:R-:W-:Y:S01]  /*86a0*/  FMUL.FTZ R43, R46.reuse, R43 ;  /* 0x0000002b2e2b7220 */ /* 0x040fe20000410000 */
[----:B------:R-:W-:Y:S02]  /*86b0*/  MOV R49, R41 ;  /* 0x0000002900317202 */ /* 0x000fe40000000f00 */
[-C--:B------:R-:W-:Y:S01]  /*86c0*/  FFMA.FTZ R40, R46, R42.reuse, -R40 ;  /* 0x0000002a2e287223 */ /* 0x080fe20000010828 */
[----:B------:R-:W-:-:S04]  /*86d0*/  FFMA.FTZ R43, R50, R42, R43 ;  /* 0x0000002a322b7223 */ /* 0x000fc8000001002b */
[----:B------:R-:W-:Y:S01]  /*86e0*/  F2FP.F16.F32.PACK_AB R40, R40, R48 ;  /* 0x000000302828723e */ /* 0x000fe200000000ff */
[----:B------:R-:W-:Y:S01]  /*86f0*/  IMAD.MOV.U32 R48, RZ, RZ, R52 ;  /* 0x000000ffff307224 */ /* 0x000fe200078e0034 */
[----:B------:R-:W-:-:S03]  /*8700*/  F2FP.F16.F32.PACK_AB R43, R43, R174 ;  /* 0x000000ae2b2b723e */ /* 0x000fc600000000ff */
[----:B------:R-:W-:Y:S02]  /*8710*/  IMAD.MOV.U32 R46, RZ, RZ, R40 ;  /* 0x000000ffff2e7224 */ /* 0x000fe400078e0028 */
[----:B------:R-:W-:-:S07]  /*8720*/  IMAD.MOV.U32 R50, RZ, RZ, R43 ;  /* 0x000000ffff327224 */ /* 0x000fce00078e002b */
.L_x_508:
[----:B------:R-:W-:Y:S05]  /*8730*/  BSYNC B2 ;  /* 0x0000000000027941 */ /* 0x000fea0003800000 */
.L_x_507:
        /* <DEDUP_REMOVED lines=12> */
.L_x_498:
[----:B------:R-:W-:Y:S05]  /*8800*/  BSYNC B1 ;  /* 0x0000000000017941 */ /* 0x000fea0003800000 */
.L_x_497:
[-C--:B--2-4-:R-:W-:Y:S02]  /*8810*/  IMAD R40, R147, R126.reuse, RZ ;  /* 0x0000007e93287224 */ /* 0x094fe400078e02ff */
[----:B------:R-:W-:-:S04]  /*8820*/  IMAD.WIDE.U32 R124, R207, R126, R124 ;  /* 0x0000007ecf7c7225 */ /* 0x000fc800078e007c */
[----:B------:R-:W-:Y:S01]  /*8830*/  IMAD R40, R207, R127, R40 ;  /* 0x0000007fcf287224 */ /* 0x000fe200078e0228 */
[----:B------:R-:W-:Y:S06]  /*8840*/  @P3 BRA `(.L_x_467) ;  /* 0x0000001800b43947 */ /* 0x000fec0003800000 */
[----:B------:R-:W-:Y:S01]  /*8850*/  ISETP.NE.AND P3, PT, R34, RZ, PT ;  /* 0x000000ff2200720c */ /* 0x000fe20003f65270 */
[----:B------:R-:W-:Y:S01]  /*8860*/  BSSY B1, `(.L_x_509) ;  /* 0x000007e000017945 */ /* 0x000fe20003800000 */
[----:B------:R-:W-:-:S11]  /*8870*/  IADD3 R52, R125, R40, RZ ;  /* 0x000000287d347210 */ /* 0x000fd60007ffe0ff */
[----:B------:R-:W-:Y:S05]  /*8880*/  @!P3 BRA `(.L_x_510) ;  /* 0x0000000400ecb947 */ /* 0x000fea0003800000 */
[----:B------:R-:W-:Y:S01]  /*8890*/  SEL R40, R122, R148, !P0 ;  /* 0x000000947a287207 */ /* 0x000fe20004000000 */
[----:B------:R-:W-:Y:S01]  /*88a0*/  BSSY B2, `(.L_x_511) ;  /* 0x0000077000027945 */ /* 0x000fe20003800000 */
[----:B---3--:R-:W-:Y:S02]  /*88b0*/  IADD3 R44, P3, P4, R114, R124, R29 ;  /* 0x0000007c722c7210 */ /* 0x008fe40007c7e01d */
[----:B------:R-:W-:Y:S02]  /*88c0*/  SHF.R.S32.HI R41, RZ, 0x1f, R40 ;  /* 0x0000001fff297819 */ /* 0x000fe40000011428 */
[----:B------:R-:W-:Y:S02]  /*88d0*/  IADD3.X R45, R6, R52, R35, P3, P4 ;  /* 0x00000034062d7210 */ /* 0x000fe40001fe8423 */
[----:B------:R-:W-:Y:S02]  /*88e0*/  LEA.HI R40, R41, R40, RZ, 0x4 ;  /* 0x0000002829287211 */ /* 0x000fe400078f20ff */
[----:B------:R-:W-:-:S02]  /*88f0*/  SHF.R.U32.HI R46, RZ, 0x3, R185 ;  /* 0x00000003ff2e7819 */ /* 0x000fc400000116b9 */
[----:B------:R-:W-:-:S05]  /*8900*/  LEA.HI.SX32 R40, R40, R28, 0x1c ;  /* 0x0000001c28287211 */ /* 0x000fca00078fe2ff */
[----:B------:R-:W-:-:S05]  /*8910*/  IMAD.SHL.U32 R41, R40, 0x8, RZ ;  /* 0x0000000828297824 */ /* 0x000fca00078e00ff */
[----:B------:R-:W-:-:S13]  /*8920*/  ISETP.GE.AND P3, PT, R41, R146, PT ;  /* 0x000000922900720c */ /* 0x000fda0003f66270 */
[--C-:B------:R-:W-:Y:S02]  /*8930*/  @!P3 SHF.R.S32.HI R43, RZ, 0x1f, R41.reuse ;  /* 0x0000001fff2bb819 */ /* 0x100fe40000011429 */
[--C-:B------:R-:W-:Y:S02]  /*8940*/  @!P3 IADD3 R42, P4, P5, R114, R124, R41.reuse ;  /* 0x0000007c722ab210 */ /* 0x100fe40007d9e029 */
[----:B------:R-:W-:Y:S02]  /*8950*/  LOP3.LUT R41, R185, 0x38, R41, 0xf8, !PT ;  /* 0x00000038b9297812 */ /* 0x000fe400078ef829 */
[----:B------:R-:W-:Y:S02]  /*8960*/  @!P3 IADD3.X R43, R6, R52, R43, P4, P5 ;  /* 0x00000034062bb210 */ /* 0x000fe400027ea42b */
[----:B------:R-:W-:Y:S02]  /*8970*/  LEA R48, P4, R44, R120, 0x1 ;  /* 0x000000782c307211 */ /* 0x000fe400078808ff */
[----:B------:R-:W-:-:S02]  /*8980*/  LOP3.LUT R41, R41, R46, RZ, 0x3c, !PT ;  /* 0x0000002e29297212 */ /* 0x000fc400078e3cff */
[----:B------:R-:W-:Y:S02]  /*8990*/  LEA.HI.X R49, R44, R121, R45, 0x1, P4 ;  /* 0x000000792c317211 */ /* 0x000fe400020f0c2d */
[----:B------:R-:W-:-:S04]  /*89a0*/  @!P3 LEA R50, P4, R42, R120, 0x1 ;  /* 0x000000782a32b211 */ /* 0x000fc800078808ff */
[----:B------:R-:W-:Y:S02]  /*89b0*/  @!P3 LEA.HI.X R51, R42, R121, R43, 0x1, P4 ;  /* 0x000000792a33b211 */ /* 0x000fe400020f0c2b */
[----:B------:R-:W-:Y:S02]  /*89c0*/  SHF.R.S32.HI R42, RZ, 0x1f, R40 ;  /* 0x0000001fff2a7819 */ /* 0x000fe40000011428 */
[----:B------:R-:W-:Y:S02]  /*89d0*/  ISETP.GE.AND P4, PT, R18, R117, PT ;  /* 0x000000751200720c */ /* 0x000fe40003f86270 */
[----:B------:R-:W-:Y:S01]  /*89e0*/  LEA.HI R42, R42, R40, RZ, 0x3 ;  /* 0x000000282a2a7211 */ /* 0x000fe200078f18ff */
[----:B------:R-:W-:-:S04]  /*89f0*/  IMAD R40, R16, 0x6000, R140 ;  /* 0x0000600010287824 */ /* 0x000fc800078e028c */
[----:B------:R-:W-:Y:S02]  /*8a00*/  IMAD.SHL.U32 R42, R42, 0x400, RZ ;  /* 0x000004002a2a7824 */ /* 0x000fe400078e00ff */
[----:B------:R-:W-:-:S03]  /*8a10*/  IMAD R40, R40, 0x2, R2 ;  /* 0x0000000228287824 */ /* 0x000fc600078e0202 */
[----:B------:R-:W-:-:S04]  /*8a20*/  LOP3.LUT R42, R42, 0x7fffe000, RZ, 0xc0, !PT ;  /* 0x7fffe0002a2a7812 */ /* 0x000fc800078ec0ff */
[----:B------:R-:W-:-:S05]  /*8a30*/  IADD3 R41, R41, R42, R195 ;  /* 0x0000002a29297210 */ /* 0x000fca0007ffe0c3 */
[----:B------:R-:W-:Y:S02]  /*8a40*/  IMAD R44, R16, 0x6000, R41 ;  /* 0x00006000102c7824 */ /* 0x000fe400078e0229 */
[----:B------:R-:W0:Y:S03]  /*8a50*/  LDS.128 R40, [R40+0x1c400] ;  /* 0x01c4000028287984 */ /* 0x000e260000000c00 */
[----:B------:R-:W-:-:S06]  /*8a60*/  LEA R44, R44, R2, 0x1 ;  /* 0x000000022c2c7211 */ /* 0x000fcc00078e08ff */
[----:B------:R-:W2:Y:S01]  /*8a70*/  LDS.128 R44, [R44+0x1c400] ;  /* 0x01c400002c2c7984 */ /* 0x000ea20000000c00 */
[----:B------:R-:W-:Y:S05]  /*8a80*/  @P4 BRA `(.L_x_512) ;  /* 0x0000000400604947 */ /* 0x000fea0003800000 */
[----:B------:R-:W-:Y:S01]  /*8a90*/  HADD2.F32 R56, -RZ, R171.H1_H1 ;  /* 0x300000abff387230 */ /* 0x000fe20000004100 */
[----:B------:R-:W-:Y:S01]  /*8aa0*/  SHF.R.U64 R84, R84, 0x10, R85 ;  /* 0x0000001054547819 */ /* 0x000fe20000001255 */
[----:B--2---:R-:W-:Y:S01]  /*8ab0*/  HADD2.F32 R53, -RZ, R45.H0_H0 ;  /* 0x2000002dff357230 */ /* 0x004fe20000004100 */
[----:B------:R-:W-:Y:S01]  /*8ac0*/  SHF.R.U64 R72, R72, 0x10, R73 ;  /* 0x0000001048487819 */ /* 0x000fe20000001249 */
[----:B0-----:R-:W-:Y:S01]  /*8ad0*/  HADD2.F32 R54, -RZ, R41.H0_H0 ;  /* 0x20000029ff367230 */ /* 0x001fe20000004100 */
[----:B------:R-:W-:Y:S01]  /*8ae0*/  SHF.R.U64 R86, R86, 0x10, R87 ;  /* 0x0000001056567819 */ /* 0x000fe20000001257 */
[----:B------:R-:W-:Y:S02]  /*8af0*/  HADD2.F32 R55, -RZ, R169.H1_H1 ;  /* 0x300000a9ff377230 */ /* 0x000fe40000004100 */
[-C--:B------:R-:W-:Y:S01]  /*8b00*/  FMUL.FTZ R57, R53, R56.reuse ;  /* 0x0000003835397220 */ /* 0x080fe20000410000 */
[----:B------:R-:W-:Y:S02]  /*8b10*/  HADD2.F32 R171, -RZ, R171.H0_H0 ;  /* 0x200000abffab7230 */ /* 0x000fe40000004100 */
[----:B------:R-:W-:Y:S01]  /*8b20*/  FMUL.FTZ R56, R54, R56 ;  /* 0x0000003836387220 */ /* 0x000fe20000410000 */
[----:B------:R-:W-:-:S02]  /*8b30*/  HADD2.F32 R169, -RZ, R169.H0_H0 ;  /* 0x200000a9ffa97230 */ /* 0x000fc40000004100 */
[-C--:B------:R-:W-:Y:S01]  /*8b40*/  FFMA.FTZ R54, R54, R55.reuse, -R57 ;  /* 0x0000003736367223 */ /* 0x080fe20000010839 */
[----:B------:R-:W-:Y:S01]  /*8b50*/  SHF.R.U32.HI R57, RZ, 0x10, R73 ;  /* 0x00000010ff397819 */ /* 0x000fe20000011649 */
[----:B------:R-:W-:Y:S01]  /*8b60*/  FFMA.FTZ R53, R53, R55, R56 ;  /* 0x0000003735357223 */ /* 0x000fe20000010038 */
[----:B------:R-:W-:Y:S01]  /*8b70*/  SHF.R.U32.HI R56, RZ, 0x10, R85 ;  /* 0x00000010ff387819 */ /* 0x000fe20000011655 */
[----:B------:R-:W-:Y:S01]  /*8b80*/  HADD2.F32 R55, -RZ, R45.H1_H1 ;  /* 0x3000002dff377230 */ /* 0x000fe20000004100 */
[----:B------:R-:W-:Y:S01]  /*8b90*/  SHF.R.U64 R74, R74, 0x10, R75 ;  /* 0x000000104a4a7819 */ /* 0x000fe2000000124b */
[----:B------:R-:W-:Y:S02]  /*8ba0*/  HADD2.F32 R84, -RZ, R84.H0_H0 ;  /* 0x20000054ff547230 */ /* 0x000fe40000004100 */
[----:B------:R-:W-:Y:S02]  /*8bb0*/  HADD2.F32 R45, -RZ, R56.H0_H0 ;  /* 0x20000038ff2d7230 */ /* 0x000fe40000004100 */
[----:B------:R-:W-:-:S02]  /*8bc0*/  HADD2.F32 R56, -RZ, R41.H1_H1 ;  /* 0x30000029ff387230 */ /* 0x000fc40000004100 */
[----:B------:R-:W-:Y:S02]  /*8bd0*/  HADD2.F32 R41, -RZ, R57.H0_H0 ;  /* 0x20000039ff297230 */ /* 0x000fe40000004100 */
[CC--:B------:R-:W-:Y:S01]  /*8be0*/  FMUL.FTZ R57, R55.reuse, R45.reuse ;  /* 0x0000002d37397220 */ /* 0x0c0fe20000410000 */
[----:B------:R-:W-:Y:S02]  /*8bf0*/  HADD2.F32 R72, -RZ, R72.H0_H0 ;  /* 0x20000048ff487230 */ /* 0x000fe40000004100 */
[C---:B------:R-:W-:Y:S01]  /*8c00*/  FMUL.FTZ R58, R56.reuse, R45 ;  /* 0x0000002d383a7220 */ /* 0x040fe20000410000 */
[----:B------:R-:W-:Y:S02]  /*8c10*/  HADD2.F32 R86, -RZ, R86.H0_H0 ;  /* 0x20000056ff567230 */ /* 0x000fe40000004100 */
[-C--:B------:R-:W-:Y:S01]  /*8c20*/  FFMA.FTZ R45, R56, R41.reuse, -R57 ;  /* 0x00000029382d7223 */ /* 0x080fe20000010839 */
[----:B------:R-:W-:Y:S02]  /*8c30*/  HADD2.F32 R57, -RZ, R170.H1_H1 ;  /* 0x300000aaff397230 */ /* 0x000fe40000004100 */
[----:B------:R-:W-:Y:S01]  /*8c40*/  FFMA.FTZ R41, R55, R41, R58 ;  /* 0x0000002937297223 */ /* 0x000fe2000001003a */
[----:B------:R-:W-:-:S02]  /*8c50*/  HADD2.F32 R55, -RZ, R47.H0_H0 ;  /* 0x2000002fff377230 */ /* 0x000fc40000004100 */
[----:B------:R-:W-:Y:S01]  /*8c60*/  HADD2.F32 R56, -RZ, R43.H0_H0 ;  /* 0x2000002bff387230 */ /* 0x000fe20000004100 */
[----:B------:R-:W-:Y:S01]  /*8c70*/  F2FP.F16.F32.PACK_AB R45, R45, R54 ;  /* 0x000000362d2d723e */ /* 0x000fe200000000ff */
[----:B------:R-:W-:Y:S02]  /*8c80*/  HADD2.F32 R58, -RZ, R168.H1_H1 ;  /* 0x300000a8ff3a7230 */ /* 0x000fe40000004100 */
[CC--:B------:R-:W-:Y:S01]  /*8c90*/  FMUL.FTZ R59, R55.reuse, R57.reuse ;  /* 0x00000039373b7220 */ /* 0x0c0fe20000410000 */
[----:B------:R-:W-:Y:S02]  /*8ca0*/  HADD2.F32 R47, -RZ, R47.H1_H1 ;  /* 0x3000002fff2f7230 */ /* 0x000fe40000004100 */
[C---:B------:R-:W-:Y:S01]  /*8cb0*/  FMUL.FTZ R57, R56.reuse, R57 ;  /* 0x0000003938397220 */ /* 0x040fe20000410000 */
[----:B------:R-:W-:Y:S02]  /*8cc0*/  HADD2.F32 R43, -RZ, R43.H1_H1 ;  /* 0x3000002bff2b7230 */ /* 0x000fe40000004100 */
[-C--:B------:R-:W-:Y:S01]  /*8cd0*/  FFMA.FTZ R59, R56, R58.reuse, -R59 ;  /* 0x0000003a383b7223 */ /* 0x080fe2000001083b */
[----:B------:R-:W-:Y:S01]  /*8ce0*/  SHF.R.U32.HI R56, RZ, 0x10, R75 ;  /* 0x00000010ff387819 */ /* 0x000fe2000001164b */
[----:B------:R-:W-:Y:S01]  /*8cf0*/  FFMA.FTZ R57, R55, R58, R57 ;  /* 0x0000003a37397223 */ /* 0x000fe20000010039 */
[----:B------:R-:W-:Y:S01]  /*8d00*/  SHF.R.U32.HI R55, RZ, 0x10, R87 ;  /* 0x00000010ff377819 */ /* 0x000fe20000011657 */
[----:B------:R-:W-:Y:S01]  /*8d10*/  HADD2.F32 R170, -RZ, R170.H0_H0 ;  /* 0x200000aaffaa7230 */ /* 0x000fe20000004100 */
[----:B------:R-:W-:Y:S01]  /*8d20*/  F2FP.F16.F32.PACK_AB R53, R41, R53 ;  /* 0x000000352935723e */ /* 0x000fe200000000ff */
[----:B------:R-:W-:-:S02]  /*8d30*/  HADD2.F32 R56, -RZ, R56.H0_H0 ;  /* 0x20000038ff387230 */ /* 0x000fc40000004100 */
[----:B------:R-:W-:Y:S02]  /*8d40*/  HADD2.F32 R55, -RZ, R55.H0_H0 ;  /* 0x20000037ff377230 */ /* 0x000fe40000004100 */
[----:B------:R-:W-:Y:S02]  /*8d50*/  HADD2.F32 R168, -RZ, R168.H0_H0 ;  /* 0x200000a8ffa87230 */ /* 0x000fe40000004100 */
[----:B------:R-:W-:Y:S02]  /*8d60*/  HADD2.F32 R74, -RZ, R74.H0_H0 ;  /* 0x2000004aff4a7230 */ /* 0x000fe40000004100 */
[-C--:B------:R-:W-:Y:S01]  /*8d70*/  FMUL.FTZ R58, R47, R55.reuse ;  /* 0x000000372f3a7220 */ /* 0x080fe20000410000 */
[C---:B------:R-:W-:Y:S01]  /*8d80*/  FMUL.FTZ R55, R43.reuse, R55 ;  /* 0x000000372b377220 */ /* 0x040fe20000410000 */
[----:B------:R-:W-:Y:S01]  /*8d90*/  IMAD.MOV.U32 R41, RZ, RZ, R45 ;  /* 0x000000ffff297224 */ /* 0x000fe200078e002d */
[----:B------:R-:W-:Y:S01]  /*8da0*/  MOV R45, R53 ;  /* 0x00000035002d7202 */ /* 0x000fe20000000f00 */
[-C--:B------:R-:W-:Y:S01]  /*8db0*/  FFMA.FTZ R58, R43, R56.reuse, -R58 ;  /* 0x000000382b3a7223 */ /* 0x080fe2000001083a */
[----:B------:R-:W-:Y:S01]  /*8dc0*/  FFMA.FTZ R55, R47, R56, R55 ;  /* 0x000000382f377223 */ /* 0x000fe20000010037 */
[----:B------:R-:W-:-:S02]  /*8dd0*/  HADD2.F32 R43, -RZ, R44.H0_H0 ;  /* 0x2000002cff2b7230 */ /* 0x000fc40000004100 */
[----:B------:R-:W-:Y:S01]  /*8de0*/  HADD2.F32 R47, -RZ, R40.H0_H0 ;  /* 0x20000028ff2f7230 */ /* 0x000fe20000004100 */
[----:B------:R-:W-:Y:S01]  /*8df0*/  F2FP.F16.F32.PACK_AB R58, R58, R59 ;  /* 0x0000003b3a3a723e */ /* 0x000fe200000000ff */
[----:B------:R-:W-:Y:S02]  /*8e00*/  HADD2.F32 R44, -RZ, R44.H1_H1 ;  /* 0x3000002cff2c7230 */ /* 0x000fe40000004100 */
[-C--:B------:R-:W-:Y:S01]  /*8e10*/  FMUL.FTZ R56, R43, R171.reuse ;  /* 0x000000ab2b387220 */ /* 0x080fe20000410000 */
[----:B------:R-:W-:Y:S02]  /*8e20*/  HADD2.F32 R40, -RZ, R40.H1_H1 ;  /* 0x30000028ff287230 */ /* 0x000fe40000004100 */
[----:B------:R-:W-:Y:S01]  /*8e30*/  FMUL.FTZ R171, R47, R171 ;  /* 0x000000ab2fab7220 */ /* 0x000fe20000410000 */
[----:B------:R-:W-:Y:S01]  /*8e40*/  F2FP.F16.F32.PACK_AB R55, R55, R57 ;  /* 0x000000393737723e */ /* 0x000fe200000000ff */
[-C--:B------:R-:W-:Y:S02]  /*8e50*/  FFMA.FTZ R56, R47, R169.reuse, -R56 ;  /* 0x000000a92f387223 */ /* 0x080fe40000010838 */
        /* <DEDUP_REMOVED lines=13> */
[----:B------:R-:W-:-:S02]  /*8f30*/  FFMA.FTZ R47, R44, R168, -R47 ;  /* 0x000000a82c2f7223 */ /* 0x000fc4000001082f */
[----:B------:R-:W-:Y:S01]  /*8f40*/  FFMA.FTZ R170, R40, R168, R170 ;  /* 0x000000a828aa7223 */ /* 0x000fe200000100aa */
[-C--:B------:R-:W-:Y:S01]  /*8f50*/  FMUL.FTZ R40, R46, R86.reuse ;  /* 0x000000562e287220 */ /* 0x080fe20000410000 */
[C---:B------:R-:W-:Y:S01]  /*8f60*/  FMUL.FTZ R86, R42.reuse, R86 ;  /* 0x000000562a567220 */ /* 0x040fe20000410000 */
[----:B------:R-:W-:Y:S02]  /*8f70*/  IMAD.MOV.U32 R44, RZ, RZ, R84 ;  /* 0x000000ffff2c7224 */ /* 0x000fe400078e0054 */
[-C--:B------:R-:W-:Y:S01]  /*8f80*/  FFMA.FTZ R40, R42, R74.reuse, -R40 ;  /* 0x0000004a2a287223 */ /* 0x080fe20000010828 */
[----:B------:R-:W-:-:S04]  /*8f90*/  FFMA.FTZ R86, R46, R74, R86 ;  /* 0x0000004a2e567223 */ /* 0x000fc80000010056 */
[----:B------:R-:W-:Y:S01]  /*8fa0*/  F2FP.F16.F32.PACK_AB R47, R40, R47 ;  /* 0x0000002f282f723e */ /* 0x000fe200000000ff */
[----:B------:R-:W-:Y:S01]  /*8fb0*/  IMAD.MOV.U32 R40, RZ, RZ, R43 ;  /* 0x000000ffff287224 */ /* 0x000fe200078e002b */
[----:B------:R-:W-:Y:S01]  /*8fc0*/  F2FP.F16.F32.PACK_AB R86, R86, R170 ;  /* 0x000000aa5656723e */ /* 0x000fe200000000ff */
[----:B------:R-:W-:Y:S02]  /*8fd0*/  IMAD.MOV.U32 R43, RZ, RZ, R58 ;  /* 0x000000ffff2b7224 */ /* 0x000fe400078e003a */
[----:B------:R-:W-:Y:S01]  /*8fe0*/  IMAD.MOV.U32 R42, RZ, RZ, R47 ;  /* 0x000000ffff2a7224 */ /* 0x000fe200078e002f */
[----:B------:R-:W-:Y:S01]  /*8ff0*/  MOV R47, R55 ;  /* 0x00000037002f7202 */ /* 0x000fe20000000f00 */
[----:B------:R-:W-:-:S07]  /*9000*/  IMAD.MOV.U32 R46, RZ, RZ, R86 ;  /* 0x000000ffff2e7224 */ /* 0x000fce00078e0056 */
.L_x_512:
[----:B------:R-:W-:Y:S05]  /*9010*/  BSYNC B2 ;  /* 0x0000000000027941 */ /* 0x000fea0003800000 */
.L_x_511:
[----:B0-----:R0:W-:Y:S04]  /*9020*/  STG.E.128 desc[UR56][R48.64], R40 ;  /* 0x0000002830007986 */ /* 0x0011e8000c101d38 */
[----:B--2---:R0:W-:Y:S02]  /*9030*/  @!P3 STG.E.128 desc[UR56][R50.64], R44 ;  /* 0x0000002c3200b986 */ /* 0x0041e4000c101d38 */
.L_x_510:
[----:B------:R-:W-:Y:S05]  /*9040*/  BSYNC B1 ;  /* 0x0000000000017941 */ /* 0x000fea0003800000 */
.L_x_509:
[----:B------:R-:W-:Y:S01]  /*9050*/  ISETP.NE.AND P3, PT, R38, RZ, PT ;  /* 0x000000ff2600720c */ /* 0x000fe20003f65270 */
[----:B------:R-:W-:-:S12]  /*9060*/  BSSY B1, `(.L_x_513) ;  /* 0x0000079000017945 */ /* 0x000fd80003800000 */
[----:B------:R-:W-:Y:S05]  /*9070*/  @!P3 BRA `(.L_x_514) ;  /* 0x0000000400dcb947 */ /* 0x000fea0003800000 */
[----:B0-----:R-:W-:Y:S01]  /*9080*/  SEL R40, R122, R148, !P1 ;  /* 0x000000947a287207 */ /* 0x001fe20004800000 */
[----:B------:R-:W-:Y:S01]  /*9090*/  BSSY B2, `(.L_x_515) ;  /* 0x0000073000027945 */ /* 0x000fe20003800000 */
[----:B------:R-:W-:Y:S02]  /*90a0*/  IADD3 R43, P3, P4, R114, R124, R31 ;  /* 0x0000007c722b7210 */ /* 0x000fe40007c7e01f */
[----:B------:R-:W-:Y:S02]  /*90b0*/  SHF.R.S32.HI R41, RZ, 0x1f, R40 ;  /* 0x0000001fff297819 */ /* 0x000fe40000011428 */
[----:B---3--:R-:W-:Y:S02]  /*90c0*/  IADD3.X R44, R6, R52, R36, P3, P4 ;  /* 0x00000034062c7210 */ /* 0x008fe40001fe8424 */
        /* <DEDUP_REMOVED lines=9> */
[----:B------:R-:W-:-:S04]  /*9160*/  LEA R48, P4, R43, R120, 0x1 ;  /* 0x000000782b307211 */ /* 0x000fc800078808ff */
[----:B------:R-:W-:Y:S02]  /*9170*/  LEA.HI.X R49, R43, R121, R44, 0x1, P4 ;  /* 0x000000792b317211 */ /* 0x000fe400020f0c2c */
[----:B------:R-:W-:-:S04]  /*9180*/  @!P3 LEA R50, P4, R40, R120, 0x1 ;  /* 0x000000782832b211 */ /* 0x000fc800078808ff */
[----:B------:R-:W-:Y:S02]  /*9190*/  @!P3 LEA.HI.X R51, R40, R121, R42, 0x1, P4 ;  /* 0x000000792833b211 */ /* 0x000fe400020f0c2a */
[----:B------:R-:W-:Y:S02]  /*91a0*/  SHF.R.S32.HI R40, RZ, 0x1f, R45 ;  /* 0x0000001fff287819 */ /* 0x000fe4000001142d */
[----:B------:R-:W-:Y:S02]  /*91b0*/  ISETP.GE.AND P4, PT, R0, R117, PT ;  /* 0x000000750000720c */ /* 0x000fe40003f86270 */
[----:B------:R-:W-:-:S05]  /*91c0*/  LEA.HI R40, R40, R45, RZ, 0x3 ;  /* 0x0000002d28287211 */ /* 0x000fca00078f18ff */
[----:B------:R-:W-:Y:S01]  /*91d0*/  IMAD.SHL.U32 R42, R40, 0x400, RZ ;  /* 0x00000400282a7824 */ /* 0x000fe200078e00ff */
[----:B------:R-:W-:Y:S01]  /*91e0*/  LOP3.LUT R40, R41, R46, RZ, 0x3c, !PT ;  /* 0x0000002e29287212 */ /* 0x000fe200078e3cff */
[----:B------:R-:W-:-:S03]  /*91f0*/  IMAD R41, R16, 0x6000, R138 ;  /* 0x0000600010297824 */ /* 0x000fc600078e028a */
[----:B------:R-:W-:Y:S01]  /*9200*/  LOP3.LUT R42, R42, 0x7fffe000, RZ, 0xc0, !PT ;  /* 0x7fffe0002a2a7812 */ /* 0x000fe200078ec0ff */
[----:B------:R-:W-:-:S03]  /*9210*/  IMAD R41, R41, 0x2, R2 ;  /* 0x0000000229297824 */ /* 0x000fc600078e0202 */
[----:B------:R-:W-:-:S05]  /*9220*/  IADD3 R43, R40, R42, R195 ;  /* 0x0000002a282b7210 */ /* 0x000fca0007ffe0c3 */
[----:B------:R-:W-:-:S05]  /*9230*/  IMAD R43, R16, 0x6000, R43 ;  /* 0x00006000102b7824 */ /* 0x000fca00078e022b */
[----:B------:R-:W-:Y:S02]  /*9240*/  LEA R44, R43, R2, 0x1 ;  /* 0x000000022b2c7211 */ /* 0x000fe400078e08ff */
[----:B------:R-:W0:Y:S04]  /*9250*/  LDS.128 R40, [R41+0x1c400] ;  /* 0x01c4000029287984 */ /* 0x000e280000000c00 */
[----:B------:R-:W2:Y:S01]  /*9260*/  LDS.128 R44, [R44+0x1c400] ;  /* 0x01c400002c2c7984 */ /* 0x000ea20000000c00 */
[----:B------:R-:W-:Y:S05]  /*9270*/  @P4 BRA `(.L_x_516) ;  /* 0x0000000400504947 */ /* 0x000fea0003800000 */
[--C-:B------:R-:W-:Y:S01]  /*9280*/  SHF.R.U64 R54, R80, 0x10, R81.reuse ;  /* 0x0000001050367819 */ /* 0x100fe20000001251 */
[--C-:B--2---:R-:W-:Y:S01]  /*9290*/  HADD2.F32 R59, -RZ, R45.reuse.H0_H0 ;  /* 0x2000002dff3b7230 */ /* 0x104fe20000004100 */
[----:B------:R-:W-:Y:S01]  /*92a0*/  SHF.R.U32.HI R80, RZ, 0x10, R81 ;  /* 0x00000010ff507819 */ /* 0x000fe20000011651 */
[----:B------:R-:W-:Y:S01]  /*92b0*/  HADD2.F32 R60, -RZ, R45.H1_H1 ;  /* 0x3000002dff3c7230 */ /* 0x000fe20000004100 */
[--C-:B------:R-:W-:Y:S01]  /*92c0*/  SHF.R.U64 R53, R68, 0x10, R69.reuse ;  /* 0x0000001044357819 */ /* 0x100fe20000001245 */
[----:B------:R-:W-:Y:S01]  /*92d0*/  HADD2.F32 R58, -RZ, R167.H1_H1 ;  /* 0x300000a7ff3a7230 */ /* 0x000fe20000004100 */
[----:B------:R-:W-:Y:S01]  /*92e0*/  SHF.R.U32.HI R68, RZ, 0x10, R69 ;  /* 0x00000010ff447819 */ /* 0x000fe20000011645 */
[----:B0-----:R-:W-:Y:S01]  /*92f0*/  HADD2.F32 R45, -RZ, R41.H0_H0 ;  /* 0x20000029ff2d7230 */ /* 0x001fe20000004100 */
[----:B------:R-:W-:Y:S01]  /*9300*/  SHF.R.U64 R56, R82, 0x10, R83 ;  /* 0x0000001052387819 */ /* 0x000fe20000001253 */
[----:B------:R-:W-:Y:S02]  /*9310*/  HADD2.F32 R57, -RZ, R159.H1_H1 ;  /* 0x3000009fff397230 */ /* 0x000fe40000004100 */
[----:B------:R-:W-:Y:S01]  /*9320*/  FMUL.FTZ R61, R59, R58 ;  /* 0x0000003a3b3d7220 */ /* 0x000fe20000410000 */
[----:B------:R-:W-:-:S02]  /*9330*/  HADD2.F32 R80, -RZ, R80.H0_H0 ;  /* 0x20000050ff507230 */ /* 0x000fc40000004100 */
[C---:B------:R-:W-:Y:S01]  /*9340*/  FMUL.FTZ R62, R45.reuse, R58 ;  /* 0x0000003a2d3e7220 */ /* 0x040fe20000410000 */
[----:B------:R-:W-:Y:S01]  /*9350*/  HADD2.F32 R41, -RZ, R41.H1_H1 ;  /* 0x30000029ff297230 */ /* 0x000fe20000004100 */
[----:B------:R-:W-:Y:S01]  /*9360*/  SHF.R.U32.HI R82, RZ, 0x10, R83 ;  /* 0x00000010ff527819 */ /* 0x000fe20000011653 */
[----:B------:R-:W-:Y:S02]  /*9370*/  HADD2.F32 R68, -RZ, R68.H0_H0 ;  /* 0x20000044ff447230 */ /* 0x000fe40000004100 */
[-C--:B------:R-:W-:Y:S01]  /*9380*/  FMUL.FTZ R58, R60, R80.reuse ;  /* 0x000000503c3a7220 */ /* 0x080fe20000410000 */
[-C--:B------:R-:W-:Y:S01]  /*9390*/  FFMA.FTZ R61, R45, R57.reuse, -R61 ;  /* 0x000000392d3d7223 */ /* 0x080fe2000001083d */
[----:B------:R-:W-:Y:S01]  /*93a0*/  FFMA.FTZ R62, R59, R57, R62 ;  /* 0x000000393b3e7223 */ /* 0x000fe2000001003e */
[--C-:B------:R-:W-:Y:S01]  /*93b0*/  SHF.R.U64 R55, R70, 0x10, R71.reuse ;  /* 0x0000001046377819 */ /* 0x100fe20000001247 */
[----:B------:R-:W-:Y:S01]  /*93c0*/  FMUL.FTZ R80, R41, R80 ;  /* 0x0000005029507220 */ /* 0x000fe20000410000 */
[----:B------:R-:W-:Y:S01]  /*93d0*/  HADD2.F32 R45, -RZ, R166.H1_H1 ;  /* 0x300000a6ff2d7230 */ /* 0x000fe20000004100 */
[----:B------:R-:W-:Y:S01]  /*93e0*/  SHF.R.U32.HI R70, RZ, 0x10, R71 ;  /* 0x00000010ff467819 */ /* 0x000fe20000011647 */
[----:B------:R-:W-:-:S02]  /*93f0*/  HADD2.F32 R57, -RZ, R47.H0_H0 ;  /* 0x2000002fff397230 */ /* 0x000fc40000004100 */
[-C--:B------:R-:W-:Y:S01]  /*9400*/  FFMA.FTZ R58, R41, R68.reuse, -R58 ;  /* 0x00000044293a7223 */ /* 0x080fe2000001083a */
[----:B------:R-:W-:Y:S02]  /*9410*/  HADD2.F32 R59, -RZ, R47.H1_H1 ;  /* 0x3000002fff3b7230 */ /* 0x000fe40000004100 */
[----:B------:R-:W-:Y:S01]  /*9420*/  FFMA.FTZ R80, R60, R68, R80 ;  /* 0x000000443c507223 */ /* 0x000fe20000010050 */
[--C-:B------:R-:W-:Y:S02]  /*9430*/  HADD2.F32 R47, -RZ, R43.reuse.H0_H0 ;  /* 0x2000002bff2f7230 */ /* 0x100fe40000004100 */
[----:B------:R-:W-:Y:S01]  /*9440*/  FMUL.FTZ R60, R57, R45 ;  /* 0x0000002d393c7220 */ /* 0x000fe20000410000 */
[----:B------:R-:W-:Y:S01]  /*9450*/  HADD2.F32 R82, -RZ, R82.H0_H0 ;  /* 0x20000052ff527230 */ /* 0x000fe20000004100 */
[----:B------:R-:W-:Y:S01]  /*9460*/  F2FP.F16.F32.PACK_AB R58, R58, R61 ;  /* 0x0000003d3a3a723e */ /* 0x000fe200000000ff */
[----:B------:R-:W-:Y:S02]  /*9470*/  HADD2.F32 R41, -RZ, R158.H1_H1 ;  /* 0x3000009eff297230 */ /* 0x000fe40000004100 */
[----:B------:R-:W-:Y:S01]  /*9480*/  FMUL.FTZ R63, R47, R45 ;  /* 0x0000002d2f3f7220 */ /* 0x000fe20000410000 */
[----:B------:R-:W-:-:S02]  /*9490*/  HADD2.F32 R43, -RZ, R43.H1_H1 ;  /* 0x3000002bff2b7230 */ /* 0x000fc40000004100 */
[-C--:B------:R-:W-:Y:S01]  /*94a0*/  FMUL.FTZ R45, R59, R82.reuse ;  /* 0x000000523b2d7220 */ /* 0x080fe20000410000 */
[----:B------:R-:W-:Y:S02]  /*94b0*/  HADD2.F32 R70, -RZ, R70.H0_H0 ;  /* 0x20000046ff467230 */ /* 0x000fe40000004100 */
[-C--:B------:R-:W-:Y:S01]  /*94c0*/  FFMA.FTZ R60, R47, R41.reuse, -R60 ;  /* 0x000000292f3c7223 */ /* 0x080fe2000001083c */
[----:B------:R-:W-:Y:S01]  /*94d0*/  FFMA.FTZ R63, R57, R41, R63 ;  /* 0x00000029393f7223 */ /* 0x000fe2000001003f */
[----:B------:R-:W-:Y:S02]  /*94e0*/  HADD2.F32 R54, -RZ, R54.H0_H0 ;  /* 0x20000036ff367230 */ /* 0x000fe40000004100 */
[C---:B------:R-:W-:Y:S01]  /*94f0*/  FMUL.FTZ R82, R43.reuse, R82 ;  /* 0x000000522b527220 */ /* 0x040fe20000410000 */
[----:B------:R-:W-:Y:S02]  /*9500*/  HADD2.F32 R47, -RZ, R44.H1_H1 ;  /* 0x3000002cff2f7230 */ /* 0x000fe40000004100 */
[----:B------:R-:W-:Y:S01]  /*9510*/  FFMA.FTZ R45, R43, R70, -R45 ;  /* 0x000000462b2d7223 */ /* 0x000fe2000001082d */
[----:B------:R-:W-:-:S02]  /*9520*/  HADD2.F32 R167, -RZ, R167.H0_H0 ;  /* 0x200000a7ffa77230 */ /* 0x000fc40000004100 */
[----:B------:R-:W-:Y:S01]  /*9530*/  FFMA.FTZ R82, R59, R70, R82 ;  /* 0x000000463b527223 */ /* 0x000fe20000010052 */
[--C-:B------:R-:W-:Y:S02]  /*9540*/  HADD2.F32 R41, -RZ, R40.reuse.H0_H0 ;  /* 0x20000028ff297230 */ /* 0x100fe40000004100 */
[----:B------:R-:W-:Y:S01]  /*9550*/  FMUL.FTZ R68, R47, R54 ;  /* 0x000000362f447220 */ /* 0x000fe20000410000 */
[----:B------:R-:W-:Y:S01]  /*9560*/  HADD2.F32 R57, -RZ, R40.H1_H1 ;  /* 0x30000028ff397230 */ /* 0x000fe20000004100 */
[----:B------:R-:W-:Y:S01]  /*9570*/  F2FP.F16.F32.PACK_AB R60, R45, R60 ;  /* 0x0000003c2d3c723e */ /* 0x000fe200000000ff */
[----:B------:R-:W-:Y:S02]  /*9580*/  HADD2.F32 R43, -RZ, R44.H0_H0 ;  /* 0x2000002cff2b7230 */ /* 0x000fe40000004100 */
[----:B------:R-:W-:Y:S01]  /*9590*/  FMUL.FTZ R70, R41, R167 ;  /* 0x000000a729467220 */ /* 0x000fe20000410000 */
[----:B------:R-:W-:Y:S02]  /*95a0*/  HADD2.F32 R158, -RZ, R158.H0_H0 ;  /* 0x2000009eff9e7230 */ /* 0x000fe40000004100 */
[----:B------:R-:W-:Y:S01]  /*95b0*/  FMUL.FTZ R54, R57, R54 ;  /* 0x0000003639367220 */ /* 0x000fe20000410000 */
[----:B------:R-:W-:-:S02]  /*95c0*/  HADD2.F32 R44, -RZ, R53.H0_H0 ;  /* 0x20000035ff2c7230 */ /* 0x000fc40000004100 */
[C---:B------:R-:W-:Y:S01]  /*95d0*/  FMUL.FTZ R40, R43.reuse, R167 ;  /* 0x000000a72b287220 */ /* 0x040fe20000410000 */
[----:B------:R-:W-:Y:S02]  /*95e0*/  HADD2.F32 R159, -RZ, R159.H0_H0 ;  /* 0x2000009fff9f7230 */ /* 0x000fe40000004100 */
[----:B------:R-:W-:Y:S01]  /*95f0*/  FFMA.FTZ R70, R43, R158, R70 ;  /* 0x0000009e2b467223 */ /* 0x000fe20000010046 */
[----:B------:R-:W-:Y:S02]  /*9600*/  HADD2.F32 R43, -RZ, R166.H0_H0 ;  /* 0x200000a6ff2b7230 */ /* 0x000fe40000004100 */
[-C--:B------:R-:W-:Y:S01]  /*9610*/  FFMA.FTZ R57, R57, R44.reuse, -R68 ;  /* 0x0000002c39397223 */ /* 0x080fe20000010844 */
[----:B------:R-:W-:Y:S01]  /*9620*/  FFMA.FTZ R47, R47, R44, R54 ;  /* 0x0000002c2f2f7223 */ /* 0x000fe20000010036 */
[----:B------:R-:W-:Y:S01]  /*9630*/  FFMA.FTZ R40, R41, R158, -R40 ;  /* 0x0000009e29287223 */ /* 0x000fe20000010828 */
[----:B------:R-:W-:Y:S01]  /*9640*/  HADD2.F32 R44, -RZ, R46.H0_H0 ;  /* 0x2000002eff2c7230 */ /* 0x000fe20000004100 */
[----:B------:R-:W-:Y:S01]  /*9650*/  F2FP.F16.F32.PACK_AB R63, R82, R63 ;  /* 0x0000003f523f723e */ /* 0x000fe200000000ff */
[----:B------:R-:W-:Y:S01]  /*9660*/  HADD2.F32 R54, -RZ, R42.H0_H0 ;  /* 0x2000002aff367230 */ /* 0x000fe20000004100 */
[----:B------:R-:W-:Y:S01]  /*9670*/  F2FP.F16.F32.PACK_AB R70, R47, R70 ;  /* 0x000000462f46723e */ /* 0x000fe200000000ff */
[----:B------:R-:W-:-:S02]  /*9680*/  HADD2.F32 R41, -RZ, R56.H0_H0 ;  /* 0x20000038ff297230 */ /* 0x000fc40000004100 */
[-C--:B------:R-:W-:Y:S01]  /*9690*/  FMUL.FTZ R53, R44, R43.reuse ;  /* 0x0000002b2c357220 */ /* 0x080fe20000410000 */
[----:B------:R-:W-:Y:S02]  /*96a0*/  HADD2.F32 R46, -RZ, R46.H1_H1 ;  /* 0x3000002eff2e7230 */ /* 0x000fe40000004100 */
[C---:B------:R-:W-:Y:S01]  /*96b0*/  FMUL.FTZ R59, R54.reuse, R43 ;  /* 0x0000002b363b7220 */ /* 0x040fe20000410000 */
[----:B------:R-:W-:Y:S02]  /*96c0*/  HADD2.F32 R42, -RZ, R42.H1_H1 ;  /* 0x3000002aff2a7230 */ /* 0x000fe40000004100 */
[----:B------:R-:W-:Y:S01]  /*96d0*/  FFMA.FTZ R54, R54, R159, -R53 ;  /* 0x0000009f36367223 */ /* 0x000fe20000010835 */
[----:B------:R-:W-:Y:S02]  /*96e0*/  HADD2.F32 R55, -RZ, R55.H0_H0 ;  /* 0x20000037ff377230 */ /* 0x000fe40000004100 */
[----:B------:R-:W-:Y:S01]  /*96f0*/  FMUL.FTZ R43, R46, R41 ;  /* 0x000000292e2b7220 */ /* 0x000fe20000410000 */
[----:B------:R-:W-:Y:S01]  /*9700*/  FFMA.FTZ R44, R44, R159, R59 ;  /* 0x0000009f2c2c7223 */ /* 0x000fe2000001003b */
[----:B------:R-:W-:Y:S01]  /*9710*/  FMUL.FTZ R41, R42, R41 ;  /* 0x000000292a297220 */ /* 0x000fe20000410000 */
[----:B------:R-:W-:Y:S01]  /*9720*/  F2FP.F16.F32.PACK_AB R45, R80, R62 ;  /* 0x0000003e502d723e */ /* 0x000fe200000000ff */
[-C--:B------:R-:W-:Y:S01]  /*9730*/  FFMA.FTZ R43, R42, R55.reuse, -R43 ;  /* 0x000000372a2b7223 */ /* 0x080fe2000001082b */
[----:B------:R-:W-:Y:S01]  /*9740*/  F2FP.F16.F32.PACK_AB R40, R57, R40 ;  /* 0x000000283928723e */ /* 0x000fe200000000ff */
[----:B------:R-:W-:Y:S01]  /*9750*/  FFMA.FTZ R41, R46, R55, R41 ;  /* 0x000000372e297223 */ /* 0x000fe20000010029 */
[----:B------:R-:W-:-:S02]  /*9760*/  MOV R47, R63 ;  /* 0x0000003f002f7202 */ /* 0x000fc40000000f00 */
[----:B------:R-:W-:Y:S01]  /*9770*/  F2FP.F16.F32.PACK_AB R42, R43, R54 ;  /* 0x000000362b2a723e */ /* 0x000fe200000000ff */
[----:B------:R-:W-:Y:S01]  /*9780*/  IMAD.MOV.U32 R43, RZ, RZ, R60 ;  /* 0x000000ffff2b7224 */ /* 0x000fe200078e003c */
[----:B------:R-:W-:Y:S01]  /*9790*/  F2FP.F16.F32.PACK_AB R46, R41, R44 ;  /* 0x0000002c292e723e */ /* 0x000fe200000000ff */
[----:B------:R-:W-:Y:S02]  /*97a0*/  IMAD.MOV.U32 R41, RZ, RZ, R58 ;  /* 0x000000ffff297224 */ /* 0x000fe400078e003a */
[----:B------:R-:W-:-:S07]  /*97b0*/  IMAD.MOV.U32 R44, RZ, RZ, R70 ;  /* 0x000000ffff2c7224 */ /* 0x000fce00078e0046 */
.L_x_516:
[----:B------:R-:W-:Y:S05]  /*97c0*/  BSYNC B2 ;  /* 0x0000000000027941 */ /* 0x000fea0003800000 */
.L_x_515:
[----:B0-----:R4:W-:Y:S04]  /*97d0*/  STG.E.128 desc[UR56][R48.64], R40 ;  /* 0x0000002830007986 */ /* 0x0019e8000c101d38 */
[----:B--2---:R4:W-:Y:S02]  /*97e0*/  @!P3 STG.E.128 desc[UR56][R50.64], R44 ;  /* 0x0000002c3200b986 */ /* 0x0049e4000c101d38 */
.L_x_514:
[----:B------:R-:W-:Y:S05]  /*97f0*/  BSYNC B1 ;  /* 0x0000000000017941 */ /* 0x000fea0003800000 */
.L_x_513:
[----:B------:R-:W-:-:S13]  /*9800*/  ISETP.NE.AND P3, PT, R39, RZ, PT ;  /* 0x000000ff2700720c */ /* 0x000fda0003f65270 */
[----:B------:R-:W-:Y:S05]  /*9810*/  @!P3 BRA `(.L_x_467) ;  /* 0x0000000800c0b947 */ /* 0x000fea0003800000 */
[----:B0---4-:R-:W2:Y:S01]  /*9820*/  LDL R40, [R1+0x14] ;  /* 0x0000140001287983 */ /* 0x011ea20000100800 */
[----:B------:R-:W-:Y:S01]  /*9830*/  SHF.R.U32.HI R43, RZ, 0x3, R185 ;  /* 0x00000003ff2b7819 */ /* 0x000fe200000116b9 */
[----:B------:R-:W-:Y:S01]  /*9840*/  BSSY B1, `(.L_x_517) ;  /* 0x000006d000017945 */ /* 0x000fe20003800000 */
[----:B------:R-:W-:-:S04]  /*9850*/  IADD3 R42, P3, P4, R114, R124, R33 ;  /* 0x0000007c722a7210 */ /* 0x000fc80007c7e021 */
[----:B---3--:R-:W-:Y:S02]  /*9860*/  IADD3.X R45, R6, R52, R37, P3, P4 ;  /* 0x00000034062d7210 */ /* 0x008fe40001fe8425 */
[----:B------:R-:W-:-:S04]  /*9870*/  LEA R48, P3, R42, R120, 0x1 ;  /* 0x000000782a307211 */ /* 0x000fc800078608ff */
[----:B------:R-:W-:Y:S02]  /*9880*/  LEA.HI.X R49, R42, R121, R45, 0x1, P3 ;  /* 0x000000792a317211 */ /* 0x000fe400018f0c2d */
[----:B------:R-:W-:Y:S02]  /*9890*/  ISETP.GE.AND P3, PT, R3, R117, PT ;  /* 0x000000750300720c */ /* 0x000fe40003f66270 */
[----:B--2---:R-:W-:-:S04]  /*98a0*/  LOP3.LUT P5, RZ, R40, 0x1, RZ, 0xc0, !PT ;  /* 0x0000000128ff7812 */ /* 0x004fc800078ac0ff */
[----:B------:R-:W-:-:S04]  /*98b0*/  SEL R148, R122, R148, !P5 ;  /* 0x000000947a947207 */ /* 0x000fc80006800000 */
[----:B------:R-:W-:-:S04]  /*98c0*/  SHF.R.S32.HI R41, RZ, 0x1f, R148 ;  /* 0x0000001fff297819 */ /* 0x000fc80000011494 */
[----:B------:R-:W-:-:S04]  /*98d0*/  LEA.HI R41, R41, R148, RZ, 0x4 ;  /* 0x0000009429297211 */ /* 0x000fc800078f20ff */
[----:B------:R-:W-:-:S04]  /*98e0*/  LEA.HI.SX32 R41, R41, R32, 0x1c ;  /* 0x0000002029297211 */ /* 0x000fc800078fe2ff */
[----:B------:R-:W-:Y:S01]  /*98f0*/  SHF.R.S32.HI R40, RZ, 0x1f, R41 ;  /* 0x0000001fff287819 */ /* 0x000fe20000011429 */
[----:B------:R-:W-:-:S03]  /*9900*/  IMAD.SHL.U32 R51, R41, 0x8, RZ ;  /* 0x0000000829337824 */ /* 0x000fc600078e00ff */
[----:B------:R-:W-:Y:S02]  /*9910*/  LEA.HI R41, R40, R41, RZ, 0x3 ;  /* 0x0000002928297211 */ /* 0x000fe400078f18ff */
[----:B------:R-:W-:-:S03]  /*9920*/  LOP3.LUT R40, R185, 0x38, R51, 0xf8, !PT ;  /* 0x00000038b9287812 */ /* 0x000fc600078ef833 */
[----:B------:R-:W-:Y:S01]  /*9930*/  IMAD.SHL.U32 R41, R41, 0x400, RZ ;  /* 0x0000040029297824 */ /* 0x000fe200078e00ff */
[----:B------:R-:W-:-:S04]  /*9940*/  LOP3.LUT R40, R40, R43, RZ, 0x3c, !PT ;  /* 0x0000002b28287212 */ /* 0x000fc800078e3cff */
[----:B------:R-:W-:-:S04]  /*9950*/  LOP3.LUT R41, R41, 0x7fffe000, RZ, 0xc0, !PT ;  /* 0x7fffe00029297812 */ /* 0x000fc800078ec0ff */
[----:B------:R-:W-:Y:S01]  /*9960*/  IADD3 R43, R40, R41, R195 ;  /* 0x00000029282b7210 */ /* 0x000fe20007ffe0c3 */
[----:B------:R-:W-:-:S04]  /*9970*/  IMAD R41, R16, 0x6000, R137 ;  /* 0x0000600010297824 */ /* 0x000fc800078e0289 */
[----:B------:R-:W-:Y:S02]  /*9980*/  IMAD R43, R16, 0x6000, R43 ;  /* 0x00006000102b7824 */ /* 0x000fe400078e022b */
[----:B------:R-:W-:-:S03]  /*9990*/  IMAD R41, R41, 0x2, R2 ;  /* 0x0000000229297824 */ /* 0x000fc600078e0202 */
[----:B------:R-:W-:-:S03]  /*99a0*/  LEA R44, R43, R2, 0x1 ;  /* 0x000000022b2c7211 */ /* 0x000fc600078e08ff */
[----:B------:R-:W0:Y:S04]  /*99b0*/  LDS.128 R40, [R41+0x1c400] ;  /* 0x01c4000029287984 */ /* 0x000e280000000c00 */
[----:B------:R-:W2:Y:S01]  /*99c0*/  LDS.128 R44, [R44+0x1c400] ;  /* 0x01c400002c2c7984 */ /* 0x000ea20000000c00 */
[----:B------:R-:W-:Y:S05]  /*99d0*/  @P3 BRA `(.L_x_518) ;  /* 0x00000004004c3947 */ /* 0x000fea0003800000 */
[----:B--2---:R-:W-:Y:S01]  /*99e0*/  IMAD.MOV.U32 R56, RZ, RZ, R45 ;  /* 0x000000ffff387224 */ /* 0x004fe200078e002d */
[----:B------:R-:W-:Y:S01]  /*99f0*/  SHF.R.U32.HI R61, RZ, 0x10, R77 ;  /* 0x00000010ff3d7819 */ /* 0x000fe2000001164d */
[----:B0-----:R-:W-:Y:S01]  /*9a00*/  IMAD.MOV.U32 R45, RZ, RZ, R43 ;  /* 0x000000ffff2d7224 */ /* 0x001fe200078e002b */
[--C-:B------:R-:W-:Y:S01]  /*9a10*/  SHF.R.U64 R50, R64, 0x10, R65.reuse ;  /* 0x0000001040327819 */ /* 0x100fe20000001241 */
[----:B------:R-:W-:Y:S01]  /*9a20*/  HADD2.F32 R62, -RZ, R157.H1_H1 ;  /* 0x3000009dff3e7230 */ /* 0x000fe20000004100 */
[----:B------:R-:W-:Y:S01]  /*9a30*/  SHF.R.U32.HI R64, RZ, 0x10, R65 ;  /* 0x00000010ff407819 */ /* 0x000fe20000011641 */
[--C-:B------:R-:W-:Y:S01]  /*9a40*/  HADD2.F32 R57, -RZ, R56.reuse.H0_H0 ;  /* 0x20000038ff397230 */ /* 0x100fe20000004100 */
[--C-:B------:R-:W-:Y:S01]  /*9a50*/  SHF.R.U64 R55, R78, 0x10, R79.reuse ;  /* 0x000000104e377819 */ /* 0x100fe2000000124f */
[----:B------:R-:W-:Y:S01]  /*9a60*/  HADD2.F32 R58, -RZ, R56.H1_H1 ;  /* 0x30000038ff3a7230 */ /* 0x000fe20000004100 */
[----:B------:R-:W-:Y:S01]  /*9a70*/  SHF.R.U32.HI R78, RZ, 0x10, R79 ;  /* 0x00000010ff4e7819 */ /* 0x000fe2000001164f */
[----:B------:R-:W-:Y:S01]  /*9a80*/  HADD2.F32 R43, -RZ, R41.H0_H0 ;  /* 0x20000029ff2b7230 */ /* 0x000fe20000004100 */
[--C-:B------:R-:W-:Y:S01]  /*9a90*/  SHF.R.U64 R54, R66, 0x10, R67.reuse ;  /* 0x0000001042367819 */ /* 0x100fe20000001243 */
[----:B------:R-:W-:Y:S01]  /*9aa0*/  HADD2.F32 R61, -RZ, R61.H0_H0 ;  /* 0x2000003dff3d7230 */ /* 0x000fe20000004100 */
[----:B------:R-:W-:Y:S01]  /*9ab0*/  SHF.R.U32.HI R66, RZ, 0x10, R67 ;  /* 0x00000010ff427819 */ /* 0x000fe20000011643 */
[----:B------:R-:W-:Y:S01]  /*9ac0*/  HADD2.F32 R56, -RZ, R41.H1_H1 ;  /* 0x30000029ff387230 */ /* 0x000fe20000004100 */
[----:B------:R-:W-:Y:S01]  /*9ad0*/  SHF.R.U64 R53, R76, 0x10, R77 ;  /* 0x000000104c357819 */ /* 0x000fe2000000124d */
[----:B------:R-:W-:-:S02]  /*9ae0*/  HADD2.F32 R60, -RZ, R155.H1_H1 ;  /* 0x3000009bff3c7230 */ /* 0x000fc40000004100 */
[-C--:B------:R-:W-:Y:S01]  /*9af0*/  FMUL.FTZ R63, R58, R61.reuse ;  /* 0x0000003d3a3f7220 */ /* 0x080fe20000410000 */
[----:B------:R-:W-:Y:S02]  /*9b00*/  HADD2.F32 R59, -RZ, R64.H0_H0 ;  /* 0x20000040ff3b7230 */ /* 0x000fe40000004100 */
[-C--:B------:R-:W-:Y:S01]  /*9b10*/  FMUL.FTZ R64, R57, R62.reuse ;  /* 0x0000003e39407220 */ /* 0x080fe20000410000 */
[C---:B------:R-:W-:Y:S01]  /*9b20*/  FMUL.FTZ R62, R43.reuse, R62 ;  /* 0x0000003e2b3e7220 */ /* 0x040fe20000410000 */
[----:B------:R-:W-:Y:S01]  /*9b30*/  FMUL.FTZ R61, R56, R61 ;  /* 0x0000003d383d7220 */ /* 0x000fe20000410000 */
[----:B------:R-:W-:Y:S02]  /*9b40*/  HADD2.F32 R68, -RZ, R156.H1_H1 ;  /* 0x3000009cff447230 */ /* 0x000fe40000004100 */
[-C--:B------:R-:W-:Y:S01]  /*9b50*/  FFMA.FTZ R41, R43, R60.reuse, -R64 ;  /* 0x0000003c2b297223 */ /* 0x080fe20000010840 */
[----:B------:R-:W-:Y:S01]  /*9b60*/  FFMA.FTZ R43, R57, R60, R62 ;  /* 0x0000003c392b7223 */ /* 0x000fe2000001003e */
[----:B------:R-:W-:Y:S01]  /*9b70*/  FFMA.FTZ R58, R58, R59, R61 ;  /* 0x0000003b3a3a7223 */ /* 0x000fe2000001003d */
[----:B------:R-:W-:-:S02]  /*9b80*/  HADD2.F32 R57, -RZ, R47.H0_H0 ;  /* 0x2000002fff397230 */ /* 0x000fc40000004100 */
[----:B------:R-:W-:Y:S01]  /*9b90*/  FFMA.FTZ R56, R56, R59, -R63 ;  /* 0x0000003b38387223 */ /* 0x000fe2000001083f */
[----:B------:R-:W-:Y:S02]  /*9ba0*/  HADD2.F32 R62, -RZ, R47.H1_H1 ;  /* 0x3000002fff3e7230 */ /* 0x000fe40000004100 */
[--C-:B------:R-:W-:Y:S02]  /*9bb0*/  HADD2.F32 R47, -RZ, R45.reuse.H0_H0 ;  /* 0x2000002dff2f7230 */ /* 0x100fe40000004100 */
[----:B------:R-:W-:Y:S01]  /*9bc0*/  HADD2.F32 R61, -RZ, R78.H0_H0 ;  /* 0x2000004eff3d7230 */ /* 0x000fe20000004100 */
[----:B------:R-:W-:Y:S01]  /*9bd0*/  F2FP.F16.F32.PACK_AB R41, R56, R41 ;  /* 0x000000293829723e */ /* 0x000fe200000000ff */
[----:B------:R-:W-:Y:S02]  /*9be0*/  HADD2.F32 R60, -RZ, R45.H1_H1 ;  /* 0x3000002dff3c7230 */ /* 0x000fe40000004100 */
[----:B------:R-:W-:Y:S02]  /*9bf0*/  HADD2.F32 R64, -RZ, R154.H1_H1 ;  /* 0x3000009aff407230 */ /* 0x000fe40000004100 */
[----:B------:R-:W-:Y:S01]  /*9c00*/  FMUL.FTZ R63, R62, R61 ;  /* 0x0000003d3e3f7220 */ /* 0x000fe20000410000 */
[----:B------:R-:W-:-:S02]  /*9c10*/  HADD2.F32 R59, -RZ, R66.H0_H0 ;  /* 0x20000042ff3b7230 */ /* 0x000fc40000004100 */
[-C--:B------:R-:W-:Y:S01]  /*9c20*/  FMUL.FTZ R66, R57, R68.reuse ;  /* 0x0000004439427220 */ /* 0x080fe20000410000 */
[C---:B------:R-:W-:Y:S01]  /*9c30*/  FMUL.FTZ R68, R47.reuse, R68 ;  /* 0x000000442f447220 */ /* 0x040fe20000410000 */
[C---:B------:R-:W-:Y:S01]  /*9c40*/  FMUL.FTZ R61, R60.reuse, R61 ;  /* 0x0000003d3c3d7220 */ /* 0x040fe20000410000 */
[----:B------:R-:W-:Y:S02]  /*9c50*/  HADD2.F32 R50, -RZ, R50.H0_H0 ;  /* 0x20000032ff327230 */ /* 0x000fe40000004100 */
[-C--:B------:R-:W-:Y:S01]  /*9c60*/  FFMA.FTZ R45, R47, R64.reuse, -R66 ;  /* 0x000000402f2d7223 */ /* 0x080fe20000010842 */
[----:B------:R-:W-:Y:S01]  /*9c70*/  FFMA.FTZ R47, R57, R64, R68 ;  /* 0x00000040392f7223 */ /* 0x000fe20000010044 */
[-C--:B------:R-:W-:Y:S01]  /*9c80*/  FFMA.FTZ R60, R60, R59.reuse, -R63 ;  /* 0x0000003b3c3c7223 */ /* 0x080fe2000001083f */
[----:B------:R-:W-:Y:S01]  /*9c90*/  FFMA.FTZ R62, R62, R59, R61 ;  /* 0x0000003b3e3e7223 */ /* 0x000fe2000001003d */
[----:B------:R-:W-:Y:S02]  /*9ca0*/  HADD2.F32 R68, -RZ, R53.H0_H0 ;  /* 0x20000035ff447230 */ /* 0x000fe40000004100 */
[----:B------:R-:W-:Y:S01]  /*9cb0*/  HADD2.F32 R66, -RZ, R157.H0_H0 ;  /* 0x2000009dff427230 */ /* 0x000fe20000004100 */
[----:B------:R-:W-:Y:S01]  /*9cc0*/  F2FP.F16.F32.PACK_AB R60, R60, R45 ;  /* 0x0000002d3c3c723e */ /* 0x000fe200000000ff */
[----:B------:R-:W-:Y:S01]  /*9cd0*/  HADD2.F32 R59, -RZ, R44.H0_H0 ;  /* 0x2000002cff3b7230 */ /* 0x000fe20000004100 */
[----:B------:R-:W-:Y:S01]  /*9ce0*/  F2FP.F16.F32.PACK_AB R45, R58, R43 ;  /* 0x0000002b3a2d723e */ /* 0x000fe200000000ff */
[----:B------:R-:W-:Y:S01]  /*9cf0*/  HADD2.F32 R53, -RZ, R40.H0_H0 ;  /* 0x20000028ff357230 */ /* 0x000fe20000004100 */
[----:B------:R-:W-:Y:S01]  /*9d00*/  F2FP.F16.F32.PACK_AB R47, R62, R47 ;  /* 0x0000002f3e2f723e */ /* 0x000fe200000000ff */
[----:B------:R-:W-:-:S02]  /*9d10*/  HADD2.F32 R61, -RZ, R44.H1_H1 ;  /* 0x3000002cff3d7230 */ /* 0x000fc40000004100 */
[----:B------:R-:W-:Y:S02]  /*9d20*/  HADD2.F32 R57, -RZ, R40.H1_H1 ;  /* 0x30000028ff397230 */ /* 0x000fe40000004100 */
[-C--:B------:R-:W-:Y:S01]  /*9d30*/  FMUL.FTZ R40, R59, R66.reuse ;  /* 0x000000423b287220 */ /* 0x080fe20000410000 */
[----:B------:R-:W-:Y:S02]  /*9d40*/  HADD2.F32 R64, -RZ, R155.H0_H0 ;  /* 0x2000009bff407230 */ /* 0x000fe40000004100 */
[----:B------:R-:W-:Y:S01]  /*9d50*/  FMUL.FTZ R44, R53, R66 ;  /* 0x00000042352c7220 */ /* 0x000fe20000410000 */
[-C--:B------:R-:W-:Y:S01]  /*9d60*/  FMUL.FTZ R66, R61, R68.reuse ;  /* 0x000000443d427220 */ /* 0x080fe20000410000 */
[----:B------:R-:W-:Y:S01]  /*9d70*/  FMUL.FTZ R68, R57, R68 ;  /* 0x0000004439447220 */ /* 0x000fe20000410000 */
[----:B------:R-:W-:Y:S02]  /*9d80*/  HADD2.F32 R156, -RZ, R156.H0_H0 ;  /* 0x2000009cff9c7230 */ /* 0x000fe40000004100 */
[-C--:B------:R-:W-:Y:S01]  /*9d90*/  FFMA.FTZ R40, R53, R64.reuse, -R40 ;  /* 0x0000004035287223 */ /* 0x080fe20000010828 */
[----:B------:R-:W-:Y:S01]  /*9da0*/  FFMA.FTZ R44, R59, R64, R44 ;  /* 0x000000403b2c7223 */ /* 0x000fe2000001002c */
[-C--:B------:R-:W-:Y:S01]  /*9db0*/  FFMA.FTZ R59, R57, R50.reuse, -R66 ;  /* 0x00000032393b7223 */ /* 0x080fe20000010842 */
[----:B------:R-:W-:Y:S01]  /*9dc0*/  FFMA.FTZ R61, R61, R50, R68 ;  /* 0x000000323d3d7223 */ /* 0x000fe20000010044 */
[----:B------:R-:W-:-:S02]  /*9dd0*/  HADD2.F32 R53, -RZ, R46.H0_H0 ;  /* 0x2000002eff357230 */ /* 0x000fc40000004100 */
[----:B------:R-:W-:Y:S01]  /*9de0*/  HADD2.F32 R57, -RZ, R55.H0_H0 ;  /* 0x20000037ff397230 */ /* 0x000fe20000004100 */
[----:B------:R-:W-:Y:S01]  /*9df0*/  F2FP.F16.F32.PACK_AB R40, R59, R40 ;  /* 0x000000283b28723e */ /* 0x000fe200000000ff */
[----:B------:R-:W-:Y:S02]  /*9e00*/  HADD2.F32 R50, -RZ, R42.H0_H0 ;  /* 0x2000002aff327230 */ /* 0x000fe40000004100 */
[----:B------:R-:W-:Y:S01]  /*9e10*/  FMUL.FTZ R63, R53, R156 ;  /* 0x0000009c353f7220 */ /* 0x000fe20000410000 */
[----:B------:R-:W-:Y:S01]  /*9e20*/  HADD2.F32 R46, -RZ, R46.H1_H1 ;  /* 0x3000002eff2e7230 */ /* 0x000fe20000004100 */
[----:B------:R-:W-:Y:S01]  /*9e30*/  F2FP.F16.F32.PACK_AB R44, R61, R44 ;  /* 0x0000002c3d2c723e */ /* 0x000fe200000000ff */
[----:B------:R-:W-:Y:S02]  /*9e40*/  HADD2.F32 R42, -RZ, R42.H1_H1 ;  /* 0x3000002aff2a7230 */ /* 0x000fe40000004100 */
[----:B------:R-:W-:Y:S01]  /*9e50*/  FMUL.FTZ R156, R50, R156 ;  /* 0x0000009c329c7220 */ /* 0x000fe20000410000 */
[----:B------:R-:W-:-:S02]  /*9e60*/  HADD2.F32 R154, -RZ, R154.H0_H0 ;  /* 0x2000009aff9a7230 */ /* 0x000fc40000004100 */
[-C--:B------:R-:W-:Y:S01]  /*9e70*/  FMUL.FTZ R65, R46, R57.reuse ;  /* 0x000000392e417220 */ /* 0x080fe20000410000 */
[----:B------:R-:W-:Y:S02]  /*9e80*/  HADD2.F32 R55, -RZ, R54.H0_H0 ;  /* 0x20000036ff377230 */ /* 0x000fe40000004100 */
[----:B------:R-:W-:Y:S01]  /*9e90*/  FMUL.FTZ R57, R42, R57 ;  /* 0x000000392a397220 */ /* 0x000fe20000410000 */
[----:B------:R-:W-:Y:S02]  /*9ea0*/  IMAD.MOV.U32 R43, RZ, RZ, R60 ;  /* 0x000000ffff2b7224 */ /* 0x000fe400078e003c */
[-C--:B------:R-:W-:Y:S01]  /*9eb0*/  FFMA.FTZ R63, R50, R154.reuse, -R63 ;  /* 0x0000009a323f7223 */ /* 0x080fe2000001083f */
[----:B------:R-:W-:Y:S01]  /*9ec0*/  FFMA.FTZ R156, R53, R154, R156 ;  /* 0x0000009a359c7223 */ /* 0x000fe2000001009c */
[-C--:B------:R-:W-:Y:S01]  /*9ed0*/  FFMA.FTZ R42, R42, R55.reuse, -R65 ;  /* 0x000000372a2a7223 */ /* 0x080fe20000010841 */
[----:B------:R-:W-:-:S04]  /*9ee0*/  FFMA.FTZ R57, R46, R55, R57 ;  /* 0x000000372e397223 */ /* 0x000fc80000010039 */
[----:B------:R-:W-:Y:S02]  /*9ef0*/  F2FP.F16.F32.PACK_AB R42, R42, R63 ;  /* 0x0000003f2a2a723e */ /* 0x000fe400000000ff */
[----:B------:R-:W-:-:S07]  /*9f00*/  F2FP.F16.F32.PACK_AB R46, R57, R156 ;  /* 0x0000009c392e723e */ /* 0x000fce00000000ff */
.L_x_518:
[----:B------:R-:W-:Y:S05]  /*9f10*/  BSYNC B1 ;  /* 0x0000000000017941 */ /* 0x000fea0003800000 */
.L_x_517:
[----:B0-----:R0:W-:Y:S01]  /*9f20*/  STG.E.128 desc[UR56][R48.64], R40 ;  /* 0x0000002830007986 */ /* 0x0011e2000c101d38 */
[----:B------:R-:W-:-:S13]  /*9f30*/  ISETP.GE.AND P3, PT, R51, R146, PT ;  /* 0x000000923300720c */ /* 0x000fda0003f66270 */
[----:B------:R-:W-:Y:S05]  /*9f40*/  @P3 BRA `(.L_x_467) ;  /* 0x0000000000f43947 */ /* 0x000fea0003800000 */
[--C-:B0-----:R-:W-:Y:S02]  /*9f50*/  SHF.R.S32.HI R41, RZ, 0x1f, R51.reuse ;  /* 0x0000001fff297819 */ /* 0x101fe40000011433 */
[----:B------:R-:W-:-:S04]  /*9f60*/  IADD3 R51, P3, P4, R114, R124, R51 ;  /* 0x0000007c72337210 */ /* 0x000fc80007c7e033 */
[----:B------:R-:W-:Y:S02]  /*9f70*/  IADD3.X R52, R6, R52, R41, P3, P4 ;  /* 0x0000003406347210 */ /* 0x000fe40001fe8429 */
[----:B------:R-:W-:-:S04]  /*9f80*/  LEA R120, P3, R51, R120, 0x1 ;  /* 0x0000007833787211 */ /* 0x000fc800078608ff */
[----:B------:R-:W-:-:S05]  /*9f90*/  LEA.HI.X R121, R51, R121, R52, 0x1, P3 ;  /* 0x0000007933797211 */ /* 0x000fca00018f0c34 */
[----:B--2---:R0:W-:Y:S01]  /*9fa0*/  STG.E.128 desc[UR56][R120.64], R44 ;  /* 0x0000002c78007986 */ /* 0x0041e2000c101d38 */
[----:B------:R-:W-:Y:S05]  /*9fb0*/  BRA `(.L_x_467) ;  /* 0x0000000000d87947 */ /* 0x000fea0003800000 */
.L_x_434:
[----:B------:R-:W-:-:S06]  /*9fc0*/  UISETP.NE.AND UP0, UPT, UR58, 0x3, UPT ;  /* 0x000000033a00788c */ /* 0x000fcc000bf05270 */
[----:B------:R-:W-:-:S13]  /*9fd0*/  PLOP3.LUT P2, PT, PT, PT, UP0, 0x80, 0x0 ;  /* 0x000000000000781c */ /* 0x000fda0003f4f008 */
[----:B------:R-:W-:Y:S05]  /*9fe0*/  @!P2 BRA `(.L_x_519) ;  /* 0x000000000004a947 */ /* 0x000fea0003800000 */
[----:B------:R-:W-:Y:S01]  /*9ff0*/  BPT.TRAP 0x1 ;  /* 0x000000040000795c */ /* 0x000fe20000300000 */
.L_x_519:
[----:B------:R-:W-:Y:S01]  /*a000*/  LEA R101, R16, R2, 0x3 ;  /* 0x0000000210657211 */ /* 0x000fe200078e18ff */
[----:B------:R-:W-:Y:S01]  /*a010*/  IMAD R100, R25, -0x80, R24 ;  /* 0xffffff8019647824 */ /* 0x000fe200078e0218 */
[----:B------:R-:W-:Y:S01]  /*a020*/  SHF.L.U32 R102, R184, 0x1f, RZ ;  /* 0x0000001fb8667819 */ /* 0x000fe200000006ff */
[----:B------:R-:W-:Y:S03]  /*a030*/  BSSY B1, `(.L_x_520) ;  /* 0x0000004000017945 */ /* 0x000fe60003800000 */
[----:B------:R-:W0:Y:S01]  /*a040*/  SYNCS.PHASECHK.TRANS64.TRYWAIT P3, [R101+URZ+0x34890], R102 ;  /* 0x03489066650075a7 */ /* 0x000e22000806017f */
[----:B------:R-:W-:Y:S01]  /*a050*/  VIMNMX R100, R100, 0x80, PT ;  /* 0x0000008064647848 */ /* 0x000fe20003fe0100 */
[----:B0-----:R-:W-:Y:S06]  /*a060*/  @!P3 BRA `(.L_x_521) ;  /* 0x0000017400b8b947 */ /* 0x001fec0003800000 */
.L_x_797:
[----:B------:R-:W-:Y:S05]  /*a070*/  BSYNC B1 ;  /* 0x0000000000017941 */ /* 0x000fea0003800000 */
.L_x_520:
[----:B------:R-:W-:Y:S01]  /*a080*/  ISETP.GE.AND P3, PT, R17, R100, PT ;  /* 0x000000641100720c */ /* 0x000fe20003f66270 */
[----:B------:R-:W-:-:S12]  /*a090*/  BSSY B1, `(.L_x_522) ;  /* 0x0000014000017945 */ /* 0x000fd80003800000 */
[----:B------:R-:W-:Y:S05]  /*a0a0*/  @P3 BRA `(.L_x_523) ;  /* 0x0000000000483947 */ /* 0x000fea0003800000 */
[----:B------:R-:W-:-:S13]  /*a0b0*/  ISETP.NE.AND P3, PT, R34, RZ, PT ;  /* 0x000000ff2200720c */ /* 0x000fda0003f65270 */
[----:B------:R-:W1:Y:S04]  /*a0c0*/  @P3 LDS.128 R40, [R47] ;  /* 0x000000002f283984 */ /* 0x000e680000000c00 */
[----:B-1----:R-:W-:Y:S01]  /*a0d0*/  @P3 STG.E.128 desc[UR56][R48.64], R40 ;  /* 0x0000002830003986 */ /* 0x002fe2000c101d38 */
[----:B------:R-:W-:-:S13]  /*a0e0*/  ISETP.NE.AND P3, PT, R38, RZ, PT ;  /* 0x000000ff2600720c */ /* 0x000fda0003f65270 */
[----:B------:R-:W1:Y:S04]  /*a0f0*/  @P3 LDS.128 R40, [R46] ;  /* 0x000000002e283984 */ /* 0x000e680000000c00 */
[----:B-1----:R-:W-:Y:S01]  /*a100*/  @P3 STG.E.128 desc[UR56][R48.64+0x40], R40 ;  /* 0x0000402830003986 */ /* 0x002fe2000c101d38 */
[----:B------:R-:W-:-:S13]  /*a110*/  ISETP.NE.AND P3, PT, R39, RZ, PT ;  /* 0x000000ff2700720c */ /* 0x000fda0003f65270 */
[----:B------:R-:W1:Y:S04]  /*a120*/  @P3 LDS.128 R40, [R47+0x4000] ;  /* 0x004000002f283984 */ /* 0x000e680000000c00 */
        /* <DEDUP_REMOVED lines=9> */
[----:B-1----:R1:W-:Y:S02]  /*a1c0*/  @P3 STG.E.128 desc[UR56][R48.64+0x140], R40 ;  /* 0x0001402830003986 */ /* 0x0023e4000c101d38 */
.L_x_523:
[----:B------:R-:W-:Y:S05]  /*a1d0*/  BSYNC B1 ;  /* 0x0000000000017941 */ /* 0x000fea0003800000 */
.L_x_522:
[----:B------:R-:W-:-:S13]  /*a1e0*/  ISETP.GE.AND P3, PT, R207, R100, PT ;  /* 0x00000064cf00720c */ /* 0x000fda0003f66270 */
[----:B------:R-:W-:Y:S05]  /*a1f0*/  @P3 BRA `(.L_x_467) ;  /* 0x0000000000483947 */ /* 0x000fea0003800000 */
[----:B------:R-:W-:-:S13]  /*a200*/  ISETP.NE.AND P3, PT, R34, RZ, PT ;  /* 0x000000ff2200720c */ /* 0x000fda0003f65270 */
[----:B-1----:R-:W1:Y:S04]  /*a210*/  @P3 LDS.128 R40, [R47+0x2000] ;  /* 0x002000002f283984 */ /* 0x002e680000000c00 */
        /* <DEDUP_REMOVED lines=16> */
.L_x_467:
[----:B------:R-:W-:Y:S05]  /*a320*/  BSYNC B0 ;  /* 0x0000000000007941 */ /* 0x000fea0003800000 */
.L_x_433:
[----:B01234-:R-:W0:Y:S01]  /*a330*/  S2R R40, SR_TID.X ;  /* 0x0000000000287919 */ /* 0x01fe220000002100 */
[----:B------:R-:W-:Y:S01]  /*a340*/  @!PT LDS RZ, [RZ] ;  /* 0x00000000fffff984 */ /* 0x000fe20000000800 */
[----:B------:R-:W-:Y:S01]  /*a350*/  @!PT LDS RZ, [RZ] ;  /* 0x00000000fffff984 */ /* 0x000fe20000000800 */
[----:B------:R-:W-:Y:S01]  /*a360*/  @!PT LDS RZ, [RZ] ;  /* 0x00000000fffff984 */ /* 0x000fe20000000800 */
[----:B------:R-:W-:Y:S01]  /*a370*/  @!PT LDS RZ, [RZ] ;  /* 0x00000000fffff984 */ /* 0x000fe20000000800 */
[----:B------:R1:W-:Y:S06]  /*a380*/  MEMBAR.ALL.CTA ;  /* 0x0000000000007992 */ /* 0x0003ec0000008000 */
[----:B-1----:R-:W1:Y:S01]  /*a390*/  FENCE.VIEW.ASYNC.S ;  /* 0x00000000000073c6 */ /* 0x002e620000000000 */
[----:B------:R-:W-:Y:S05]  /*a3a0*/  WARPSYNC.ALL ;  /* 0x0000000000007948 */ /* 0x000fea0003800000 */
[----:B------:R-:W-:Y:S01]  /*a3b0*/  BSSY B0, `(.L_x_524) ;  /* 0x0000009000007945 */ /* 0x000fe20003800000 */
[----:B0-----:R-:W-:Y:S01]  /*a3c0*/  LOP3.LUT R40, R40, 0x7f, RZ, 0xc0, !PT ;  /* 0x0000007f28287812 */ /* 0x001fe200078ec0ff */
[----:B-1----:R0:W-:Y:S03]  /*a3d0*/  BAR.SYNC.DEFER_BLOCKING R151, 0x80 ;  /* 0x000200970000751d */ /* 0x0021e60000010000 */
[----:B------:R-:W-:-:S13]  /*a3e0*/  ISETP.NE.AND P3, PT, R40, RZ, PT ;  /* 0x000000ff2800720c */ /* 0x000fda0003f65270 */
[----:B------:R-:W-:-:S05]  /*a3f0*/  @!P3 VIADD R40, R101, 0x348a0 ;  /* 0x000348a06528b836 */ /* 0x000fca0000000000 */
[----:B------:R-:W-:-:S04]  /*a400*/  @!P3 PRMT R40, RZ, 0x654, R40 ;  /* 0x00000654ff28b816 */ /* 0x000fc80000000028 */
[----:B------:R0:W-:Y:S01]  /*a410*/  @!P3 SYNCS.ARRIVE.TRANS64.RED.A1T0 RZ, [R40+URZ], RZ ;  /* 0x000000ff28ffb9a7 */ /* 0x0001e2000810043f */
[----:B------:R-:W-:Y:S05]  /*a420*/  @!P2 BRA `(.L_x_525) ;  /* 0x000000000004a947 */ /* 0x000fea0003800000 */
[----:B------:R-:W-:Y:S01]  /*a430*/  BPT.TRAP 0x1 ;  /* 0x000000040000795c */ /* 0x000fe20000300000 */
.L_x_525:
[----:B------:R-:W-:Y:S05]  /*a440*/  BSYNC B0 ;  /* 0x0000000000007941 */ /* 0x000fea0003800000 */
.L_x_524:
[----:B------:R-:W1:Y:S01]  /*a450*/  SYNCS.PHASECHK.TRANS64.TRYWAIT P2, [R101+URZ+0x348b0], R102 ;  /* 0x0348b066650075a7 */ /* 0x000e62000804017f */
[----:B------:R-:W-:Y:S01]  /*a460*/  ULDC UR59, c[0x0][0x320] ;  /* 0x0000c800003b7ab9 */ /* 0x000fe20000000800 */
[----:B------:R-:W-:Y:S01]  /*a470*/  ULDC.64 UR38, c[0x0][0x328] ;  /* 0x0000ca0000267ab9 */ /* 0x000fe20000000a00 */
[----:B------:R-:W-:Y:S01]  /*a480*/  ULDC.64 UR36, c[0x0][0x318] ;  /* 0x0000c60000247ab9 */ /* 0x000fe20000000a00 */
[----:B------:R-:W-:Y:S04]  /*a490*/  BSSY B0, `(.L_x_526) ;  /* 0x0000002000007945 */ /* 0x000fe80003800000 */
[----:B-1----:R-:W-:Y:S05]  /*a4a0*/  @!P2 BRA `(.L_x_527) ;  /* 0x0000017000bca947 */ /* 0x002fea0003800000 */
.L_x_798:
[----:B------:R-:W-:Y:S05]  /*a4b0*/  BSYNC B0 ;  /* 0x0000000000007941 */ /* 0x000fea0003800000 */
.L_x_526:
[----:B------:R-:W-:Y:S01]  /*a4c0*/  ISETP.GE.AND P2, PT, R17, R100, PT ;  /* 0x000000641100720c */ /* 0x000fe20003f46270 */
[----:B0-----:R-:W-:Y:S01]  /*a4d0*/  IMAD R40, R16, 0x4000, R15 ;  /* 0x0000400010287824 */ /* 0x001fe200078e020f */
[----:B------:R-:W-:Y:S01]  /*a4e0*/  BSSY B0, `(.L_x_528) ;  /* 0x000001a000007945 */ /* 0x000fe20003800000 */
[----:B------:R-:W-:-:S03]  /*a4f0*/  IMAD.WIDE R44, R25, 0x80, R118 ;  /* 0x00000080192c7825 */ /* 0x000fc600078e0276 */
[----:B------:R-:W-:Y:S01]  /*a500*/  LEA R48, R40, R103, 0x1 ;  /* 0x0000006728307211 */ /* 0x000fe200078e08ff */
[----:B------:R-:W-:-:S04]  /*a510*/  IMAD.IADD R42, R130, 0x1, R40 ;  /* 0x00000001822a7824 */ /* 0x000fc800078e0228 */
[----:B------:R-:W-:Y:S02]  /*a520*/  IMAD R49, R42, 0x2, R103 ;  /* 0x000000022a317824 */ /* 0x000fe400078e0267 */
[----:B------:R-:W-:Y:S05]  /*a530*/  @P2 BRA `(.L_x_529) ;  /* 0x0000000000502947 */ /* 0x000fea0003800000 */
[----:B------:R-:W-:Y:S02]  /*a540*/  IMAD R43, R45, UR38, RZ ;  /* 0x000000262d2b7c24 */ /* 0x000fe4000f8e02ff */
[----:B------:R-:W-:Y:S02]  /*a550*/  IMAD.MOV.U32 R40, RZ, RZ, R112 ;  /* 0x000000ffff287224 */ /* 0x000fe400078e0070 */
[----:B------:R-:W-:Y:S02]  /*a560*/  IMAD.MOV.U32 R41, RZ, RZ, R99 ;  /* 0x000000ffff297224 */ /* 0x000fe400078e0063 */
[C---:B------:R-:W-:Y:S02]  /*a570*/  IMAD R43, R44.reuse, UR39, R43 ;  /* 0x000000272c2b7c24 */ /* 0x040fe4000f8e022b */
[----:B------:R-:W-:-:S05]  /*a580*/  IMAD.WIDE.U32 R40, R44, UR38, R40 ;  /* 0x000000262c287c25 */ /* 0x000fca000f8e0028 */
[----:B------:R-:W-:Y:S02]  /*a590*/  IADD3 R41, R41, R43, RZ ;  /* 0x0000002b29297210 */ /* 0x000fe40007ffe0ff */
[----:B------:R-:W-:-:S04]  /*a5a0*/  LEA R46, P2, R40, UR36, 0x1 ;  /* 0x00000024282e7c11 */ /* 0x000fc8000f8408ff */
[----:B------:R-:W-:Y:S02]  /*a5b0*/  LEA.HI.X R47, R40, UR37, R41, 0x1, P2 ;  /* 0x00000025282f7c11 */ /* 0x000fe400090f0c29 */
[----:B------:R-:W-:-:S13]  /*a5c0*/  ISETP.GE.AND P2, PT, R18, UR59, PT ;  /* 0x0000003b12007c0c */ /* 0x000fda000bf46270 */
[----:B------:R-:W0:Y:S04]  /*a5d0*/  @!P2 LDS.128 R40, [R48] ;  /* 0x000000003028a984 */ /* 0x000e280000000c00 */
[----:B0-----:R-:W-:Y:S01]  /*a5e0*/  @!P2 STG.E.128 desc[UR56][R46.64], R40 ;  /* 0x000000282e00a986 */ /* 0x001fe2000c101d38 */
[----:B------:R-:W-:-:S13]  /*a5f0*/  ISETP.GE.AND P2, PT, R0, UR59, PT ;  /* 0x0000003b00007c0c */ /* 0x000fda000bf46270 */
[----:B------:R-:W0:Y:S04]  /*a600*/  @!P2 LDS.128 R40, [R49] ;  /* 0x000000003128a984 */ /* 0x000e280000000c00 */
[----:B0-----:R-:W-:Y:S01]  /*a610*/  @!P2 STG.E.128 desc[UR56][R46.64+0x40], R40 ;  /* 0x000040282e00a986 */ /* 0x001fe2000c101d38 */
[----:B------:R-:W-:-:S13]  /*a620*/  ISETP.GE.AND P2, PT, R3, UR59, PT ;  /* 0x0000003b03007c0c */ /* 0x000fda000bf46270 */
[----:B------:R-:W0:Y:S04]  /*a630*/  @!P2 LDS.128 R40, [R48+0x4000] ;  /* 0x004000003028a984 */ /* 0x000e280000000c00 */
[----:B0-----:R-:W-:Y:S01]  /*a640*/  @!P2 STG.E.128 desc[UR56][R46.64+0x80], R40 ;  /* 0x000080282e00a986 */ /* 0x001fe2000c101d38 */
[----:B------:R-:W-:-:S13]  /*a650*/  ISETP.GE.AND P2, PT, R4, UR59, PT ;  /* 0x0000003b04007c0c */ /* 0x000fda000bf46270 */
[----:B------:R-:W0:Y:S04]  /*a660*/  @!P2 LDS.128 R40, [R49+0x4000] ;  /* 0x004000003128a984 */ /* 0x000e280000000c00 */
[----:B0-----:R0:W-:Y:S02]  /*a670*/  @!P2 STG.E.128 desc[UR56][R46.64+0xc0], R40 ;  /* 0x0000c0282e00a986 */ /* 0x0011e4000c101d38 */
.L_x_529:
[----:B------:R-:W-:Y:S05]  /*a680*/  BSYNC B0 ;  /* 0x0000000000007941 */ /* 0x000fea0003800000 */
.L_x_528:
[----:B------:R-:W-:Y:S01]  /*a690*/  ISETP.GE.AND P2, PT, R207, R100, PT ;  /* 0x00000064cf00720c */ /* 0x000fe20003f46270 */
[----:B------:R-:W-:-:S12]  /*a6a0*/  BSSY B0, `(.L_x_530) ;  /* 0x0000018000007945 */ /* 0x000fd80003800000 */
[----:B------:R-:W-:Y:S05]  /*a6b0*/  @P2 BRA `(.L_x_531) ;  /* 0x0000000000582947 */ /* 0x000fea0003800000 */
[----:B0-----:R-:W-:Y:S01]  /*a6c0*/  IADD3 R43, P2, R44, 0x40, RZ ;  /* 0x000000402c2b7810 */ /* 0x001fe20007f5e0ff */
[----:B------:R-:W-:Y:S02]  /*a6d0*/  IMAD.MOV.U32 R40, RZ, RZ, R112 ;  /* 0x000000ffff287224 */ /* 0x000fe400078e0070 */
[----:B------:R-:W-:Y:S02]  /*a6e0*/  IMAD.MOV.U32 R41, RZ, RZ, R99 ;  /* 0x000000ffff297224 */ /* 0x000fe400078e0063 */
[----:B------:R-:W-:Y:S02]  /*a6f0*/  IMAD.X R44, RZ, RZ, R45, P2 ;  /* 0x000000ffff2c7224 */ /* 0x000fe400010e062d */
[----:B------:R-:W-:-:S04]  /*a700*/  IMAD.WIDE.U32 R40, R43, UR38, R40 ;  /* 0x000000262b287c25 */ /* 0x000fc8000f8e0028 */
[----:B------:R-:W-:-:S04]  /*a710*/  IMAD R44, R44, UR38, RZ ;  /* 0x000000262c2c7c24 */ /* 0x000fc8000f8e02ff */
[----:B------:R-:W-:Y:S01]  /*a720*/  IMAD R43, R43, UR39, R44 ;  /* 0x000000272b2b7c24 */ /* 0x000fe2000f8e022c */
[----:B------:R-:W-:-:S04]  /*a730*/  LEA R44, P2, R40, UR36, 0x1 ;  /* 0x00000024282c7c11 */ /* 0x000fc8000f8408ff */
[----:B------:R-:W-:-:S04]  /*a740*/  IADD3 R41, R41, R43, RZ ;  /* 0x0000002b29297210 */ /* 0x000fc80007ffe0ff */
[----:B------:R-:W-:Y:S02]  /*a750*/  LEA.HI.X R45, R40, UR37, R41, 0x1, P2 ;  /* 0x00000025282d7c11 */ /* 0x000fe400090f0c29 */
[----:B------:R-:W-:-:S13]  /*a760*/  ISETP.GE.AND P2, PT, R18, UR59, PT ;  /* 0x0000003b12007c0c */ /* 0x000fda000bf46270 */
[----:B------:R-:W0:Y:S04]  /*a770*/  @!P2 LDS.128 R40, [R48+0x2000] ;  /* 0x002000003028a984 */ /* 0x000e280000000c00 */
[----:B0-----:R-:W-:Y:S01]  /*a780*/  @!P2 STG.E.128 desc[UR56][R44.64], R40 ;  /* 0x000000282c00a986 */ /* 0x001fe2000c101d38 */
        /* <DEDUP_REMOVED lines=8> */
[----:B0-----:R2:W-:Y:S02]  /*a810*/  @!P2 STG.E.128 desc[UR56][R44.64+0xc0], R40 ;  /* 0x0000c0282c00a986 */ /* 0x0015e4000c101d38 */
.L_x_531:
[----:B------:R-:W-:Y:S05]  /*a820*/  BSYNC B0 ;  /* 0x0000000000007941 */ /* 0x000fea0003800000 */
.L_x_530:
[----:B0-2---:R-:W2:Y:S01]  /*a830*/  LDL R40, [R1+0x14] ;  /* 0x0000140001287983 */ /* 0x005ea20000100800 */
[----:B-1----:R-:W-:Y:S01]  /*a840*/  @!P3 VIADD R101, R101, 0x348c0 ;  /* 0x000348c06565b836 */ /* 0x002fe20000000000 */
[----:B------:R-:W-:Y:S01]  /*a850*/  PLOP3.LUT P2, PT, PT, PT, PT, 0x8, 0x0 ;  /* 0x000000000000781c */ /* 0x000fe20003f4e170 */
[----:B------:R-:W-:Y:S01]  /*a860*/  VIADD R16, R16, 0x1 ;  /* 0x0000000110107836 */ /* 0x000fe20000000000 */
[----:B------:R-:W-:Y:S01]  /*a870*/  @!PT LDS RZ, [RZ] ;  /* 0x00000000fffff984 */ /* 0x000fe20000000800 */
[----:B------:R-:W-:Y:S01]  /*a880*/  @!PT LDS RZ, [RZ] ;  /* 0x00000000fffff984 */ /* 0x000fe20000000800 */
[----:B------:R-:W-:Y:S01]  /*a890*/  @!PT LDS RZ, [RZ] ;  /* 0x00000000fffff984 */ /* 0x000fe20000000800 */
[----:B------:R-:W-:Y:S01]  /*a8a0*/  @!PT LDS RZ, [RZ] ;  /* 0x00000000fffff984 */ /* 0x000fe20000000800 */
[----:B------:R0:W-:Y:S06]  /*a8b0*/  MEMBAR.ALL.CTA ;  /* 0x0000000000007992 */ /* 0x0001ec0000008000 */
[----:B0-----:R-:W0:Y:S01]  /*a8c0*/  FENCE.VIEW.ASYNC.S ;  /* 0x00000000000073c6 */ /* 0x001e220000000000 */
[----:B------:R-:W-:Y:S01]  /*a8d0*/  @!P3 PRMT R101, RZ, 0x654, R101 ;  /* 0x00000654ff65b816 */ /* 0x000fe20000000065 */
[----:B0-----:R1:W-:Y:S06]  /*a8e0*/  BAR.SYNC.DEFER_BLOCKING R151, 0x80 ;  /* 0x000200970000751d */ /* 0x0013ec0000010000 */
[----:B------:R1:W-:Y:S01]  /*a8f0*/  @!P3 SYNCS.ARRIVE.TRANS64.RED.A1T0 RZ, [R101+URZ], RZ ;  /* 0x000000ff65ffb9a7 */ /* 0x0003e2000810043f */
[----:B------:R-:W-:-:S04]  /*a900*/  ISETP.NE.AND P3, PT, R16, 0x2, PT ;  /* 0x000000021000780c */ /* 0x000fc80003f65270 */
[----:B------:R-:W-:Y:S02]  /*a910*/  SEL R41, RZ, 0x1, P3 ;  /* 0x00000001ff297807 */ /* 0x000fe40001800000 */
[----:B------:R-:W-:Y:S02]  /*a920*/  SEL R16, R16, RZ, P3 ;  /* 0x000000ff10107207 */ /* 0x000fe40001800000 */
[----:B------:R-:W-:Y:S02]  /*a930*/  LOP3.LUT R184, R184, R41, RZ, 0x3c, !PT ;  /* 0x00000029b8b87212 */ /* 0x000fe400078e3cff */
[----:B--2---:R-:W-:-:S13]  /*a940*/  LOP3.LUT P4, RZ, R40, 0x2, RZ, 0xc0, !PT ;  /* 0x0000000228ff7812 */ /* 0x004fda000788c0ff */
[----:B-1----:R-:W-:Y:S05]  /*a950*/  @P4 BRA `(.L_x_532) ;  /* 0xffffff8000cc4947 */ /* 0x002fea000383ffff */
.L_x_428:
[----:B------:R-:W-:Y:S01]  /*a960*/  BSSY B0, `(.L_x_533) ;  /* 0x0000005000007945 */ /* 0x000fe20003800000 */
[----:B------:R-:W-:-:S03]  /*a970*/  IMAD.MOV.U32 R0, RZ, RZ, RZ ;  /* 0x000000ffff007224 */ /* 0x000fc600078e00ff */
[----:B------:R-:W-:Y:S05]  /*a980*/  @P2 BRA `(.L_x_534) ;  /* 0x0000000000082947 */ /* 0x000fea0003800000 */
[----:B------:R-:W1:Y:S02]  /*a990*/  FENCE.VIEW.ASYNC.G ;  /* 0x00000000000073c6 */ /* 0x000e640000000100 */
[----:B-1----:R-:W-:Y:S06]  /*a9a0*/  BAR.ARV 0xc, 0x180 ;  /* 0x0306000000007b1d */ /* 0x002fec0000002000 */
.L_x_534:
[----:B------:R-:W-:Y:S05]  /*a9b0*/  BSYNC B0 ;  /* 0x0000000000007941 */ /* 0x000fea0003800000 */
.L_x_533:
[----:B------:R-:W2:Y:S01]  /*a9c0*/  LDL R3, [R1+0x14] ;  /* 0x0000140001037983 */ /* 0x000ea20000100800 */
[----:B------:R-:W-:Y:S01]  /*a9d0*/  BSSY B0, `(.L_x_535) ;  /* 0x0000020000007945 */ /* 0x000fe20003800000 */
[----:B--2---:R-:W-:-:S13]  /*a9e0*/  LOP3.LUT P0, RZ, R3, 0x4, RZ, 0xc0, !PT ;  /* 0x0000000403ff7812 */ /* 0x004fda000780c0ff */
        /* <DEDUP_REMOVED lines=12> */
[----:B0-----:R-:W-:Y:S01]  /*aab0*/  IADD3 R4, R3, 0xffffffe, RZ ;  /* 0x0ffffffe03047810 */ /* 0x001fe20007ffe0ff */
[----:B------:R-:W-:-:S05]  /*aac0*/  IMAD.MOV R3, RZ, RZ, -R10 ;  /* 0x000000ffff037224 */ /* 0x000fca00078e0a0a */
        /* <DEDUP_REMOVED lines=8> */
[-C--:B------:R-:W-:Y:S01]  /*ab50*/  @!P1 IADD3 R3, R3, -R6.reuse, RZ ;  /* 0x8000000603039210 */ /* 0x080fe20007ffe0ff */
[----:B------:R-:W-:Y:S01]  /*ab60*/  @!P1 VIADD R5, R5, 0x1 ;  /* 0x0000000105059836 */ /* 0x000fe20000000000 */
[----:B------:R-:W-:Y:S02]  /*ab70*/  ISETP.NE.AND P1, PT, R9, RZ, PT ;  /* 0x000000ff0900720c */ /* 0x000fe40003f25270 */
[----:B------:R-:W-:-:S13]  /*ab80*/  ISETP.GE.U32.AND P0, PT, R3, R6, PT ;  /* 0x000000060300720c */ /* 0x000fda0003f06070 */
[----:B------:R-:W-:-:S04]  /*ab90*/  @P0 VIADD R5, R5, 0x1 ;  /* 0x0000000105050836 */ /* 0x000fc80000000000 */
[----:B------:R-:W-:-:S05]  /*aba0*/  IMAD.MOV.U32 R0, RZ, RZ, R5 ;  /* 0x000000ffff007224 */ /* 0x000fca00078e0005 */
[----:B------:R-:W-:Y:S02]  /*abb0*/  @!P2 IADD3 R0, -R0, RZ, RZ ;  /* 0x000000ff0000a210 */ /* 0x000fe40007ffe1ff */
[----:B------:R-:W-:-:S07]  /*abc0*/  @!P1 LOP3.LUT R0, RZ, R9, RZ, 0x33, !PT ;  /* 0x00000009ff009212 */ /* 0x000fce00078e33ff */
.L_x_536:
[----:B------:R-:W-:Y:S05]  /*abd0*/  BSYNC B0 ;  /* 0x0000000000007941 */ /* 0x000fea0003800000 */
.L_x_535:
[-C--:B------:R-:W-:Y:S01]  /*abe0*/  IMAD R197, R210, R0.reuse, RZ ;  /* 0x00000000d2c57224 */ /* 0x080fe200078e02ff */
[----:B------:R-:W-:Y:S02]  /*abf0*/  PLOP3.LUT P0, PT, PT, PT, PT, 0x80, 0x0 ;  /* 0x000000000000781c */ /* 0x000fe40003f0f070 */
[----:B------:R-:W-:Y:S02]  /*ac00*/  CS2R R20, SRZ ;  /* 0x0000000000147805 */ /* 0x000fe4000001ff00 */
[----:B------:R-:W-:Y:S02]  /*ac10*/  CS2R R86, SRZ ;  /* 0x0000000000567805 */ /* 0x000fe4000001ff00 */
[----:B------:R-:W-:Y:S02]  /*ac20*/  CS2R R84, SRZ ;  /* 0x0000000000547805 */ /* 0x000fe4000001ff00 */
[----:B------:R-:W-:Y:S02]  /*ac30*/  VIADDMNMX R149, R197, R0, R149, PT ;  /* 0x00000000c5957246 */ /* 0x000fe40003800195 */
[----:B------:R-:W-:-:S02]  /*ac40*/  CS2R R82, SRZ ;  /* 0x0000000000527805 */ /* 0x000fc4000001ff00 */
[----:B------:R-:W-:Y:S02]  /*ac50*/  CS2R R80, SRZ ;  /* 0x0000000000507805 */ /* 0x000fe4000001ff00 */
[----:B------:R-:W-:Y:S02]  /*ac60*/  CS2R R78, SRZ ;  /* 0x00000000004e7805 */ /* 0x000fe4000001ff00 */
[----:B------:R-:W-:Y:S02]  /*ac70*/  ISETP.GT.AND P1, PT, R149, R197, PT ;  /* 0x000000c59500720c */ /* 0x000fe40003f24270 */
        /* <DEDUP_REMOVED lines=28> */
[----:B------:R-:W1:Y:S02]  /*ae40*/  S2R R4, SR_TID.X ;  /* 0x0000000000047919 */ /* 0x000e640000002100 */
[----:B-1----:R-:W-:-:S05]  /*ae50*/  VIADD R4, R4, 0xffffff80 ;  /* 0xffffff8004047836 */ /* 0x002fca0000000000 */
[----:B------:R-:W-:-:S04]  /*ae60*/  SHF.R.S32.HI R3, RZ, 0x1f, R4 ;  /* 0x0000001fff037819 */ /* 0x000fc80000011404 */
[----:B------:R-:W-:-:S04]  /*ae70*/  LEA.HI R3, R3, R4, RZ, 0x7 ;  /* 0x0000000403037211 */ /* 0x000fc800078f38ff */
[----:B------:R-:W-:-:S05]  /*ae80*/  SHF.R.S32.HI R3, RZ, 0x7, R3 ;  /* 0x00000007ff037819 */ /* 0x000fca0000011403 */
[----:B------:R-:W1:Y:S02]  /*ae90*/  SHFL.IDX PT, R0, R3, RZ, 0x1f ;  /* 0x00001fff03007589 */ /* 0x000e6400000e0000 */
[----:B-1----:R-:W-:-:S04]  /*aea0*/  LEA.HI R3, R0, R0, RZ, 0x1 ;  /* 0x0000000000037211 */ /* 0x002fc800078f08ff */
[----:B------:R-:W-:-:S05]  /*aeb0*/  LOP3.LUT R3, R3, 0x1e, RZ, 0xc0, !PT ;  /* 0x0000001e03037812 */ /* 0x000fca00078ec0ff */
[----:B------:R-:W-:Y:S02]  /*aec0*/  IMAD.IADD R3, R0, 0x1, -R3 ;  /* 0x0000000100037824 */ /* 0x000fe400078e0a03 */
[----:B------:R-:W-:-:S03]  /*aed0*/  IMAD.U32 R0, RZ, RZ, UR61 ;  /* 0x0000003dff007e24 */ /* 0x000fc6000f8e00ff */
[----:B------:R-:W-:Y:S02]  /*aee0*/  LEA R3, R3, UR61, 0xd ;  /* 0x0000003d03037c11 */ /* 0x000fe4000f8e68ff */
[----:B------:R-:W-:Y:S02]  /*aef0*/  LOP3.LUT P0, RZ, R0, 0x3ff, RZ, 0xc0, !PT ;  /* 0x000003ff00ff7812 */ /* 0x000fe4000780c0ff */
[----:B------:R-:W-:Y:S02]  /*af00*/  SHF.R.U32.HI R3, RZ, 0x4, R3 ;  /* 0x00000004ff037819 */ /* 0x000fe40000011603 */
[----:B------:R-:W-:Y:S02]  /*af10*/  P2R R24, PR, RZ, 0x1 ;  /* 0x00000001ff187803 */ /* 0x000fe40000000000 */
[----:B------:R-:W-:-:S07]  /*af20*/  LOP3.LUT R36, R3, 0x3fff, RZ, 0xc0, !PT ;  /* 0x00003fff03247812 */ /* 0x000fce00078ec0ff */
[----:B------:R-:W-:Y:S05]  /*af30*/  @!P0 BRA `(.L_x_538) ;  /* 0x0000000000408947 */ /* 0x000fea0003800000 */
[----:B------:R-:W-:Y:S01]  /*af40*/  MOV R0, 0x0 ;  /* 0x0000000000007802 */ /* 0x000fe20000000f00 */
[----:B------:R-:W-:Y:S01]  /*af50*/  ULDC.64 UR4, c[0x4][0xb8] ;  /* 0x01002e0000047ab9 */ /* 0x000fe20000000a00 */
[----:B------:R-:W-:Y:S01]  /*af60*/  ULDC.64 UR6, c[0x4][0xc0] ;  /* 0x0100300000067ab9 */ /* 0x000fe20000000a00 */
[----:B------:R-:W-:Y:S01]  /*af70*/  MOV R4, UR4 ;  /* 0x0000000400047c02 */ /* 0x000fe20008000f00 */
[----:B------:R1:W2:Y:S01]  /*af80*/  LDC.64 R14, c[0x4][R0] ;  /* 0x01000000000e7b82 */ /* 0x0002a20000000a00 */
[----:B------:R-:W-:Y:S01]  /*af90*/  IMAD.U32 R5, RZ, RZ, UR5 ;  /* 0x00000005ff057e24 */ /* 0x000fe2000f8e00ff */
[----:B------:R-:W-:Y:S01]  /*afa0*/  ULDC.64 UR4, c[0x4][0x30] ;  /* 0x01000c0000047ab9 */ /* 0x000fe20000000a00 */
[----:B0-----:R-:W-:Y:S01]  /*afb0*/  IMAD.U32 R6, RZ, RZ, UR6 ;  /* 0x00000006ff067e24 */ /* 0x001fe2000f8e00ff */
[----:B------:R-:W-:Y:S01]  /*afc0*/  MOV R10, UR4 ;  /* 0x00000004000a7c02 */ /* 0x000fe20008000f00 */
[----:B------:R-:W-:Y:S01]  /*afd0*/  IMAD.U32 R7, RZ, RZ, UR7 ;  /* 0x00000007ff077e24 */ /* 0x000fe2000f8e00ff */
[----:B------:R-:W-:Y:S01]  /*afe0*/  MOV R13, RZ ;  /* 0x000000ff000d7202 */ /* 0x000fe20000000f00 */
[----:B------:R-:W-:-:S02]  /*aff0*/  IMAD.U32 R11, RZ, RZ, UR5 ;  /* 0x00000005ff0b7e24 */ /* 0x000fc4000f8e00ff */
[----:B------:R-:W-:Y:S02]  /*b000*/  IMAD.MOV.U32 R8, RZ, RZ, 0x70 ;  /* 0x00000070ff087424 */ /* 0x000fe400078e00ff */
[----:B-1----:R-:W-:-:S07]  /*b010*/  IMAD.MOV.U32 R12, RZ, RZ, 0x1 ;  /* 0x00000001ff0c7424 */ /* 0x002fce00078e00ff */
[----:B------:R-:W-:-:S07]  /*b020*/  LEPC R20, `(.L_x_538) ;  /* 0x000000001014794e */ /* 0x000fce0000000000 */
[----:B--2--5:R-:W-:Y:S05]  /*b030*/  CALL.ABS.NOINC R14 ;  /* 0x000000000e007343 */ /* 0x024fea0003c00000 */
.L_x_538:
[----:B------:R-:W-:Y:S02]  /*b040*/  ULDC UR4, c[0x0][0x3f4] ;  /* 0x0000fd0000047ab9 */ /* 0x000fe40000000800 */
[----:B------:R-:W-:-:S13]  /*b050*/  ISETP.LT.AND P0, PT, RZ, UR4, PT ;  /* 0x00000004ff007c0c */ /* 0x000fda000bf01270 */
[----:B------:R-:W-:Y:S05]  /*b060*/  @P0 BRA `(.L_x_539) ;  /* 0x00000000003c0947 */ /* 0x000fea0003800000 */
[----:B------:R-:W-:-:S04]  /*b070*/  LEA.HI R0, R206, R206, RZ, 0x1 ;  /* 0x000000cece007211 */ /* 0x000fc800078f08ff */
[----:B------:R-:W-:-:S05]  /*b080*/  LOP3.LUT R3, R0, 0xfffffffe, RZ, 0xc0, !PT ;  /* 0xfffffffe00037812 */ /* 0x000fca00078ec0ff */
[----:B------:R-:W-:-:S05]  /*b090*/  IMAD.IADD R3, R206, 0x1, -R3 ;  /* 0x00000001ce037824 */ /* 0x000fca00078e0a03 */
[----:B------:R-:W-:-:S04]  /*b0a0*/  SHF.L.U32 R3, R3, 0x1f, RZ ;  /* 0x0000001f03037819 */ /* 0x000fc800000006ff */
[----:B------:R1:W2:Y:S03]  /*b0b0*/  SYNCS.PHASECHK.TRANS64.TRYWAIT P0, [R2+URZ+0x34800], R3 ;  /* 0x03480003020075a7 */ /* 0x0002a6000800017f */
[----:B--2---:R-:W-:Y:S05]  /*b0c0*/  @!P0 NANOSLEEP.SYNCS 0x989680 ;  /* 0x009896800000895d */ /* 0x004fea0003900000 */
[----:B------:R-:W2:Y:S01]  /*b0d0*/  @!P0 SYNCS.PHASECHK.TRANS64 P0, [R2+URZ+0x34800], R3 ;  /* 0x03480003020085a7 */ /* 0x000ea2000800007f */
[----:B------:R-:W-:Y:S04]  /*b0e0*/  BSSY B0, `(.L_x_540) ;  /* 0x0000006000007945 */ /* 0x000fe80003800000 */
[----:B--2---:R-:W-:Y:S05]  /*b0f0*/  @P0 BRA `(.L_x_541) ;  /* 0x0000000000100947 */ /* 0x004fea0003800000 */
.L_x_542:
[----:B--2---:R2:W3:Y:S02]  /*b100*/  SYNCS.PHASECHK.TRANS64.TRYWAIT P0, [R2+URZ+0x34800], R3 ;  /* 0x03480003020075a7 */ /* 0x0044e4000800017f */
[----:B---3--:R-:W-:Y:S05]  /*b110*/  @!P0 NANOSLEEP.SYNCS 0x989680 ;  /* 0x009896800000895d */ /* 0x008fea0003900000 */
[----:B------:R-:W3:Y:S02]  /*b120*/  @!P0 SYNCS.PHASECHK.TRANS64 P0, [R2+URZ+0x34800], R3 ;  /* 0x03480003020085a7 */ /* 0x000ee4000800007f */
[----:B---3--:R-:W-:Y:S05]  /*b130*/  @!P0 BRA `(.L_x_542) ;  /* 0xfffffffc00f08947 */ /* 0x008fea000383ffff */
.L_x_541:
[----:B------:R-:W-:Y:S05]  /*b140*/  BSYNC B0 ;  /* 0x0000000000007941 */ /* 0x000fea0003800000 */
.L_x_540:
[----:B------:R-:W-:Y:S05]  /*b150*/  BRA `(.L_x_543) ;  /* 0x00000058006c7947 */ /* 0x000fea0003800000 */
.L_x_539:
[----:B-----5:R-:W-:Y:S01]  /*b160*/  SHF.R.S32.HI R0, RZ, 0x1f, R143 ;  /* 0x0000001fff007819 */ /* 0x020fe2000001148f */
[----:B------:R-:W-:Y:S01]  /*b170*/  ULDC.64 UR4, c[0x0][0x3f8] ;  /* 0x0000fe0000047ab9 */ /* 0x000fe20000000a00 */
[----:B------:R-:W-:Y:S01]  /*b180*/  ULDC.64 UR6, c[0x0][0x408] ;  /* 0x0001020000067ab9 */ /* 0x000fe20000000a00 */
[----:B------:R-:W-:Y:S01]  /*b190*/  ISETP.NE.AND P2, PT, R24, RZ, PT ;  /* 0x000000ff1800720c */ /* 0x000fe20003f45270 */
[----:B------:R-:W-:-:S04]  /*b1a0*/  IMAD.WIDE.U32 R4, R143, UR4, RZ ;  /* 0x000000048f047c25 */ /* 0x000fc8000f8e00ff */
[C---:B0-----:R-:W-:Y:S02]  /*b1b0*/  IMAD R6, R0.reuse, UR4, RZ ;  /* 0x0000000400067c24 */ /* 0x041fe4000f8e02ff */
[----:B------:R-:W-:Y:S02]  /*b1c0*/  IMAD R0, R0, UR6, RZ ;  /* 0x0000000600007c24 */ /* 0x000fe4000f8e02ff */
[C---:B------:R-:W-:Y:S01]  /*b1d0*/  IMAD R25, R143.reuse, UR5, R6 ;  /* 0x000000058f197c24 */ /* 0x040fe2000f8e0206 */
[----:B------:R-:W-:Y:S01]  /*b1e0*/  ULDC.64 UR4, c[0x0][0x3e8] ;  /* 0x0000fa0000047ab9 */ /* 0x000fe20000000a00 */
[----:B------:R-:W-:Y:S01]  /*b1f0*/  IMAD.WIDE.U32 R44, R143, UR6, RZ ;  /* 0x000000068f2c7c25 */ /* 0x000fe2000f8e00ff */
[----:B------:R-:W-:-:S03]  /*b200*/  LEA R24, P0, R4, UR4, 0x1 ;  /* 0x0000000404187c11 */ /* 0x000fc6000f8008ff */
[----:B------:R-:W-:Y:S01]  /*b210*/  IMAD R3, R143, UR7, R0 ;  /* 0x000000078f037c24 */ /* 0x000fe2000f8e0200 */
[----:B------:R-:W-:Y:S01]  /*b220*/  ULDC.64 UR6, c[0x0][0x400] ;  /* 0x0001000000067ab9 */ /* 0x000fe20000000a00 */
[----:B------:R-:W-:Y:S01]  /*b230*/  IMAD.IADD R25, R25, 0x1, R5 ;  /* 0x0000000119197824 */ /* 0x000fe200078e0205 */
[----:B------:R-:W-:Y:S01]  /*b240*/  LEA R43, P1, R44, UR6, 0x1 ;  /* 0x000000062c2b7c11 */ /* 0x000fe2000f8208ff */
[----:B------:R-:W-:-:S03]  /*b250*/  IMAD.IADD R3, R3, 0x1, R45 ;  /* 0x0000000103037824 */ /* 0x000fc600078e022d */
[----:B------:R-:W-:Y:S02]  /*b260*/  LEA.HI.X R25, R4, UR5, R25, 0x1, P0 ;  /* 0x0000000504197c11 */ /* 0x000fe400080f0c19 */
[----:B------:R-:W-:Y:S01]  /*b270*/  LEA.HI.X R44, R44, UR7, R3, 0x1, P1 ;  /* 0x000000072c2c7c11 */ /* 0x000fe200088f0c03 */
[----:B------:R-:W-:Y:S06]  /*b280*/  @!P2 BRA `(.L_x_544) ;  /* 0x000000000040a947 */ /* 0x000fec0003800000 */
[----:B------:R-:W-:Y:S01]  /*b290*/  MOV R14, 0x0 ;  /* 0x00000000000e7802 */ /* 0x000fe20000000f00 */
[----:B------:R-:W-:Y:S01]  /*b2a0*/  ULDC.64 UR4, c[0x4][0xb8] ;  /* 0x01002e0000047ab9 */ /* 0x000fe20000000a00 */
[----:B------:R-:W-:Y:S01]  /*b2b0*/  ULDC.64 UR6, c[0x4][0xc0] ;  /* 0x0100300000067ab9 */ /* 0x000fe20000000a00 */
[----:B------:R-:W-:Y:S01]  /*b2c0*/  MOV R4, UR4 ;  /* 0x0000000400047c02 */ /* 0x000fe20008000f00 */
[----:B------:R-:W-:Y:S01]  /*b2d0*/  IMAD.U32 R5, RZ, RZ, UR5 ;  /* 0x00000005ff057e24 */ /* 0x000fe2000f8e00ff */
[----:B------:R-:W-:Y:S01]  /*b2e0*/  ULDC.64 UR4, c[0x4][0x20] ;  /* 0x0100080000047ab9 */ /* 0x000fe20000000a00 */
[----:B------:R-:W0:Y:S01]  /*b2f0*/  LDC.64 R14, c[0x4][R14] ;  /* 0x010000000e0e7b82 */ /* 0x000e220000000a00 */
[----:B------:R-:W-:Y:S01]  /*b300*/  IMAD.U32 R6, RZ, RZ, UR6 ;  /* 0x00000006ff067e24 */ /* 0x000fe2000f8e00ff */
[----:B------:R-:W-:Y:S01]  /*b310*/  MOV R10, UR4 ;  /* 0x00000004000a7c02 */ /* 0x000fe20008000f00 */
[----:B------:R-:W-:Y:S01]  /*b320*/  IMAD.U32 R7, RZ, RZ, UR7 ;  /* 0x00000007ff077e24 */ /* 0x000fe2000f8e00ff */
[----:B------:R-:W-:Y:S01]  /*b330*/  MOV R13, RZ ;  /* 0x000000ff000d7202 */ /* 0x000fe20000000f00 */
[----:B------:R-:W-:-:S02]  /*b340*/  IMAD.U32 R11, RZ, RZ, UR5 ;  /* 0x00000005ff0b7e24 */ /* 0x000fc4000f8e00ff */
[----:B------:R-:W-:Y:S02]  /*b350*/  IMAD.MOV.U32 R8, RZ, RZ, 0x70 ;  /* 0x00000070ff087424 */ /* 0x000fe400078e00ff */
[----:B------:R-:W-:-:S07]  /*b360*/  IMAD.MOV.U32 R12, RZ, RZ, 0x1 ;  /* 0x00000001ff0c7424 */ /* 0x000fce00078e00ff */
[----:B------:R-:W-:-:S07]  /*b370*/  LEPC R20, `(.L_x_544) ;  /* 0x000000001014794e */ /* 0x000fce0000000000 */
[----:B0-----:R-:W-:Y:S05]  /*b380*/  CALL.ABS.NOINC R14 ;  /* 0x000000000e007343 */ /* 0x001fea0003c00000 */
.L_x_544:
[----:B------:R-:W-:Y:S01]  /*b390*/  ULDC.U8 UR4, c[0x0][0x410] ;  /* 0x0001040000047ab9 */ /* 0x000fe20000000000 */
[----:B------:R-:W-:Y:S01]  /*b3a0*/  BSSY B0, `(.L_x_545) ;  /* 0x000056e000007945 */ /* 0x000fe20003800000 */
[----:B------:R-:W-:Y:S01]  /*b3b0*/  ISETP.NE.AND P0, PT, RZ, UR4, PT ;  /* 0x00000004ff007c0c */ /* 0x000fe2000bf05270 */
[----:B------:R-:W-:-:S12]  /*b3c0*/  IMAD R4, R145, 0x80, R17 ;  /* 0x0000008091047824 */ /* 0x000fd800078e0211 */
[----:B------:R-:W-:Y:S05]  /*b3d0*/  @!P0 BRA `(.L_x_546) ;  /* 0x0000002800ac8947 */ /* 0x000fea0003800000 */
[----:B------:R-:W-:-:S03]  /*b3e0*/  UMOV UR4, 0xffffffff ;  /* 0xffffffff00047882 */ /* 0x000fc60000000000 */
[----:B------:R-:W-:Y:S05]  /*b3f0*/  BRA.DIV UR4, `(.L_x_547) ;  /* 0x0000016204fc7947 */ /* 0x000fea000b800000 */
[----:B------:R0:W1:Y:S04]  /*b400*/  SHFL.IDX PT, R0, R25, RZ, 0x1c1f ;  /* 0x001c1fff19007589 */ /* 0x00006800000e0000 */
[----:B------:R0:W2:Y:S04]  /*b410*/  SHFL.IDX PT, R3, R24, RZ, 0x1c1f ;  /* 0x001c1fff18037589 */ /* 0x0000a800000e0000 */
[----:B------:R-:W3:Y:S04]  /*b420*/  SHFL.IDX PT, R44, R44, RZ, 0x1c1f ;  /* 0x001c1fff2c2c7589 */ /* 0x000ee800000e0000 */
[----:B0-----:R-:W4:Y:S02]  /*b430*/  SHFL.IDX PT, R43, R43, RZ, 0x1c1f ;  /* 0x001c1fff2b2b7589 */ /* 0x001f2400000e0000 */
.L_x_804:
[----:B------:R-:W-:Y:S01]  /*b440*/  ULDC UR4, c[0x0][0x448] ;  /* 0x0001120000047ab9 */ /* 0x000fe20000000800 */
[----:B------:R-:W-:Y:S01]  /*b450*/  LOP3.LUT R6, R191, 0x18, R18, 0xf8, !PT ;  /* 0x00000018bf067812 */ /* 0x000fe200078ef812 */
[----:B------:R-:W-:Y:S01]  /*b460*/  IMAD R45, R150, UR4, RZ ;  /* 0x00000004962d7c24 */ /* 0x000fe2000f8e02ff */
[----:B------:R-:W-:Y:S01]  /*b470*/  BSSY B1, `(.L_x_548) ;  /* 0x0000052000017945 */ /* 0x000fe20003800000 */
[----:B------:R-:W-:Y:S02]  /*b480*/  LOP3.LUT P0, RZ, R229, 0x4, RZ, 0xc0, !PT ;  /* 0x00000004e5ff7812 */ /* 0x000fe4000780c0ff */
[----:B------:R-:W-:Y:S02]  /*b490*/  CS2R R10, SRZ ;  /* 0x00000000000a7805 */ /* 0x000fe4000001ff00 */
[----:B------:R-:W-:Y:S02]  /*b4a0*/  LOP3.LUT R5, R6, R193, RZ, 0x3c, !PT ;  /* 0x000000c106057212 */ /* 0x000fe400078e3cff */
[----:B------:R-:W-:-:S02]  /*b4b0*/  CS2R R12, SRZ ;  /* 0x00000000000c7805 */ /* 0x000fc4000001ff00 */
[----:B------:R-:W-:Y:S01]  /*b4c0*/  ISETP.GE.AND P1, PT, R4, R45, PT ;  /* 0x0000002d0400720c */ /* 0x000fe20003f26270 */
[----:B------:R-:W-:Y:S01]  /*b4d0*/  IMAD R45, R145, -0x80, R45 ;  /* 0xffffff80912d7824 */ /* 0x000fe200078e022d */
[----:B------:R-:W-:Y:S01]  /*b4e0*/  CS2R R14, SRZ ;  /* 0x00000000000e7805 */ /* 0x000fe2000001ff00 */
[----:B------:R-:W-:Y:S01]  /*b4f0*/  IMAD R5, R192, 0x200, R5 ;  /* 0x00000200c0057824 */ /* 0x000fe200078e0205 */
[----:B------:R-:W-:Y:S02]  /*b500*/  CS2R R20, SRZ ;  /* 0x0000000000147805 */ /* 0x000fe4000001ff00 */
[----:B------:R-:W-:Y:S02]  /*b510*/  CS2R R6, SRZ ;  /* 0x0000000000067805 */ /* 0x000fe4000001ff00 */
[----:B------:R-:W-:Y:S01]  /*b520*/  CS2R R24, SRZ ;  /* 0x0000000000187805 */ /* 0x000fe2000001ff00 */
[----:B------:R-:W-:Y:S01]  /*b530*/  IMAD R9, R5, 0x2, R2 ;  /* 0x0000000205097824 */ /* 0x000fe200078e0202 */
[----:B------:R-:W-:-:S02]  /*b540*/  CS2R R26, SRZ ;  /* 0x00000000001a7805 */ /* 0x000fc4000001ff00 */
[----:B------:R-:W-:Y:S02]  /*b550*/  CS2R R28, SRZ ;  /* 0x00000000001c7805 */ /* 0x000fe4000001ff00 */
[----:B------:R-:W-:Y:S02]  /*b560*/  CS2R R30, SRZ ;  /* 0x00000000001e7805 */ /* 0x000fe4000001ff00 */
[----:B------:R-:W-:Y:S02]  /*b570*/  CS2R R32, SRZ ;  /* 0x0000000000207805 */ /* 0x000fe4000001ff00 */
[----:B------:R-:W-:Y:S02]  /*b580*/  CS2R R34, SRZ ;  /* 0x0000000000227805 */ /* 0x000fe4000001ff00 */
[C---:B------:R-:W-:Y:S01]  /*b590*/  IADD3 R37, R9.reuse, 0x10400, RZ ;  /* 0x0001040009257810 */ /* 0x040fe20007ffe0ff */
[----:B------:R-:W-:Y:S01]  /*b5a0*/  VIADD R8, R9, 0x10440 ;  /* 0x0001044009087836 */ /* 0x000fe20000000000 */
[----:B------:R-:W-:Y:S01]  /*b5b0*/  CS2R R4, SRZ ;  /* 0x0000000000047805 */ /* 0x000fe2000001ff00 */
[----:B------:R-:W-:Y:S06]  /*b5c0*/  @P1 BRA `(.L_x_549) ;  /* 0x0000000000f01947 */ /* 0x000fec0003800000 */
[----:B------:R-:W3:Y:S01]  /*b5d0*/  LDL R42, [R1+0x4c] ;  /* 0x00004c00012a7983 */ /* 0x000ee20000100800 */
[----:B------:R-:W-:-:S03]  /*b5e0*/  ULDC UR4, c[0x0][0x3f4] ;  /* 0x0000fd0000047ab9 */ /* 0x000fc60000000800 */
[----:B------:R-:W3:Y:S04]  /*b5f0*/  LDL R53, [R1+0x10] ;  /* 0x0000100001357983 */ /* 0x000ee80000100800 */
[----:B------:R-:W3:Y:S01]  /*b600*/  LDL R52, [R1+0x48] ;  /* 0x0000480001347983 */ /* 0x000ee20000100800 */
[----:B------:R-:W-:Y:S02]  /*b610*/  ISETP.GE.AND P2, PT, R22, UR4, PT ;  /* 0x0000000416007c0c */ /* 0x000fe4000bf46270 */
[----:B------:R-:W-:Y:S02]  /*b620*/  ISETP.GE.AND P3, PT, R187, UR4, PT ;  /* 0x00000004bb007c0c */ /* 0x000fe4000bf66270 */
[----:B------:R-:W-:Y:S02]  /*b630*/  ISETP.GE.AND P4, PT, R186, UR4, PT ;  /* 0x00000004ba007c0c */ /* 0x000fe4000bf86270 */
[----:B------:R-:W-:-:S02]  /*b640*/  CS2R R26, SRZ ;  /* 0x00000000001a7805 */ /* 0x000fc4000001ff00 */
[----:B------:R-:W-:-:S05]  /*b650*/  CS2R R10, SRZ ;  /* 0x00000000000a7805 */ /* 0x000fca000001ff00 */
[----:B----4-:R-:W-:Y:S01]  /*b660*/  @!P2 MOV R6, R43 ;  /* 0x0000002b0006a202 */ /* 0x010fe20000000f00 */
[----:B--2---:R-:W-:Y:S02]  /*b670*/  @!P2 IMAD.MOV.U32 R4, RZ, RZ, R3 ;  /* 0x000000ffff04a224 */ /* 0x004fe400078e0003 */
[----:B-1----:R-:W-:Y:S02]  /*b680*/  @!P2 IMAD.MOV.U32 R5, RZ, RZ, R0 ;  /* 0x000000ffff05a224 */ /* 0x002fe400078e0000 */
[----:B---3--:R-:W-:Y:S01]  /*b690*/  @!P2 IMAD.MOV.U32 R7, RZ, RZ, R44 ;  /* 0x000000ffff07a224 */ /* 0x008fe200078e002c */
[----:B------:R-:W-:Y:S01]  /*b6a0*/  @!P3 IADD3 R20, P1, R3, R232, RZ ;  /* 0x000000e80314b210 */ /* 0x000fe20007f3e0ff */
[----:B------:R-:W-:-:S04]  /*b6b0*/  @!P2 IMAD.WIDE R4, R22, 0x2, R4 ;  /* 0x000000021604a825 */ /* 0x000fc800078e0204 */
[----:B------:R-:W-:Y:S01]  /*b6c0*/  @!P2 IMAD.WIDE R6, R22, 0x2, R6 ;  /* 0x000000021606a825 */ /* 0x000fe200078e0206 */
[----:B------:R-:W5:Y:S03]  /*b6d0*/  @!P2 LD.E.64 R26, desc[UR56][R4.64] ;  /* 0x00000038041aa980 */ /* 0x000f66000c101b00 */
[----:B------:R-:W-:Y:S01]  /*b6e0*/  @!P3 IMAD.X R21, R0, 0x1, R231, P1 ;  /* 0x000000010015b824 */ /* 0x000fe200008e06e7 */
[----:B------:R-:W5:Y:S01]  /*b6f0*/  @!P2 LD.E.64 R10, desc[UR56][R6.64] ;  /* 0x00000038060aa980 */ /* 0x000f62000c101b00 */
[----:B------:R-:W-:Y:S02]  /*b700*/  @!P3 IADD3 R24, P1, R43, R232, RZ ;  /* 0x000000e82b18b210 */ /* 0x000fe40007f3e0ff */
[----:B------:R-:W-:Y:S02]  /*b710*/  ISETP.GE.AND P2, PT, R189, UR4, PT ;  /* 0x00000004bd007c0c */ /* 0x000fe4000bf46270 */
[----:B------:R-:W-:-:S02]  /*b720*/  CS2R R28, SRZ ;  /* 0x00000000001c7805 */ /* 0x000fc4000001ff00 */
[-C--:B------:R-:W-:Y:S02]  /*b730*/  @!P4 IADD3 R40, P6, R43, R234.reuse, RZ ;  /* 0x000000ea2b28c210 */ /* 0x080fe40007fde0ff */
[----:B------:R-:W-:Y:S02]  /*b740*/  CS2R R12, SRZ ;  /* 0x00000000000c7805 */ /* 0x000fe4000001ff00 */
[----:B------:R-:W-:Y:S01]  /*b750*/  @!P4 IADD3 R38, P5, R3, R234, RZ ;  /* 0x000000ea0326c210 */ /* 0x000fe20007fbe0ff */
[----:B------:R-:W-:Y:S01]  /*b760*/  @!P3 IMAD.X R25, R44, 0x1, R231, P1 ;  /* 0x000000012c19b824 */ /* 0x000fe200008e06e7 */
[----:B------:R-:W-:Y:S02]  /*b770*/  CS2R R30, SRZ ;  /* 0x00000000001e7805 */ /* 0x000fe4000001ff00 */
[----:B------:R-:W-:Y:S02]  /*b780*/  CS2R R14, SRZ ;  /* 0x00000000000e7805 */ /* 0x000fe4000001ff00 */
[----:B------:R-:W-:Y:S01]  /*b790*/  @!P4 IADD3.X R39, R0, R233, RZ, P5, !PT ;  /* 0x000000e90027c210 */ /* 0x000fe20002ffe4ff */
[----:B------:R-:W-:Y:S01]  /*b7a0*/  @!P4 IMAD.X R41, R44, 0x1, R233, P6 ;  /* 0x000000012c29c824 */ /* 0x000fe200030e06e9 */
[----:B------:R0:W5:Y:S01]  /*b7b0*/  @!P3 LD.E.64 R28, desc[UR56][R20.64] ;  /* 0x00000038141cb980 */ /* 0x000162000c101b00 */
[----:B------:R-:W-:-:S03]  /*b7c0*/  ISETP.GE.AND P1, PT, R188, UR4, PT ;  /* 0x00000004bc007c0c */ /* 0x000fc6000bf26270 */
[----:B------:R1:W5:Y:S01]  /*b7d0*/  @!P3 LD.E.64 R12, desc[UR56][R24.64] ;  /* 0x00000038180cb980 */ /* 0x000362000c101b00 */
[----:B------:R-:W-:Y:S02]  /*b7e0*/  ISETP.GE.AND P3, PT, R190, UR4, PT ;  /* 0x00000004be007c0c */ /* 0x000fe4000bf66270 */
[-C--:B------:R-:W-:Y:S01]  /*b7f0*/  @!P2 IADD3 R48, P5, R43, R236.reuse, RZ ;  /* 0x000000ec2b30a210 */ /* 0x080fe20007fbe0ff */
[----:B------:R-:W5:Y:S04]  /*b800*/  @!P4 LD.E.64 R30, desc[UR56][R38.64] ;  /* 0x00000038261ec980 */ /* 0x000f68000c101b00 */
[----:B------:R2:W5:Y:S01]  /*b810*/  @!P4 LD.E.64 R14, desc[UR56][R40.64] ;  /* 0x00000038280ec980 */ /* 0x000562000c101b00 */
[----:B------:R-:W-:Y:S02]  /*b820*/  @!P2 IADD3 R46, P4, R3, R236, RZ ;  /* 0x000000ec032ea210 */ /* 0x000fe40007f9e0ff */
[----:B------:R-:W-:-:S02]  /*b830*/  CS2R R32, SRZ ;  /* 0x0000000000207805 */ /* 0x000fc4000001ff00 */
[----:B0-----:R-:W-:Y:S01]  /*b840*/  CS2R R20, SRZ ;  /* 0x0000000000147805 */ /* 0x001fe2000001ff00 */
[--C-:B------:R-:W-:Y:S02]  /*b850*/  @!P2 IMAD.X R49, R44, 0x1, R235.reuse, P5 ;  /* 0x000000012c31a824 */ /* 0x100fe400028e06eb */
[----:B------:R-:W-:-:S03]  /*b860*/  @!P2 IMAD.X R47, R0, 0x1, R235, P4 ;  /* 0x00000001002fa824 */ /* 0x000fc600020e06eb */
[----:B------:R0:W5:Y:S04]  /*b870*/  @!P2 LD.E.64 R20, desc[UR56][R48.64] ;  /* 0x000000383014a980 */ /* 0x000168000c101b00 */
[----:B------:R0:W5:Y:S01]  /*b880*/  @!P2 LD.E.64 R32, desc[UR56][R46.64] ;  /* 0x000000382e20a980 */ /* 0x000162000c101b00 */
[----:B------:R-:W-:Y:S02]  /*b890*/  CS2R R34, SRZ ;  /* 0x0000000000227805 */ /* 0x000fe4000001ff00 */
[----:B------:R-:W-:Y:S02]  /*b8a0*/  CS2R R6, SRZ ;  /* 0x0000000000067805 */ /* 0x000fe4000001ff00 */
[----:B------:R-:W-:Y:S02]  /*b8b0*/  CS2R R4, SRZ ;  /* 0x0000000000047805 */ /* 0x000fe4000001ff00 */
[----:B-1----:R-:W-:-:S02]  /*b8c0*/  CS2R R24, SRZ ;  /* 0x0000000000187805 */ /* 0x002fc4000001ff00 */
[-C--:B--2---:R-:W-:Y:S02]  /*b8d0*/  @!P3 IADD3 R40, P4, R3, R42.reuse, RZ ;  /* 0x0000002a0328b210 */ /* 0x084fe40007f9e0ff */
[C---:B------:R-:W-:Y:S02]  /*b8e0*/  @!P3 IADD3 R42, P5, R43.reuse, R42, RZ ;  /* 0x0000002a2b2ab210 */ /* 0x040fe40007fbe0ff */
[-C--:B------:R-:W-:Y:S02]  /*b8f0*/  @!P1 IADD3 R38, P2, R43, R53.reuse, RZ ;  /* 0x000000352b269210 */ /* 0x080fe40007f5e0ff */
[----:B------:R-:W-:Y:S01]  /*b900*/  @!P1 IADD3 R50, P6, R3, R53, RZ ;  /* 0x0000003503329210 */ /* 0x000fe20007fde0ff */
[----:B------:R-:W-:-:S03]  /*b910*/  @!P3 IMAD.X R41, R0, 0x1, R52, P4 ;  /* 0x000000010029b824 */ /* 0x000fc600020e0634 */
[----:B------:R-:W-:Y:S01]  /*b920*/  @!P1 IADD3.X R51, R0, R237, RZ, P6, !PT ;  /* 0x000000ed00339210 */ /* 0x000fe200037fe4ff */
[C---:B------:R-:W-:Y:S02]  /*b930*/  @!P1 IMAD.X R39, R44.reuse, 0x1, R237, P2 ;  /* 0x000000012c279824 */ /* 0x040fe400010e06ed */
[----:B------:R-:W-:Y:S01]  /*b940*/  @!P3 IMAD.X R43, R44, 0x1, R52, P5 ;  /* 0x000000012c2bb824 */ /* 0x000fe200028e0634 */
[----:B------:R0:W5:Y:S04]  /*b950*/  @!P3 LD.E.64 R4, desc[UR56][R40.64] ;  /* 0x000000382804b980 */ /* 0x000168000c101b00 */
[----:B------:R0:W5:Y:S04]  /*b960*/  @!P1 LD.E.64 R34, desc[UR56][R50.64] ;  /* 0x0000003832229980 */ /* 0x000168000c101b00 */
[----:B------:R0:W5:Y:S04]  /*b970*/  @!P1 LD.E.64 R6, desc[UR56][R38.64] ;  /* 0x0000003826069980 */ /* 0x000168000c101b00 */
[----:B------:R0:W5:Y:S02]  /*b980*/  @!P3 LD.E.64 R24, desc[UR56][R42.64] ;  /* 0x000000382a18b980 */ /* 0x000164000c101b00 */
.L_x_549:
[----:B------:R-:W-:Y:S05]  /*b990*/  BSYNC B1 ;  /* 0x0000000000017941 */ /* 0x000fea0003800000 */
.L_x_548:
[----:B-1---5:R-:W-:Y:S01]  /*b9a0*/  IMAD.MOV.U32 R0, RZ, RZ, R26 ;  /* 0x000000ffff007224 */ /* 0x022fe200078e001a */
[----:B------:R-:W-:Y:S01]  /*b9b0*/  SHF.R.U64 R53, R34, 0x10, R35 ;  /* 0x0000001022357819 */ /* 0x000fe20000001223 */
[----:B--2---:R-:W-:Y:S01]  /*b9c0*/  IMAD.MOV.U32 R3, RZ, RZ, R27 ;  /* 0x000000ffff037224 */ /* 0x004fe200078e001b */
[--C-:B------:R-:W-:Y:S01]  /*b9d0*/  SHF.R.U32.HI R54, RZ, 0x10, R35.reuse ;  /* 0x00000010ff367819 */ /* 0x100fe20000011623 */
[----:B0---4-:R-:W-:Y:S01]  /*b9e0*/  IMAD.MOV.U32 R43, RZ, RZ, R35 ;  /* 0x000000ffff2b7224 */ /* 0x011fe200078e0023 */
[----:B---3--:R-:W-:Y:S01]  /*b9f0*/  MOV R44, R5 ;  /* 0x00000005002c7202 */ /* 0x008fe20000000f00 */
[----:B------:R-:W-:Y:S01]  /*ba00*/  IMAD.MOV.U32 R42, RZ, RZ, R34 ;  /* 0x000000ffff2a7224 */ /* 0x000fe200078e0022 */
[----:B------:R-:W-:Y:S01]  /*ba10*/  PRMT R35, R0, 0x5410, R3 ;  /* 0x0000541000237816 */ /* 0x000fe20000000003 */
[----:B------:R-:W-:Y:S01]  /*ba20*/  IMAD.MOV.U32 R38, RZ, RZ, R10 ;  /* 0x000000ffff267224 */ /* 0x000fe200078e000a */
[----:B------:R-:W-:Y:S01]  /*ba30*/  LEA.HI R0, R206, R206, RZ, 0x1 ;  /* 0x000000cece007211 */ /* 0x000fe200078f08ff */
[----:B------:R-:W-:Y:S01]  /*ba40*/  IMAD.MOV.U32 R34, RZ, RZ, R4 ;  /* 0x000000ffff227224 */ /* 0x000fe200078e0004 */
[----:B------:R-:W-:Y:S01]  /*ba50*/  SHF.R.U64 R55, R4, 0x10, R5 ;  /* 0x0000001004377819 */ /* 0x000fe20000001205 */
[----:B------:R-:W-:Y:S01]  /*ba60*/  IMAD.MOV.U32 R4, RZ, RZ, R11 ;  /* 0x000000ffff047224 */ /* 0x000fe200078e000b */
[----:B------:R-:W-:Y:S01]  /*ba70*/  LOP3.LUT R3, R0, 0xfffffffe, RZ, 0xc0, !PT ;  /* 0xfffffffe00037812 */ /* 0x000fe200078ec0ff */
[----:B------:R-:W-:Y:S01]  /*ba80*/  IMAD.MOV.U32 R39, RZ, RZ, R31 ;  /* 0x000000ffff277224 */ /* 0x000fe200078e001f */
[----:B------:R-:W-:Y:S01]  /*ba90*/  SHF.R.U32.HI R56, RZ, 0x10, R5 ;  /* 0x00000010ff387819 */ /* 0x000fe20000011605 */
[----:B------:R-:W-:Y:S01]  /*baa0*/  IMAD.MOV.U32 R40, RZ, RZ, R7 ;  /* 0x000000ffff287224 */ /* 0x000fe200078e0007 */
[----:B------:R-:W-:Y:S01]  /*bab0*/  @P0 IADD3 R8, R37, -0x40, RZ ;  /* 0xffffffc025080810 */ /* 0x000fe20007ffe0ff */
[----:B------:R-:W-:Y:S01]  /*bac0*/  IMAD.IADD R3, R206, 0x1, -R3 ;  /* 0x00000001ce037824 */ /* 0x000fe200078e0a03 */
[----:B------:R-:W-:Y:S01]  /*bad0*/  MOV R41, R33 ;  /* 0x0000002100297202 */ /* 0x000fe20000000f00 */
[----:B------:R-:W-:Y:S01]  /*bae0*/  BSSY B1, `(.L_x_550) ;  /* 0x000003d000017945 */ /* 0x000fe20003800000 */
[----:B------:R-:W-:-:S02]  /*baf0*/  SHF.R.U64 R51, R32, 0x10, R33 ;  /* 0x0000001020337819 */ /* 0x000fc40000001221 */
[----:B------:R-:W-:Y:S02]  /*bb00*/  SHF.L.U32 R5, R3, 0x1f, RZ ;  /* 0x0000001f03057819 */ /* 0x000fe400000006ff */
[----:B------:R-:W-:Y:S01]  /*bb10*/  SHF.R.U32.HI R52, RZ, 0x10, R33 ;  /* 0x00000010ff347819 */ /* 0x000fe20000011621 */
[----:B------:R-:W-:Y:S01]  /*bb20*/  IMAD.MOV.U32 R33, RZ, RZ, R12 ;  /* 0x000000ffff217224 */ /* 0x000fe200078e000c */
[----:B------:R-:W0:Y:S01]  /*bb30*/  SYNCS.PHASECHK.TRANS64.TRYWAIT P0, [R2+URZ+0x34800], R5 ;  /* 0x03480005020075a7 */ /* 0x000e22000800017f */
[----:B------:R-:W-:Y:S02]  /*bb40*/  SHF.R.U64 R57, R10, 0x10, R11 ;  /* 0x000000100a397819 */ /* 0x000fe4000000120b */
[--C-:B------:R-:W-:Y:S01]  /*bb50*/  SHF.R.U64 R37, R26, 0x10, R27.reuse ;  /* 0x000000101a257819 */ /* 0x100fe2000000121b */
[----:B------:R-:W-:Y:S01]  /*bb60*/  IMAD.MOV.U32 R26, RZ, RZ, R28 ;  /* 0x000000ffff1a7224 */ /* 0x000fe200078e001c */
[----:B------:R-:W-:Y:S02]  /*bb70*/  MOV R10, R13 ;  /* 0x0000000d000a7202 */ /* 0x000fe40000000f00 */
[----:B------:R-:W-:-:S02]  /*bb80*/  SHF.R.U32.HI R46, RZ, 0x10, R27 ;  /* 0x00000010ff2e7819 */ /* 0x000fc4000001161b */
[----:B------:R-:W-:Y:S01]  /*bb90*/  SHF.R.U64 R47, R28, 0x10, R29 ;  /* 0x000000101c2f7819 */ /* 0x000fe2000000121d */
[----:B------:R-:W-:Y:S01]  /*bba0*/  IMAD.MOV.U32 R28, RZ, RZ, R30 ;  /* 0x000000ffff1c7224 */ /* 0x000fe200078e001e */
[----:B------:R-:W-:Y:S01]  /*bbb0*/  SHF.R.U32.HI R58, RZ, 0x10, R11 ;  /* 0x00000010ff3a7819 */ /* 0x000fe2000001160b */
[----:B------:R-:W-:Y:S01]  /*bbc0*/  IMAD.MOV.U32 R11, RZ, RZ, R15 ;  /* 0x000000ffff0b7224 */ /* 0x000fe200078e000f */
[----:B------:R-:W-:Y:S01]  /*bbd0*/  SHF.R.U64 R59, R12, 0x10, R13 ;  /* 0x000000100c3b7819 */ /* 0x000fe2000000120d */
[----:B------:R-:W-:Y:S01]  /*bbe0*/  IMAD.MOV.U32 R12, RZ, RZ, R20 ;  /* 0x000000ffff0c7224 */ /* 0x000fe200078e0014 */
[----:B------:R-:W-:Y:S02]  /*bbf0*/  MOV R27, R29 ;  /* 0x0000001d001b7202 */ /* 0x000fe40000000f00 */
[----:B------:R-:W-:Y:S01]  /*bc00*/  SHF.R.U32.HI R48, RZ, 0x10, R29 ;  /* 0x00000010ff307819 */ /* 0x000fe2000001161d */
[----:B------:R-:W-:Y:S01]  /*bc10*/  IMAD.MOV.U32 R29, RZ, RZ, R14 ;  /* 0x000000ffff1d7224 */ /* 0x000fe200078e000e */
[----:B------:R-:W-:Y:S01]  /*bc20*/  SHF.R.U64 R49, R30, 0x10, R31 ;  /* 0x000000101e317819 */ /* 0x000fe2000000121f */
[----:B------:R-:W-:Y:S01]  /*bc30*/  IMAD.MOV.U32 R30, RZ, RZ, R32 ;  /* 0x000000ffff1e7224 */ /* 0x000fe200078e0020 */
[----:B------:R-:W-:-:S02]  /*bc40*/  SHF.R.U64 R61, R14, 0x10, R15 ;  /* 0x000000100e3d7819 */ /* 0x000fc4000000120f */
[----:B------:R-:W-:Y:S02]  /*bc50*/  SHF.R.U32.HI R62, RZ, 0x10, R15 ;  /* 0x00000010ff3e7819 */ /* 0x000fe4000001160f */
[----:B------:R-:W-:Y:S01]  /*bc60*/  SHF.R.U64 R63, R20, 0x10, R21 ;  /* 0x00000010143f7819 */ /* 0x000fe20000001215 */
[----:B------:R-:W-:Y:S01]  /*bc70*/  IMAD.MOV.U32 R20, RZ, RZ, R6 ;  /* 0x000000ffff147224 */ /* 0x000fe200078e0006 */
[----:B------:R-:W-:Y:S02]  /*bc80*/  MOV R15, R21 ;  /* 0x00000015000f7202 */ /* 0x000fe40000000f00 */
[--C-:B------:R-:W-:Y:S01]  /*bc90*/  SHF.R.U64 R65, R6, 0x10, R7.reuse ;  /* 0x0000001006417819 */ /* 0x100fe20000001207 */
[----:B------:R-:W-:Y:S01]  /*bca0*/  IMAD.MOV.U32 R6, RZ, RZ, R24 ;  /* 0x000000ffff067224 */ /* 0x000fe200078e0018 */
[----:B------:R-:W-:Y:S02]  /*bcb0*/  SHF.R.U32.HI R66, RZ, 0x10, R7 ;  /* 0x00000010ff427819 */ /* 0x000fe40000011607 */
[----:B------:R-:W-:-:S02]  /*bcc0*/  PRMT R33, R33, 0x5410, R10 ;  /* 0x0000541021217816 */ /* 0x000fc4000000000a */
[----:B------:R-:W-:Y:S02]  /*bcd0*/  SHF.R.U32.HI R50, RZ, 0x10, R31 ;  /* 0x00000010ff327819 */ /* 0x000fe4000001161f */
[----:B------:R-:W-:Y:S02]  /*bce0*/  SHF.R.U32.HI R60, RZ, 0x10, R13 ;  /* 0x00000010ff3c7819 */ /* 0x000fe4000001160d */
[----:B------:R-:W-:Y:S02]  /*bcf0*/  SHF.R.U32.HI R64, RZ, 0x10, R21 ;  /* 0x00000010ff407819 */ /* 0x000fe40000011615 */
[----:B------:R-:W-:Y:S02]  /*bd00*/  MOV R7, R25 ;  /* 0x0000001900077202 */ /* 0x000fe40000000f00 */
[----:B------:R-:W-:Y:S02]  /*bd10*/  VIMNMX R10, R45, 0x80, PT ;  /* 0x000000802d0a7848 */ /* 0x000fe40003fe0100 */
[----:B------:R-:W-:-:S02]  /*bd20*/  SHF.R.U64 R67, R24, 0x10, R25 ;  /* 0x0000001018437819 */ /* 0x000fc40000001219 */
[----:B------:R-:W-:Y:S02]  /*bd30*/  SHF.R.U32.HI R68, RZ, 0x10, R25 ;  /* 0x00000010ff447819 */ /* 0x000fe40000011619 */
[----:B------:R-:W-:Y:S02]  /*bd40*/  PRMT R31, R26, 0x5410, R27 ;  /* 0x000054101a1f7816 */ /* 0x000fe4000000001b */
[----:B------:R-:W-:Y:S02]  /*bd50*/  PRMT R25, R12, 0x5410, R15 ;  /* 0x000054100c197816 */ /* 0x000fe4000000000f */
[----:B------:R-:W-:Y:S02]  /*bd60*/  PRMT R27, R28, 0x5410, R39 ;  /* 0x000054101c1b7816 */ /* 0x000fe40000000027 */
[----:B------:R-:W-:Y:S02]  /*bd70*/  PRMT R21, R30, 0x5410, R41 ;  /* 0x000054101e157816 */ /* 0x000fe40000000029 */
[----:B------:R-:W-:-:S02]  /*bd80*/  PRMT R0, R34, 0x5410, R44 ;  /* 0x0000541022007816 */ /* 0x000fc4000000002c */
[----:B------:R-:W-:Y:S02]  /*bd90*/  PRMT R29, R29, 0x5410, R11 ;  /* 0x000054101d1d7816 */ /* 0x000fe4000000000b */
        /* <DEDUP_REMOVED lines=13> */
[----:B------:R-:W-:Y:S02]  /*be70*/  ISETP.GE.AND P1, PT, R17, R10, PT ;  /* 0x0000000a1100720c */ /* 0x000fe40003f26270 */
[----:B------:R-:W-:Y:S02]  /*be80*/  PRMT R20, R65, 0x5410, R66 ;  /* 0x0000541041147816 */ /* 0x000fe40000000042 */
[----:B------:R-:W-:Y:S01]  /*be90*/  PRMT R11, R6, 0x5410, R7 ;  /* 0x00005410060b7816 */ /* 0x000fe20000000007 */
[----:B0-----:R-:W-:Y:S08]  /*bea0*/  @!P0 BRA `(.L_x_551) ;  /* 0x0000015800c48947 */ /* 0x001ff00003800000 */
.L_x_805:
[----:B------:R-:W-:Y:S05]  /*beb0*/  BSYNC B1 ;  /* 0x0000000000017941 */ /* 0x000fea0003800000 */
.L_x_550:
[----:B------:R-:W-:Y:S01]  /*bec0*/  BSSY B1, `(.L_x_552) ;  /* 0x00000fe000017945 */ /* 0x000fe20003800000 */
[----:B------:R-:W-:-:S03]  /*bed0*/  PRMT R12, R67, 0x5410, R68 ;  /* 0x00005410430c7816 */ /* 0x000fc60000000044 */
[----:B------:R-:W-:Y:S05]  /*bee0*/  @P1 BRA `(.L_x_553) ;  /* 0x0000000c00ec1947 */ /* 0x000fea0003800000 */
[----:B0-----:R-:W0:Y:S01]  /*bef0*/  LDC R5, c[0x0][0x3f4] ;  /* 0x0000fd00ff057b82 */ /* 0x001e220000000800 */
[----:B------:R-:W-:Y:S01]  /*bf00*/  BSSY B2, `(.L_x_554) ;  /* 0x000002e000027945 */ /* 0x000fe20003800000 */
[-C--:B0-----:R-:W-:Y:S02]  /*bf10*/  ISETP.GE.AND P0, PT, R22, R5.reuse, PT ;  /* 0x000000051600720c */ /* 0x081fe40003f06270 */
[-C--:B------:R-:W-:Y:S02]  /*bf20*/  ISETP.GE.AND P1, PT, R187, R5.reuse, PT ;  /* 0x00000005bb00720c */ /* 0x080fe40003f26270 */
[-C--:B------:R-:W-:Y:S02]  /*bf30*/  ISETP.GE.AND P2, PT, R186, R5.reuse, PT ;  /* 0x00000005ba00720c */ /* 0x080fe40003f46270 */
[-C--:B------:R-:W-:Y:S02]  /*bf40*/  ISETP.GE.AND P3, PT, R189, R5.reuse, PT ;  /* 0x00000005bd00720c */ /* 0x080fe40003f66270 */
[----:B------:R-:W-:-:S02]  /*bf50*/  ISETP.GE.AND P4, PT, R188, R5, PT ;  /* 0x00000005bc00720c */ /* 0x000fc40003f86270 */
[----:B------:R-:W-:-:S03]  /*bf60*/  ISETP.GE.AND P5, PT, R190, R5, PT ;  /* 0x00000005be00720c */ /* 0x000fc60003fa6270 */
[----:B------:R-:W-:Y:S10]  /*bf70*/  @P0 BRA `(.L_x_555) ;  /* 0x0000000000980947 */ /* 0x000ff40003800000 */
[----:B------:R-:W0:Y:S01]  /*bf80*/  LDS.128 R4, [R9+0x10400] ;  /* 0x0104000009047984 */ /* 0x000e220000000c00 */
[----:B------:R-:W-:Y:S02]  /*bf90*/  HADD2.F32 R47, -RZ, R38.H0_H0 ;  /* 0x20000026ff2f7230 */ /* 0x000fe40000004100 */
[----:B------:R-:W-:Y:S02]  /*bfa0*/  HADD2.F32 R45, -RZ, R35.H0_H0 ;  /* 0x20000023ff2d7230 */ /* 0x000fe40000004100 */
[----:B------:R-:W-:Y:S02]  /*bfb0*/  HADD2.F32 R44, -RZ, R37.H0_H0 ;  /* 0x20000025ff2c7230 */ /* 0x000fe40000004100 */
[----:B------:R-:W-:Y:S02]  /*bfc0*/  HADD2.F32 R46, -RZ, R39.H0_H0 ;  /* 0x20000027ff2e7230 */ /* 0x000fe40000004100 */
[--C-:B0-----:R-:W-:Y:S02]  /*bfd0*/  HADD2.F32 R40, -RZ, R4.reuse.H0_H0 ;  /* 0x20000004ff287230 */ /* 0x101fe40000004100 */
[----:B------:R-:W-:-:S02]  /*bfe0*/  HADD2.F32 R4, -RZ, R4.H1_H1 ;  /* 0x30000004ff047230 */ /* 0x000fc40000004100 */
[--C-:B------:R-:W-:Y:S02]  /*bff0*/  HADD2.F32 R41, -RZ, R5.reuse.H0_H0 ;  /* 0x20000005ff297230 */ /* 0x100fe40000004100 */
[----:B------:R-:W-:Y:S02]  /*c000*/  HADD2.F32 R5, -RZ, R5.H1_H1 ;  /* 0x30000005ff057230 */ /* 0x000fe40000004100 */
[C---:B------:R-:W-:Y:S01]  /*c010*/  FMUL.FTZ R49, R4.reuse, R47 ;  /* 0x0000002f04317220 */ /* 0x040fe20000410000 */
[-C--:B------:R-:W-:Y:S01]  /*c020*/  FMUL.FTZ R4, R4, R45.reuse ;  /* 0x0000002d04047220 */ /* 0x080fe20000410000 */
[--C-:B------:R-:W-:Y:S02]  /*c030*/  HADD2.F32 R42, -RZ, R6.reuse.H0_H0 ;  /* 0x20000006ff2a7230 */ /* 0x100fe40000004100 */
[----:B------:R-:W-:Y:S02]  /*c040*/  HADD2.F32 R43, -RZ, R7.H0_H0 ;  /* 0x20000007ff2b7230 */ /* 0x000fe40000004100 */
[C---:B------:R-:W-:Y:S01]  /*c050*/  FMUL.FTZ R50, R5.reuse, R46 ;  /* 0x0000002e05327220 */ /* 0x040fe20000410000 */
[C---:B------:R-:W-:Y:S01]  /*c060*/  FFMA.FTZ R49, R40.reuse, R45, -R49 ;  /* 0x0000002d28317223 */ /* 0x040fe20000010831 */
[----:B------:R-:W-:Y:S01]  /*c070*/  FFMA.FTZ R48, R40, R47, R4 ;  /* 0x0000002f28307223 */ /* 0x000fe20000010004 */
[----:B------:R-:W-:Y:S01]  /*c080*/  FMUL.FTZ R52, R5, R44 ;  /* 0x0000002c05347220 */ /* 0x000fe20000410000 */
[----:B------:R-:W-:-:S02]  /*c090*/  HADD2.F32 R6, -RZ, R6.H1_H1 ;  /* 0x30000006ff067230 */ /* 0x000fc40000004100 */
[C---:B------:R-:W-:Y:S01]  /*c0a0*/  FFMA.FTZ R50, R41.reuse, R44, -R50 ;  /* 0x0000002c29327223 */ /* 0x040fe20000010832 */
[----:B------:R-:W-:Y:S02]  /*c0b0*/  HADD2.F32 R7, -RZ, R7.H1_H1 ;  /* 0x30000007ff077230 */ /* 0x000fe40000004100 */
[----:B------:R-:W-:Y:S01]  /*c0c0*/  FFMA.FTZ R41, R41, R46, R52 ;  /* 0x0000002e29297223 */ /* 0x000fe20000010034 */
[----:B------:R-:W-:Y:S02]  /*c0d0*/  HADD2.F32 R45, -RZ, R38.H1_H1 ;  /* 0x30000026ff2d7230 */ /* 0x000fe40000004100 */
[----:B------:R-:W-:Y:S02]  /*c0e0*/  HADD2.F32 R5, -RZ, R35.H1_H1 ;  /* 0x30000023ff057230 */ /* 0x000fe40000004100 */
[----:B------:R-:W-:Y:S02]  /*c0f0*/  HADD2.F32 R40, -RZ, R39.H1_H1 ;  /* 0x30000027ff287230 */ /* 0x000fe40000004100 */
[----:B------:R-:W-:Y:S01]  /*c100*/  FMUL.FTZ R47, R6, R45 ;  /* 0x0000002d062f7220 */ /* 0x000fe20000410000 */
[----:B------:R-:W-:-:S02]  /*c110*/  HADD2.F32 R4, -RZ, R37.H1_H1 ;  /* 0x30000025ff047230 */ /* 0x000fc40000004100 */
[-C--:B------:R-:W-:Y:S01]  /*c120*/  FMUL.FTZ R44, R6, R5.reuse ;  /* 0x00000005062c7220 */ /* 0x080fe20000410000 */
[C---:B------:R-:W-:Y:S01]  /*c130*/  FMUL.FTZ R46, R7.reuse, R40 ;  /* 0x00000028072e7220 */ /* 0x040fe20000410000 */
[C---:B------:R-:W-:Y:S01]  /*c140*/  FFMA.FTZ R6, R42.reuse, R5, -R47 ;  /* 0x000000052a067223 */ /* 0x040fe2000001082f */
[-C--:B------:R-:W-:Y:S01]  /*c150*/  FMUL.FTZ R51, R7, R4.reuse ;  /* 0x0000000407337220 */ /* 0x080fe20000410000 */
[----:B------:R-:W-:Y:S01]  /*c160*/  FFMA.FTZ R45, R42, R45, R44 ;  /* 0x0000002d2a2d7223 */ /* 0x000fe2000001002c */
[C---:B------:R-:W-:Y:S01]  /*c170*/  FFMA.FTZ R7, R43.reuse, R4, -R46 ;  /* 0x000000042b077223 */ /* 0x040fe2000001082e */
[----:B------:R-:W-:Y:S01]  /*c180*/  F2FP.F16.F32.PACK_AB R4, R48, R49 ;  /* 0x000000313004723e */ /* 0x000fe200000000ff */
[----:B------:R-:W-:Y:S01]  /*c190*/  FFMA.FTZ R40, R43, R40, R51 ;  /* 0x000000282b287223 */ /* 0x000fe20000010033 */
[----:B------:R-:W-:Y:S02]  /*c1a0*/  F2FP.F16.F32.PACK_AB R5, R41, R50 ;  /* 0x000000322905723e */ /* 0x000fe400000000ff */
[----:B------:R-:W-:-:S02]  /*c1b0*/  F2FP.F16.F32.PACK_AB R6, R45, R6 ;  /* 0x000000062d06723e */ /* 0x000fc400000000ff */
[----:B------:R-:W-:-:S05]  /*c1c0*/  F2FP.F16.F32.PACK_AB R7, R40, R7 ;  /* 0x000000072807723e */ /* 0x000fca00000000ff */
[----:B------:R0:W-:Y:S02]  /*c1d0*/  STS.128 [R9+0x10400], R4 ;  /* 0x0104000409007388 */ /* 0x0001e40000000c00 */
.L_x_555:
[----:B------:R-:W-:Y:S05]  /*c1e0*/  BSYNC B2 ;  /* 0x0000000000027941 */ /* 0x000fea0003800000 */
.L_x_554:
[----:B------:R-:W-:Y:S04]  /*c1f0*/  BSSY B2, `(.L_x_556) ;  /* 0x0000028000027945 */ /* 0x000fe80003800000 */
[----:B------:R-:W-:Y:S05]  /*c200*/  @P1 BRA `(.L_x_557) ;  /* 0x0000000000981947 */ /* 0x000fea0003800000 */
[----:B0-----:R-:W0:Y:S01]  /*c210*/  LDS.128 R4, [R8] ;  /* 0x0000000008047984 */ /* 0x001e220000000c00 */
        /* <DEDUP_REMOVED lines=36> */
[----:B------:R1:W-:Y:S02]  /*c460*/  STS.128 [R8], R4 ;  /* 0x0000000408007388 */ /* 0x0003e40000000c00 */
.L_x_557:
[----:B------:R-:W-:Y:S05]  /*c470*/  BSYNC B2 ;  /* 0x0000000000027941 */ /* 0x000fea0003800000 */
.L_x_556:
[----:B------:R-:W-:Y:S04]  /*c480*/  BSSY B2, `(.L_x_558) ;  /* 0x0000028000027945 */ /* 0x000fe80003800000 */
[----:B------:R-:W-:Y:S05]  /*c490*/  @P2 BRA `(.L_x_559) ;  /* 0x0000000000982947 */ /* 0x000fea0003800000 */
[----:B01----:R-:W0:Y:S01]  /*c4a0*/  LDS.128 R4, [R9+0x14400] ;  /* 0x0144000009047984 */ /* 0x003e220000000c00 */
        /* <DEDUP_REMOVED lines=37> */
.L_x_559:
[----:B------:R-:W-:Y:S05]  /*c700*/  BSYNC B2 ;  /* 0x0000000000027941 */ /* 0x000fea0003800000 */
.L_x_558:
[----:B------:R-:W-:Y:S04]  /*c710*/  BSSY B2, `(.L_x_560) ;  /* 0x0000028000027945 */ /* 0x000fe80003800000 */
[----:B------:R-:W-:Y:S05]  /*c720*/  @P3 BRA `(.L_x_561) ;  /* 0x0000000000983947 */ /* 0x000fea0003800000 */
[----:B012---:R-:W0:Y:S01]  /*c730*/  LDS.128 R4, [R8+0x4000] ;  /* 0x0040000008047984 */ /* 0x007e220000000c00 */
        /* <DEDUP_REMOVED lines=37> */
.L_x_561:
[----:B------:R-:W-:Y:S05]  /*c990*/  BSYNC B2 ;  /* 0x0000000000027941 */ /* 0x000fea0003800000 */
.L_x_560:
[----:B------:R-:W-:Y:S04]  /*c9a0*/  BSSY B2, `(.L_x_562) ;  /* 0x0000028000027945 */ /* 0x000fe80003800000 */
[----:B------:R-:W-:Y:S05]  /*c9b0*/  @P4 BRA `(.L_x_563) ;  /* 0x0000000000984947 */ /* 0x000fea0003800000 */
[----:B0123--:R-:W0:Y:S01]  /*c9c0*/  LDS.128 R4, [R9+0x18400] ;  /* 0x0184000009047984 */ /* 0x00fe220000000c00 */
        /* <DEDUP_REMOVED lines=37> */
.L_x_563:
[----:B------:R-:W-:Y:S05]  /*cc20*/  BSYNC B2 ;  /* 0x0000000000027941 */ /* 0x000fea0003800000 */
.L_x_562:
[----:B------:R-:W-:Y:S05]  /*cc30*/  @P5 BRA `(.L_x_553) ;  /* 0x0000000000985947 */ /* 0x000fea0003800000 */
[----:B01234-:R-:W0:Y:S01]  /*cc40*/  LDS.128 R4, [R8+0x8000] ;  /* 0x0080000008047984 */ /* 0x01fe220000000c00 */
        /* <DEDUP_REMOVED lines=37> */
.L_x_553:
[----:B------:R-:W-:Y:S05]  /*cea0*/  BSYNC B1 ;  /* 0x0000000000017941 */ /* 0x000fea0003800000 */
.L_x_552:
[----:B------:R-:W-:-:S13]  /*ceb0*/  ISETP.GE.AND P0, PT, R207, R10, PT ;  /* 0x0000000acf00720c */ /* 0x000fda0003f06270 */
[----:B------:R-:W-:Y:S05]  /*cec0*/  @P0 BRA `(.L_x_564) ;  /* 0x0000003800ec0947 */ /* 0x000fea0003800000 */
[----:B01234-:R-:W0:Y:S01]  /*ced0*/  LDC R5, c[0x0][0x3f4] ;  /* 0x0000fd00ff057b82 */ /* 0x01fe220000000800 */
        /* <DEDUP_REMOVED lines=9> */
[--C-:B------:R-:W-:Y:S02]  /*cf70*/  HADD2.F32 R48, -RZ, R38.reuse.H0_H0 ;  /* 0x20000026ff307230 */ /* 0x100fe40000004100 */
[----:B------:R-:W-:Y:S02]  /*cf80*/  HADD2.F32 R50, -RZ, R39.H0_H0 ;  /* 0x20000027ff327230 */ /* 0x000fe40000004100 */
[----:B------:R-:W-:Y:S02]  /*cf90*/  HADD2.F32 R44, -RZ, R35.H0_H0 ;  /* 0x20000023ff2c7230 */ /* 0x000fe40000004100 */
[----:B------:R-:W-:Y:S02]  /*cfa0*/  HADD2.F32 R46, -RZ, R37.H0_H0 ;  /* 0x20000025ff2e7230 */ /* 0x000fe40000004100 */
[----:B------:R-:W-:Y:S02]  /*cfb0*/  HADD2.F32 R49, -RZ, R38.H1_H1 ;  /* 0x30000026ff317230 */ /* 0x000fe40000004100 */
[----:B0-----:R-:W-:-:S02]  /*cfc0*/  HADD2.F32 R10, -RZ, R4.H0_H0 ;  /* 0x20000004ff0a7230 */ /* 0x001fc40000004100 */
[----:B------:R-:W-:Y:S02]  /*cfd0*/  HADD2.F32 R4, -RZ, R4.H1_H1 ;  /* 0x30000004ff047230 */ /* 0x000fe40000004100 */
[--C-:B------:R-:W-:Y:S02]  /*cfe0*/  HADD2.F32 R40, -RZ, R5.reuse.H0_H0 ;  /* 0x20000005ff287230 */ /* 0x100fe40000004100 */
[----:B------:R-:W-:Y:S02]  /*cff0*/  HADD2.F32 R5, -RZ, R5.H1_H1 ;  /* 0x30000005ff057230 */ /* 0x000fe40000004100 */
[-C--:B------:R-:W-:Y:S01]  /*d000*/  FMUL.FTZ R43, R48, R4.reuse ;  /* 0x00000004302b7220 */ /* 0x080fe20000410000 */
[----:B------:R-:W-:Y:S01]  /*d010*/  FMUL.FTZ R45, R44, R4 ;  /* 0x000000042c2d7220 */ /* 0x000fe20000410000 */
[----:B------:R-:W-:Y:S02]  /*d020*/  HADD2.F32 R41, -RZ, R6.H0_H0 ;  /* 0x20000006ff297230 */ /* 0x000fe40000004100 */
[-C--:B------:R-:W-:Y:S01]  /*d030*/  FMUL.FTZ R47, R50, R5.reuse ;  /* 0x00000005322f7220 */ /* 0x080fe20000410000 */
[----:B------:R-:W-:Y:S01]  /*d040*/  FFMA.FTZ R4, R44, R10, -R43 ;  /* 0x0000000a2c047223 */ /* 0x000fe2000001082b */
[----:B------:R-:W-:Y:S01]  /*d050*/  FMUL.FTZ R43, R46, R5 ;  /* 0x000000052e2b7220 */ /* 0x000fe20000410000 */
[----:B------:R-:W-:-:S02]  /*d060*/  HADD2.F32 R42, -RZ, R7.H0_H0 ;  /* 0x20000007ff2a7230 */ /* 0x000fc40000004100 */
[----:B------:R-:W-:Y:S01]  /*d070*/  FFMA.FTZ R5, R46, R40, -R47 ;  /* 0x000000282e057223 */ /* 0x000fe2000001082f */
[----:B------:R-:W-:Y:S02]  /*d080*/  HADD2.F32 R6, -RZ, R6.H1_H1 ;  /* 0x30000006ff067230 */ /* 0x000fe40000004100 */
[----:B------:R-:W-:Y:S01]  /*d090*/  FFMA.FTZ R45, R48, R10, R45 ;  /* 0x0000000a302d7223 */ /* 0x000fe2000001002d */
[----:B------:R-:W-:Y:S02]  /*d0a0*/  HADD2.F32 R7, -RZ, R7.H1_H1 ;  /* 0x30000007ff077230 */ /* 0x000fe40000004100 */
[----:B------:R-:W-:Y:S01]  /*d0b0*/  FFMA.FTZ R40, R50, R40, R43 ;  /* 0x0000002832287223 */ /* 0x000fe2000001002b */
[----:B------:R-:W-:Y:S02]  /*d0c0*/  HADD2.F32 R46, -RZ, R39.H1_H1 ;  /* 0x30000027ff2e7230 */ /* 0x000fe40000004100 */
[----:B------:R-:W-:Y:S01]  /*d0d0*/  FMUL.FTZ R10, R49, R6 ;  /* 0x00000006310a7220 */ /* 0x000fe20000410000 */
[----:B------:R-:W-:Y:S01]  /*d0e0*/  HADD2.F32 R47, -RZ, R35.H1_H1 ;  /* 0x30000023ff2f7230 */ /* 0x000fe20000004100 */
[----:B------:R-:W-:Y:S01]  /*d0f0*/  F2FP.F16.F32.PACK_AB R4, R45, R4 ;  /* 0x000000042d04723e */ /* 0x000fe200000000ff */
[----:B------:R-:W-:-:S02]  /*d100*/  HADD2.F32 R44, -RZ, R37.H1_H1 ;  /* 0x30000025ff2c7230 */ /* 0x000fc40000004100 */
[----:B------:R-:W-:Y:S01]  /*d110*/  FMUL.FTZ R35, R46, R7 ;  /* 0x000000072e237220 */ /* 0x000fe20000410000 */
[----:B------:R-:W-:Y:S01]  /*d120*/  F2FP.F16.F32.PACK_AB R5, R40, R5 ;  /* 0x000000052805723e */ /* 0x000fe200000000ff */
[C---:B------:R-:W-:Y:S01]  /*d130*/  FMUL.FTZ R38, R47.reuse, R6 ;  /* 0x000000062f267220 */ /* 0x040fe20000410000 */
[----:B------:R-:W-:Y:S01]  /*d140*/  FFMA.FTZ R6, R47, R41, -R10 ;  /* 0x000000292f067223 */ /* 0x000fe2000001080a */
[C---:B------:R-:W-:Y:S01]  /*d150*/  FMUL.FTZ R37, R44.reuse, R7 ;  /* 0x000000072c257220 */ /* 0x040fe20000410000 */
[-C--:B------:R-:W-:Y:S01]  /*d160*/  FFMA.FTZ R7, R44, R42.reuse, -R35 ;  /* 0x0000002a2c077223 */ /* 0x080fe20000010823 */
[----:B------:R-:W-:Y:S02]  /*d170*/  FFMA.FTZ R41, R49, R41, R38 ;  /* 0x0000002931297223 */ /* 0x000fe40000010026 */
[----:B------:R-:W-:-:S03]  /*d180*/  FFMA.FTZ R42, R46, R42, R37 ;  /* 0x0000002a2e2a7223 */ /* 0x000fc60000010025 */
[----:B------:R-:W-:Y:S02]  /*d190*/  F2FP.F16.F32.PACK_AB R6, R41, R6 ;  /* 0x000000062906723e */ /* 0x000fe400000000ff */
[----:B------:R-:W-:-:S05]  /*d1a0*/  F2FP.F16.F32.PACK_AB R7, R42, R7 ;  /* 0x000000072a07723e */ /* 0x000fca00000000ff */
[----:B------:R0:W-:Y:S02]  /*d1b0*/  STS.128 [R9+0x12400], R4 ;  /* 0x0124000409007388 */ /* 0x0001e40000000c00 */
.L_x_566:
[----:B------:R-:W-:Y:S05]  /*d1c0*/  BSYNC B1 ;  /* 0x0000000000017941 */ /* 0x000fea0003800000 */
.L_x_565:
[----:B------:R-:W-:Y:S04]  /*d1d0*/  BSSY B1, `(.L_x_567) ;  /* 0x0000028000017945 */ /* 0x000fe80003800000 */
[----:B------:R-:W-:Y:S05]  /*d1e0*/  @P1 BRA `(.L_x_568) ;  /* 0x0000000000981947 */ /* 0x000fea0003800000 */
[----:B0-----:R-:W0:Y:S01]  /*d1f0*/  LDS.128 R4, [R8+0x2000] ;  /* 0x0020000008047984 */ /* 0x001e220000000c00 */
        /* <DEDUP_REMOVED lines=8> */
[-C--:B------:R-:W-:Y:S01]  /*d280*/  FMUL.FTZ R39, R44, R4.reuse ;  /* 0x000000042c277220 */ /* 0x080fe20000410000 */
[C---:B------:R-:W-:Y:S01]  /*d290*/  FMUL.FTZ R41, R42.reuse, R4 ;  /* 0x000000042a297220 */ /* 0x040fe20000410000 */
[----:B------:R-:W-:Y:S02]  /*d2a0*/  HADD2.F32 R37, -RZ, R6.H0_H0 ;  /* 0x20000006ff257230 */ /* 0x000fe40000004100 */
[-C--:B------:R-:W-:Y:S01]  /*d2b0*/  FMUL.FTZ R40, R45, R5.reuse ;  /* 0x000000052d287220 */ /* 0x080fe20000410000 */
[-C--:B------:R-:W-:Y:S01]  /*d2c0*/  FFMA.FTZ R4, R42, R10.reuse, -R39 ;  /* 0x0000000a2a047223 */ /* 0x080fe20000010827 */
[----:B------:R-:W-:Y:S01]  /*d2d0*/  FFMA.FTZ R41, R44, R10, R41 ;  /* 0x0000000a2c297223 */ /* 0x000fe20000010029 */
[----:B------:R-:W-:Y:S01]  /*d2e0*/  FMUL.FTZ R10, R43, R5 ;  /* 0x000000052b0a7220 */ /* 0x000fe20000410000 */
[----:B------:R-:W-:-:S02]  /*d2f0*/  HADD2.F32 R38, -RZ, R7.H0_H0 ;  /* 0x20000007ff267230 */ /* 0x000fc40000004100 */
[-C--:B------:R-:W-:Y:S01]  /*d300*/  FFMA.FTZ R5, R43, R35.reuse, -R40 ;  /* 0x000000232b057223 */ /* 0x080fe20000010828 */
[----:B------:R-:W-:Y:S02]  /*d310*/  HADD2.F32 R6, -RZ, R6.H1_H1 ;  /* 0x30000006ff067230 */ /* 0x000fe40000004100 */
[----:B------:R-:W-:Y:S01]  /*d320*/  FFMA.FTZ R10, R45, R35, R10 ;  /* 0x000000232d0a7223 */ /* 0x000fe2000001000a */
[----:B------:R-:W-:Y:S01]  /*d330*/  HADD2.F32 R7, -RZ, R7.H1_H1 ;  /* 0x30000007ff077230 */ /* 0x000fe20000004100 */
[----:B------:R-:W-:Y:S01]  /*d340*/  F2FP.F16.F32.PACK_AB R4, R41, R4 ;  /* 0x000000042904723e */ /* 0x000fe200000000ff */
[----:B------:R-:W-:Y:S02]  /*d350*/  HADD2.F32 R43, -RZ, R33.H1_H1 ;  /* 0x30000021ff2b7230 */ /* 0x000fe40000004100 */
[----:B------:R-:W-:Y:S01]  /*d360*/  HADD2.F32 R42, -RZ, R34.H1_H1 ;  /* 0x30000022ff2a7230 */ /* 0x000fe20000004100 */
[----:B------:R-:W-:Y:S01]  /*d370*/  F2FP.F16.F32.PACK_AB R5, R10, R5 ;  /* 0x000000050a05723e */ /* 0x000fe200000000ff */
[----:B------:R-:W-:-:S02]  /*d380*/  HADD2.F32 R39, -RZ, R31.H1_H1 ;  /* 0x3000001fff277230 */ /* 0x000fc40000004100 */
[----:B------:R-:W-:Y:S02]  /*d390*/  HADD2.F32 R40, -RZ, R32.H1_H1 ;  /* 0x30000020ff287230 */ /* 0x000fe40000004100 */
[-C--:B------:R-:W-:Y:S01]  /*d3a0*/  FMUL.FTZ R32, R43, R6.reuse ;  /* 0x000000062b207220 */ /* 0x080fe20000410000 */
[-C--:B------:R-:W-:Y:S01]  /*d3b0*/  FMUL.FTZ R31, R42, R7.reuse ;  /* 0x000000072a1f7220 */ /* 0x080fe20000410000 */
[C---:B------:R-:W-:Y:S01]  /*d3c0*/  FMUL.FTZ R34, R39.reuse, R6 ;  /* 0x0000000627227220 */ /* 0x040fe20000410000 */
[C---:B------:R-:W-:Y:S01]  /*d3d0*/  FMUL.FTZ R33, R40.reuse, R7 ;  /* 0x0000000728217220 */ /* 0x040fe20000410000 */
[-C--:B------:R-:W-:Y:S01]  /*d3e0*/  FFMA.FTZ R6, R39, R37.reuse, -R32 ;  /* 0x0000002527067223 */ /* 0x080fe20000010820 */
[-C--:B------:R-:W-:Y:S01]  /*d3f0*/  FFMA.FTZ R7, R40, R38.reuse, -R31 ;  /* 0x0000002628077223 */ /* 0x080fe2000001081f */
[----:B------:R-:W-:Y:S01]  /*d400*/  FFMA.FTZ R37, R43, R37, R34 ;  /* 0x000000252b257223 */ /* 0x000fe20000010022 */
[----:B------:R-:W-:-:S04]  /*d410*/  FFMA.FTZ R38, R42, R38, R33 ;  /* 0x000000262a267223 */ /* 0x000fc80000010021 */
[----:B------:R-:W-:Y:S02]  /*d420*/  F2FP.F16.F32.PACK_AB R6, R37, R6 ;  /* 0x000000062506723e */ /* 0x000fe400000000ff */
[----:B------:R-:W-:-:S05]  /*d430*/  F2FP.F16.F32.PACK_AB R7, R38, R7 ;  /* 0x000000072607723e */ /* 0x000fca00000000ff */
[----:B------:R1:W-:Y:S02]  /*d440*/  STS.128 [R8+0x2000], R4 ;  /* 0x0020000408007388 */ /* 0x0003e40000000c00 */
.L_x_568:
[----:B------:R-:W-:Y:S05]  /*d450*/  BSYNC B1 ;  /* 0x0000000000017941 */ /* 0x000fea0003800000 */
.L_x_567:
        /* <DEDUP_REMOVED lines=28> */
[-C--:B------:R-:W-:Y:S01]  /*d620*/  FMUL.FTZ R27, R38, R6.reuse ;  /* 0x00000006261b7220 */ /* 0x080fe20000410000 */
[----:B------:R-:W-:Y:S02]  /*d630*/  HADD2.F32 R35, -RZ, R28.H1_H1 ;  /* 0x3000001cff237230 */ /* 0x000fe40000004100 */
[C---:B------:R-:W-:Y:S01]  /*d640*/  FMUL.FTZ R29, R34.reuse, R6 ;  /* 0x00000006221d7220 */ /* 0x040fe20000410000 */
[-C--:B------:R-:W-:Y:S01]  /*d650*/  FMUL.FTZ R28, R39, R7.reuse ;  /* 0x00000007271c7220 */ /* 0x080fe20000410000 */
[-C--:B------:R-:W-:Y:S01]  /*d660*/  FFMA.FTZ R6, R34, R32.reuse, -R27 ;  /* 0x0000002022067223 */ /* 0x080fe2000001081b */
[C---:B------:R-:W-:Y:S01]  /*d670*/  FMUL.FTZ R30, R35.reuse, R7 ;  /* 0x00000007231e7220 */ /* 0x040fe20000410000 */
[----:B------:R-:W-:Y:S01]  /*d680*/  FFMA.FTZ R29, R38, R32, R29 ;  /* 0x00000020261d7223 */ /* 0x000fe2000001001d */
[-C--:B------:R-:W-:Y:S02]  /*d690*/  FFMA.FTZ R7, R35, R33.reuse, -R28 ;  /* 0x0000002123077223 */ /* 0x080fe4000001081c */
[----:B------:R-:W-:-:S02]  /*d6a0*/  FFMA.FTZ R30, R39, R33, R30 ;  /* 0x00000021271e7223 */ /* 0x000fc4000001001e */
[----:B------:R-:W-:-:S03]  /*d6b0*/  F2FP.F16.F32.PACK_AB R6, R29, R6 ;  /* 0x000000061d06723e */ /* 0x000fc600000000ff */
[----:B------:R-:W-:-:S05]  /*d6c0*/  F2FP.F16.F32.PACK_AB R7, R30, R7 ;  /* 0x000000071e07723e */ /* 0x000fca00000000ff */
[----:B------:R2:W-:Y:S02]  /*d6d0*/  STS.128 [R9+0x16400], R4 ;  /* 0x0164000409007388 */ /* 0x0005e40000000c00 */
.L_x_570:
[----:B------:R-:W-:Y:S05]  /*d6e0*/  BSYNC B1 ;  /* 0x0000000000017941 */ /* 0x000fea0003800000 */
.L_x_569:
        /* <DEDUP_REMOVED lines=40> */
.L_x_572:
[----:B------:R-:W-:Y:S05]  /*d970*/  BSYNC B1 ;  /* 0x0000000000017941 */ /* 0x000fea0003800000 */
.L_x_571:
        /* <DEDUP_REMOVED lines=40> */
.L_x_574:
[----:B------:R-:W-:Y:S05]  /*dc00*/  BSYNC B1 ;  /* 0x0000000000017941 */ /* 0x000fea0003800000 */
.L_x_573:
        /* <DEDUP_REMOVED lines=13> */
[----:B------:R-:W-:Y:S01]  /*dce0*/  FMUL.FTZ R15, R28, R5 ;  /* 0x000000051c0f7220 */ /* 0x000fe20000410000 */
[----:B------:R-:W-:Y:S01]  /*dcf0*/  FFMA.FTZ R4, R21, R9, -R20 ;  /* 0x0000000915047223 */ /* 0x000fe20000010814 */
[----:B------:R-:W-:Y:S01]  /*dd00*/  FMUL.FTZ R21, R26, R5 ;  /* 0x000000051a157220 */ /* 0x000fe20000410000 */
[----:B------:R-:W-:-:S02]  /*dd10*/  HADD2.F32 R14, -RZ, R7.H0_H0 ;  /* 0x20000007ff0e7230 */ /* 0x000fc40000004100 */
[-C--:B------:R-:W-:Y:S01]  /*dd20*/  FFMA.FTZ R5, R26, R10.reuse, -R15 ;  /* 0x0000000a1a057223 */ /* 0x080fe2000001080f */
[----:B------:R-:W-:Y:S02]  /*dd30*/  HADD2.F32 R6, -RZ, R6.H1_H1 ;  /* 0x30000006ff067230 */ /* 0x000fe40000004100 */
[----:B------:R-:W-:Y:S01]  /*dd40*/  FFMA.FTZ R9, R25, R9, R24 ;  /* 0x0000000919097223 */ /* 0x000fe20000010018 */
[----:B------:R-:W-:Y:S02]  /*dd50*/  HADD2.F32 R7, -RZ, R7.H1_H1 ;  /* 0x30000007ff077230 */ /* 0x000fe40000004100 */
[----:B------:R-:W-:Y:S01]  /*dd60*/  FFMA.FTZ R10, R28, R10, R21 ;  /* 0x0000000a1c0a7223 */ /* 0x000fe20000010015 */
[----:B------:R-:W-:Y:S02]  /*dd70*/  HADD2.F32 R15, -RZ, R11.H1_H1 ;  /* 0x3000000bff0f7230 */ /* 0x000fe40000004100 */
[----:B------:R-:W-:Y:S01]  /*dd80*/  HADD2.F32 R20, -RZ, R12.H1_H1 ;  /* 0x3000000cff147230 */ /* 0x000fe20000004100 */
[----:B------:R-:W-:Y:S01]  /*dd90*/  F2FP.F16.F32.PACK_AB R4, R9, R4 ;  /* 0x000000040904723e */ /* 0x000fe200000000ff */
[----:B------:R-:W-:-:S02]  /*dda0*/  HADD2.F32 R11, -RZ, R0.H1_H1 ;  /* 0x30000000ff0b7230 */ /* 0x000fc40000004100 */
[-C--:B------:R-:W-:Y:S01]  /*ddb0*/  FMUL.FTZ R0, R15, R6.reuse ;  /* 0x000000060f007220 */ /* 0x080fe20000410000 */
[----:B------:R-:W-:Y:S02]  /*ddc0*/  HADD2.F32 R12, -RZ, R3.H1_H1 ;  /* 0x30000003ff0c7230 */ /* 0x000fe40000004100 */
        /* <DEDUP_REMOVED lines=10> */
[----:B------:R0:W-:Y:S01]  /*de70*/  STS.128 [R8+0xa000], R4 ;  /* 0x00a0000408007388 */ /* 0x0001e20000000c00 */
[----:B------:R-:W-:Y:S05]  /*de80*/  BRA `(.L_x_564) ;  /* 0x0000002800fc7947 */ /* 0x000fea0003800000 */
.L_x_546:
[----:B------:R-:W-:-:S03]  /*de90*/  UMOV UR4, 0xffffffff ;  /* 0xffffffff00047882 */ /* 0x000fc60000000000 */
[----:B------:R-:W-:Y:S05]  /*dea0*/  BRA.DIV UR4, `(.L_x_575) ;  /* 0x0000013a04d87947 */ /* 0x000fea000b800000 */
[----:B------:R-:W0:Y:S04]  /*deb0*/  SHFL.IDX PT, R3, R25, RZ, 0x1c1f ;  /* 0x001c1fff19037589 */ /* 0x000e2800000e0000 */
[----:B------:R-:W1:Y:S04]  /*dec0*/  SHFL.IDX PT, R0, R24, RZ, 0x1c1f ;  /* 0x001c1fff18007589 */ /* 0x000e6800000e0000 */
[----:B------:R2:W3:Y:S04]  /*ded0*/  SHFL.IDX PT, R5, R44, RZ, 0x1c1f ;  /* 0x001c1fff2c057589 */ /* 0x0004e800000e0000 */
[----:B------:R2:W4:Y:S01]  /*dee0*/  SHFL.IDX PT, R14, R43, RZ, 0x1c1f ;  /* 0x001c1fff2b0e7589 */ /* 0x00052200000e0000 */
[----:B0-----:R-:W-:-:S02]  /*def0*/  IMAD.MOV.U32 R21, RZ, RZ, R3 ;  /* 0x000000ffff157224 */ /* 0x001fc400078e0003 */
[----:B-12---:R-:W-:-:S07]  /*df00*/  IMAD.MOV.U32 R20, RZ, RZ, R0 ;  /* 0x000000ffff147224 */ /* 0x006fce00078e0000 */
.L_x_811:
[----:B------:R-:W-:Y:S01]  /*df10*/  ULDC UR4, c[0x0][0x448] ;  /* 0x0001120000047ab9 */ /* 0x000fe20000000800 */
[----:B------:R-:W-:Y:S01]  /*df20*/  BSSY B1, `(.L_x_576) ;  /* 0x0000033000017945 */ /* 0x000fe20003800000 */
[----:B------:R-:W-:Y:S01]  /*df30*/  IMAD R0, R150, UR4, RZ ;  /* 0x0000000496007c24 */ /* 0x000fe2000f8e02ff */
[----:B----4-:R-:W-:Y:S01]  /*df40*/  MOV R38, R14 ;  /* 0x0000000e00267202 */ /* 0x010fe20000000f00 */
[----:B---3--:R-:W-:Y:S01]  /*df50*/  IMAD.MOV.U32 R39, RZ, RZ, R5 ;  /* 0x000000ffff277224 */ /* 0x008fe200078e0005 */
[----:B------:R-:W-:Y:S02]  /*df60*/  CS2R R6, SRZ ;  /* 0x0000000000067805 */ /* 0x000fe4000001ff00 */
[----:B------:R-:W-:Y:S02]  /*df70*/  CS2R R8, SRZ ;  /* 0x0000000000087805 */ /* 0x000fe4000001ff00 */
[----:B------:R-:W-:Y:S01]  /*df80*/  ISETP.GE.AND P0, PT, R4, R0, PT ;  /* 0x000000000400720c */ /* 0x000fe20003f06270 */
[----:B------:R-:W-:Y:S01]  /*df90*/  IMAD R0, R145, -0x80, R0 ;  /* 0xffffff8091007824 */ /* 0x000fe200078e0200 */
        /* <DEDUP_REMOVED lines=9> */
[----:B------:R-:W-:Y:S01]  /*e030*/  CS2R R34, SRZ ;  /* 0x0000000000227805 */ /* 0x000fe2000001ff00 */
[----:B------:R-:W-:Y:S06]  /*e040*/  @P0 BRA `(.L_x_577) ;  /* 0x0000000000800947 */ /* 0x000fec0003800000 */
[C---:B------:R-:W-:Y:S01]  /*e050*/  VIADD R3, R18.reuse, 0x20 ;  /* 0x0000002012037836 */ /* 0x040fe20000000000 */
[----:B------:R-:W-:Y:S01]  /*e060*/  ULDC UR4, c[0x0][0x3f4] ;  /* 0x0000fd0000047ab9 */ /* 0x000fe20000000800 */
[C---:B------:R-:W-:Y:S01]  /*e070*/  VIADD R4, R18.reuse, 0x40 ;  /* 0x0000004012047836 */ /* 0x040fe20000000000 */
[----:B------:R-:W-:Y:S02]  /*e080*/  ISETP.GE.AND P0, PT, R18, UR4, PT ;  /* 0x0000000412007c0c */ /* 0x000fe4000bf06270 */
[----:B------:R-:W-:Y:S02]  /*e090*/  CS2R R24, SRZ ;  /* 0x0000000000187805 */ /* 0x000fe4000001ff00 */
[----:B------:R-:W-:Y:S02]  /*e0a0*/  ISETP.GE.AND P1, PT, R3, UR4, PT ;  /* 0x0000000403007c0c */ /* 0x000fe4000bf26270 */
[----:B------:R-:W-:Y:S02]  /*e0b0*/  CS2R R26, SRZ ;  /* 0x00000000001a7805 */ /* 0x000fe4000001ff00 */
[----:B------:R-:W-:-:S02]  /*e0c0*/  ISETP.GE.AND P2, PT, R4, UR4, PT ;  /* 0x0000000404007c0c */ /* 0x000fc4000bf46270 */
[----:B------:R-:W-:Y:S02]  /*e0d0*/  CS2R R4, SRZ ;  /* 0x0000000000047805 */ /* 0x000fe4000001ff00 */
[----:B------:R-:W-:Y:S02]  /*e0e0*/  CS2R R6, SRZ ;  /* 0x0000000000067805 */ /* 0x000fe4000001ff00 */
[----:B------:R-:W-:Y:S01]  /*e0f0*/  CS2R R28, SRZ ;  /* 0x00000000001c7805 */ /* 0x000fe2000001ff00 */
[----:B------:R-:W-:Y:S02]  /*e100*/  @!P0 IMAD.WIDE R12, R18, 0x2, R20 ;  /* 0x00000002120c8825 */ /* 0x000fe400078e0214 */
[----:B------:R-:W-:-:S04]  /*e110*/  @!P1 SHF.L.U32 R43, R227, 0x3, RZ ;  /* 0x00000003e32b9819 */ /* 0x000fc800000006ff */
[----:B------:R-:W-:Y:S01]  /*e120*/  @!P2 IMAD.SHL.U32 R45, R228, 0x8, RZ ;  /* 0x00000008e42da824 */ /* 0x000fe200078e00ff */
[----:B------:R0:W5:Y:S01]  /*e130*/  @!P0 LD.E.128 R24, desc[UR56][R12.64] ;  /* 0x000000380c188980 */ /* 0x000162000c101d00 */
[----:B------:R-:W-:Y:S01]  /*e140*/  CS2R R30, SRZ ;  /* 0x00000000001e7805 */ /* 0x000fe2000001ff00 */
[--C-:B------:R-:W-:Y:S01]  /*e150*/  @!P1 IMAD.WIDE R40, R43, 0x2, R20.reuse ;  /* 0x000000022b289825 */ /* 0x100fe200078e0214 */
[----:B------:R-:W-:Y:S02]  /*e160*/  CS2R R8, SRZ ;  /* 0x0000000000087805 */ /* 0x000fe4000001ff00 */
[----:B------:R-:W-:Y:S02]  /*e170*/  CS2R R10, SRZ ;  /* 0x00000000000a7805 */ /* 0x000fe4000001ff00 */
[----:B------:R-:W-:Y:S01]  /*e180*/  CS2R R32, SRZ ;  /* 0x0000000000207805 */ /* 0x000fe2000001ff00 */
[----:B------:R-:W-:Y:S01]  /*e190*/  @!P2 IMAD.WIDE R20, R45, 0x2, R20 ;  /* 0x000000022d14a825 */ /* 0x000fe200078e0214 */
[----:B------:R-:W-:-:S02]  /*e1a0*/  CS2R R34, SRZ ;  /* 0x0000000000227805 */ /* 0x000fc4000001ff00 */
[----:B------:R-:W-:Y:S01]  /*e1b0*/  CS2R R14, SRZ ;  /* 0x00000000000e7805 */ /* 0x000fe2000001ff00 */
[----:B------:R1:W5:Y:S01]  /*e1c0*/  @!P1 LD.E.128 R28, desc[UR56][R40.64] ;  /* 0x00000038281c9980 */ /* 0x000362000c101d00 */
[--C-:B------:R-:W-:Y:S01]  /*e1d0*/  @!P1 IMAD.WIDE R42, R43, 0x2, R38.reuse ;  /* 0x000000022b2a9825 */ /* 0x100fe200078e0226 */
[----:B0-----:R-:W-:Y:S02]  /*e1e0*/  CS2R R12, SRZ ;  /* 0x00000000000c7805 */ /* 0x001fe4000001ff00 */
[----:B------:R1:W5:Y:S01]  /*e1f0*/  @!P2 LD.E.128 R32, desc[UR56][R20.64] ;  /* 0x000000381420a980 */ /* 0x000362000c101d00 */
[----:B------:R-:W-:-:S03]  /*e200*/  @!P2 IMAD.WIDE R44, R45, 0x2, R38 ;  /* 0x000000022d2ca825 */ /* 0x000fc600078e0226 */
[----:B------:R1:W5:Y:S01]  /*e210*/  @!P1 LD.E.128 R8, desc[UR56][R42.64] ;  /* 0x000000382a089980 */ /* 0x000362000c101d00 */
[----:B------:R-:W-:-:S03]  /*e220*/  @!P0 IMAD.WIDE R38, R18, 0x2, R38 ;  /* 0x0000000212268825 */ /* 0x000fc600078e0226 */
[----:B------:R1:W5:Y:S04]  /*e230*/  @!P2 LD.E.128 R12, desc[UR56][R44.64] ;  /* 0x000000382c0ca980 */ /* 0x000368000c101d00 */
[----:B------:R1:W5:Y:S02]  /*e240*/  @!P0 LD.E.128 R4, desc[UR56][R38.64] ;  /* 0x0000003826048980 */ /* 0x000364000c101d00 */
.L_x_577:
[----:B------:R-:W-:Y:S05]  /*e250*/  BSYNC B1 ;  /* 0x0000000000017941 */ /* 0x000fea0003800000 */
.L_x_576:
[----:B-----5:R-:W-:Y:S01]  /*e260*/  IMAD.MOV.U32 R3, RZ, RZ, R24 ;  /* 0x000000ffff037224 */ /* 0x020fe200078e0018 */
[----:B------:R-:W-:Y:S01]  /*e270*/  SHF.R.U64 R50, R32, 0x10, R33 ;  /* 0x0000001020327819 */ /* 0x000fe20000001221 */
[----:B------:R-:W-:Y:S01]  /*e280*/  IMAD.MOV.U32 R37, RZ, RZ, R25 ;  /* 0x000000ffff257224 */ /* 0x000fe200078e0019 */
[--C-:B------:R-:W-:Y:S01]  /*e290*/  SHF.R.U32.HI R51, RZ, 0x10, R33.reuse ;  /* 0x00000010ff337819 */ /* 0x100fe20000011621 */
[----:B-1----:R-:W-:Y:S01]  /*e2a0*/  IMAD.MOV.U32 R40, RZ, RZ, R33 ;  /* 0x000000ffff287224 */ /* 0x002fe200078e0021 */
[----:B------:R-:W-:Y:S01]  /*e2b0*/  MOV R33, R34 ;  /* 0x0000002200217202 */ /* 0x000fe20000000f00 */
[----:B------:R-:W-:Y:S01]  /*e2c0*/  IMAD.MOV.U32 R20, RZ, RZ, R5 ;  /* 0x000000ffff147224 */ /* 0x000fe200078e0005 */
[----:B------:R-:W-:Y:S01]  /*e2d0*/  SHF.R.U64 R52, R34, 0x10, R35 ;  /* 0x0000001022347819 */ /* 0x000fe20000001223 */
[----:B------:R-:W-:Y:S01]  /*e2e0*/  IMAD.MOV.U32 R39, RZ, RZ, R4 ;  /* 0x000000ffff277224 */ /* 0x000fe200078e0004 */
[----:B------:R-:W-:Y:S01]  /*e2f0*/  PRMT R34, R3, 0x5410, R37 ;  /* 0x0000541003227816 */ /* 0x000fe20000000025 */
[----:B------:R-:W-:Y:S01]  /*e300*/  IMAD.MOV.U32 R42, RZ, RZ, R35 ;  /* 0x000000ffff2a7224 */ /* 0x000fe200078e0023 */
[----:B------:R-:W-:Y:S01]  /*e310*/  LEA.HI R3, R206, R206, RZ, 0x1 ;  /* 0x000000cece037211 */ /* 0x000fe200078f08ff */
[----:B------:R-:W-:Y:S01]  /*e320*/  BSSY B1, `(.L_x_578) ;  /* 0x0000044000017945 */ /* 0x000fe20003800000 */
[----:B------:R-:W-:Y:S01]  /*e330*/  SHF.R.U64 R54, R4, 0x10, R5 ;  /* 0x0000001004367819 */ /* 0x000fe20000001205 */
[----:B------:R-:W-:Y:S01]  /*e340*/  IMAD.MOV.U32 R4, RZ, RZ, R7 ;  /* 0x000000ffff047224 */ /* 0x000fe200078e0007 */
[----:B------:R-:W-:-:S02]  /*e350*/  LOP3.LUT R3, R3, 0xfffffffe, RZ, 0xc0, !PT ;  /* 0xfffffffe03037812 */ /* 0x000fc400078ec0ff */
[----:B------:R-:W-:Y:S02]  /*e360*/  SHF.R.U32.HI R55, RZ, 0x10, R5 ;  /* 0x00000010ff377819 */ /* 0x000fe40000011605 */
[----:B------:R-:W-:Y:S01]  /*e370*/  SHF.R.U64 R38, R24, 0x10, R25 ;  /* 0x0000001018267819 */ /* 0x000fe20000001219 */
[----:B------:R-:W-:Y:S01]  /*e380*/  IMAD.IADD R3, R206, 0x1, -R3 ;  /* 0x00000001ce037824 */ /* 0x000fe200078e0a03 */
[----:B------:R-:W-:Y:S01]  /*e390*/  SHF.R.U32.HI R43, RZ, 0x10, R25 ;  /* 0x00000010ff2b7819 */ /* 0x000fe20000011619 */
[--C-:B------:R-:W-:Y:S01]  /*e3a0*/  IMAD.MOV.U32 R25, RZ, RZ, R27.reuse ;  /* 0x000000ffff197224 */ /* 0x100fe200078e001b */
[--C-:B------:R-:W-:Y:S02]  /*e3b0*/  SHF.R.U64 R44, R26, 0x10, R27.reuse ;  /* 0x000000101a2c7819 */ /* 0x100fe4000000121b */
[----:B------:R-:W-:Y:S02]  /*e3c0*/  SHF.L.U32 R5, R3, 0x1f, RZ ;  /* 0x0000001f03057819 */ /* 0x000fe400000006ff */
[----:B------:R-:W-:Y:S01]  /*e3d0*/  SHF.R.U32.HI R45, RZ, 0x10, R27 ;  /* 0x00000010ff2d7819 */ /* 0x000fe2000001161b */
[--C-:B------:R-:W-:Y:S01]  /*e3e0*/  IMAD.MOV.U32 R27, RZ, RZ, R29.reuse ;  /* 0x000000ffff1b7224 */ /* 0x100fe200078e001d */
[----:B------:R-:W0:Y:S01]  /*e3f0*/  SYNCS.PHASECHK.TRANS64.TRYWAIT P0, [R2+URZ+0x34800], R5 ;  /* 0x03480005020075a7 */ /* 0x000e22000800017f */
[----:B------:R-:W-:Y:S01]  /*e400*/  MOV R24, R26 ;  /* 0x0000001a00187202 */ /* 0x000fe20000000f00 */
[----:B------:R-:W-:Y:S01]  /*e410*/  IMAD.MOV.U32 R26, RZ, RZ, R28 ;  /* 0x000000ffff1a7224 */ /* 0x000fe200078e001c */
[----:B------:R-:W-:-:S02]  /*e420*/  SHF.R.U64 R46, R28, 0x10, R29 ;  /* 0x000000101c2e7819 */ /* 0x000fc4000000121d */
[----:B------:R-:W-:Y:S01]  /*e430*/  SHF.R.U32.HI R47, RZ, 0x10, R29 ;  /* 0x00000010ff2f7819 */ /* 0x000fe2000001161d */
[--C-:B------:R-:W-:Y:S01]  /*e440*/  IMAD.MOV.U32 R29, RZ, RZ, R31.reuse ;  /* 0x000000ffff1d7224 */ /* 0x100fe200078e001f */
[--C-:B------:R-:W-:Y:S02]  /*e450*/  SHF.R.U64 R48, R30, 0x10, R31.reuse ;  /* 0x000000101e307819 */ /* 0x100fe4000000121f */
[----:B------:R-:W-:Y:S01]  /*e460*/  SHF.R.U32.HI R49, RZ, 0x10, R31 ;  /* 0x00000010ff317819 */ /* 0x000fe2000001161f */
[----:B------:R-:W-:Y:S01]  /*e470*/  IMAD.MOV.U32 R31, RZ, RZ, R32 ;  /* 0x000000ffff1f7224 */ /* 0x000fe200078e0020 */
[----:B------:R-:W-:Y:S01]  /*e480*/  MOV R28, R30 ;  /* 0x0000001e001c7202 */ /* 0x000fe20000000f00 */
[----:B------:R-:W-:Y:S01]  /*e490*/  IMAD.MOV.U32 R30, RZ, RZ, R8 ;  /* 0x000000ffff1e7224 */ /* 0x000fe200078e0008 */
[----:B------:R-:W-:Y:S02]  /*e4a0*/  MOV R41, R6 ;  /* 0x0000000600297202 */ /* 0x000fe40000000f00 */
[----:B------:R-:W-:Y:S01]  /*e4b0*/  SHF.R.U64 R56, R6, 0x10, R7 ;  /* 0x0000001006387819 */ /* 0x000fe20000001207 */
[----:B------:R-:W-:Y:S01]  /*e4c0*/  IMAD.MOV.U32 R6, RZ, RZ, R9 ;  /* 0x000000ffff067224 */ /* 0x000fe200078e0009 */
[----:B------:R-:W-:Y:S01]  /*e4d0*/  SHF.R.U32.HI R57, RZ, 0x10, R7 ;  /* 0x00000010ff397819 */ /* 0x000fe20000011607 */
[----:B------:R-:W-:Y:S01]  /*e4e0*/  IMAD.MOV.U32 R7, RZ, RZ, R11 ;  /* 0x000000ffff077224 */ /* 0x000fe200078e000b */
[--C-:B------:R-:W-:Y:S01]  /*e4f0*/  SHF.R.U64 R58, R8, 0x10, R9.reuse ;  /* 0x00000010083a7819 */ /* 0x100fe20000001209 */
[----:B------:R-:W-:Y:S01]  /*e500*/  IMAD.MOV.U32 R8, RZ, RZ, R12 ;  /* 0x000000ffff087224 */ /* 0x000fe200078e000c */
[----:B------:R-:W-:Y:S01]  /*e510*/  SHF.R.U32.HI R59, RZ, 0x10, R9 ;  /* 0x00000010ff3b7819 */ /* 0x000fe20000011609 */
[----:B------:R-:W-:Y:S01]  /*e520*/  IMAD.MOV.U32 R9, RZ, RZ, R13 ;  /* 0x000000ffff097224 */ /* 0x000fe200078e000d */
[----:B------:R-:W-:-:S02]  /*e530*/  MOV R32, R10 ;  /* 0x0000000a00207202 */ /* 0x000fc40000000f00 */
[----:B------:R-:W-:Y:S01]  /*e540*/  SHF.R.U64 R60, R10, 0x10, R11 ;  /* 0x000000100a3c7819 */ /* 0x000fe2000000120b */
[----:B------:R-:W-:Y:S01]  /*e550*/  IMAD.MOV.U32 R10, RZ, RZ, R15 ;  /* 0x000000ffff0a7224 */ /* 0x000fe200078e000f */
[----:B------:R-:W-:Y:S02]  /*e560*/  SHF.R.U32.HI R53, RZ, 0x10, R35 ;  /* 0x00000010ff357819 */ /* 0x000fe40000011623 */
[----:B------:R-:W-:Y:S02]  /*e570*/  SHF.R.U32.HI R11, RZ, 0x10, R11 ;  /* 0x00000010ff0b7819 */ /* 0x000fe4000001160b */
[--C-:B------:R-:W-:Y:S02]  /*e580*/  SHF.R.U64 R61, R12, 0x10, R13.reuse ;  /* 0x000000100c3d7819 */ /* 0x100fe4000000120d */
[----:B------:R-:W-:Y:S02]  /*e590*/  SHF.R.U32.HI R62, RZ, 0x10, R13 ;  /* 0x00000010ff3e7819 */ /* 0x000fe4000001160d */
[----:B------:R-:W-:-:S02]  /*e5a0*/  MOV R21, R14 ;  /* 0x0000000e00157202 */ /* 0x000fc40000000f00 */
[----:B------:R-:W-:Y:S02]  /*e5b0*/  VIMNMX R0, R0, 0x80, PT ;  /* 0x0000008000007848 */ /* 0x000fe40003fe0100 */
[--C-:B------:R-:W-:Y:S02]  /*e5c0*/  SHF.R.U64 R63, R14, 0x10, R15.reuse ;  /* 0x000000100e3f7819 */ /* 0x100fe4000000120f */
[----:B------:R-:W-:Y:S02]  /*e5d0*/  SHF.R.U32.HI R64, RZ, 0x10, R15 ;  /* 0x00000010ff407819 */ /* 0x000fe4000001160f */
        /* <DEDUP_REMOVED lines=19> */
[----:B------:R-:W-:Y:S02]  /*e710*/  ISETP.GE.AND P1, PT, R17, R0, PT ;  /* 0x000000001100720c */ /* 0x000fe40003f26270 */
[----:B------:R-:W-:-:S02]  /*e720*/  PRMT R15, R8, 0x5410, R9 ;  /* 0x00005410080f7816 */ /* 0x000fc40000000009 */
[----:B------:R-:W-:Y:S02]  /*e730*/  PRMT R20, R61, 0x5410, R62 ;  /* 0x000054103d147816 */ /* 0x000fe4000000003e */
[----:B------:R-:W-:Y:S01]  /*e740*/  PRMT R21, R21, 0x5410, R10 ;  /* 0x0000541015157816 */ /* 0x000fe2000000000a */
[----:B0-----:R-:W-:Y:S06]  /*e750*/  @!P0 BRA `(.L_x_579) ;  /* 0x0000013400248947 */ /* 0x001fec0003800000 */
.L_x_812:
[----:B------:R-:W-:Y:S05]  /*e760*/  BSYNC B1 ;  /* 0x0000000000017941 */ /* 0x000fea0003800000 */
.L_x_578:
[----:B------:R-:W-:Y:S01]  /*e770*/  BSSY B1, `(.L_x_580) ;  /* 0x000011b000017945 */ /* 0x000fe20003800000 */
[----:B------:R-:W-:-:S03]  /*e780*/  PRMT R24, R63, 0x5410, R64 ;  /* 0x000054103f187816 */ /* 0x000fc60000000040 */
[----:B------:R-:W-:Y:S05]  /*e790*/  @P1 BRA `(.L_x_581) ;  /* 0x0000001000601947 */ /* 0x000fea0003800000 */
[----:B------:R-:W1:Y:S01]  /*e7a0*/  LDC R25, c[0x0][0x3f4] ;  /* 0x0000fd00ff197b82 */ /* 0x000e620000000800 */
[C---:B------:R-:W-:Y:S01]  /*e7b0*/  VIADD R4, R18.reuse, 0x20 ;  /* 0x0000002012047836 */ /* 0x040fe20000000000 */
[C---:B------:R-:W-:Y:S01]  /*e7c0*/  IADD3 R6, R18.reuse, 0x40, RZ ;  /* 0x0000004012067810 */ /* 0x040fe20007ffe0ff */
[----:B------:R-:W-:Y:S01]  /*e7d0*/  BSSY B2, `(.L_x_582) ;  /* 0x0000060000027945 */ /* 0x000fe20003800000 */
[-C--:B-1----:R-:W-:Y:S02]  /*e7e0*/  ISETP.GE.AND P0, PT, R18, R25.reuse, PT ;  /* 0x000000191200720c */ /* 0x082fe40003f06270 */
[-C--:B------:R-:W-:Y:S02]  /*e7f0*/  ISETP.GE.AND P1, PT, R4, R25.reuse, PT ;  /* 0x000000190400720c */ /* 0x080fe40003f26270 */
[----:B------:R-:W-:-:S09]  /*e800*/  ISETP.GE.AND P2, PT, R6, R25, PT ;  /* 0x000000190600720c */ /* 0x000fd20003f46270 */
[----:B------:R-:W-:Y:S05]  /*e810*/  @P0 BRA `(.L_x_583) ;  /* 0x00000004006c0947 */ /* 0x000fea0003800000 */
[----:B------:R-:W-:Y:S01]  /*e820*/  LEA.HI R6, R25, R226, RZ, 0x1d ;  /* 0x000000e219067211 */ /* 0x000fe200078fe8ff */
[----:B------:R-:W-:Y:S01]  /*e830*/  HADD2.F32 R54, -RZ, R34.H0_H0 ;  /* 0x20000022ff367230 */ /* 0x000fe20000004100 */
[----:B------:R-:W-:Y:S01]  /*e840*/  LOP3.LUT R4, R191, 0x38, R18, 0xf8, !PT ;  /* 0x00000038bf047812 */ /* 0x000fe200078ef812 */
[--C-:B------:R-:W-:Y:S01]  /*e850*/  HADD2.F32 R56, -RZ, R39.reuse.H0_H0 ;  /* 0x20000027ff387230 */ /* 0x100fe20000004100 */
[----:B0-----:R-:W-:Y:S01]  /*e860*/  SHF.R.S32.HI R5, RZ, 0x1f, R6 ;  /* 0x0000001fff057819 */ /* 0x001fe20000011406 */
[----:B------:R-:W-:Y:S02]  /*e870*/  HADD2.F32 R53, -RZ, R40.H0_H0 ;  /* 0x20000028ff357230 */ /* 0x000fe40000004100 */
[----:B------:R-:W-:Y:S01]  /*e880*/  HADD2.F32 R55, -RZ, R39.H1_H1 ;  /* 0x30000027ff377230 */ /* 0x000fe20000004100 */
[----:B------:R-:W-:Y:S01]  /*e890*/  LEA.HI R7, R5, R6, RZ, 0x3 ;  /* 0x0000000605077211 */ /* 0x000fe200078f18ff */
[----:B------:R-:W-:Y:S01]  /*e8a0*/  IMAD.SHL.U32 R6, R6, 0x8, RZ ;  /* 0x0000000806067824 */ /* 0x000fe200078e00ff */
[----:B------:R-:W-:-:S03]  /*e8b0*/  LOP3.LUT R5, R4, R193, RZ, 0x3c, !PT ;  /* 0x000000c104057212 */ /* 0x000fc600078e3cff */
[----:B------:R-:W-:Y:S01]  /*e8c0*/  IMAD.SHL.U32 R7, R7, 0x400, RZ ;  /* 0x0000040007077824 */ /* 0x000fe200078e00ff */
[----:B------:R-:W-:Y:S01]  /*e8d0*/  LOP3.LUT R6, R191, 0x38, R6, 0xf8, !PT ;  /* 0x00000038bf067812 */ /* 0x000fe200078ef806 */
[----:B------:R-:W-:-:S03]  /*e8e0*/  IMAD R5, R192, 0x200, R5 ;  /* 0x00000200c0057824 */ /* 0x000fc600078e0205 */
[----:B------:R-:W-:Y:S02]  /*e8f0*/  LOP3.LUT R7, R7, 0x7fffe000, RZ, 0xc0, !PT ;  /* 0x7fffe00007077812 */ /* 0x000fe400078ec0ff */
[----:B------:R-:W-:Y:S02]  /*e900*/  LOP3.LUT R9, R6, R193, RZ, 0x3c, !PT ;  /* 0x000000c106097212 */ /* 0x000fe400078e3cff */
[----:B------:R-:W-:Y:S01]  /*e910*/  LEA R43, R5, R2, 0x1 ;  /* 0x00000002052b7211 */ /* 0x000fe200078e08ff */
[----:B------:R-:W-:-:S04]  /*e920*/  IMAD R8, R192, 0x200, R7 ;  /* 0x00000200c0087824 */ /* 0x000fc800078e0207 */
[----:B------:R-:W-:Y:S01]  /*e930*/  IMAD.IADD R9, R8, 0x1, R9 ;  /* 0x0000000108097824 */ /* 0x000fe200078e0209 */
[----:B------:R-:W0:Y:S03]  /*e940*/  LDS.128 R4, [R43+0x10400] ;  /* 0x010400002b047984 */ /* 0x000e260000000c00 */
[----:B------:R-:W-:-:S05]  /*e950*/  IMAD R44, R9, 0x2, R2 ;  /* 0x00000002092c7824 */ /* 0x000fca00078e0202 */
[----:B------:R-:W1:Y:S01]  /*e960*/  LDS.128 R8, [R44+0x10400] ;  /* 0x010400002c087984 */ /* 0x000e620000000c00 */
[--C-:B0-----:R-:W-:Y:S02]  /*e970*/  HADD2.F32 R45, -RZ, R4.reuse.H0_H0 ;  /* 0x20000004ff2d7230 */ /* 0x101fe40000004100 */
[----:B------:R-:W-:Y:S02]  /*e980*/  HADD2.F32 R4, -RZ, R4.H1_H1 ;  /* 0x30000004ff047230 */ /* 0x000fe40000004100 */
[--C-:B------:R-:W-:Y:S02]  /*e990*/  HADD2.F32 R46, -RZ, R5.reuse.H0_H0 ;  /* 0x20000005ff2e7230 */ /* 0x100fe40000004100 */
[----:B------:R-:W-:Y:S02]  /*e9a0*/  HADD2.F32 R5, -RZ, R5.H1_H1 ;  /* 0x30000005ff057230 */ /* 0x000fe40000004100 */
[--C-:B-1----:R-:W-:Y:S02]  /*e9b0*/  HADD2.F32 R49, -RZ, R8.reuse.H0_H0 ;  /* 0x20000008ff317230 */ /* 0x102fe40000004100 */
[----:B------:R-:W-:-:S02]  /*e9c0*/  HADD2.F32 R8, -RZ, R8.H1_H1 ;  /* 0x30000008ff087230 */ /* 0x000fc40000004100 */
[----:B------:R-:W-:Y:S02]  /*e9d0*/  HADD2.F32 R50, -RZ, R9.H0_H0 ;  /* 0x20000009ff327230 */ /* 0x000fe40000004100 */
[C---:B------:R-:W-:Y:S01]  /*e9e0*/  FMUL.FTZ R58, R49.reuse, R56 ;  /* 0x00000038313a7220 */ /* 0x040fe20000410000 */
[-C--:B------:R-:W-:Y:S01]  /*e9f0*/  FMUL.FTZ R60, R49, R54.reuse ;  /* 0x00000036313c7220 */ /* 0x080fe20000410000 */
[----:B------:R-:W-:Y:S02]  /*ea00*/  HADD2.F32 R49, -RZ, R35.H0_H0 ;  /* 0x20000023ff317230 */ /* 0x000fe40000004100 */
[C---:B------:R-:W-:Y:S01]  /*ea10*/  FMUL.FTZ R57, R8.reuse, R53 ;  /* 0x0000003508397220 */ /* 0x040fe20000410000 */
[C---:B------:R-:W-:Y:S01]  /*ea20*/  FFMA.FTZ R58, R45.reuse, R54, -R58 ;  /* 0x000000362d3a7223 */ /* 0x040fe2000001083a */
[----:B------:R-:W-:Y:S01]  /*ea30*/  FFMA.FTZ R60, R45, R56, R60 ;  /* 0x000000382d3c7223 */ /* 0x000fe2000001003c */
[----:B------:R-:W-:Y:S02]  /*ea40*/  HADD2.F32 R45, -RZ, R34.H1_H1 ;  /* 0x30000022ff2d7230 */ /* 0x000fe40000004100 */
[-C--:B------:R-:W-:Y:S01]  /*ea50*/  FMUL.FTZ R59, R8, R49.reuse ;  /* 0x00000031083b7220 */ /* 0x080fe20000410000 */
[----:B------:R-:W-:Y:S01]  /*ea60*/  FFMA.FTZ R57, R4, R49, -R57 ;  /* 0x0000003104397223 */ /* 0x000fe20000010839 */
[----:B------:R-:W-:Y:S01]  /*ea70*/  FMUL.FTZ R49, R50, R55 ;  /* 0x0000003732317220 */ /* 0x000fe20000410000 */
[----:B------:R-:W-:-:S02]  /*ea80*/  HADD2.F32 R9, -RZ, R9.H1_H1 ;  /* 0x30000009ff097230 */ /* 0x000fc40000004100 */
[----:B------:R-:W-:Y:S01]  /*ea90*/  FMUL.FTZ R50, R50, R45 ;  /* 0x0000002d32327220 */ /* 0x000fe20000410000 */
[----:B------:R-:W-:Y:S02]  /*eaa0*/  HADD2.F32 R54, -RZ, R40.H1_H1 ;  /* 0x30000028ff367230 */ /* 0x000fe40000004100 */
[----:B------:R-:W-:Y:S01]  /*eab0*/  FFMA.FTZ R59, R4, R53, R59 ;  /* 0x00000035043b7223 */ /* 0x000fe2000001003b */
[----:B------:R-:W-:Y:S02]  /*eac0*/  HADD2.F32 R4, -RZ, R35.H1_H1 ;  /* 0x30000023ff047230 */ /* 0x000fe40000004100 */
[C---:B------:R-:W-:Y:S01]  /*ead0*/  FFMA.FTZ R49, R46.reuse, R45, -R49 ;  /* 0x0000002d2e317223 */ /* 0x040fe20000010831 */
[----:B------:R-:W-:Y:S01]  /*eae0*/  FFMA.FTZ R50, R46, R55, R50 ;  /* 0x000000372e327223 */ /* 0x000fe20000010032 */
[----:B------:R-:W-:Y:S02]  /*eaf0*/  HADD2.F32 R51, -RZ, R10.H0_H0 ;  /* 0x2000000aff337230 */ /* 0x000fe40000004100 */
[----:B------:R-:W-:Y:S01]  /*eb00*/  FMUL.FTZ R56, R9, R54 ;  /* 0x0000003609387220 */ /* 0x000fe20000410000 */
[----:B------:R-:W-:-:S02]  /*eb10*/  HADD2.F32 R8, -RZ, R37.H0_H0 ;  /* 0x20000025ff087230 */ /* 0x000fc40000004100 */
[-C--:B------:R-:W-:Y:S01]  /*eb20*/  FMUL.FTZ R62, R9, R4.reuse ;  /* 0x00000004093e7220 */ /* 0x080fe20000410000 */
[----:B------:R-:W-:Y:S02]  /*eb30*/  HADD2.F32 R46, -RZ, R41.H0_H0 ;  /* 0x20000029ff2e7230 */ /* 0x000fe40000004100 */
[----:B------:R-:W-:Y:S01]  /*eb40*/  FFMA.FTZ R56, R5, R4, -R56 ;  /* 0x0000000405387223 */ /* 0x000fe20000010838 */
[----:B------:R-:W-:Y:S02]  /*eb50*/  HADD2.F32 R10, -RZ, R10.H1_H1 ;  /* 0x3000000aff0a7230 */ /* 0x000fe40000004100 */
[C---:B------:R-:W-:Y:S01]  /*eb60*/  FMUL.FTZ R55, R51.reuse, R8 ;  /* 0x0000000833377220 */ /* 0x040fe20000410000 */
[----:B------:R-:W-:Y:S02]  /*eb70*/  HADD2.F32 R45, -RZ, R42.H0_H0 ;  /* 0x2000002aff2d7230 */ /* 0x000fe40000004100 */
[----:B------:R-:W-:Y:S01]  /*eb80*/  FMUL.FTZ R4, R51, R46 ;  /* 0x0000002e33047220 */ /* 0x000fe20000410000 */
[----:B------:R-:W-:-:S02]  /*eb90*/  HADD2.F32 R47, -RZ, R6.H0_H0 ;  /* 0x20000006ff2f7230 */ /* 0x000fc40000004100 */
[----:B------:R-:W-:Y:S01]  /*eba0*/  FFMA.FTZ R51, R5, R54, R62 ;  /* 0x0000003605337223 */ /* 0x000fe2000001003e */
[----:B------:R-:W-:Y:S02]  /*ebb0*/  HADD2.F32 R9, -RZ, R38.H0_H0 ;  /* 0x20000026ff097230 */ /* 0x000fe40000004100 */
[C---:B------:R-:W-:Y:S01]  /*ebc0*/  FMUL.FTZ R5, R10.reuse, R45 ;  /* 0x0000002d0a057220 */ /* 0x040fe20000410000 */
[----:B------:R-:W-:Y:S02]  /*ebd0*/  HADD2.F32 R6, -RZ, R6.H1_H1 ;  /* 0x30000006ff067230 */ /* 0x000fe40000004100 */
[C---:B------:R-:W-:Y:S01]  /*ebe0*/  FFMA.FTZ R53, R47.reuse, R8, -R4 ;  /* 0x000000082f357223 */ /* 0x040fe20000010804 */
[----:B------:R-:W-:Y:S01]  /*ebf0*/  FFMA.FTZ R55, R47, R46, R55 ;  /* 0x0000002e2f377223 */ /* 0x000fe20000010037 */
[-C--:B------:R-:W-:Y:S01]  /*ec00*/  FMUL.FTZ R47, R10, R9.reuse ;  /* 0x000000090a2f7220 */ /* 0x080fe20000410000 */
[----:B------:R-:W-:Y:S02]  /*ec10*/  HADD2.F32 R52, -RZ, R11.H0_H0 ;  /* 0x2000000bff347230 */ /* 0x000fe40000004100 */
[----:B------:R-:W-:Y:S01]  /*ec20*/  FFMA.FTZ R10, R6, R9, -R5 ;  /* 0x00000009060a7223 */ /* 0x000fe20000010805 */
[----:B------:R-:W-:-:S02]  /*ec30*/  HADD2.F32 R9, -RZ, R41.H1_H1 ;  /* 0x30000029ff097230 */ /* 0x000fc40000004100 */
[----:B------:R-:W-:Y:S01]  /*ec40*/  FFMA.FTZ R46, R6, R45, R47 ;  /* 0x0000002d062e7223 */ /* 0x000fe2000001002f */
[----:B------:R-:W-:Y:S02]  /*ec50*/  HADD2.F32 R5, -RZ, R37.H1_H1 ;  /* 0x30000025ff057230 */ /* 0x000fe40000004100 */
[----:B------:R-:W-:Y:S02]  /*ec60*/  HADD2.F32 R11, -RZ, R11.H1_H1 ;  /* 0x3000000bff0b7230 */ /* 0x000fe40000004100 */
[C---:B------:R-:W-:Y:S01]  /*ec70*/  FMUL.FTZ R45, R52.reuse, R9 ;  /* 0x00000009342d7220 */ /* 0x040fe20000410000 */
[----:B------:R-:W-:Y:S02]  /*ec80*/  HADD2.F32 R8, -RZ, R42.H1_H1 ;  /* 0x3000002aff087230 */ /* 0x000fe40000004100 */
[----:B------:R-:W-:Y:S01]  /*ec90*/  FMUL.FTZ R52, R52, R5 ;  /* 0x0000000534347220 */ /* 0x000fe20000410000 */
[----:B------:R-:W-:Y:S02]  /*eca0*/  HADD2.F32 R4, -RZ, R38.H1_H1 ;  /* 0x30000026ff047230 */ /* 0x000fe40000004100 */
[----:B------:R-:W-:-:S02]  /*ecb0*/  HADD2.F32 R48, -RZ, R7.H0_H0 ;  /* 0x20000007ff307230 */ /* 0x000fc40000004100 */
[C---:B------:R-:W-:Y:S01]  /*ecc0*/  FMUL.FTZ R6, R11.reuse, R8 ;  /* 0x000000080b067220 */ /* 0x040fe20000410000 */
[----:B------:R-:W-:Y:S02]  /*ecd0*/  HADD2.F32 R7, -RZ, R7.H1_H1 ;  /* 0x30000007ff077230 */ /* 0x000fe40000004100 */
[-C--:B------:R-:W-:Y:S01]  /*ece0*/  FMUL.FTZ R47, R11, R4.reuse ;  /* 0x000000040b2f7220 */ /* 0x080fe20000410000 */
[C---:B------:R-:W-:Y:S01]  /*ecf0*/  FFMA.FTZ R45, R48.reuse, R5, -R45 ;  /* 0x00000005302d7223 */ /* 0x040fe2000001082d */
[----:B------:R-:W-:Y:S01]  /*ed00*/  FFMA.FTZ R11, R48, R9, R52 ;  /* 0x00000009300b7223 */ /* 0x000fe20000010034 */
[C---:B------:R-:W-:Y:S01]  /*ed10*/  FFMA.FTZ R48, R7.reuse, R4, -R6 ;  /* 0x0000000407307223 */ /* 0x040fe20000010806 */
[----:B------:R-:W-:Y:S01]  /*ed20*/  FFMA.FTZ R52, R7, R8, R47 ;  /* 0x0000000807347223 */ /* 0x000fe2000001002f */
[----:B------:R-:W-:Y:S02]  /*ed30*/  F2FP.F16.F32.PACK_AB R4, R57, R58 ;  /* 0x0000003a3904723e */ /* 0x000fe400000000ff */
[----:B------:R-:W-:-:S02]  /*ed40*/  F2FP.F16.F32.PACK_AB R5, R56, R49 ;  /* 0x000000313805723e */ /* 0x000fc400000000ff */
[----:B------:R-:W-:Y:S02]  /*ed50*/  F2FP.F16.F32.PACK_AB R6, R10, R53 ;  /* 0x000000350a06723e */ /* 0x000fe400000000ff */
[----:B------:R-:W-:Y:S02]  /*ed60*/  F2FP.F16.F32.PACK_AB R7, R48, R45 ;  /* 0x0000002d3007723e */ /* 0x000fe400000000ff */
[----:B------:R-:W-:Y:S02]  /*ed70*/  F2FP.F16.F32.PACK_AB R8, R59, R60 ;  /* 0x0000003c3b08723e */ /* 0x000fe400000000ff */
[----:B------:R-:W-:Y:S01]  /*ed80*/  F2FP.F16.F32.PACK_AB R9, R51, R50 ;  /* 0x000000323309723e */ /* 0x000fe200000000ff */
[----:B------:R1:W-:Y:S01]  /*ed90*/  STS.128 [R43+0x10400], R4 ;  /* 0x010400042b007388 */ /* 0x0003e20000000c00 */
[----:B------:R-:W-:Y:S02]  /*eda0*/  F2FP.F16.F32.PACK_AB R10, R46, R55 ;  /* 0x000000372e0a723e */ /* 0x000fe400000000ff */
[----:B------:R-:W-:-:S05]  /*edb0*/  F2FP.F16.F32.PACK_AB R11, R52, R11 ;  /* 0x0000000b340b723e */ /* 0x000fca00000000ff */
[----:B------:R1:W-:Y:S02]  /*edc0*/  STS.128 [R44+0x10400], R8 ;  /* 0x010400082c007388 */ /* 0x0003e40000000c00 */
.L_x_583:
[----:B------:R-:W-:Y:S05]  /*edd0*/  BSYNC B2 ;  /* 0x0000000000027941 */ /* 0x000fea0003800000 */
.L_x_582:
[----:B------:R-:W-:Y:S04]  /*ede0*/  BSSY B2, `(.L_x_584) ;  /* 0x000005a000027945 */ /* 0x000fe80003800000 */
[----:B------:R-:W-:Y:S05]  /*edf0*/  @P1 BRA `(.L_x_585) ;  /* 0x0000000400601947 */ /* 0x000fea0003800000 */
[----:B------:R-:W2:Y:S01]  /*ee00*/  LDL R60, [R1+0x78] ;  /* 0x00007800013c7983 */ /* 0x000ea20000100800 */
[----:B-1----:R-:W-:Y:S01]  /*ee10*/  LEA.HI R4, R25, R227, RZ, 0x1d ;  /* 0x000000e319047211 */ /* 0x002fe200078fe8ff */
[----:B------:R-:W-:Y:S02]  /*ee20*/  HADD2.F32 R55, -RZ, R30.H0_H0 ;  /* 0x2000001eff377230 */ /* 0x000fe40000004100 */
[----:B------:R-:W-:Y:S01]  /*ee30*/  HADD2.F32 R53, -RZ, R26.H0_H0 ;  /* 0x2000001aff357230 */ /* 0x000fe20000004100 */
[----:B0-----:R-:W-:Y:S01]  /*ee40*/  SHF.R.S32.HI R5, RZ, 0x1f, R4 ;  /* 0x0000001fff057819 */ /* 0x001fe20000011404 */
[----:B------:R-:W-:-:S03]  /*ee50*/  HADD2.F32 R57, -RZ, R31.H0_H0 ;  /* 0x2000001fff397230 */ /* 0x000fc60000004100 */
[----:B------:R-:W-:Y:S02]  /*ee60*/  LEA.HI R5, R5, R4, RZ, 0x3 ;  /* 0x0000000405057211 */ /* 0x000fe400078f18ff */
[----:B------:R-:W-:-:S03]  /*ee70*/  SHF.L.U32 R4, R4, 0x3, RZ ;  /* 0x0000000304047819 */ /* 0x000fc600000006ff */
[----:B------:R-:W-:Y:S01]  /*ee80*/  IMAD.SHL.U32 R5, R5, 0x400, RZ ;  /* 0x0000040005057824 */ /* 0x000fe200078e00ff */
[----:B------:R-:W-:-:S04]  /*ee90*/  LOP3.LUT R4, R191, 0x38, R4, 0xf8, !PT ;  /* 0x00000038bf047812 */ /* 0x000fc800078ef804 */
[----:B------:R-:W-:Y:S02]  /*eea0*/  LOP3.LUT R5, R5, 0x7fffe000, RZ, 0xc0, !PT ;  /* 0x7fffe00005057812 */ /* 0x000fe400078ec0ff */
[----:B------:R-:W-:-:S03]  /*eeb0*/  LOP3.LUT R9, R4, R193, RZ, 0x3c, !PT ;  /* 0x000000c104097212 */ /* 0x000fc600078e3cff */
[----:B------:R-:W-:-:S04]  /*eec0*/  IMAD R8, R192, 0x200, R5 ;  /* 0x00000200c0087824 */ /* 0x000fc800078e0205 */
[----:B------:R-:W-:-:S05]  /*eed0*/  IMAD.IADD R9, R8, 0x1, R9 ;  /* 0x0000000108097824 */ /* 0x000fca00078e0209 */
[----:B------:R-:W-:-:S05]  /*eee0*/  LEA R43, R9, R2, 0x1 ;  /* 0x00000002092b7211 */ /* 0x000fca00078e08ff */
[----:B------:R-:W0:Y:S02]  /*eef0*/  LDS.128 R8, [R43+0x10400] ;  /* 0x010400002b087984 */ /* 0x000e240000000c00 */
[--C-:B0-----:R-:W-:Y:S02]  /*ef00*/  HADD2.F32 R48, -RZ, R8.reuse.H0_H0 ;  /* 0x20000008ff307230 */ /* 0x101fe40000004100 */
[----:B------:R-:W-:Y:S02]  /*ef10*/  HADD2.F32 R8, -RZ, R8.H1_H1 ;  /* 0x30000008ff087230 */ /* 0x000fe40000004100 */
[----:B------:R-:W-:Y:S02]  /*ef20*/  HADD2.F32 R49, -RZ, R9.H0_H0 ;  /* 0x20000009ff317230 */ /* 0x000fe40000004100 */
[C---:B------:R-:W-:Y:S01]  /*ef30*/  FMUL.FTZ R59, R48.reuse, R55 ;  /* 0x00000037303b7220 */ /* 0x040fe20000410000 */
[----:B------:R-:W-:Y:S01]  /*ef40*/  FMUL.FTZ R61, R48, R53 ;  /* 0x00000035303d7220 */ /* 0x000fe20000410000 */
[----:B------:R-:W-:-:S02]  /*ef50*/  HADD2.F32 R48, -RZ, R30.H1_H1 ;  /* 0x3000001eff307230 */ /* 0x000fc40000004100 */
[----:B------:R-:W-:Y:S01]  /*ef60*/  FMUL.FTZ R63, R8, R57 ;  /* 0x00000039083f7220 */ /* 0x000fe20000410000 */
[----:B------:R-:W-:Y:S02]  /*ef70*/  HADD2.F32 R9, -RZ, R9.H1_H1 ;  /* 0x30000009ff097230 */ /* 0x000fe40000004100 */
[--C-:B------:R-:W-:Y:S02]  /*ef80*/  HADD2.F32 R50, -RZ, R10.reuse.H0_H0 ;  /* 0x2000000aff327230 */ /* 0x100fe40000004100 */
[----:B------:R-:W-:Y:S01]  /*ef90*/  FMUL.FTZ R56, R49, R48 ;  /* 0x0000003031387220 */ /* 0x000fe20000410000 */
[----:B------:R-:W-:Y:S02]  /*efa0*/  HADD2.F32 R10, -RZ, R10.H1_H1 ;  /* 0x3000000aff0a7230 */ /* 0x000fe40000004100 */
[--C-:B------:R-:W-:Y:S02]  /*efb0*/  HADD2.F32 R51, -RZ, R11.reuse.H0_H0 ;  /* 0x2000000bff337230 */ /* 0x100fe40000004100 */
[----:B------:R-:W-:Y:S01]  /*efc0*/  HADD2.F32 R11, -RZ, R11.H1_H1 ;  /* 0x3000000bff0b7230 */ /* 0x000fe20000004100 */
[----:B--2---:R-:W0:Y:S02]  /*efd0*/  LDS.128 R4, [R60] ;  /* 0x000000003c047984 */ /* 0x004e240000000c00 */
[----:B0-----:R-:W-:-:S02]  /*efe0*/  HADD2.F32 R44, -RZ, R4.H0_H0 ;  /* 0x20000004ff2c7230 */ /* 0x001fc40000004100 */
[----:B------:R-:W-:Y:S02]  /*eff0*/  HADD2.F32 R4, -RZ, R4.H1_H1 ;  /* 0x30000004ff047230 */ /* 0x000fe40000004100 */
[----:B------:R-:W-:Y:S02]  /*f000*/  HADD2.F32 R45, -RZ, R5.H0_H0 ;  /* 0x20000005ff2d7230 */ /* 0x000fe40000004100 */
[C---:B------:R-:W-:Y:S01]  /*f010*/  FFMA.FTZ R59, R44.reuse, R53, -R59 ;  /* 0x000000352c3b7223 */ /* 0x040fe2000001083b */
[----:B------:R-:W-:Y:S02]  /*f020*/  HADD2.F32 R53, -RZ, R27.H0_H0 ;  /* 0x2000001bff357230 */ /* 0x000fe40000004100 */
[----:B------:R-:W-:Y:S01]  /*f030*/  FFMA.FTZ R61, R44, R55, R61 ;  /* 0x000000372c3d7223 */ /* 0x000fe2000001003d */
[----:B------:R-:W-:Y:S02]  /*f040*/  HADD2.F32 R44, -RZ, R26.H1_H1 ;  /* 0x3000001aff2c7230 */ /* 0x000fe40000004100 */
[----:B------:R-:W-:-:S02]  /*f050*/  HADD2.F32 R5, -RZ, R5.H1_H1 ;  /* 0x30000005ff057230 */ /* 0x000fc40000004100 */
[-C--:B------:R-:W-:Y:S01]  /*f060*/  FMUL.FTZ R55, R8, R53.reuse ;  /* 0x0000003508377220 */ /* 0x080fe20000410000 */
[C---:B------:R-:W-:Y:S01]  /*f070*/  FFMA.FTZ R52, R4.reuse, R53, -R63 ;  /* 0x0000003504347223 */ /* 0x040fe2000001083f */
[----:B------:R-:W-:Y:S01]  /*f080*/  FMUL.FTZ R49, R49, R44 ;  /* 0x0000002c31317220 */ /* 0x000fe20000410000 */
[----:B------:R-:W-:Y:S02]  /*f090*/  HADD2.F32 R8, -RZ, R31.H1_H1 ;  /* 0x3000001fff087230 */ /* 0x000fe40000004100 */
[----:B------:R-:W-:Y:S01]  /*f0a0*/  FFMA.FTZ R54, R4, R57, R55 ;  /* 0x0000003904367223 */ /* 0x000fe20000010037 */
[----:B------:R-:W-:Y:S02]  /*f0b0*/  HADD2.F32 R4, -RZ, R27.H1_H1 ;  /* 0x3000001bff047230 */ /* 0x000fe40000004100 */
[C---:B------:R-:W-:Y:S01]  /*f0c0*/  FFMA.FTZ R48, R45.reuse, R48, R49 ;  /* 0x000000302d307223 */ /* 0x040fe20000010031 */
[----:B------:R-:W-:Y:S02]  /*f0d0*/  HADD2.F32 R49, -RZ, R32.H0_H0 ;  /* 0x20000020ff317230 */ /* 0x000fe40000004100 */
[----:B------:R-:W-:Y:S01]  /*f0e0*/  FFMA.FTZ R56, R45, R44, -R56 ;  /* 0x0000002c2d387223 */ /* 0x000fe20000010838 */
[----:B------:R-:W-:-:S02]  /*f0f0*/  HADD2.F32 R46, -RZ, R6.H0_H0 ;  /* 0x20000006ff2e7230 */ /* 0x000fc40000004100 */
[C---:B------:R-:W-:Y:S01]  /*f100*/  FMUL.FTZ R44, R9.reuse, R8 ;  /* 0x00000008092c7220 */ /* 0x040fe20000410000 */
[----:B------:R-:W-:Y:S02]  /*f110*/  HADD2.F32 R45, -RZ, R28.H0_H0 ;  /* 0x2000001cff2d7230 */ /* 0x000fe40000004100 */
[-C--:B------:R-:W-:Y:S01]  /*f120*/  FMUL.FTZ R58, R9, R4.reuse ;  /* 0x00000004093a7220 */ /* 0x080fe20000410000 */
[----:B------:R-:W-:Y:S02]  /*f130*/  HADD2.F32 R53, -RZ, R33.H0_H0 ;  /* 0x20000021ff357230 */ /* 0x000fe40000004100 */
[C---:B------:R-:W-:Y:S01]  /*f140*/  FMUL.FTZ R63, R50.reuse, R49 ;  /* 0x00000031323f7220 */ /* 0x040fe20000410000 */
[----:B------:R-:W-:Y:S02]  /*f150*/  HADD2.F32 R9, -RZ, R29.H0_H0 ;  /* 0x2000001dff097230 */ /* 0x000fe40000004100 */
[C---:B------:R-:W-:Y:S01]  /*f160*/  FFMA.FTZ R55, R5.reuse, R4, -R44 ;  /* 0x0000000405377223 */ /* 0x040fe2000001082c */
[-C--:B------:R-:W-:Y:S01]  /*f170*/  FMUL.FTZ R50, R50, R45.reuse ;  /* 0x0000002d32327220 */ /* 0x080fe20000410000 */
[----:B------:R-:W-:Y:S01]  /*f180*/  FFMA.FTZ R57, R5, R8, R58 ;  /* 0x0000000805397223 */ /* 0x000fe2000001003a */
[----:B------:R-:W-:Y:S01]  /*f190*/  FFMA.FTZ R63, R46, R45, -R63 ;  /* 0x0000002d2e3f7223 */ /* 0x000fe2000001083f */
[----:B------:R-:W-:-:S02]  /*f1a0*/  HADD2.F32 R6, -RZ, R6.H1_H1 ;  /* 0x30000006ff067230 */ /* 0x000fc40000004100 */
[C---:B------:R-:W-:Y:S01]  /*f1b0*/  FMUL.FTZ R5, R10.reuse, R53 ;  /* 0x000000350a057220 */ /* 0x040fe20000410000 */
[----:B------:R-:W-:Y:S01]  /*f1c0*/  FMUL.FTZ R45, R10, R9 ;  /* 0x000000090a2d7220 */ /* 0x000fe20000410000 */
[----:B------:R-:W-:Y:S02]  /*f1d0*/  HADD2.F32 R10, -RZ, R32.H1_H1 ;  /* 0x30000020ff0a7230 */ /* 0x000fe40000004100 */
[----:B------:R-:W-:Y:S01]  /*f1e0*/  FFMA.FTZ R50, R46, R49, R50 ;  /* 0x000000312e327223 */ /* 0x000fe20000010032 */
[----:B------:R-:W-:Y:S02]  /*f1f0*/  HADD2.F32 R44, -RZ, R33.H1_H1 ;  /* 0x30000021ff2c7230 */ /* 0x000fe40000004100 */
[C---:B------:R-:W-:Y:S01]  /*f200*/  FFMA.FTZ R46, R6.reuse, R9, -R5 ;  /* 0x00000009062e7223 */ /* 0x040fe20000010805 */
[----:B------:R-:W-:Y:S02]  /*f210*/  HADD2.F32 R4, -RZ, R28.H1_H1 ;  /* 0x3000001cff047230 */ /* 0x000fe40000004100 */
[----:B------:R-:W-:Y:S01]  /*f220*/  FFMA.FTZ R45, R6, R53, R45 ;  /* 0x00000035062d7223 */ /* 0x000fe2000001002d */
[----:B------:R-:W-:-:S02]  /*f230*/  HADD2.F32 R8, -RZ, R29.H1_H1 ;  /* 0x3000001dff087230 */ /* 0x000fc40000004100 */
[----:B------:R-:W-:Y:S01]  /*f240*/  FMUL.FTZ R6, R51, R10 ;  /* 0x0000000a33067220 */ /* 0x000fe20000410000 */
[--C-:B------:R-:W-:Y:S02]  /*f250*/  HADD2.F32 R47, -RZ, R7.reuse.H0_H0 ;  /* 0x20000007ff2f7230 */ /* 0x100fe40000004100 */
[----:B------:R-:W-:Y:S01]  /*f260*/  FMUL.FTZ R58, R11, R44 ;  /* 0x0000002c0b3a7220 */ /* 0x000fe20000410000 */
[----:B------:R-:W-:Y:S02]  /*f270*/  HADD2.F32 R7, -RZ, R7.H1_H1 ;  /* 0x30000007ff077230 */ /* 0x000fe40000004100 */
[----:B------:R-:W-:Y:S01]  /*f280*/  FMUL.FTZ R51, R51, R4 ;  /* 0x0000000433337220 */ /* 0x000fe20000410000 */
[----:B------:R-:W-:Y:S01]  /*f290*/  FMUL.FTZ R5, R11, R8 ;  /* 0x000000080b057220 */ /* 0x000fe20000410000 */
[----:B------:R-:W-:Y:S01]  /*f2a0*/  FFMA.FTZ R11, R47, R4, -R6 ;  /* 0x000000042f0b7223 */ /* 0x000fe20000010806 */
[----:B------:R-:W-:Y:S01]  /*f2b0*/  F2FP.F16.F32.PACK_AB R4, R52, R59 ;  /* 0x0000003b3404723e */ /* 0x000fe200000000ff */
[----:B------:R-:W-:Y:S01]  /*f2c0*/  FFMA.FTZ R58, R7, R8, -R58 ;  /* 0x00000008073a7223 */ /* 0x000fe2000001083a */
[----:B------:R-:W-:Y:S01]  /*f2d0*/  FFMA.FTZ R51, R47, R10, R51 ;  /* 0x0000000a2f337223 */ /* 0x000fe20000010033 */
[----:B------:R-:W-:Y:S01]  /*f2e0*/  FFMA.FTZ R44, R7, R44, R5 ;  /* 0x0000002c072c7223 */ /* 0x000fe20000010005 */
[----:B------:R-:W-:-:S02]  /*f2f0*/  F2FP.F16.F32.PACK_AB R5, R55, R56 ;  /* 0x000000383705723e */ /* 0x000fc400000000ff */
[----:B------:R-:W-:Y:S02]  /*f300*/  F2FP.F16.F32.PACK_AB R6, R46, R63 ;  /* 0x0000003f2e06723e */ /* 0x000fe400000000ff */
[----:B------:R-:W-:Y:S02]  /*f310*/  F2FP.F16.F32.PACK_AB R7, R58, R11 ;  /* 0x0000000b3a07723e */ /* 0x000fe400000000ff */
[----:B------:R-:W-:Y:S02]  /*f320*/  F2FP.F16.F32.PACK_AB R8, R54, R61 ;  /* 0x0000003d3608723e */ /* 0x000fe400000000ff */
[----:B------:R-:W-:Y:S01]  /*f330*/  F2FP.F16.F32.PACK_AB R9, R57, R48 ;  /* 0x000000303909723e */ /* 0x000fe200000000ff */
[----:B------:R2:W-:Y:S01]  /*f340*/  STS.128 [R60], R4 ;  /* 0x000000043c007388 */ /* 0x0005e20000000c00 */
[----:B------:R-:W-:Y:S02]  /*f350*/  F2FP.F16.F32.PACK_AB R10, R45, R50 ;  /* 0x000000322d0a723e */ /* 0x000fe400000000ff */
[----:B------:R-:W-:-:S05]  /*f360*/  F2FP.F16.F32.PACK_AB R11, R44, R51 ;  /* 0x000000332c0b723e */ /* 0x000fca00000000ff */
[----:B------:R2:W-:Y:S02]  /*f370*/  STS.128 [R43+0x10400], R8 ;  /* 0x010400082b007388 */ /* 0x0005e40000000c00 */
.L_x_585:
[----:B------:R-:W-:Y:S05]  /*f380*/  BSYNC B2 ;  /* 0x0000000000027941 */ /* 0x000fea0003800000 */
.L_x_584:
[----:B------:R-:W-:Y:S05]  /*f390*/  @P2 BRA `(.L_x_581) ;  /* 0x0000000400602947 */ /* 0x000fea0003800000 */
[----:B------:R-:W3:Y:S01]  /*f3a0*/  LDL R59, [R1+0x70] ;  /* 0x00007000013b7983 */ /* 0x000ee20000100800 */
[----:B------:R-:W-:Y:S01]  /*f3b0*/  LEA.HI R25, R25, R228, RZ, 0x1d ;  /* 0x000000e419197211 */ /* 0x000fe200078fe8ff */
[----:B------:R-:W-:Y:S02]  /*f3c0*/  HADD2.F32 R52, -RZ, R3.H0_H0 ;  /* 0x20000003ff347230 */ /* 0x000fe40000004100 */
[--C-:B------:R-:W-:Y:S01]  /*f3d0*/  HADD2.F32 R54, -RZ, R15.reuse.H0_H0 ;  /* 0x2000000fff367230 */ /* 0x100fe20000004100 */
[----:B-12---:R-:W-:Y:S01]  /*f3e0*/  SHF.R.S32.HI R4, RZ, 0x1f, R25 ;  /* 0x0000001fff047819 */ /* 0x006fe20000011419 */
[----:B------:R-:W-:Y:S02]  /*f3f0*/  HADD2.F32 R51, -RZ, R20.H0_H0 ;  /* 0x20000014ff337230 */ /* 0x000fe40000004100 */
[----:B------:R-:W-:Y:S01]  /*f400*/  HADD2.F32 R53, -RZ, R15.H1_H1 ;  /* 0x3000000fff357230 */ /* 0x000fe20000004100 */
[----:B0-----:R-:W-:Y:S01]  /*f410*/  LEA.HI R5, R4, R25, RZ, 0x3 ;  /* 0x0000001904057211 */ /* 0x001fe200078f18ff */
[----:B------:R-:W-:-:S04]  /*f420*/  IMAD.SHL.U32 R4, R25, 0x8, RZ ;  /* 0x0000000819047824 */ /* 0x000fc800078e00ff */
[----:B------:R-:W-:Y:S01]  /*f430*/  IMAD.SHL.U32 R5, R5, 0x400, RZ ;  /* 0x0000040005057824 */ /* 0x000fe200078e00ff */
[----:B------:R-:W-:-:S04]  /*f440*/  LOP3.LUT R4, R191, 0x38, R4, 0xf8, !PT ;  /* 0x00000038bf047812 */ /* 0x000fc800078ef804 */
[----:B------:R-:W-:Y:S02]  /*f450*/  LOP3.LUT R5, R5, 0x7fffe000, RZ, 0xc0, !PT ;  /* 0x7fffe00005057812 */ /* 0x000fe400078ec0ff */
[----:B------:R-:W-:-:S03]  /*f460*/  LOP3.LUT R9, R4, R193, RZ, 0x3c, !PT ;  /* 0x000000c104097212 */ /* 0x000fc600078e3cff */
[----:B------:R-:W-:-:S05]  /*f470*/  IMAD R8, R192, 0x200, R5 ;  /* 0x00000200c0087824 */ /* 0x000fca00078e0205 */
[----:B------:R-:W-:-:S05]  /*f480*/  IADD3 R9, R8, R9, RZ ;  /* 0x0000000908097210 */ /* 0x000fca0007ffe0ff */
[----:B------:R-:W-:-:S05]  /*f490*/  IMAD R25, R9, 0x2, R2 ;  /* 0x0000000209197824 */ /* 0x000fca00078e0202 */
[----:B------:R-:W0:Y:S02]  /*f4a0*/  LDS.128 R8, [R25+0x10400] ;  /* 0x0104000019087984 */ /* 0x000e240000000c00 */
[--C-:B0-----:R-:W-:Y:S02]  /*f4b0*/  HADD2.F32 R47, -RZ, R8.reuse.H0_H0 ;  /* 0x20000008ff2f7230 */ /* 0x101fe40000004100 */
[----:B------:R-:W-:Y:S02]  /*f4c0*/  HADD2.F32 R8, -RZ, R8.H1_H1 ;  /* 0x30000008ff087230 */ /* 0x000fe40000004100 */
[----:B------:R-:W-:Y:S02]  /*f4d0*/  HADD2.F32 R48, -RZ, R9.H0_H0 ;  /* 0x20000009ff307230 */ /* 0x000fe40000004100 */
[C---:B------:R-:W-:Y:S01]  /*f4e0*/  FMUL.FTZ R56, R47.reuse, R54 ;  /* 0x000000362f387220 */ /* 0x040fe20000410000 */
[----:B------:R-:W-:Y:S01]  /*f4f0*/  FMUL.FTZ R58, R47, R52 ;  /* 0x000000342f3a7220 */ /* 0x000fe20000410000 */
[----:B------:R-:W-:-:S02]  /*f500*/  HADD2.F32 R47, -RZ, R12.H0_H0 ;  /* 0x2000000cff2f7230 */ /* 0x000fc40000004100 */
[C---:B------:R-:W-:Y:S01]  /*f510*/  FMUL.FTZ R55, R8.reuse, R51 ;  /* 0x0000003308377220 */ /* 0x040fe20000410000 */
[----:B------:R-:W-:Y:S02]  /*f520*/  HADD2.F32 R9, -RZ, R9.H1_H1 ;  /* 0x30000009ff097230 */ /* 0x000fe40000004100 */
[--C-:B------:R-:W-:Y:S02]  /*f530*/  HADD2.F32 R49, -RZ, R10.reuse.H0_H0 ;  /* 0x2000000aff317230 */ /* 0x100fe40000004100 */
[----:B------:R-:W-:Y:S01]  /*f540*/  FMUL.FTZ R57, R8, R47 ;  /* 0x0000002f08397220 */ /* 0x000fe20000410000 */
[----:B------:R-:W-:Y:S02]  /*f550*/  HADD2.F32 R8, -RZ, R13.H0_H0 ;  /* 0x2000000dff087230 */ /* 0x000fe40000004100 */
[----:B------:R-:W-:Y:S02]  /*f560*/  HADD2.F32 R10, -RZ, R10.H1_H1 ;  /* 0x3000000aff0a7230 */ /* 0x000fe40000004100 */
[----:B------:R-:W-:-:S02]  /*f570*/  HADD2.F32 R50, -RZ, R11.H0_H0 ;  /* 0x2000000bff327230 */ /* 0x000fc40000004100 */
[----:B------:R-:W-:Y:S01]  /*f580*/  HADD2.F32 R11, -RZ, R11.H1_H1 ;  /* 0x3000000bff0b7230 */ /* 0x000fe20000004100 */
[----:B---3--:R-:W0:Y:S02]  /*f590*/  LDS.128 R4, [R59] ;  /* 0x000000003b047984 */ /* 0x008e240000000c00 */
[--C-:B0-----:R-:W-:Y:S02]  /*f5a0*/  HADD2.F32 R43, -RZ, R4.reuse.H0_H0 ;  /* 0x20000004ff2b7230 */ /* 0x101fe40000004100 */
[----:B------:R-:W-:Y:S02]  /*f5b0*/  HADD2.F32 R4, -RZ, R4.H1_H1 ;  /* 0x30000004ff047230 */ /* 0x000fe40000004100 */
[----:B------:R-:W-:Y:S02]  /*f5c0*/  HADD2.F32 R44, -RZ, R5.H0_H0 ;  /* 0x20000005ff2c7230 */ /* 0x000fe40000004100 */
[C---:B------:R-:W-:Y:S01]  /*f5d0*/  FFMA.FTZ R56, R43.reuse, R52, -R56 ;  /* 0x000000342b387223 */ /* 0x040fe20000010838 */
[----:B------:R-:W-:Y:S01]  /*f5e0*/  FFMA.FTZ R58, R43, R54, R58 ;  /* 0x000000362b3a7223 */ /* 0x000fe2000001003a */
[----:B------:R-:W-:-:S02]  /*f5f0*/  HADD2.F32 R43, -RZ, R3.H1_H1 ;  /* 0x30000003ff2b7230 */ /* 0x000fc40000004100 */
[----:B------:R-:W-:Y:S01]  /*f600*/  FFMA.FTZ R55, R4, R47, -R55 ;  /* 0x0000002f04377223 */ /* 0x000fe20000010837 */
[----:B------:R-:W-:Y:S01]  /*f610*/  FMUL.FTZ R47, R48, R53 ;  /* 0x00000035302f7220 */ /* 0x000fe20000410000 */
[----:B------:R-:W-:Y:S02]  /*f620*/  HADD2.F32 R52, -RZ, R20.H1_H1 ;  /* 0x30000014ff347230 */ /* 0x000fe40000004100 */
[----:B------:R-:W-:Y:S01]  /*f630*/  FFMA.FTZ R57, R4, R51, R57 ;  /* 0x0000003304397223 */ /* 0x000fe20000010039 */
[-C--:B------:R-:W-:Y:S01]  /*f640*/  FMUL.FTZ R48, R48, R43.reuse ;  /* 0x0000002b30307220 */ /* 0x080fe20000410000 */
[----:B------:R-:W-:Y:S02]  /*f650*/  HADD2.F32 R4, -RZ, R12.H1_H1 ;  /* 0x3000000cff047230 */ /* 0x000fe40000004100 */
[C---:B------:R-:W-:Y:S01]  /*f660*/  FFMA.FTZ R47, R44.reuse, R43, -R47 ;  /* 0x0000002b2c2f7223 */ /* 0x040fe2000001082f */
[----:B------:R-:W-:Y:S02]  /*f670*/  HADD2.F32 R5, -RZ, R5.H1_H1 ;  /* 0x30000005ff057230 */ /* 0x000fe40000004100 */
[----:B------:R-:W-:Y:S01]  /*f680*/  FFMA.FTZ R48, R44, R53, R48 ;  /* 0x000000352c307223 */ /* 0x000fe20000010030 */
[----:B------:R-:W-:Y:S01]  /*f690*/  FMUL.FTZ R54, R9, R52 ;  /* 0x0000003409367220 */ /* 0x000fe20000410000 */
[----:B------:R-:W-:-:S02]  /*f6a0*/  HADD2.F32 R44, -RZ, R21.H0_H0 ;  /* 0x20000015ff2c7230 */ /* 0x000fc40000004100 */
[-C--:B------:R-:W-:Y:S01]  /*f6b0*/  FMUL.FTZ R60, R9, R4.reuse ;  /* 0x00000004093c7220 */ /* 0x080fe20000410000 */
[----:B------:R-:W-:Y:S02]  /*f6c0*/  HADD2.F32 R43, -RZ, R24.H0_H0 ;  /* 0x20000018ff2b7230 */ /* 0x000fe40000004100 */
[----:B------:R-:W-:Y:S01]  /*f6d0*/  FFMA.FTZ R54, R5, R4, -R54 ;  /* 0x0000000405367223 */ /* 0x000fe20000010836 */
[----:B------:R-:W-:Y:S02]  /*f6e0*/  HADD2.F32 R45, -RZ, R6.H0_H0 ;  /* 0x20000006ff2d7230 */ /* 0x000fe40000004100 */
[C---:B------:R-:W-:Y:S01]  /*f6f0*/  FMUL.FTZ R4, R49.reuse, R44 ;  /* 0x0000002c31047220 */ /* 0x040fe20000410000 */
[----:B------:R-:W-:Y:S02]  /*f700*/  HADD2.F32 R9, -RZ, R14.H0_H0 ;  /* 0x2000000eff097230 */ /* 0x000fe40000004100 */
[----:B------:R-:W-:Y:S01]  /*f710*/  FMUL.FTZ R53, R49, R8 ;  /* 0x0000000831357220 */ /* 0x000fe20000410000 */
[----:B------:R-:W-:-:S02]  /*f720*/  HADD2.F32 R6, -RZ, R6.H1_H1 ;  /* 0x30000006ff067230 */ /* 0x000fc40000004100 */
[----:B------:R-:W-:Y:S01]  /*f730*/  FFMA.FTZ R49, R5, R52, R60 ;  /* 0x0000003405317223 */ /* 0x000fe2000001003c */
[C---:B------:R-:W-:Y:S01]  /*f740*/  FMUL.FTZ R5, R10.reuse, R43 ;  /* 0x0000002b0a057220 */ /* 0x040fe20000410000 */
[C---:B------:R-:W-:Y:S01]  /*f750*/  FFMA.FTZ R51, R45.reuse, R8, -R4 ;  /* 0x000000082d337223 */ /* 0x040fe20000010804 */
[----:B------:R-:W-:Y:S01]  /*f760*/  FFMA.FTZ R53, R45, R44, R53 ;  /* 0x0000002c2d357223 */ /* 0x000fe20000010035 */
[-C--:B------:R-:W-:Y:S01]  /*f770*/  FMUL.FTZ R45, R10, R9.reuse ;  /* 0x000000090a2d7220 */ /* 0x080fe20000410000 */
[C---:B------:R-:W-:Y:S01]  /*f780*/  FFMA.FTZ R10, R6.reuse, R9, -R5 ;  /* 0x00000009060a7223 */ /* 0x040fe20000010805 */
[----:B------:R-:W-:Y:S02]  /*f790*/  HADD2.F32 R9, -RZ, R21.H1_H1 ;  /* 0x30000015ff097230 */ /* 0x000fe40000004100 */
[----:B------:R-:W-:Y:S02]  /*f7a0*/  HADD2.F32 R5, -RZ, R13.H1_H1 ;  /* 0x3000000dff057230 */ /* 0x000fe40000004100 */
[----:B------:R-:W-:Y:S01]  /*f7b0*/  FFMA.FTZ R44, R6, R43, R45 ;  /* 0x0000002b062c7223 */ /* 0x000fe2000001002d */
[----:B------:R-:W-:-:S02]  /*f7c0*/  HADD2.F32 R8, -RZ, R24.H1_H1 ;  /* 0x30000018ff087230 */ /* 0x000fc40000004100 */
[C---:B------:R-:W-:Y:S01]  /*f7d0*/  FMUL.FTZ R43, R50.reuse, R9 ;  /* 0x00000009322b7220 */ /* 0x040fe20000410000 */
[----:B------:R-:W-:Y:S02]  /*f7e0*/  HADD2.F32 R4, -RZ, R14.H1_H1 ;  /* 0x3000000eff047230 */ /* 0x000fe40000004100 */
[-C--:B------:R-:W-:Y:S01]  /*f7f0*/  FMUL.FTZ R50, R50, R5.reuse ;  /* 0x0000000532327220 */ /* 0x080fe20000410000 */
[--C-:B------:R-:W-:Y:S02]  /*f800*/  HADD2.F32 R46, -RZ, R7.reuse.H0_H0 ;  /* 0x20000007ff2e7230 */ /* 0x100fe40000004100 */
[C---:B------:R-:W-:Y:S01]  /*f810*/  FMUL.FTZ R6, R11.reuse, R8 ;  /* 0x000000080b067220 */ /* 0x040fe20000410000 */
[----:B------:R-:W-:Y:S02]  /*f820*/  HADD2.F32 R7, -RZ, R7.H1_H1 ;  /* 0x30000007ff077230 */ /* 0x000fe40000004100 */
[-C--:B------:R-:W-:Y:S01]  /*f830*/  FMUL.FTZ R45, R11, R4.reuse ;  /* 0x000000040b2d7220 */ /* 0x080fe20000410000 */
[C---:B------:R-:W-:Y:S01]  /*f840*/  FFMA.FTZ R43, R46.reuse, R5, -R43 ;  /* 0x000000052e2b7223 */ /* 0x040fe2000001082b */
[----:B------:R-:W-:Y:S01]  /*f850*/  FFMA.FTZ R11, R46, R9, R50 ;  /* 0x000000092e0b7223 */ /* 0x000fe20000010032 */
[C---:B------:R-:W-:Y:S01]  /*f860*/  FFMA.FTZ R46, R7.reuse, R4, -R6 ;  /* 0x00000004072e7223 */ /* 0x040fe20000010806 */
[----:B------:R-:W-:Y:S01]  /*f870*/  FFMA.FTZ R50, R7, R8, R45 ;  /* 0x0000000807327223 */ /* 0x000fe2000001002d */
[----:B------:R-:W-:-:S02]  /*f880*/  F2FP.F16.F32.PACK_AB R4, R55, R56 ;  /* 0x000000383704723e */ /* 0x000fc400000000ff */
[----:B------:R-:W-:Y:S02]  /*f890*/  F2FP.F16.F32.PACK_AB R5, R54, R47 ;  /* 0x0000002f3605723e */ /* 0x000fe400000000ff */
[----:B------:R-:W-:Y:S02]  /*f8a0*/  F2FP.F16.F32.PACK_AB R6, R10, R51 ;  /* 0x000000330a06723e */ /* 0x000fe400000000ff */
[----:B------:R-:W-:Y:S02]  /*f8b0*/  F2FP.F16.F32.PACK_AB R7, R46, R43 ;  /* 0x0000002b2e07723e */ /* 0x000fe400000000ff */
[----:B------:R-:W-:Y:S02]  /*f8c0*/  F2FP.F16.F32.PACK_AB R8, R57, R58 ;  /* 0x0000003a3908723e */ /* 0x000fe400000000ff */
[----:B------:R-:W-:Y:S01]  /*f8d0*/  F2FP.F16.F32.PACK_AB R9, R49, R48 ;  /* 0x000000303109723e */ /* 0x000fe200000000ff */
[----:B------:R3:W-:Y:S01]  /*f8e0*/  STS.128 [R59], R4 ;  /* 0x000000043b007388 */ /* 0x0007e20000000c00 */
[----:B------:R-:W-:-:S02]  /*f8f0*/  F2FP.F16.F32.PACK_AB R10, R44, R53 ;  /* 0x000000352c0a723e */ /* 0x000fc400000000ff */
[----:B------:R-:W-:-:S05]  /*f900*/  F2FP.F16.F32.PACK_AB R11, R50, R11 ;  /* 0x0000000b320b723e */ /* 0x000fca00000000ff */
[----:B------:R3:W-:Y:S02]  /*f910*/  STS.128 [R25+0x10400], R8 ;  /* 0x0104000819007388 */ /* 0x0007e40000000c00 */
.L_x_581:
[----:B------:R-:W-:Y:S05]  /*f920*/  BSYNC B1 ;  /* 0x0000000000017941 */ /* 0x000fea0003800000 */
.L_x_580:
[----:B------:R-:W-:-:S13]  /*f930*/  ISETP.GE.AND P0, PT, R207, R0, PT ;  /* 0x00000000cf00720c */ /* 0x000fda0003f06270 */
[----:B------:R-:W-:Y:S05]  /*f940*/  @P0 BRA `(.L_x_564) ;  /* 0x00000010004c0947 */ /* 0x000fea0003800000 */
[----:B---3--:R-:W3:Y:S01]  /*f950*/  LDC R25, c[0x0][0x3f4] ;  /* 0x0000fd00ff197b82 */ /* 0x008ee20000000800 */
[C---:B------:R-:W-:Y:S01]  /*f960*/  VIADD R0, R18.reuse, 0x20 ;  /* 0x0000002012007836 */ /* 0x040fe20000000000 */
[----:B------:R-:W-:Y:S01]  /*f970*/  BSSY B1, `(.L_x_586) ;  /* 0x000005e000017945 */ /* 0x000fe20003800000 */
[C---:B-12---:R-:W-:Y:S01]  /*f980*/  VIADD R4, R18.reuse, 0x40 ;  /* 0x0000004012047836 */ /* 0x046fe20000000000 */
[----:B------:R-:W-:Y:S02]  /*f990*/  SHF.R.U32.HI R59, RZ, 0x3, R185 ;  /* 0x00000003ff3b7819 */ /* 0x000fe400000116b9 */
[-C--:B---3--:R-:W-:Y:S02]  /*f9a0*/  ISETP.GE.AND P0, PT, R18, R25.reuse, PT ;  /* 0x000000191200720c */ /* 0x088fe40003f06270 */
[-C--:B------:R-:W-:Y:S02]  /*f9b0*/  ISETP.GE.AND P1, PT, R0, R25.reuse, PT ;  /* 0x000000190000720c */ /* 0x080fe40003f26270 */
[----:B------:R-:W-:-:S09]  /*f9c0*/  ISETP.GE.AND P2, PT, R4, R25, PT ;  /* 0x000000190400720c */ /* 0x000fd20003f46270 */
[----:B------:R-:W-:Y:S05]  /*f9d0*/  @P0 BRA `(.L_x_587) ;  /* 0x00000004005c0947 */ /* 0x000fea0003800000 */
[----:B------:R-:W2:Y:S01]  /*f9e0*/  LDL R61, [R1+0x74] ;  /* 0x00007400013d7983 */ /* 0x000ea20000100800 */
[----:B------:R-:W-:Y:S01]  /*f9f0*/  LEA.HI R0, R25, R226, RZ, 0x1d ;  /* 0x000000e219007211 */ /* 0x000fe200078fe8ff */
[----:B------:R-:W-:Y:S02]  /*fa00*/  HADD2.F32 R51, -RZ, R34.H0_H0 ;  /* 0x20000022ff337230 */ /* 0x000fe40000004100 */
[----:B------:R-:W-:Y:S01]  /*fa10*/  HADD2.F32 R53, -RZ, R39.H0_H0 ;  /* 0x20000027ff357230 */ /* 0x000fe20000004100 */
[----:B0-----:R-:W-:Y:S01]  /*fa20*/  SHF.R.S32.HI R5, RZ, 0x1f, R0 ;  /* 0x0000001fff057819 */ /* 0x001fe20000011400 */
[----:B------:R-:W-:Y:S01]  /*fa30*/  HADD2.F32 R58, -RZ, R40.H0_H0 ;  /* 0x20000028ff3a7230 */ /* 0x000fe20000004100 */
[----:B------:R-:W-:Y:S01]  /*fa40*/  SHF.L.U32 R4, R0, 0x3, RZ ;  /* 0x0000000300047819 */ /* 0x000fe200000006ff */
[----:B------:R-:W-:Y:S01]  /*fa50*/  HADD2.F32 R56, -RZ, R35.H0_H0 ;  /* 0x20000023ff387230 */ /* 0x000fe20000004100 */
[----:B------:R-:W-:Y:S01]  /*fa60*/  LEA.HI R5, R5, R0, RZ, 0x3 ;  /* 0x0000000005057211 */ /* 0x000fe200078f18ff */
[----:B------:R-:W-:Y:S01]  /*fa70*/  HADD2.F32 R60, -RZ, R39.H1_H1 ;  /* 0x30000027ff3c7230 */ /* 0x000fe20000004100 */
[----:B------:R-:W-:Y:S01]  /*fa80*/  LOP3.LUT R0, R185, 0x38, R4, 0xf8, !PT ;  /* 0x00000038b9007812 */ /* 0x000fe200078ef804 */
[----:B------:R-:W-:-:S02]  /*fa90*/  HADD2.F32 R34, -RZ, R34.H1_H1 ;  /* 0x30000022ff227230 */ /* 0x000fc40000004100 */
[----:B------:R-:W-:Y:S01]  /*faa0*/  IMAD.SHL.U32 R5, R5, 0x400, RZ ;  /* 0x0000040005057824 */ /* 0x000fe200078e00ff */
[----:B------:R-:W-:Y:S01]  /*fab0*/  LOP3.LUT R0, R0, R59, RZ, 0x3c, !PT ;  /* 0x0000003b00007212 */ /* 0x000fe200078e3cff */
[----:B------:R-:W-:Y:S02]  /*fac0*/  HADD2.F32 R55, -RZ, R40.H1_H1 ;  /* 0x30000028ff377230 */ /* 0x000fe40000004100 */
[----:B------:R-:W-:Y:S01]  /*fad0*/  HADD2.F32 R35, -RZ, R35.H1_H1 ;  /* 0x30000023ff237230 */ /* 0x000fe20000004100 */
[----:B------:R-:W-:Y:S01]  /*fae0*/  LOP3.LUT R9, R5, 0x7fffe000, RZ, 0xc0, !PT ;  /* 0x7fffe00005097812 */ /* 0x000fe200078ec0ff */
[----:B------:R-:W-:-:S03]  /*faf0*/  HADD2.F32 R57, -RZ, R41.H0_H0 ;  /* 0x20000029ff397230 */ /* 0x000fc60000004100 */
[----:B------:R-:W-:-:S05]  /*fb00*/  IADD3 R9, R0, R9, R195 ;  /* 0x0000000900097210 */ /* 0x000fca0007ffe0c3 */
[----:B------:R-:W-:-:S05]  /*fb10*/  IMAD R0, R9, 0x2, R2 ;  /* 0x0000000209007824 */ /* 0x000fca00078e0202 */
[----:B------:R-:W0:Y:S02]  /*fb20*/  LDS.128 R8, [R0+0x10400] ;  /* 0x0104000000087984 */ /* 0x000e240000000c00 */
[--C-:B0-----:R-:W-:Y:S02]  /*fb30*/  HADD2.F32 R47, -RZ, R8.reuse.H0_H0 ;  /* 0x20000008ff2f7230 */ /* 0x101fe40000004100 */
[----:B------:R-:W-:Y:S02]  /*fb40*/  HADD2.F32 R8, -RZ, R8.H1_H1 ;  /* 0x30000008ff087230 */ /* 0x000fe40000004100 */
[--C-:B------:R-:W-:Y:S02]  /*fb50*/  HADD2.F32 R48, -RZ, R9.reuse.H0_H0 ;  /* 0x20000009ff307230 */ /* 0x100fe40000004100 */
[-C--:B------:R-:W-:Y:S01]  /*fb60*/  FMUL.FTZ R52, R53, R47.reuse ;  /* 0x0000002f35347220 */ /* 0x080fe20000410000 */
[----:B------:R-:W-:Y:S01]  /*fb70*/  FMUL.FTZ R54, R51, R47 ;  /* 0x0000002f33367220 */ /* 0x000fe20000410000 */
[----:B------:R-:W-:-:S02]  /*fb80*/  HADD2.F32 R9, -RZ, R9.H1_H1 ;  /* 0x30000009ff097230 */ /* 0x000fc40000004100 */
[----:B------:R-:W-:Y:S01]  /*fb90*/  FMUL.FTZ R39, R58, R8 ;  /* 0x000000083a277220 */ /* 0x000fe20000410000 */
        /* <DEDUP_REMOVED lines=8> */
[--C-:B------:R-:W-:Y:S02]  /*fc20*/  HADD2.F32 R44, -RZ, R5.reuse.H0_H0 ;  /* 0x20000005ff2c7230 */ /* 0x100fe40000004100 */
[-C--:B------:R-:W-:Y:S01]  /*fc30*/  FFMA.FTZ R52, R51, R43.reuse, -R52 ;  /* 0x0000002b33347223 */ /* 0x080fe20000010834 */
[----:B------:R-:W-:Y:S01]  /*fc40*/  FFMA.FTZ R54, R53, R43, R54 ;  /* 0x0000002b35367223 */ /* 0x000fe20000010036 */
[C---:B------:R-:W-:Y:S01]  /*fc50*/  FMUL.FTZ R43, R56.reuse, R8 ;  /* 0x00000008382b7220 */ /* 0x040fe20000410000 */
[----:B------:R-:W-:Y:S02]  /*fc60*/  HADD2.F32 R5, -RZ, R5.H1_H1 ;  /* 0x30000005ff057230 */ /* 0x000fe40000004100 */
[----:B------:R-:W-:Y:S01]  /*fc70*/  FFMA.FTZ R39, R56, R4, -R39 ;  /* 0x0000000438277223 */ /* 0x000fe20000010827 */
[----:B------:R-:W-:Y:S01]  /*fc80*/  FMUL.FTZ R51, R34, R48 ;  /* 0x0000003022337220 */ /* 0x000fe20000410000 */
[----:B------:R-:W-:Y:S01]  /*fc90*/  FFMA.FTZ R43, R58, R4, R43 ;  /* 0x000000043a2b7223 */ /* 0x000fe2000001002b */
[----:B------:R-:W-:Y:S01]  /*fca0*/  FMUL.FTZ R4, R55, R9 ;  /* 0x0000000937047220 */ /* 0x000fe20000410000 */
[----:B------:R-:W-:-:S02]  /*fcb0*/  HADD2.F32 R53, -RZ, R37.H0_H0 ;  /* 0x20000025ff357230 */ /* 0x000fc40000004100 */
[C---:B------:R-:W-:Y:S01]  /*fcc0*/  FMUL.FTZ R8, R35.reuse, R9 ;  /* 0x0000000923087220 */ /* 0x040fe20000410000 */
[----:B------:R-:W-:Y:S02]  /*fcd0*/  HADD2.F32 R56, -RZ, R42.H0_H0 ;  /* 0x2000002aff387230 */ /* 0x000fe40000004100 */
[-C--:B------:R-:W-:Y:S01]  /*fce0*/  FFMA.FTZ R47, R34, R44.reuse, -R47 ;  /* 0x0000002c222f7223 */ /* 0x080fe2000001082f */
[----:B------:R-:W-:Y:S02]  /*fcf0*/  HADD2.F32 R45, -RZ, R6.H0_H0 ;  /* 0x20000006ff2d7230 */ /* 0x000fe40000004100 */
[----:B------:R-:W-:Y:S01]  /*fd00*/  FFMA.FTZ R51, R60, R44, R51 ;  /* 0x0000002c3c337223 */ /* 0x000fe20000010033 */
[----:B------:R-:W-:Y:S02]  /*fd10*/  HADD2.F32 R48, -RZ, R38.H0_H0 ;  /* 0x20000026ff307230 */ /* 0x000fe40000004100 */
[----:B------:R-:W-:Y:S01]  /*fd20*/  FFMA.FTZ R34, R35, R5, -R4 ;  /* 0x0000000523227223 */ /* 0x000fe20000010804 */
[----:B------:R-:W-:-:S02]  /*fd30*/  HADD2.F32 R6, -RZ, R6.H1_H1 ;  /* 0x30000006ff067230 */ /* 0x000fc40000004100 */
[----:B------:R-:W-:Y:S01]  /*fd40*/  FFMA.FTZ R40, R55, R5, R8 ;  /* 0x0000000537287223 */ /* 0x000fe20000010008 */
[-C--:B------:R-:W-:Y:S01]  /*fd50*/  FMUL.FTZ R4, R57, R49.reuse ;  /* 0x0000003139047220 */ /* 0x080fe20000410000 */
[C---:B------:R-:W-:Y:S01]  /*fd60*/  FMUL.FTZ R44, R53.reuse, R49 ;  /* 0x00000031352c7220 */ /* 0x040fe20000410000 */
[-C--:B------:R-:W-:Y:S01]  /*fd70*/  FMUL.FTZ R5, R56, R10.reuse ;  /* 0x0000000a38057220 */ /* 0x080fe20000410000 */
[C---:B------:R-:W-:Y:S01]  /*fd80*/  FMUL.FTZ R9, R48.reuse, R10 ;  /* 0x0000000a30097220 */ /* 0x040fe20000410000 */
[-C--:B------:R-:W-:Y:S01]  /*fd90*/  FFMA.FTZ R35, R53, R45.reuse, -R4 ;  /* 0x0000002d35237223 */ /* 0x080fe20000010804 */
[----:B------:R-:W-:Y:S01]  /*fda0*/  FFMA.FTZ R44, R57, R45, R44 ;  /* 0x0000002d392c7223 */ /* 0x000fe2000001002c */
[----:B------:R-:W-:Y:S01]  /*fdb0*/  FFMA.FTZ R10, R48, R6, -R5 ;  /* 0x00000006300a7223 */ /* 0x000fe20000010805 */
[----:B------:R-:W-:Y:S02]  /*fdc0*/  HADD2.F32 R48, -RZ, R41.H1_H1 ;  /* 0x30000029ff307230 */ /* 0x000fe40000004100 */
[----:B------:R-:W-:-:S02]  /*fdd0*/  HADD2.F32 R45, -RZ, R42.H1_H1 ;  /* 0x3000002aff2d7230 */ /* 0x000fc40000004100 */
[----:B------:R-:W-:Y:S02]  /*fde0*/  HADD2.F32 R8, -RZ, R37.H1_H1 ;  /* 0x30000025ff087230 */ /* 0x000fe40000004100 */
[----:B------:R-:W-:Y:S01]  /*fdf0*/  FFMA.FTZ R37, R56, R6, R9 ;  /* 0x0000000638257223 */ /* 0x000fe20000010009 */
[----:B------:R-:W-:Y:S02]  /*fe00*/  HADD2.F32 R41, -RZ, R38.H1_H1 ;  /* 0x30000026ff297230 */ /* 0x000fe40000004100 */
[-C--:B------:R-:W-:Y:S01]  /*fe10*/  FMUL.FTZ R5, R48, R50.reuse ;  /* 0x0000003230057220 */ /* 0x080fe20000410000 */
[--C-:B------:R-:W-:Y:S02]  /*fe20*/  HADD2.F32 R46, -RZ, R7.reuse.H0_H0 ;  /* 0x20000007ff2e7230 */ /* 0x100fe40000004100 */
[-C--:B------:R-:W-:Y:S01]  /*fe30*/  FMUL.FTZ R4, R45, R11.reuse ;  /* 0x0000000b2d047220 */ /* 0x080fe20000410000 */
[----:B------:R-:W-:Y:S02]  /*fe40*/  HADD2.F32 R7, -RZ, R7.H1_H1 ;  /* 0x30000007ff077230 */ /* 0x000fe40000004100 */
[C---:B------:R-:W-:Y:S01]  /*fe50*/  FMUL.FTZ R9, R8.reuse, R50 ;  /* 0x0000003208097220 */ /* 0x040fe20000410000 */
[C---:B------:R-:W-:Y:S01]  /*fe60*/  FMUL.FTZ R6, R41.reuse, R11 ;  /* 0x0000000b29067220 */ /* 0x040fe20000410000 */
[-C--:B------:R-:W-:Y:S01]  /*fe70*/  FFMA.FTZ R11, R8, R46.reuse, -R5 ;  /* 0x0000002e080b7223 */ /* 0x080fe20000010805 */
[----:B------:R-:W-:Y:S01]  /*fe80*/  F2FP.F16.F32.PACK_AB R5, R34, R47 ;  /* 0x0000002f2205723e */ /* 0x000fe200000000ff */
[-C--:B------:R-:W-:Y:S01]  /*fe90*/  FFMA.FTZ R38, R41, R7.reuse, -R4 ;  /* 0x0000000729267223 */ /* 0x080fe20000010804 */
        /* <DEDUP_REMOVED lines=11> */
.L_x_587:
[----:B------:R-:W-:Y:S05]  /*ff50*/  BSYNC B1 ;  /* 0x0000000000017941 */ /* 0x000fea0003800000 */
.L_x_586:
[----:B------:R-:W-:Y:S04]  /*ff60*/  BSSY B1, `(.L_x_588) ;  /* 0x0000059000017945 */ /* 0x000fe80003800000 */
[----:B------:R-:W-:Y:S05]  /*ff70*/  @P1 BRA `(.L_x_589) ;  /* 0x00000004005c1947 */ /* 0x000fea0003800000 */
[----:B------:R-:W2:Y:S01]  /*ff80*/  LDL R50, [R1+0x6c] ;  /* 0x00006c0001327983 */ /* 0x000ea20000100800 */
[----:B-1----:R-:W-:Y:S01]  /*ff90*/  LEA.HI R0, R25, R227, RZ, 0x1d ;  /* 0x000000e319007211 */ /* 0x002fe200078fe8ff */
[----:B------:R-:W-:Y:S02]  /*ffa0*/  HADD2.F32 R46, -RZ, R30.H0_H0 ;  /* 0x2000001eff2e7230 */ /* 0x000fe40000004100 */
[----:B------:R-:W-:Y:S01]  /*ffb0*/  HADD2.F32 R44, -RZ, R26.H0_H0 ;  /* 0x2000001aff2c7230 */ /* 0x000fe20000004100 */
[----:B0-----:R-:W-:Y:S01]  /*ffc0*/  SHF.R.S32.HI R5, RZ, 0x1f, R0 ;  /* 0x0000001fff057819 */ /* 0x001fe20000011400 */
[----:B------:R-:W-:Y:S02]  /*ffd0*/  IMAD.SHL.U32 R4, R0, 0x8, RZ ;  /* 0x0000000800047824 */ /* 0x000fe400078e00ff */
[----:B------:R-:W-:Y:S01]  /*ffe0*/  HADD2.F32 R48, -RZ, R31.H0_H0 ;  /* 0x2000001fff307230 */ /* 0x000fe20000004100 */
[----:B------:R-:W-:Y:S01]  /*fff0*/  LEA.HI R5, R5, R0, RZ, 0x3 ;  /* 0x0000000005057211 */ /* 0x000fe200078f18ff */
[----:B------:R-:W-:Y:S01]  /*10000*/  HADD2.F32 R51, -RZ, R30.H1_H1 ;  /* 0x3000001eff337230 */ /* 0x000fe20000004100 */
[----:B------:R-:W-:Y:S01]  /*10010*/  LOP3.LUT R0, R185, 0x38, R4, 0xf8, !PT ;  /* 0x00000038b9007812 */ /* 0x000fe200078ef804 */
[----:B------:R-:W-:Y:S01]  /*10020*/  HADD2.F32 R49, -RZ, R26.H1_H1 ;  /* 0x3000001aff317230 */ /* 0x000fe20000004100 */
[----:B------:R-:W-:-:S02]  /*10030*/  SHF.L.U32 R5, R5, 0xa, RZ ;  /* 0x0000000a05057819 */ /* 0x000fc400000006ff */
[----:B------:R-:W-:Y:S02]  /*10040*/  LOP3.LUT R0, R0, R59, RZ, 0x3c, !PT ;  /* 0x0000003b00007212 */ /* 0x000fe400078e3cff */
[----:B------:R-:W-:-:S04]  /*10050*/  LOP3.LUT R9, R5, 0x7fffe000, RZ, 0xc0, !PT ;  /* 0x7fffe00005097812 */ /* 0x000fc800078ec0ff */
        /* <DEDUP_REMOVED lines=8> */
[----:B------:R-:W-:Y:S01]  /*100e0*/  FMUL.FTZ R45, R48, R8 ;  /* 0x00000008302d7220 */ /* 0x000fe20000410000 */
[----:B------:R-:W-:-:S02]  /*100f0*/  HADD2.F32 R9, -RZ, R9.H1_H1 ;  /* 0x30000009ff097230 */ /* 0x000fc40000004100 */
[-C--:B------:R-:W-:Y:S01]  /*10100*/  FMUL.FTZ R30, R51, R40.reuse ;  /* 0x00000028331e7220 */ /* 0x080fe20000410000 */
[----:B------:R-:W-:Y:S01]  /*10110*/  FMUL.FTZ R40, R49, R40 ;  /* 0x0000002831287220 */ /* 0x000fe20000410000 */
[--C-:B------:R-:W-:Y:S02]  /*10120*/  HADD2.F32 R41, -RZ, R10.reuse.H0_H0 ;  /* 0x2000000aff297230 */ /* 0x100fe40000004100 */
[----:B------:R-:W-:Y:S02]  /*10130*/  HADD2.F32 R10, -RZ, R10.H1_H1 ;  /* 0x3000000aff0a7230 */ /* 0x000fe40000004100 */
[--C-:B------:R-:W-:Y:S02]  /*10140*/  HADD2.F32 R42, -RZ, R11.reuse.H0_H0 ;  /* 0x2000000bff2a7230 */ /* 0x100fe40000004100 */
[----:B------:R-:W-:Y:S01]  /*10150*/  HADD2.F32 R11, -RZ, R11.H1_H1 ;  /* 0x3000000bff0b7230 */ /* 0x000fe20000004100 */
[----:B--2---:R-:W0:Y:S02]  /*10160*/  LDS.128 R4, [R50] ;  /* 0x0000000032047984 */ /* 0x004e240000000c00 */
[----:B0-----:R-:W-:-:S02]  /*10170*/  HADD2.F32 R34, -RZ, R4.H0_H0 ;  /* 0x20000004ff227230 */ /* 0x001fc40000004100 */
[----:B------:R-:W-:Y:S02]  /*10180*/  HADD2.F32 R4, -RZ, R4.H1_H1 ;  /* 0x30000004ff047230 */ /* 0x000fe40000004100 */
[----:B------:R-:W-:Y:S02]  /*10190*/  HADD2.F32 R35, -RZ, R5.H0_H0 ;  /* 0x20000005ff237230 */ /* 0x000fe40000004100 */
[-C--:B------:R-:W-:Y:S01]  /*101a0*/  FFMA.FTZ R43, R44, R34.reuse, -R43 ;  /* 0x000000222c2b7223 */ /* 0x080fe2000001082b */
[--C-:B------:R-:W-:Y:S02]  /*101b0*/  HADD2.F32 R44, -RZ, R27.reuse.H0_H0 ;  /* 0x2000001bff2c7230 */ /* 0x100fe40000004100 */
[----:B------:R-:W-:Y:S01]  /*101c0*/  FFMA.FTZ R39, R46, R34, R39 ;  /* 0x000000222e277223 */ /* 0x000fe20000010027 */
[----:B------:R-:W-:Y:S02]  /*101d0*/  HADD2.F32 R27, -RZ, R27.H1_H1 ;  /* 0x3000001bff1b7230 */ /* 0x000fe40000004100 */
[----:B------:R-:W-:Y:S01]  /*101e0*/  FFMA.FTZ R30, R49, R35, -R30 ;  /* 0x00000023311e7223 */ /* 0x000fe2000001081e */
[----:B------:R-:W-:-:S02]  /*101f0*/  HADD2.F32 R5, -RZ, R5.H1_H1 ;  /* 0x30000005ff057230 */ /* 0x000fc40000004100 */
[C---:B------:R-:W-:Y:S01]  /*10200*/  FMUL.FTZ R47, R44.reuse, R8 ;  /* 0x000000082c2f7220 */ /* 0x040fe20000410000 */
[-C--:B------:R-:W-:Y:S01]  /*10210*/  FFMA.FTZ R8, R44, R4.reuse, -R45 ;  /* 0x000000042c087223 */ /* 0x080fe2000001082d */
[----:B------:R-:W-:Y:S02]  /*10220*/  HADD2.F32 R45, -RZ, R31.H1_H1 ;  /* 0x3000001fff2d7230 */ /* 0x000fe40000004100 */
[----:B------:R-:W-:Y:S01]  /*10230*/  FFMA.FTZ R40, R51, R35, R40 ;  /* 0x0000002333287223 */ /* 0x000fe20000010028 */
[----:B------:R-:W-:Y:S01]  /*10240*/  FFMA.FTZ R26, R48, R4, R47 ;  /* 0x00000004301a7223 */ /* 0x000fe2000001002f */
[----:B------:R-:W-:Y:S02]  /*10250*/  HADD2.F32 R31, -RZ, R28.H0_H0 ;  /* 0x2000001cff1f7230 */ /* 0x000fe40000004100 */
[-C--:B------:R-:W-:Y:S01]  /*10260*/  FMUL.FTZ R34, R27, R9.reuse ;  /* 0x000000091b227220 */ /* 0x080fe20000410000 */
[----:B------:R-:W-:Y:S01]  /*10270*/  FMUL.FTZ R4, R45, R9 ;  /* 0x000000092d047220 */ /* 0x000fe20000410000 */
[----:B------:R-:W-:-:S02]  /*10280*/  HADD2.F32 R35, -RZ, R32.H0_H0 ;  /* 0x20000020ff237230 */ /* 0x000fc40000004100 */
[--C-:B------:R-:W-:Y:S02]  /*10290*/  HADD2.F32 R37, -RZ, R6.reuse.H0_H0 ;  /* 0x20000006ff257230 */ /* 0x100fe40000004100 */
[----:B------:R-:W-:Y:S01]  /*102a0*/  FFMA.FTZ R9, R27, R5, -R4 ;  /* 0x000000051b097223 */ /* 0x000fe20000010804 */
[----:B------:R-:W-:Y:S02]  /*102b0*/  HADD2.F32 R48, -RZ, R33.H0_H0 ;  /* 0x20000021ff307230 */ /* 0x000fe40000004100 */
[-C--:B------:R-:W-:Y:S01]  /*102c0*/  FMUL.FTZ R4, R35, R41.reuse ;  /* 0x0000002923047220 */ /* 0x080fe20000410000 */
[----:B------:R-:W-:Y:S01]  /*102d0*/  FMUL.FTZ R44, R31, R41 ;  /* 0x000000291f2c7220 */ /* 0x000fe20000410000 */
[----:B------:R-:W-:Y:S02]  /*102e0*/  HADD2.F32 R46, -RZ, R29.H0_H0 ;  /* 0x2000001dff2e7230 */ /* 0x000fe40000004100 */
[----:B------:R-:W-:Y:S01]  /*102f0*/  FFMA.FTZ R27, R45, R5, R34 ;  /* 0x000000052d1b7223 */ /* 0x000fe20000010022 */
[----:B------:R-:W-:-:S02]  /*10300*/  HADD2.F32 R6, -RZ, R6.H1_H1 ;  /* 0x30000006ff067230 */ /* 0x000fc40000004100 */
[-C--:B------:R-:W-:Y:S01]  /*10310*/  FMUL.FTZ R5, R48, R10.reuse ;  /* 0x0000000a30057220 */ /* 0x080fe20000410000 */
[-C--:B------:R-:W-:Y:S01]  /*10320*/  FFMA.FTZ R31, R31, R37.reuse, -R4 ;  /* 0x000000251f1f7223 */ /* 0x080fe20000010804 */
[----:B------:R-:W-:Y:S01]  /*10330*/  FFMA.FTZ R44, R35, R37, R44 ;  /* 0x00000025232c7223 */ /* 0x000fe2000001002c */
[----:B------:R-:W-:Y:S02]  /*10340*/  HADD2.F32 R32, -RZ, R32.H1_H1 ;  /* 0x30000020ff207230 */ /* 0x000fe40000004100 */
[C---:B------:R-:W-:Y:S01]  /*10350*/  FMUL.FTZ R35, R46.reuse, R10 ;  /* 0x0000000a2e237220 */ /* 0x040fe20000410000 */
[----:B------:R-:W-:Y:S02]  /*10360*/  HADD2.F32 R28, -RZ, R28.H1_H1 ;  /* 0x3000001cff1c7230 */ /* 0x000fe40000004100 */
[----:B------:R-:W-:Y:S01]  /*10370*/  FFMA.FTZ R10, R46, R6, -R5 ;  /* 0x000000062e0a7223 */ /* 0x000fe20000010805 */
[----:B------:R-:W-:Y:S02]  /*10380*/  HADD2.F32 R37, -RZ, R33.H1_H1 ;  /* 0x30000021ff257230 */ /* 0x000fe40000004100 */
[----:B------:R-:W-:Y:S01]  /*10390*/  FMUL.FTZ R5, R32, R42 ;  /* 0x0000002a20057220 */ /* 0x000fe20000410000 */
[----:B------:R-:W-:-:S02]  /*103a0*/  HADD2.F32 R33, -RZ, R29.H1_H1 ;  /* 0x3000001dff217230 */ /* 0x000fc40000004100 */
[----:B------:R-:W-:Y:S01]  /*103b0*/  FFMA.FTZ R35, R48, R6, R35 ;  /* 0x0000000630237223 */ /* 0x000fe20000010023 */
[--C-:B------:R-:W-:Y:S02]  /*103c0*/  HADD2.F32 R38, -RZ, R7.reuse.H0_H0 ;  /* 0x20000007ff267230 */ /* 0x100fe40000004100 */
[C---:B------:R-:W-:Y:S01]  /*103d0*/  FMUL.FTZ R29, R28.reuse, R42 ;  /* 0x0000002a1c1d7220 */ /* 0x040fe20000410000 */
[----:B------:R-:W-:Y:S02]  /*103e0*/  HADD2.F32 R7, -RZ, R7.H1_H1 ;  /* 0x30000007ff077230 */ /* 0x000fe40000004100 */
[-C--:B------:R-:W-:Y:S01]  /*103f0*/  FMUL.FTZ R4, R37, R11.reuse ;  /* 0x0000000b25047220 */ /* 0x080fe20000410000 */
[C---:B------:R-:W-:Y:S01]  /*10400*/  FMUL.FTZ R6, R33.reuse, R11 ;  /* 0x0000000b21067220 */ /* 0x040fe20000410000 */
[-C--:B------:R-:W-:Y:S01]  /*10410*/  FFMA.FTZ R11, R28, R38.reuse, -R5 ;  /* 0x000000261c0b7223 */ /* 0x080fe20000010805 */
[----:B------:R-:W-:Y:S01]  /*10420*/  FFMA.FTZ R29, R32, R38, R29 ;  /* 0x00000026201d7223 */ /* 0x000fe2000001001d */
[-C--:B------:R-:W-:Y:S01]  /*10430*/  FFMA.FTZ R28, R33, R7.reuse, -R4 ;  /* 0x00000007211c7223 */ /* 0x080fe20000010804 */
        /* <DEDUP_REMOVED lines=11> */
.L_x_589:
[----:B------:R-:W-:Y:S05]  /*104f0*/  BSYNC B1 ;  /* 0x0000000000017941 */ /* 0x000fea0003800000 */
.L_x_588:
[----:B------:R-:W-:Y:S05]  /*10500*/  @P2 BRA `(.L_x_564) ;  /* 0x00000004005c2947 */ /* 0x000fea0003800000 */
[----:B------:R-:W0:Y:S01]  /*10510*/  LDL R41, [R1+0x68] ;  /* 0x0000680001297983 */ /* 0x000e220000100800 */
[----:B------:R-:W-:Y:S01]  /*10520*/  LEA.HI R25, R25, R228, RZ, 0x1d ;  /* 0x000000e419197211 */ /* 0x000fe200078fe8ff */
[----:B------:R-:W-:Y:S02]  /*10530*/  HADD2.F32 R33, -RZ, R3.H0_H0 ;  /* 0x20000003ff217230 */ /* 0x000fe40000004100 */
[--C-:B------:R-:W-:Y:S01]  /*10540*/  HADD2.F32 R35, -RZ, R15.reuse.H0_H0 ;  /* 0x2000000fff237230 */ /* 0x100fe20000004100 */
[----:B-12---:R-:W-:Y:S01]  /*10550*/  SHF.R.S32.HI R4, RZ, 0x1f, R25 ;  /* 0x0000001fff047819 */ /* 0x006fe20000011419 */
[----:B------:R-:W-:Y:S02]  /*10560*/  IMAD.SHL.U32 R0, R25, 0x8, RZ ;  /* 0x0000000819007824 */ /* 0x000fe400078e00ff */
[----:B------:R-:W-:Y:S01]  /*10570*/  HADD2.F32 R44, -RZ, R20.H0_H0 ;  /* 0x20000014ff2c7230 */ /* 0x000fe20000004100 */
[----:B------:R-:W-:Y:S01]  /*10580*/  LEA.HI R4, R4, R25, RZ, 0x3 ;  /* 0x0000001904047211 */ /* 0x000fe200078f18ff */
[----:B------:R-:W-:Y:S01]  /*10590*/  HADD2.F32 R40, -RZ, R12.H0_H0 ;  /* 0x2000000cff287230 */ /* 0x000fe20000004100 */
        /* <DEDUP_REMOVED lines=8> */
[----:B------:R-:W-:-:S04]  /*10620*/  IADD3 R9, R0, R9, R195 ;  /* 0x0000000900097210 */ /* 0x000fc80007ffe0c3 */
[----:B------:R-:W-:-:S05]  /*10630*/  LEA R0, R9, R2, 0x1 ;  /* 0x0000000209007211 */ /* 0x000fca00078e08ff */
[----:B------:R-:W1:Y:S02]  /*10640*/  LDS.128 R8, [R0+0x10400] ;  /* 0x0104000000087984 */ /* 0x000e640000000c00 */
[--C-:B-1----:R-:W-:Y:S02]  /*10650*/  HADD2.F32 R29, -RZ, R8.reuse.H0_H0 ;  /* 0x20000008ff1d7230 */ /* 0x102fe40000004100 */
[----:B------:R-:W-:Y:S02]  /*10660*/  HADD2.F32 R8, -RZ, R8.H1_H1 ;  /* 0x30000008ff087230 */ /* 0x000fe40000004100 */
[--C-:B------:R-:W-:Y:S02]  /*10670*/  HADD2.F32 R30, -RZ, R9.reuse.H0_H0 ;  /* 0x20000009ff1e7230 */ /* 0x100fe40000004100 */
[-C--:B------:R-:W-:Y:S01]  /*10680*/  FMUL.FTZ R34, R35, R29.reuse ;  /* 0x0000001d23227220 */ /* 0x080fe20000410000 */
[----:B------:R-:W-:Y:S01]  /*10690*/  FMUL.FTZ R38, R33, R29 ;  /* 0x0000001d21267220 */ /* 0x000fe20000410000 */
[----:B------:R-:W-:-:S02]  /*106a0*/  HADD2.F32 R9, -RZ, R9.H1_H1 ;  /* 0x30000009ff097230 */ /* 0x000fc40000004100 */
[-C--:B------:R-:W-:Y:S01]  /*106b0*/  FMUL.FTZ R15, R44, R8.reuse ;  /* 0x000000082c0f7220 */ /* 0x080fe20000410000 */
[----:B------:R-:W-:Y:S01]  /*106c0*/  FMUL.FTZ R3, R40, R8 ;  /* 0x0000000828037220 */ /* 0x000fe20000410000 */
[--C-:B------:R-:W-:Y:S02]  /*106d0*/  HADD2.F32 R31, -RZ, R10.reuse.H0_H0 ;  /* 0x2000000aff1f7230 */ /* 0x100fe40000004100 */
[----:B------:R-:W-:Y:S01]  /*106e0*/  FMUL.FTZ R29, R42, R30 ;  /* 0x0000001e2a1d7220 */ /* 0x000fe20000410000 */
[----:B------:R-:W-:Y:S02]  /*106f0*/  HADD2.F32 R10, -RZ, R10.H1_H1 ;  /* 0x3000000aff0a7230 */ /* 0x000fe40000004100 */
[--C-:B------:R-:W-:Y:S02]  /*10700*/  HADD2.F32 R32, -RZ, R11.reuse.H0_H0 ;  /* 0x2000000bff207230 */ /* 0x100fe40000004100 */
[----:B------:R-:W-:Y:S01]  /*10710*/  HADD2.F32 R11, -RZ, R11.H1_H1 ;  /* 0x3000000bff0b7230 */ /* 0x000fe20000004100 */
[----:B0-----:R-:W0:Y:S02]  /*10720*/  LDS.128 R4, [R41] ;  /* 0x0000000029047984 */ /* 0x001e240000000c00 */
[----:B0-----:R-:W-:-:S02]  /*10730*/  HADD2.F32 R25, -RZ, R4.H0_H0 ;  /* 0x20000004ff197230 */ /* 0x001fc40000004100 */
[----:B------:R-:W-:Y:S02]  /*10740*/  HADD2.F32 R4, -RZ, R4.H1_H1 ;  /* 0x30000004ff047230 */ /* 0x000fe40000004100 */
[--C-:B------:R-:W-:Y:S02]  /*10750*/  HADD2.F32 R26, -RZ, R5.reuse.H0_H0 ;  /* 0x20000005ff1a7230 */ /* 0x100fe40000004100 */
[-C--:B------:R-:W-:Y:S01]  /*10760*/  FFMA.FTZ R34, R33, R25.reuse, -R34 ;  /* 0x0000001921227223 */ /* 0x080fe20000010822 */
[----:B------:R-:W-:Y:S01]  /*10770*/  FFMA.FTZ R38, R35, R25, R38 ;  /* 0x0000001923267223 */ /* 0x000fe20000010026 */
[----:B------:R-:W-:Y:S01]  /*10780*/  FMUL.FTZ R25, R46, R30 ;  /* 0x0000001e2e197220 */ /* 0x000fe20000410000 */
[----:B------:R-:W-:Y:S02]  /*10790*/  HADD2.F32 R33, -RZ, R12.H1_H1 ;  /* 0x3000000cff217230 */ /* 0x000fe40000004100 */
[----:B------:R-:W-:Y:S01]  /*107a0*/  FFMA.FTZ R15, R40, R4, -R15 ;  /* 0x00000004280f7223 */ /* 0x000fe2000001080f */
[----:B------:R-:W-:-:S02]  /*107b0*/  HADD2.F32 R5, -RZ, R5.H1_H1 ;  /* 0x30000005ff057230 */ /* 0x000fc40000004100 */
[----:B------:R-:W-:Y:S01]  /*107c0*/  FFMA.FTZ R3, R44, R4, R3 ;  /* 0x000000042c037223 */ /* 0x000fe20000010003 */
[----:B------:R-:W-:Y:S01]  /*107d0*/  FFMA.FTZ R25, R42, R26, -R25 ;  /* 0x0000001a2a197223 */ /* 0x000fe20000010819 */
[-C--:B------:R-:W-:Y:S01]  /*107e0*/  FMUL.FTZ R4, R37, R9.reuse ;  /* 0x0000000925047220 */ /* 0x080fe20000410000 */
[----:B------:R-:W-:Y:S02]  /*107f0*/  HADD2.F32 R35, -RZ, R13.H0_H0 ;  /* 0x2000000dff237230 */ /* 0x000fe40000004100 */
[C---:B------:R-:W-:Y:S01]  /*10800*/  FMUL.FTZ R8, R33.reuse, R9 ;  /* 0x0000000921087220 */ /* 0x040fe20000410000 */
[----:B------:R-:W-:Y:S02]  /*10810*/  HADD2.F32 R42, -RZ, R24.H0_H0 ;  /* 0x20000018ff2a7230 */ /* 0x000fe40000004100 */
[-C--:B------:R-:W-:Y:S01]  /*10820*/  FFMA.FTZ R12, R33, R5.reuse, -R4 ;  /* 0x00000005210c7223 */ /* 0x080fe20000010804 */
[----:B------:R-:W-:Y:S02]  /*10830*/  HADD2.F32 R40, -RZ, R14.H0_H0 ;  /* 0x2000000eff287230 */ /* 0x000fe40000004100 */
[----:B------:R-:W-:Y:S01]  /*10840*/  FFMA.FTZ R20, R37, R5, R8 ;  /* 0x0000000525147223 */ /* 0x000fe20000010008 */
[----:B------:R-:W-:-:S02]  /*10850*/  HADD2.F32 R27, -RZ, R6.H0_H0 ;  /* 0x20000006ff1b7230 */ /* 0x000fc40000004100 */
[-C--:B------:R-:W-:Y:S01]  /*10860*/  FMUL.FTZ R4, R39, R31.reuse ;  /* 0x0000001f27047220 */ /* 0x080fe20000410000 */
[----:B------:R-:W-:Y:S02]  /*10870*/  HADD2.F32 R6, -RZ, R6.H1_H1 ;  /* 0x30000006ff067230 */ /* 0x000fe40000004100 */
[C---:B------:R-:W-:Y:S01]  /*10880*/  FMUL.FTZ R30, R35.reuse, R31 ;  /* 0x0000001f231e7220 */ /* 0x040fe20000410000 */
[-C--:B------:R-:W-:Y:S01]  /*10890*/  FMUL.FTZ R5, R42, R10.reuse ;  /* 0x0000000a2a057220 */ /* 0x080fe20000410000 */
[----:B------:R-:W-:Y:S01]  /*108a0*/  FMUL.FTZ R9, R40, R10 ;  /* 0x0000000a28097220 */ /* 0x000fe20000410000 */
[----:B------:R-:W-:Y:S02]  /*108b0*/  HADD2.F32 R10, -RZ, R21.H1_H1 ;  /* 0x30000015ff0a7230 */ /* 0x000fe40000004100 */
[----:B------:R-:W-:Y:S01]  /*108c0*/  FFMA.FTZ R29, R46, R26, R29 ;  /* 0x0000001a2e1d7223 */ /* 0x000fe2000001001d */
[----:B------:R-:W-:Y:S02]  /*108d0*/  HADD2.F32 R31, -RZ, R24.H1_H1 ;  /* 0x30000018ff1f7230 */ /* 0x000fe40000004100 */
[----:B------:R-:W-:Y:S01]  /*108e0*/  FFMA.FTZ R26, R35, R27, -R4 ;  /* 0x0000001b231a7223 */ /* 0x000fe20000010804 */
[----:B------:R-:W-:-:S02]  /*108f0*/  HADD2.F32 R8, -RZ, R13.H1_H1 ;  /* 0x3000000dff087230 */ /* 0x000fc40000004100 */
[----:B------:R-:W-:Y:S01]  /*10900*/  FFMA.FTZ R30, R39, R27, R30 ;  /* 0x0000001b271e7223 */ /* 0x000fe2000001001e */
[----:B------:R-:W-:Y:S02]  /*10910*/  HADD2.F32 R21, -RZ, R14.H1_H1 ;  /* 0x3000000eff157230 */ /* 0x000fe40000004100 */
[-C--:B------:R-:W-:Y:S01]  /*10920*/  FFMA.FTZ R27, R40, R6.reuse, -R5 ;  /* 0x00000006281b7223 */ /* 0x080fe20000010805 */
[--C-:B------:R-:W-:Y:S02]  /*10930*/  HADD2.F32 R28, -RZ, R7.reuse.H0_H0 ;  /* 0x20000007ff1c7230 */ /* 0x100fe40000004100 */
[----:B------:R-:W-:Y:S01]  /*10940*/  FFMA.FTZ R13, R42, R6, R9 ;  /* 0x000000062a0d7223 */ /* 0x000fe20000010009 */
        /* <DEDUP_REMOVED lines=19> */
.L_x_564:
[----:B------:R-:W-:Y:S05]  /*10a80*/  BSYNC B0 ;  /* 0x0000000000007941 */ /* 0x000fea0003800000 */
.L_x_545:
[----:B------:R-:W-:Y:S01]  /*10a90*/  @!PT LDS RZ, [RZ] ;  /* 0x00000000fffff984 */ /* 0x000fe20000000800 */
[----:B------:R-:W-:Y:S01]  /*10aa0*/  @!PT LDS RZ, [RZ] ;  /* 0x00000000fffff984 */ /* 0x000fe20000000800 */
[----:B------:R-:W-:Y:S01]  /*10ab0*/  @!PT LDS RZ, [RZ] ;  /* 0x00000000fffff984 */ /* 0x000fe20000000800 */
[----:B------:R-:W-:Y:S01]  /*10ac0*/  @!PT LDS RZ, [RZ] ;  /* 0x00000000fffff984 */ /* 0x000fe20000000800 */
[----:B------:R5:W-:Y:S06]  /*10ad0*/  MEMBAR.ALL.CTA ;  /* 0x0000000000007992 */ /* 0x000bec0000008000 */
[----:B-----5:R-:W5:Y:S01]  /*10ae0*/  FENCE.VIEW.ASYNC.S ;  /* 0x00000000000073c6 */ /* 0x020f620000000000 */
[----:B------:R-:W-:Y:S05]  /*10af0*/  WARPSYNC.ALL ;  /* 0x0000000000007948 */ /* 0x000fea0003800000 */
[----:B-----5:R-:W-:Y:S06]  /*10b00*/  BAR.SYNC.DEFER_BLOCKING 0xd, 0x100 ;  /* 0x0344000000007b1d */ /* 0x020fec0000010000 */
.L_x_543:
[----:B012---:R-:W-:-:S05]  /*10b10*/  IMAD.U32 R0, RZ, RZ, UR58 ;  /* 0x0000003aff007e24 */ /* 0x007fca000f8e00ff */
[----:B------:R-:W-:-:S13]  /*10b20*/  ISETP.NE.AND P0, PT, R0, 0x3, PT ;  /* 0x000000030000780c */ /* 0x000fda0003f05270 */
[----:B------:R-:W-:Y:S05]  /*10b30*/  @!P0 BRA `(.L_x_590) ;  /* 0x0000000000048947 */ /* 0x000fea0003800000 */
[----:B------:R-:W-:Y:S01]  /*10b40*/  BPT.TRAP 0x1 ;  /* 0x000000040000795c */ /* 0x000fe20000300000 */
.L_x_590:
[----:B---3--:R-:W-:Y:S01]  /*10b50*/  IMAD R10, R194, 0x8, R2 ;  /* 0x00000008c20a7824 */ /* 0x008fe200078e0202 */
[----:B------:R-:W-:-:S04]  /*10b60*/  SHF.L.U32 R3, R196, 0x1f, RZ ;  /* 0x0000001fc4037819 */ /* 0x000fc800000006ff */
[----:B------:R0:W1:Y:S01]  /*10b70*/  SYNCS.PHASECHK.TRANS64.TRYWAIT P2, [R10+URZ+0x34830], R3 ;  /* 0x034830030a0075a7 */ /* 0x000062000804017f */
[----:B------:R-:W-:Y:S05]  /*10b80*/  @!P0 BRA `(.L_x_591) ;  /* 0x0000000000048947 */ /* 0x000fea0003800000 */
[----:B------:R-:W-:Y:S01]  /*10b90*/  BPT.TRAP 0x1 ;  /* 0x000000040000795c */ /* 0x000fe20000300000 */
.L_x_591:
[----:B------:R-:W2:Y:S01]  /*10ba0*/  S2R R0, SR_TID.X ;  /* 0x0000000000007919 */ /* 0x000ea20000002100 */
[----:B------:R-:W-:Y:S01]  /*10bb0*/  IMAD.MOV.U32 R151, RZ, RZ, RZ ;  /* 0x000000ffff977224 */ /* 0x000fe200078e00ff */
[----:B--2---:R-:W-:-:S04]  /*10bc0*/  LOP3.LUT R0, R0, 0x7f, RZ, 0xc0, !PT ;  /* 0x0000007f00007812 */ /* 0x004fc800078ec0ff */
[----:B------:R-:W-:Y:S01]  /*10bd0*/  ISETP.NE.AND P1, PT, R0, RZ, PT ;  /* 0x000000ff0000720c */ /* 0x000fe20003f25270 */
[----:B-1----:R-:W-:-:S12]  /*10be0*/  @P2 BRA `(.L_x_592) ;  /* 0x0000000000082947 */ /* 0x002fd80003800000 */
[----:B------:R-:W1:Y:S02]  /*10bf0*/  SYNCS.PHASECHK.TRANS64.TRYWAIT P2, [R10+URZ+0x34830], R3 ;  /* 0x034830030a0075a7 */ /* 0x000e64000804017f */
[----:B-1----:R-:W-:Y:S05]  /*10c00*/  @!P2 BRA `(.L_x_593) ;  /* 0x00000110000ca947 */ /* 0x002fea0003800000 */
.L_x_592:
[----:B------:R-:W-:Y:S05]  /*10c10*/  WARPSYNC.ALL ;  /* 0x0000000000007948 */ /* 0x000fea0003800000 */
[----:B------:R-:W-:Y:S01]  /*10c20*/  IADD3 R0, R2, 0x1c400, RZ ;  /* 0x0001c40002007810 */ /* 0x000fe20007ffe0ff */
[----:B----4-:R-:W-:Y:S01]  /*10c30*/  IMAD.MOV.U32 R5, RZ, RZ, 0x40000040 ;  /* 0x40000040ff057424 */ /* 0x010fe200078e00ff */
[----:B------:R-:W-:Y:S01]  /*10c40*/  R2UR UR4, R36 ;  /* 0x00000000240472ca */ /* 0x000fe200000e0000 */
[----:B------:R-:W-:Y:S01]  /*10c50*/  UMOV UR9, 0x40000040 ;  /* 0x4000004000097882 */ /* 0x000fe20000000000 */
[----:B------:R-:W-:Y:S01]  /*10c60*/  SHF.R.U32.HI R0, RZ, 0x4, R0 ;  /* 0x00000004ff007819 */ /* 0x000fe20000011600 */
[----:B------:R-:W-:Y:S01]  /*10c70*/  WARPGROUP.ARRIVE ;  /* 0x00000000000079c5 */ /* 0x000fe20000000000 */
[----:B------:R-:W-:Y:S01]  /*10c80*/  R2UR UR11, R5 ;  /* 0x00000000050b72ca */ /* 0x000fe200000e0000 */
[----:B------:R-:W-:Y:S01]  /*10c90*/  IMAD.MOV.U32 R9, RZ, RZ, 0x40000040 ;  /* 0x40000040ff097424 */ /* 0x000fe200078e00ff */
[----:B------:R-:W-:Y:S01]  /*10ca0*/  LOP3.LUT R0, R0, 0x3fff, RZ, 0xc0, !PT ;  /* 0x00003fff00007812 */ /* 0x000fe200078ec0ff */
[----:B------:R-:W-:Y:S01]  /*10cb0*/  IMAD.U32 R21, RZ, RZ, UR9 ;  /* 0x00000009ff157e24 */ /* 0x000fe2000f8e00ff */
[----:B------:R-:W-:Y:S01]  /*10cc0*/  UMOV UR41, 0x40000040 ;  /* 0x4000004000297882 */ /* 0x000fe20000000000 */
[----:B------:R-:W-:Y:S01]  /*10cd0*/  UMOV UR45, 0x40000040 ;  /* 0x40000040002d7882 */ /* 0x000fe20000000000 */
[----:B------:R-:W-:Y:S01]  /*10ce0*/  LOP3.LUT R6, R0, 0x10000, RZ, 0xfc, !PT ;  /* 0x0001000000067812 */ /* 0x000fe200078efcff */
[----:B------:R-:W-:Y:S01]  /*10cf0*/  UMOV UR49, 0x40000040 ;  /* 0x4000004000317882 */ /* 0x000fe20000000000 */
[----:B------:R-:W-:Y:S01]  /*10d00*/  IMAD.MOV.U32 R5, RZ, RZ, 0x40000040 ;  /* 0x40000040ff057424 */ /* 0x000fe200078e00ff */
[----:B------:R-:W-:Y:S01]  /*10d10*/  ULOP3.LUT UR4, UR4, 0x10000, URZ, 0xfc, !UPT ;  /* 0x0001000004047892 */ /* 0x000fe2000f8efc3f */
[----:B------:R-:W-:Y:S01]  /*10d20*/  P2R R14, PR, RZ, 0x2 ;  /* 0x00000002ff0e7803 */ /* 0x000fe20000000000 */
[----:B------:R-:W-:Y:S01]  /*10d30*/  IMAD R4, R194, 0xc00, R6 ;  /* 0x00000c00c2047824 */ /* 0x000fe200078e0206 */
[----:B------:R-:W-:Y:S01]  /*10d40*/  UMOV UR53, 0x40000040 ;  /* 0x4000004000357882 */ /* 0x000fe20000000000 */
[----:B------:R-:W-:Y:S01]  /*10d50*/  UIADD3 UR5, UR4, 0x2, URZ ;  /* 0x0000000204057890 */ /* 0x000fe2000fffe03f */
[----:B------:R-:W-:Y:S01]  /*10d60*/  R2UR UR55, R5 ;  /* 0x00000000053772ca */ /* 0x000fe200000e0000 */
[----:B------:R-:W-:Y:S01]  /*10d70*/  UIADD3 UR40, UR4, 0x800, URZ ;  /* 0x0000080004287890 */ /* 0x000fe2000fffe03f */
[C---:B------:R-:W-:Y:S01]  /*10d80*/  R2UR UR10, R4.reuse ;  /* 0x00000000040a72ca */ /* 0x040fe200000e0000 */
[----:B------:R-:W-:Y:S01]  /*10d90*/  UMOV UR8, UR4 ;  /* 0x0000000400087c82 */ /* 0x000fe20008000000 */
[----:B------:R-:W-:Y:S01]  /*10da0*/  IADD3 R8, R4, 0x2, RZ ;  /* 0x0000000204087810 */ /* 0x000fe20007ffe0ff */
[----:B------:R-:W-:Y:S01]  /*10db0*/  IMAD.U32 R20, RZ, RZ, UR8 ;  /* 0x00000008ff147e24 */ /* 0x000fe2000f8e00ff */
[----:B------:R-:W-:Y:S01]  /*10dc0*/  UIADD3 UR44, UR4, 0x802, URZ ;  /* 0x00000802042c7890 */ /* 0x000fe2000fffe03f */
[----:B------:R-:W-:Y:S01]  /*10dd0*/  P2R R12, PR, RZ, 0x1 ;  /* 0x00000001ff0c7803 */ /* 0x000fe20000000000 */
[----:B------:R-:W-:Y:S01]  /*10de0*/  UIADD3 UR48, UR4, 0x804, URZ ;  /* 0x0000080404307890 */ /* 0x000fe2000fffe03f */
[----:B------:R-:W-:Y:S01]  /*10df0*/  BSSY B0, `(.L_x_594) ;  /* 0x00004c0000007945 */ /* 0x000fe20003800000 */
[----:B------:R2:W-:Y:S01]  /*10e00*/  STL.64 [R1+0x40], R20 ;  /* 0x0000401401007387 */ /* 0x0005e20000100a00 */
[----:B------:R-:W-:Y:S01]  /*10e10*/  UIADD3 UR52, UR4, 0x806, URZ ;  /* 0x0000080604347890 */ /* 0x000fe2000fffe03f */
[--C-:B------:R-:W-:Y:S01]  /*10e20*/  IMAD.MOV.U32 R150, RZ, RZ, R151.reuse ;  /* 0x000000ffff967224 */ /* 0x100fe200078e0097 */
[----:B------:R-:W-:Y:S01]  /*10e30*/  ULDC UR60, c[0x0][0x988] ;  /* 0x00026200003c7ab9 */ /* 0x000fe20000000800 */
[--C-:B------:R-:W-:Y:S01]  /*10e40*/  IMAD.MOV.U32 R148, RZ, RZ, R151.reuse ;  /* 0x000000ffff947224 */ /* 0x100fe200078e0097 */
[----:B------:R-:W-:Y:S01]  /*10e50*/  HGMMA.64x128x16.F32 R24, gdesc[UR8], RZ, !UPT, gsb0 ;  /* 0x01e00000081879f0 */ /* 0x000fe2000c0008ff */
[----:B------:R-:W-:Y:S01]  /*10e60*/  R2UR UR10, R8 ;  /* 0x00000000080a72ca */ /* 0x000fe200000e0000 */
[----:B------:R-:W-:Y:S01]  /*10e70*/  UMOV UR8, UR5 ;  /* 0x0000000500087c82 */ /* 0x000fe20008000000 */
[----:B------:R-:W-:Y:S01]  /*10e80*/  R2UR UR11, R9 ;  /* 0x00000000090b72ca */ /* 0x000fe200000e0000 */
[----:B------:R-:W-:Y:S01]  /*10e90*/  UMOV UR9, 0x40000040 ;  /* 0x4000004000097882 */ /* 0x000fe20000000000 */
[----:B------:R-:W-:Y:S01]  /*10ea0*/  IMAD.MOV.U32 R9, RZ, RZ, 0x40000040 ;  /* 0x40000040ff097424 */ /* 0x000fe200078e00ff */
[----:B------:R-:W-:Y:S01]  /*10eb0*/  IADD3 R8, R4, 0x4, RZ ;  /* 0x0000000404087810 */ /* 0x000fe20007ffe0ff */
[----:B------:R-:W-:Y:S01]  /*10ec0*/  UIADD3 UR5, UR4, 0x4, URZ ;  /* 0x0000000404057890 */ /* 0x000fe2000fffe03f */
[----:B--2---:R-:W-:Y:S01]  /*10ed0*/  IMAD.U32 R20, RZ, RZ, UR8 ;  /* 0x00000008ff147e24 */ /* 0x004fe2000f8e00ff */
[-C--:B------:R-:W-:Y:S01]  /*10ee0*/  MOV R147, R151.reuse ;  /* 0x0000009700937202 */ /* 0x080fe20000000f00 */
[----:B------:R-:W-:Y:S01]  /*10ef0*/  IMAD.U32 R21, RZ, RZ, UR9 ;  /* 0x00000009ff157e24 */ /* 0x000fe2000f8e00ff */
[-C--:B-----5:R-:W-:Y:S01]  /*10f00*/  MOV R143, R151.reuse ;  /* 0x00000097008f7202 */ /* 0x0a0fe20000000f00 */
[--C-:B------:R-:W-:Y:S01]  /*10f10*/  IMAD.MOV.U32 R146, RZ, RZ, R151.reuse ;  /* 0x000000ffff927224 */ /* 0x100fe200078e0097 */
[----:B------:R-:W-:Y:S01]  /*10f20*/  MOV R139, R151 ;  /* 0x00000097008b7202 */ /* 0x000fe20000000f00 */
[--C-:B------:R-:W-:Y:S01]  /*10f30*/  IMAD.MOV.U32 R145, RZ, RZ, R151.reuse ;  /* 0x000000ffff917224 */ /* 0x100fe200078e0097 */
[----:B------:R2:W-:Y:S01]  /*10f40*/  STL.64 [R1+0x38], R20 ;  /* 0x0000381401007387 */ /* 0x0005e20000100a00 */
        /* <DEDUP_REMOVED lines=33> */
[----:B------:R-:W-:Y:S01]  /*11160*/  R2UR UR10, R8 ;  /* 0x00000000080a72ca */ /* 0x000fe200000e0000 */
[----:B------:R-:W-:Y:S01]  /*11170*/  UMOV UR8, UR5 ;  /* 0x0000000500087c82 */ /* 0x000fe20008000000 */
[----:B------:R-:W-:Y:S01]  /*11180*/  R2UR UR11, R9 ;  /* 0x00000000090b72ca */ /* 0x000fe200000e0000 */
[----:B------:R-:W-:Y:S01]  /*11190*/  UMOV UR9, 0x40000040 ;  /* 0x4000004000097882 */ /* 0x000fe20000000000 */
[----:B------:R-:W-:Y:S01]  /*111a0*/  IMAD.MOV.U32 R9, RZ, RZ, 0x40000040 ;  /* 0x40000040ff097424 */ /* 0x000fe200078e00ff */
[----:B------:R-:W-:Y:S01]  /*111b0*/  IADD3 R8, R4, 0x6, RZ ;  /* 0x0000000604087810 */ /* 0x000fe20007ffe0ff */
[----:B------:R-:W-:Y:S01]  /*111c0*/  UIADD3 UR5, UR4, 0x6, URZ ;  /* 0x0000000604057890 */ /* 0x000fe2000fffe03f */
[----:B--2---:R-:W-:Y:S02]  /*111d0*/  IMAD.U32 R20, RZ, RZ, UR8 ;  /* 0x00000008ff147e24 */ /* 0x004fe4000f8e00ff */
[----:B------:R-:W-:-:S05]  /*111e0*/  IMAD.U32 R21, RZ, RZ, UR9 ;  /* 0x00000009ff157e24 */ /* 0x000fca000f8e00ff */
[----:B------:R2:W-:Y:S01]  /*111f0*/  STL.64 [R1+0x30], R20 ;  /* 0x0000301401007387 */ /* 0x0005e20000100a00 */
        /* <DEDUP_REMOVED lines=50> */
[----:B------:R-:W-:Y:S01]  /*11520*/  IMAD.U32 R21, RZ, RZ, UR9 ;  /* 0x00000009ff157e24 */ /* 0x000fe2000f8e00ff */
[----:B------:R-:W-:-:S04]  /*11530*/  ULDC UR4, c[0x0][0x988] ;  /* 0x0002620000047ab9 */ /* 0x000fc80000000800 */
        /* <DEDUP_REMOVED lines=10> */
[----:B--2---:R-:W-:Y:S02]  /*115e0*/  IMAD.U32 R20, RZ, RZ, UR8 ;  /* 0x00000008ff147e24 */ /* 0x004fe4000f8e00ff */
[----:B------:R-:W-:Y:S01]  /*115f0*/  IMAD.U32 R21, RZ, RZ, UR9 ;  /* 0x00000009ff157e24 */ /* 0x000fe2000f8e00ff */
[----:B------:R-:W-:Y:S01]  /*11600*/  R2UR UR42, R8 ;  /* 0x00000000082a72ca */ /* 0x000fe200000e0000 */
[----:B------:R-:W-:Y:S01]  /*11610*/  VIADD R8, R4, 0x802 ;  /* 0x0000080204087836 */ /* 0x000fe20000000000 */
[----:B------:R-:W-:Y:S01]  /*11620*/  R2UR UR43, R9 ;  /* 0x00000000092b72ca */ /* 0x000fe200000e0000 */
[----:B------:R-:W-:Y:S01]  /*11630*/  IMAD.MOV.U32 R9, RZ, RZ, 0x40000040 ;  /* 0x40000040ff097424 */ /* 0x000fe200078e00ff */
[----:B------:R2:W-:Y:S02]  /*11640*/  STL.64 [R1], R20 ;  /* 0x0000001401007387 */ /* 0x0005e40000100a00 */
[----:B------:R-:W-:-:S02]  /*11650*/  R2UR UR46, R8 ;  /* 0x00000000082e72ca */ /* 0x000fc400000e0000 */
[----:B------:R-:W-:Y:S01]  /*11660*/  R2UR UR47, R9 ;  /* 0x00000000092f72ca */ /* 0x000fe200000e0000 */
[----:B------:R-:W-:Y:S01]  /*11670*/  IMAD.MOV.U32 R9, RZ, RZ, 0x40000040 ;  /* 0x40000040ff097424 */ /* 0x000fe200078e00ff */
[C---:B------:R-:W-:Y:S01]  /*11680*/  IADD3 R8, R4.reuse, 0x804, RZ ;  /* 0x0000080404087810 */ /* 0x040fe20007ffe0ff */
[----:B------:R-:W-:-:S03]  /*11690*/  VIADD R4, R4, 0x806 ;  /* 0x0000080604047836 */ /* 0x000fc60000000000 */
[----:B------:R-:W-:Y:S02]  /*116a0*/  R2UR UR50, R8 ;  /* 0x00000000083272ca */ /* 0x000fe400000e0000 */
[----:B------:R-:W-:Y:S02]  /*116b0*/  R2UR UR51, R9 ;  /* 0x00000000093372ca */ /* 0x000fe400000e0000 */
[----:B------:R-:W-:Y:S02]  /*116c0*/  R2UR UR54, R4 ;  /* 0x00000000043672ca */ /* 0x000fe400000e0000 */
[----:B------:R-:W-:-:S05]  /*116d0*/  IADD3 R4, R152, 0x80, -R209 ;  /* 0x0000008098047810 */ /* 0x000fca0007ffe8d1 */
[----:B------:R-:W-:-:S05]  /*116e0*/  IMAD R4, R149, -0x80, R4 ;  /* 0xffffff8095047824 */ /* 0x000fca00078e0204 */
[C---:B------:R-:W-:Y:S02]  /*116f0*/  ISETP.GT.AND P4, PT, R4.reuse, RZ, PT ;  /* 0x000000ff0400720c */ /* 0x040fe40003f84270 */
[C---:B------:R-:W-:Y:S02]  /*11700*/  ISETP.GT.AND P3, PT, R4.reuse, 0x1, PT ;  /* 0x000000010400780c */ /* 0x040fe40003f64270 */
[C---:B------:R-:W-:Y:S02]  /*11710*/  ISETP.GT.AND P2, PT, R4.reuse, 0x8, PT ;  /* 0x000000080400780c */ /* 0x040fe40003f44270 */
[C---:B------:R-:W-:Y:S02]  /*11720*/  ISETP.GT.AND P6, PT, R4.reuse, 0x9, PT ;  /* 0x000000090400780c */ /* 0x040fe40003fc4270 */
[C---:B------:R-:W-:Y:S02]  /*11730*/  ISETP.GT.AND P5, PT, R4.reuse, 0x10, PT ;  /* 0x000000100400780c */ /* 0x040fe40003fa4270 */
[----:B------:R-:W-:-:S02]  /*11740*/  ISETP.GT.AND P1, PT, R4, 0x59, PT ;  /* 0x000000590400780c */ /* 0x000fc40003f24270 */
[----:B------:R-:W-:Y:S01]  /*11750*/  ISETP.GT.AND P0, PT, R4, 0x60, PT ;  /* 0x000000600400780c */ /* 0x000fe20003f04270 */
        /* <DEDUP_REMOVED lines=54> */
[----:B--2---:R-:W-:Y:S02]  /*11ac0*/  FSEL R21, R42, -INF , P6 ;  /* 0xff8000002a157808 */ /* 0x004fe40003000000 */
        /* <DEDUP_REMOVED lines=72> */
[----:B------:R-:W-:-:S02]  /*11f50*/  FMNMX.FTZ R8, R85, R0, !PT ;  /* 0x0000000055087209 */ /* 0x000fc40007810000 */
[C---:B------:R-:W-:Y:S02]  /*11f60*/  ISETP.GT.AND P0, PT, R4.reuse, 0x59, PT ;  /* 0x000000590400780c */ /* 0x040fe40003f04270 */
[----:B------:R-:W-:Y:S01]  /*11f70*/  P2R R32, PR, RZ, 0x2 ;  /* 0x00000002ff207803 */ /* 0x000fe20000000000 */
[----:B01----:R-:W0:Y:S01]  /*11f80*/  SHFL.BFLY PT, R3, R8, 0x2, 0x1f ;  /* 0x0c401f0008037f89 */ /* 0x003e2200000e0000 */
[----:B------:R-:W-:Y:S02]  /*11f90*/  ISETP.GT.AND P1, PT, R4, 0x60, PT ;  /* 0x000000600400780c */ /* 0x000fe40003f24270 */
[----:B------:R-:W-:Y:S02]  /*11fa0*/  MOV R0, UR4 ;  /* 0x0000000400007c02 */ /* 0x000fe40008000f00 */
[----:B------:R-:W-:Y:S02]  /*11fb0*/  FSEL R71, R71, -INF , P0 ;  /* 0xff80000047477808 */ /* 0x000fe40000000000 */
[----:B------:R-:W-:-:S02]  /*11fc0*/  FSEL R65, R74, -INF , P1 ;  /* 0xff8000004a417808 */ /* 0x000fc40000800000 */
[----:B------:R-:W-:Y:S02]  /*11fd0*/  ISETP.NE.AND P1, PT, R32, RZ, PT ;  /* 0x000000ff2000720c */ /* 0x000fe40003f25270 */
[----:B------:R-:W-:Y:S02]  /*11fe0*/  P2R R28, PR, RZ, 0x4 ;  /* 0x00000004ff1c7803 */ /* 0x000fe40000000000 */
[----:B------:R-:W-:Y:S02]  /*11ff0*/  ISETP.NE.AND P0, PT, R30, RZ, PT ;  /* 0x000000ff1e00720c */ /* 0x000fe40003f05270 */
[----:B------:R-:W-:Y:S02]  /*12000*/  FSEL R75, R75, -INF , P1 ;  /* 0xff8000004b4b7808 */ /* 0x000fe40000800000 */
[----:B------:R-:W-:Y:S02]  /*12010*/  FSEL R69, R78, -INF , P0 ;  /* 0xff8000004e457808 */ /* 0x000fe40000000000 */
[----:B------:R-:W-:-:S02]  /*12020*/  ISETP.NE.AND P0, PT, R12, RZ, PT ;  /* 0x000000ff0c00720c */ /* 0x000fc40003f05270 */
[----:B------:R-:W-:Y:S02]  /*12030*/  ISETP.NE.AND P1, PT, R14, RZ, PT ;  /* 0x000000ff0e00720c */ /* 0x000fe40003f25270 */
[----:B0-----:R-:W-:Y:S02]  /*12040*/  FMNMX.FTZ R20, R8, R3, !PT ;  /* 0x0000000308147209 */ /* 0x001fe40007810000 */
[----:B------:R-:W-:-:S03]  /*12050*/  FMNMX.FTZ R8, R5, R27, !PT ;  /* 0x0000001b05087209 */ /* 0x000fc60007810000 */
        /* <DEDUP_REMOVED lines=71> */
[----:B------:R-:W-:Y:S01]  /*124d0*/  FFMA.FTZ R85, R85, R0, -R4 ;  /* 0x0000000055557223 */ /* 0x000fe20000010804 */
[--C-:B------:R-:W-:Y:S01]  /*124e0*/  IMAD.MOV.U32 R137, RZ, RZ, R151.reuse ;  /* 0x000000ffff897224 */ /* 0x100fe200078e0097 */
[----:B------:R-:W-:Y:S01]  /*124f0*/  FMNMX.FTZ R8, R69, R8, !PT ;  /* 0x0000000845087209 */ /* 0x000fe20007810000 */
[--C-:B------:R-:W-:Y:S01]  /*12500*/  IMAD.MOV.U32 R133, RZ, RZ, R151.reuse ;  /* 0x000000ffff857224 */ /* 0x100fe200078e0097 */
[-C--:B------:R-:W-:Y:S01]  /*12510*/  MOV R135, R151.reuse ;  /* 0x0000009700877202 */ /* 0x080fe20000000f00 */
[--C-:B------:R-:W-:Y:S01]  /*12520*/  IMAD.MOV.U32 R129, RZ, RZ, R151.reuse ;  /* 0x000000ffff817224 */ /* 0x100fe200078e0097 */
[----:B------:R-:W-:Y:S01]  /*12530*/  FMNMX.FTZ R8, R89, R8, !PT ;  /* 0x0000000859087209 */ /* 0x000fe20007810000 */
[----:B------:R-:W4:Y:S01]  /*12540*/  MUFU.EX2 R15, R15 ;  /* 0x0000000f000f7308 */ /* 0x000f220000000800 */
[-C--:B------:R-:W-:Y:S01]  /*12550*/  MOV R131, R151.reuse ;  /* 0x0000009700837202 */ /* 0x080fe20000000f00 */
        /* <DEDUP_REMOVED lines=10> */
[----:B------:R-:W-:Y:S01]  /*12600*/  IMAD.MOV.U32 R109, RZ, RZ, R151 ;  /* 0x000000ffff6d7224 */ /* 0x000fe200078e0097 */
[----:B------:R-:W-:-:S02]  /*12610*/  MOV R119, R151 ;  /* 0x0000009700777202 */ /* 0x000fc40000000f00 */
[----:B------:R-:W-:Y:S01]  /*12620*/  FMNMX.FTZ R8, R99, R8, !PT ;  /* 0x0000000863087209 */ /* 0x000fe20007810000 */
[----:B------:R-:W4:Y:S01]  /*12630*/  MUFU.EX2 R33, R33 ;  /* 0x0000002100217308 */ /* 0x000f220000000800 */
[----:B------:R-:W-:-:S03]  /*12640*/  MOV R111, R151 ;  /* 0x00000097006f7202 */ /* 0x000fc60000000f00 */
[----:B------:R-:W0:Y:S04]  /*12650*/  SHFL.BFLY PT, R7, R8, 0x2, 0x1f ;  /* 0x0c401f0008077f89 */ /* 0x000e2800000e0000 */
        /* <DEDUP_REMOVED lines=17> */
[----:B------:R-:W-:Y:S01]  /*12770*/  FADD.FTZ R5, R180, R25 ;  /* 0x00000019b4057221 */ /* 0x000fe20000010000 */
[-CC-:B------:R-:W-:Y:S01]  /*12780*/  FFMA.FTZ R8, R31, R0.reuse, -R26.reuse ;  /* 0x000000001f087223 */ /* 0x180fe2000001081a */
[-CC-:B------:R-:W-:Y:S01]  /*12790*/  FFMA.FTZ R177, R11, R0.reuse, -R26.reuse ;  /* 0x000000000bb17223 */ /* 0x180fe2000001081a */
[----:B------:R-:W-:Y:S01]  /*127a0*/  MUFU.EX2 R181, R181 ;  /* 0x000000b500b57308 */ /* 0x000fe20000000800 */
[----:B-1----:R-:W-:Y:S01]  /*127b0*/  FADD.FTZ R32, R182, R5 ;  /* 0x00000005b6207221 */ /* 0x002fe20000010000 */
[-CC-:B------:R-:W-:Y:S01]  /*127c0*/  FFMA.FTZ R12, R35, R0.reuse, -R26.reuse ;  /* 0x00000000230c7223 */ /* 0x180fe2000001081a */
[-CC-:B------:R-:W-:Y:S01]  /*127d0*/  FFMA.FTZ R179, R13, R0.reuse, -R26.reuse ;  /* 0x000000000db37223 */ /* 0x180fe2000001081a */
[-C--:B------:R-:W-:Y:S01]  /*127e0*/  FFMA.FTZ R14, R39, R0.reuse, -R26 ;  /* 0x00000000270e7223 */ /* 0x080fe2000001081a */
[----:B--2---:R-:W-:Y:S01]  /*127f0*/  FADD.FTZ R5, R29, R32 ;  /* 0x000000201d057221 */ /* 0x004fe20000010000 */
[-CC-:B------:R-:W-:Y:S01]  /*12800*/  FFMA.FTZ R173, R21, R0.reuse, -R26.reuse ;  /* 0x0000000015ad7223 */ /* 0x180fe2000001081a */
[-CC-:B------:R-:W-:Y:S01]  /*12810*/  FFMA.FTZ R20, R43, R0.reuse, -R26.reuse ;  /* 0x000000002b147223 */ /* 0x180fe2000001081a */
[----:B------:R-:W0:Y:S01]  /*12820*/  MUFU.EX2 R4, R4 ;  /* 0x0000000400047308 */ /* 0x000e220000000800 */
[----:B---3--:R-:W-:Y:S01]  /*12830*/  FADD.FTZ R34, R176, R5 ;  /* 0x00000005b0227221 */ /* 0x008fe20000010000 */
[-CC-:B------:R-:W-:Y:S01]  /*12840*/  FFMA.FTZ R175, R37, R0.reuse, -R26.reuse ;  /* 0x0000000025af7223 */ /* 0x180fe2000001081a */
[-CC-:B------:R-:W-:Y:S01]  /*12850*/  FFMA.FTZ R24, R47, R0.reuse, -R26.reuse ;  /* 0x000000002f187223 */ /* 0x180fe2000001081a */
[-C--:B------:R-:W-:Y:S01]  /*12860*/  FFMA.FTZ R169, R41, R0.reuse, -R26 ;  /* 0x0000000029a97223 */ /* 0x080fe2000001081a */
[----:B----4-:R-:W-:Y:S01]  /*12870*/  FADD.FTZ R5, R15, R34 ;  /* 0x000000220f057221 */ /* 0x010fe20000010000 */
        /* <DEDUP_REMOVED lines=23> */
[-CC-:B------:R-:W-:Y:S01]  /*129f0*/  FFMA.FTZ R89, R89, R0.reuse, -R26.reuse ;  /* 0x0000000059597223 */ /* 0x180fe2000001081a */
[-CC-:B------:R-:W-:Y:S01]  /*12a00*/  FFMA.FTZ R91, R91, R0.reuse, -R26.reuse ;  /* 0x000000005b5b7223 */ /* 0x180fe2000001081a */
[-CC-:B------:R-:W-:Y:S01]  /*12a10*/  FFMA.FTZ R93, R93, R0.reuse, -R26.reuse ;  /* 0x000000005d5d7223 */ /* 0x180fe2000001081a */
[----:B------:R-:W1:Y:S01]  /*12a20*/  MUFU.EX2 R12, R12 ;  /* 0x0000000c000c7308 */ /* 0x000e620000000800 */
[C---:B--2---:R-:W-:Y:S01]  /*12a30*/  FADD.FTZ R36, R8.reuse, R5 ;  /* 0x0000000508247221 */ /* 0x044fe20000010000 */
[-CC-:B------:R-:W-:Y:S01]  /*12a40*/  FFMA.FTZ R95, R95, R0.reuse, -R26.reuse ;  /* 0x000000005f5f7223 */ /* 0x180fe2000001081a */
[----:B------:R-:W-:Y:S01]  /*12a50*/  FFMA.FTZ R99, R99, R0, -R26 ;  /* 0x0000000063637223 */ /* 0x000fe2000001081a */
[----:B------:R-:W-:-:S02]  /*12a60*/  F2FP.F16.F32.PACK_AB R183, R8, R183 ;  /* 0x000000b708b7723e */ /* 0x000fc400000000ff */
[----:B------:R-:W-:Y:S02]  /*12a70*/  F2FP.F16.F32.PACK_AB R181, R4, R181 ;  /* 0x000000b504b5723e */ /* 0x000fe400000000ff */
[----:B------:R-:W2:Y:S01]  /*12a80*/  MUFU.EX2 R179, R179 ;  /* 0x000000b300b37308 */ /* 0x000ea20000000800 */
[----:B0-----:R-:W-:Y:S01]  /*12a90*/  FADD.FTZ R5, R177, R36 ;  /* 0x00000024b1057221 */ /* 0x001fe20000010000 */
[----:B------:R-:W-:Y:S02]  /*12aa0*/  F2FP.F16.F32.PACK_AB R180, R25, R180 ;  /* 0x000000b419b4723e */ /* 0x000fe400000000ff */
[----:B------:R-:W-:Y:S02]  /*12ab0*/  F2FP.F16.F32.PACK_AB R182, R29, R182 ;  /* 0x000000b61db6723e */ /* 0x000fe400000000ff */
[----:B------:R-:W-:Y:S02]  /*12ac0*/  F2FP.F16.F32.PACK_AB R176, R15, R176 ;  /* 0x000000b00fb0723e */ /* 0x000fe400000000ff */
[----:B------:R-:W0:Y:S01]  /*12ad0*/  MUFU.EX2 R14, R14 ;  /* 0x0000000e000e7308 */ /* 0x000e220000000800 */
[C---:B-1----:R-:W-:Y:S01]  /*12ae0*/  FADD.FTZ R36, R12.reuse, R5 ;  /* 0x000000050c247221 */ /* 0x042fe20000010000 */
[----:B------:R-:W-:Y:S01]  /*12af0*/  FADD.FTZ R5, R77, R38 ;  /* 0x000000264d057221 */ /* 0x000fe20000010000 */
[----:B------:R-:W-:Y:S01]  /*12b00*/  F2FP.F16.F32.PACK_AB R177, R12, R177 ;  /* 0x000000b10cb1723e */ /* 0x000fe200000000ff */
[----:B------:R-:W-:Y:S01]  /*12b10*/  VIADD R12, R149, 0xfffffffe ;  /* 0xfffffffe950c7836 */ /* 0x000fe20000000000 */
[----:B------:R-:W-:Y:S01]  /*12b20*/  F2FP.F16.F32.PACK_AB R178, R33, R178 ;  /* 0x000000b221b2723e */ /* 0x000fe200000000ff */
[----:B------:R-:W-:Y:S01]  /*12b30*/  FADD.FTZ R38, R168, R5 ;  /* 0x00000005a8267221 */ /* 0x000fe20000010000 */
[----:B------:R-:W-:Y:S01]  /*12b40*/  @!P1 VIADD R5, R10, 0x34840 ;  /* 0x000348400a059836 */ /* 0x000fe20000000000 */
[----:B------:R-:W1:Y:S01]  /*12b50*/  MUFU.EX2 R173, R173 ;  /* 0x000000ad00ad7308 */ /* 0x000e620000000800 */
[----:B--2---:R-:W-:Y:S01]  /*12b60*/  FADD.FTZ R9, R179, R36 ;  /* 0x00000024b3097221 */ /* 0x004fe20000010000 */
[----:B------:R-:W-:Y:S01]  /*12b70*/  FADD.FTZ R11, R81, R38 ;  /* 0x00000026510b7221 */ /* 0x000fe20000010000 */
[----:B------:R-:W-:Y:S01]  /*12b80*/  ISETP.GE.AND P2, PT, R12, R197, PT ;  /* 0x000000c50c00720c */ /* 0x000fe20003f46270 */
[----:B------:R-:W-:Y:S01]  /*12b90*/  IMAD.MOV.U32 R149, RZ, RZ, R151 ;  /* 0x000000ffff957224 */ /* 0x000fe200078e0097 */
[----:B------:R-:W-:-:S02]  /*12ba0*/  @!P1 PRMT R5, RZ, 0x654, R5 ;  /* 0x00000654ff059816 */ /* 0x000fc40000000005 */
[----:B------:R-:W-:Y:S01]  /*12bb0*/  F2FP.F16.F32.PACK_AB R172, R73, R172 ;  /* 0x000000ac49ac723e */ /* 0x000fe200000000ff */
[----:B------:R-:W2:Y:S01]  /*12bc0*/  MUFU.EX2 R20, R20 ;  /* 0x0000001400147308 */ /* 0x000ea20000000800 */
[C---:B0-----:R-:W-:Y:S01]  /*12bd0*/  FADD.FTZ R36, R14.reuse, R9 ;  /* 0x000000090e247221 */ /* 0x041fe20000010000 */
[----:B------:R0:W-:Y:S01]  /*12be0*/  @!P1 SYNCS.ARRIVE.TRANS64.RED.A1T0 RZ, [R5+URZ], RZ ;  /* 0x000000ff05ff99a7 */ /* 0x0001e2000810043f */
[----:B------:R-:W-:Y:S02]  /*12bf0*/  F2FP.F16.F32.PACK_AB R174, R77, R174 ;  /* 0x000000ae4dae723e */ /* 0x000fe400000000ff */
[----:B------:R-:W-:Y:S02]  /*12c00*/  F2FP.F16.F32.PACK_AB R168, R81, R168 ;  /* 0x000000a851a8723e */ /* 0x000fe400000000ff */
[----:B------:R-:W-:Y:S01]  /*12c10*/  F2FP.F16.F32.PACK_AB R179, R14, R179 ;  /* 0x000000b30eb3723e */ /* 0x000fe200000000ff */
[----:B------:R-:W0:Y:S01]  /*12c20*/  MUFU.EX2 R175, R175 ;  /* 0x000000af00af7308 */ /* 0x000e220000000800 */
[----:B-1----:R-:W-:Y:S01]  /*12c30*/  FADD.FTZ R9, R173, R36 ;  /* 0x00000024ad097221 */ /* 0x002fe20000010000 */
[----:B------:R-:W-:Y:S01]  /*12c40*/  FADD.FTZ R36, R170, R11 ;  /* 0x0000000baa247221 */ /* 0x000fe20000010000 */
[----:B------:R-:W-:-:S02]  /*12c50*/  F2FP.F16.F32.PACK_AB R170, R79, R170 ;  /* 0x000000aa4faa723e */ /* 0x000fc400000000ff */
[----:B------:R-:W-:-:S03]  /*12c60*/  MOV R115, R151 ;  /* 0x0000009700737202 */ /* 0x000fc60000000f00 */
[----:B------:R-:W1:Y:S01]  /*12c70*/  MUFU.EX2 R24, R24 ;  /* 0x0000001800187308 */ /* 0x000e620000000800 */
[C---:B--2---:R-:W-:Y:S01]  /*12c80*/  FADD.FTZ R38, R20.reuse, R9 ;  /* 0x0000000914267221 */ /* 0x044fe20000010000 */
[----:B------:R-:W-:Y:S01]  /*12c90*/  FADD.FTZ R9, R79, R36 ;  /* 0x000000244f097221 */ /* 0x000fe20000010000 */
[----:B------:R-:W-:Y:S01]  /*12ca0*/  FFMA.FTZ R36, R71, R0, -R26 ;  /* 0x0000000047247223 */ /* 0x000fe2000001081a */
[----:B------:R-:W-:-:S04]  /*12cb0*/  F2FP.F16.F32.PACK_AB R173, R20, R173 ;  /* 0x000000ad14ad723e */ /* 0x000fc800000000ff */
        /* <DEDUP_REMOVED lines=53> */
[----:B------:R-:W-:Y:S02]  /*13010*/  F2FP.F16.F32.PACK_AB R160, R103, R160 ;  /* 0x000000a067a0723e */ /* 0x000fe400000000ff */
[----:B------:R-:W-:-:S04]  /*13020*/  MOV R103, R151 ;  /* 0x0000009700677202 */ /* 0x000fc80000000f00 */
        /* <DEDUP_REMOVED lines=20> */
[----:B------:R-:W-:Y:S02]  /*13170*/  F2FP.F16.F32.PACK_AB R164, R107, R164 ;  /* 0x000000a46ba4723e */ /* 0x000fe400000000ff */
[----:B------:R-:W-:-:S04]  /*13180*/  MOV R107, R151 ;  /* 0x00000097006b7202 */ /* 0x000fc80000000f00 */
[----:B------:R-:W1:Y:S01]  /*13190*/  MUFU.EX2 R69, R69 ;  /* 0x0000004500457308 */ /* 0x000e620000000800 */
[C---:B--2---:R-:W-:Y:S01]  /*131a0*/  FADD.FTZ R42, R26.reuse, R5 ;  /* 0x000000051a2a7221 */ /* 0x044fe20000010000 */
[----:B------:R-:W-:-:S06]  /*131b0*/  F2FP.F16.F32.PACK_AB R161, R26, R161 ;  /* 0x000000a11aa1723e */ /* 0x000fcc00000000ff */
[----:B------:R2:W3:Y:S01]  /*131c0*/  MUFU.EX2 R38, R89 ;  /* 0x0000005900267308 */ /* 0x0004e20000000800 */
[----:B0-----:R-:W-:-:S07]  /*131d0*/  FADD.FTZ R44, R166, R9 ;  /* 0x00000009a62c7221 */ /* 0x001fce0000010000 */
[----:B------:R-:W0:Y:S01]  /*131e0*/  MUFU.EX2 R91, R91 ;  /* 0x0000005b005b7308 */ /* 0x000e220000000800 */
[----:B-1----:R-:W-:Y:S01]  /*131f0*/  FADD.FTZ R9, R69, R42 ;  /* 0x0000002a45097221 */ /* 0x002fe20000010000 */
[----:B--2---:R-:W-:-:S06]  /*13200*/  IMAD.MOV.U32 R89, RZ, RZ, R151 ;  /* 0x000000ffff597224 */ /* 0x004fcc00078e0097 */
[----:B------:R1:W2:Y:S01]  /*13210*/  MUFU.EX2 R40, R93 ;  /* 0x0000005d00287308 */ /* 0x0002a20000000800 */
[C---:B---3--:R-:W-:Y:S01]  /*13220*/  FADD.FTZ R4, R38.reuse, R9 ;  /* 0x0000000926047221 */ /* 0x048fe20000010000 */
[----:B------:R-:W-:-:S06]  /*13230*/  F2FP.F16.F32.PACK_AB R163, R38, R69 ;  /* 0x0000004526a3723e */ /* 0x000fcc00000000ff */
[----:B------:R-:W3:Y:S01]  /*13240*/  MUFU.EX2 R95, R95 ;  /* 0x0000005f005f7308 */ /* 0x000ee20000000800 */
[----:B0-----:R-:W-:Y:S01]  /*13250*/  FADD.FTZ R9, R91, R4 ;  /* 0x000000045b097221 */ /* 0x001fe20000010000 */
[----:B-1----:R-:W-:-:S06]  /*13260*/  IMAD.MOV.U32 R93, RZ, RZ, R151 ;  /* 0x000000ffff5d7224 */ /* 0x002fcc00078e0097 */
[----:B------:R0:W1:Y:S01]  /*13270*/  MUFU.EX2 R8, R99 ;  /* 0x0000006300087308 */ /* 0x0000620000000800 */
[C---:B--2---:R-:W-:Y:S01]  /*13280*/  FADD.FTZ R4, R40.reuse, R9 ;  /* 0x0000000928047221 */ /* 0x044fe20000010000 */
[----:B------:R-:W-:Y:S02]  /*13290*/  F2FP.F16.F32.PACK_AB R165, R40, R91 ;  /* 0x0000005b28a5723e */ /* 0x000fe400000000ff */
[----:B------:R-:W-:-:S04]  /*132a0*/  MOV R91, R151 ;  /* 0x00000097005b7202 */ /* 0x000fc80000000f00 */
[----:B------:R-:W2:Y:S01]  /*132b0*/  MUFU.EX2 R85, R85 ;  /* 0x0000005500557308 */ /* 0x000ea20000000800 */
[----:B---3--:R-:W-:Y:S01]  /*132c0*/  FADD.FTZ R9, R95, R4 ;  /* 0x000000045f097221 */ /* 0x008fe20000010000 */
[----:B0-----:R-:W-:-:S03]  /*132d0*/  MOV R99, R151 ;  /* 0x0000009700637202 */ /* 0x001fc60000000f00 */
[C---:B-1----:R-:W-:Y:S01]  /*132e0*/  FADD.FTZ R4, R8.reuse, R9 ;  /* 0x0000000908047221 */ /* 0x042fe20000010000 */
[----:B------:R-:W-:Y:S01]  /*132f0*/  F2FP.F16.F32.PACK_AB R167, R8, R95 ;  /* 0x0000005f08a7723e */ /* 0x000fe200000000ff */
[----:B------:R-:W-:Y:S01]  /*13300*/  IMAD.MOV.U32 R8, RZ, RZ, 0x3f800000 ;  /* 0x3f800000ff087424 */ /* 0x000fe200078e00ff */
[----:B------:R-:W-:Y:S02]  /*13310*/  MOV R9, 0x3f800000 ;  /* 0x3f80000000097802 */ /* 0x000fe40000000f00 */
[----:B------:R-:W-:Y:S01]  /*13320*/  MOV R95, R151 ;  /* 0x00000097005f7202 */ /* 0x000fe20000000f00 */
[C---:B--2---:R-:W-:Y:S01]  /*13330*/  FADD.FTZ R5, R85.reuse, R44 ;  /* 0x0000002c55057221 */ /* 0x044fe20000010000 */
[----:B------:R-:W-:Y:S01]  /*13340*/  F2FP.F16.F32.PACK_AB R166, R85, R166 ;  /* 0x000000a655a6723e */ /* 0x000fe200000000ff */
[----:B------:R-:W-:Y:S06]  /*13350*/  @!P2 BRA `(.L_x_595) ;  /* 0x0000002400a4a947 */ /* 0x000fec0003800000 */
[----:B------:R-:W-:Y:S01]  /*13360*/  MOV R13, R7 ;  /* 0x00000007000d7202 */ /* 0x000fe20000000f00 */
[----:B------:R-:W-:Y:S01]  /*13370*/  IMAD.MOV.U32 R14, RZ, RZ, R3 ;  /* 0x000000ffff0e7224 */ /* 0x000fe200078e0003 */
[----:B------:R-:W-:Y:S01]  /*13380*/  MOV R8, 0x3f800000 ;  /* 0x3f80000000087802 */ /* 0x000fe20000000f00 */
[----:B------:R-:W-:Y:S01]  /*13390*/  IMAD.MOV.U32 R11, RZ, RZ, R196 ;  /* 0x000000ffff0b7224 */ /* 0x000fe200078e00c4 */
[----:B------:R-:W-:Y:S01]  /*133a0*/  CS2R R150, SRZ ;  /* 0x0000000000967805 */ /* 0x000fe2000001ff00 */
[----:B------:R-:W-:Y:S01]  /*133b0*/  IMAD.MOV.U32 R10, RZ, RZ, R194 ;  /* 0x000000ffff0a7224 */ /* 0x000fe200078e00c2 */
        /* <DEDUP_REMOVED lines=30> */
[----:B------:R-:W-:-:S07]  /*135a0*/  CS2R R88, SRZ ;  /* 0x0000000000587805 */ /* 0x000fce000001ff00 */
.L_x_606:
[----:B------:R-:W-:-:S05]  /*135b0*/  VIADD R0, R10, 0x1 ;  /* 0x000000010a007836 */ /* 0x000fca0000000000 */
[----:B------:R-:W-:-:S04]  /*135c0*/  ISETP.NE.AND P2, PT, R0, 0x2, PT ;  /* 0x000000020000780c */ /* 0x000fc80003f45270 */
[----:B------:R-:W-:Y:S02]  /*135d0*/  SEL R196, RZ, 0x1, P2 ;  /* 0x00000001ffc47807 */ /* 0x000fe40001000000 */
[----:B------:R-:W-:Y:S02]  /*135e0*/  SEL R194, R0, RZ, P2 ;  /* 0x000000ff00c27207 */ /* 0x000fe40001000000 */
[----:B------:R-:W-:Y:S01]  /*135f0*/  LOP3.LUT R196, R11, R196, RZ, 0x3c, !PT ;  /* 0x000000c40bc47212 */ /* 0x000fe200078e3cff */
[----:B------:R-:W-:Y:S06]  /*13600*/  @!P0 BRA `(.L_x_596) ;  /* 0x0000000000048947 */ /* 0x000fec0003800000 */
[----:B------:R-:W-:Y:S01]  /*13610*/  BPT.TRAP 0x1 ;  /* 0x000000040000795c */ /* 0x000fe20000300000 */
.L_x_596:
[----:B------:R-:W-:Y:S01]  /*13620*/  IMAD R15, R194, 0x8, R2 ;  /* 0x00000008c20f7824 */ /* 0x000fe200078e0202 */
[----:B------:R-:W-:-:S04]  /*13630*/  SHF.L.U32 R20, R196, 0x1f, RZ ;  /* 0x0000001fc4147819 */ /* 0x000fc800000006ff */
[----:B------:R0:W1:Y:S01]  /*13640*/  SYNCS.PHASECHK.TRANS64.TRYWAIT P2, [R15+URZ+0x34830], R20 ;  /* 0x034830140f0075a7 */ /* 0x000062000804017f */
[----:B------:R-:W-:Y:S05]  /*13650*/  @!P0 BRA `(.L_x_597) ;  /* 0x0000000000048947 */ /* 0x000fea0003800000 */
[----:B------:R-:W-:Y:S01]  /*13660*/  BPT.TRAP 0x1 ;  /* 0x000000040000795c */ /* 0x000fe20000300000 */
.L_x_597:
[----:B------:R-:W-:Y:S01]  /*13670*/  IMAD R0, R194, 0xc00, R6 ;  /* 0x00000c00c2007824 */ /* 0x000fe200078e0206 */
[----:B------:R-:W-:Y:S03]  /*13680*/  BSSY B1, `(.L_x_598) ;  /* 0x0000006000017945 */ /* 0x000fe60003800000 */
[C---:B------:R-:W-:Y:S01]  /*13690*/  VIADD R24, R0.reuse, 0x2 ;  /* 0x0000000200187836 */ /* 0x040fe20000000000 */
[----:B------:R-:W-:Y:S01]  /*136a0*/  IADD3 R3, R0, 0x4, RZ ;  /* 0x0000000400037810 */ /* 0x000fe20007ffe0ff */
[----:B-1----:R-:W-:Y:S06]  /*136b0*/  @P2 BRA `(.L_x_599) ;  /* 0x0000000000082947 */ /* 0x002fec0003800000 */
[----:B------:R-:W1:Y:S02]  /*136c0*/  SYNCS.PHASECHK.TRANS64.TRYWAIT P2, [R15+URZ+0x34830], R20 ;  /* 0x034830140f0075a7 */ /* 0x000e64000804017f */
[----:B-1----:R-:W-:Y:S05]  /*136d0*/  @!P2 BRA `(.L_x_600) ;  /* 0x000000e4006ca947 */ /* 0x002fea0003800000 */
.L_x_599:
[----:B------:R-:W-:Y:S05]  /*136e0*/  BSYNC B1 ;  /* 0x0000000000017941 */ /* 0x000fea0003800000 */
.L_x_598:
[----:B------:R-:W2:Y:S04]  /*136f0*/  LDL.64 R28, [R1+0x40] ;  /* 0x00004000011c7983 */ /* 0x000ea80000100a00 */
[----:B------:R3:W-:Y:S01]  /*13700*/  STL.64 [R1+0xa8], R12 ;  /* 0x0000a80c01007387 */ /* 0x0007e20000100a00 */
[-C--:B------:R-:W-:Y:S01]  /*13710*/  FMUL.FTZ R88, R88, R9.reuse ;  /* 0x0000000958587220 */ /* 0x080fe20000410000 */
[-C--:B------:R-:W-:Y:S01]  /*13720*/  FMUL.FTZ R89, R89, R9.reuse ;  /* 0x0000000959597220 */ /* 0x080fe20000410000 */
[-C--:B------:R-:W-:Y:S01]  /*13730*/  FMUL.FTZ R92, R92, R9.reuse ;  /* 0x000000095c5c7220 */ /* 0x080fe20000410000 */
[-C--:B------:R-:W-:Y:S01]  /*13740*/  FMUL.FTZ R93, R93, R9.reuse ;  /* 0x000000095d5d7220 */ /* 0x080fe20000410000 */
[-C--:B------:R-:W-:Y:S01]  /*13750*/  FMUL.FTZ R96, R96, R9.reuse ;  /* 0x0000000960607220 */ /* 0x080fe20000410000 */
[-C--:B------:R-:W-:Y:S01]  /*13760*/  FMUL.FTZ R97, R97, R9.reuse ;  /* 0x0000000961617220 */ /* 0x080fe20000410000 */
[-C--:B------:R-:W-:Y:S01]  /*13770*/  FMUL.FTZ R100, R100, R9.reuse ;  /* 0x0000000964647220 */ /* 0x080fe20000410000 */
[----:B---3--:R-:W3:Y:S04]  /*13780*/  LDL.64 R12, [R1+0x30] ;  /* 0x00003000010c7983 */ /* 0x008ee80000100a00 */
        /* <DEDUP_REMOVED lines=10> */
[----:B----4-:R-:W4:Y:S01]  /*13830*/  LDL.64 R10, [R1+0x28] ;  /* 0x00002800010a7983 */ /* 0x010f220000100a00 */
[-C--:B------:R-:W-:Y:S01]  /*13840*/  FMUL.FTZ R120, R120, R9.reuse ;  /* 0x0000000978787220 */ /* 0x080fe20000410000 */
[----:B------:R-:W-:-:S02]  /*13850*/  FMUL.FTZ R121, R121, R9 ;  /* 0x0000000979797220 */ /* 0x000fc40000410000 */
[----:B------:R0:W-:Y:S01]  /*13860*/  STL [R1+0x98], R6 ;  /* 0x0000980601007387 */ /* 0x0001e20000100800 */
        /* <DEDUP_REMOVED lines=9> */
[----:B0-----:R-:W4:Y:S01]  /*13900*/  LDL.64 R6, [R1+0x20] ;  /* 0x0000200001067983 */ /* 0x001f220000100a00 */
[-C--:B------:R-:W-:Y:S01]  /*13910*/  FMUL.FTZ R141, R141, R9.reuse ;  /* 0x000000098d8d7220 */ /* 0x080fe20000410000 */
[-C--:B------:R-:W-:Y:S01]  /*13920*/  FMUL.FTZ R144, R144, R9.reuse ;  /* 0x0000000990907220 */ /* 0x080fe20000410000 */
[-C--:B------:R-:W-:Y:S01]  /*13930*/  FMUL.FTZ R145, R145, R9.reuse ;  /* 0x0000000991917220 */ /* 0x080fe20000410000 */
[----:B------:R0:W-:Y:S01]  /*13940*/  STL.64 [R1+0x90], R4 ;  /* 0x0000900401007387 */ /* 0x0001e20000100a00 */
        /* <DEDUP_REMOVED lines=34> */
[----:B------:R-:W-:Y:S01]  /*13b70*/  R2UR UR10, R24 ;  /* 0x00000000180a72ca */ /* 0x000fe200000e0000 */
[----:B------:R-:W3:Y:S01]  /*13b80*/  LDL.64 R8, [R1+0x38] ;  /* 0x0000380001087983 */ /* 0x000ee20000100a00 */
[----:B------:R-:W-:-:S02]  /*13b90*/  IMAD.MOV.U32 R24, RZ, RZ, R3 ;  /* 0x000000ffff187224 */ /* 0x000fc400078e0003 */
[----:B-1----:R-:W-:Y:S01]  /*13ba0*/  IMAD.MOV.U32 R20, RZ, RZ, R0 ;  /* 0x000000ffff147224 */ /* 0x002fe200078e0000 */
[----:B0-----:R-:W4:Y:S01]  /*13bb0*/  LDL.64 R4, [R1+0x18] ;  /* 0x0000180001047983 */ /* 0x001f220000100a00 */
[----:B------:R-:W-:Y:S01]  /*13bc0*/  IMAD.MOV.U32 R21, RZ, RZ, 0x40000040 ;  /* 0x40000040ff157424 */ /* 0x000fe200078e00ff */
[----:B------:R-:W-:Y:S01]  /*13bd0*/  R2UR UR14, R24 ;  /* 0x00000000180e72ca */ /* 0x000fe200000e0000 */
[----:B------:R-:W-:Y:S01]  /*13be0*/  VIADD R24, R0, 0x400 ;  /* 0x0000040000187836 */ /* 0x000fe20000000000 */
[----:B------:R-:W-:Y:S01]  /*13bf0*/  R2UR UR6, R20 ;  /* 0x00000000140672ca */ /* 0x000fe200000e0000 */
[----:B------:R-:W-:Y:S01]  /*13c00*/  VIADD R26, R0, 0x402 ;  /* 0x00000402001a7836 */ /* 0x000fe20000000000 */
[----:B------:R-:W-:Y:S01]  /*13c10*/  R2UR UR7, R21 ;  /* 0x00000000150772ca */ /* 0x000fe200000e0000 */
[----:B------:R-:W-:Y:S01]  /*13c20*/  IMAD.MOV.U32 R25, RZ, RZ, 0x40000040 ;  /* 0x40000040ff197424 */ /* 0x000fe200078e00ff */
[----:B------:R-:W-:Y:S01]  /*13c30*/  R2UR UR22, R24 ;  /* 0x00000000181672ca */ /* 0x000fe200000e0000 */
[----:B------:R-:W-:Y:S01]  /*13c40*/  VIADD R24, R0, 0x406 ;  /* 0x0000040600187836 */ /* 0x000fe20000000000 */
[----:B------:R-:W-:Y:S01]  /*13c50*/  R2UR UR26, R26 ;  /* 0x000000001a1a72ca */ /* 0x000fe200000e0000 */
[----:B------:R-:W-:Y:S01]  /*13c60*/  IMAD.MOV.U32 R27, RZ, RZ, 0x40000040 ;  /* 0x40000040ff1b7424 */ /* 0x000fe200078e00ff */
[C---:B------:R-:W-:Y:S01]  /*13c70*/  R2UR UR11, R25.reuse ;  /* 0x00000000190b72ca */ /* 0x040fe200000e0000 */
[----:B------:R-:W-:Y:S01]  /*13c80*/  VIADD R26, R0, 0x800 ;  /* 0x00000800001a7836 */ /* 0x000fe20000000000 */
[----:B------:R-:W-:Y:S01]  /*13c90*/  R2UR UR34, R24 ;  /* 0x00000000182272ca */ /* 0x000fe200000e0000 */
[----:B------:R-:W-:Y:S01]  /*13ca0*/  VIADD R24, R0, 0x804 ;  /* 0x0000080400187836 */ /* 0x000fe20000000000 */
[----:B------:R-:W-:-:S02]  /*13cb0*/  R2UR UR15, R25 ;  /* 0x00000000190f72ca */ /* 0x000fc400000e0000 */
[----:B------:R-:W-:Y:S02]  /*13cc0*/  R2UR UR23, R25 ;  /* 0x00000000191772ca */ /* 0x000fe400000e0000 */
[----:B------:R-:W-:Y:S02]  /*13cd0*/  R2UR UR27, R27 ;  /* 0x000000001b1b72ca */ /* 0x000fe400000e0000 */
[----:B------:R-:W-:Y:S02]  /*13ce0*/  R2UR UR35, R25 ;  /* 0x00000000192372ca */ /* 0x000fe400000e0000 */
[----:B------:R-:W-:Y:S02]  /*13cf0*/  R2UR UR42, R26 ;  /* 0x000000001a2a72ca */ /* 0x000fe400000e0000 */
[----:B------:R-:W-:Y:S02]  /*13d00*/  R2UR UR43, R27 ;  /* 0x000000001b2b72ca */ /* 0x000fe400000e0000 */
[----:B------:R-:W-:-:S02]  /*13d10*/  R2UR UR50, R24 ;  /* 0x00000000183272ca */ /* 0x000fc400000e0000 */
[----:B------:R-:W-:Y:S02]  /*13d20*/  R2UR UR51, R25 ;  /* 0x00000000193372ca */ /* 0x000fe400000e0000 */
[----:B------:R-:W-:Y:S02]  /*13d30*/  IADD3 R20, R0, 0x6, RZ ;  /* 0x0000000600147810 */ /* 0x000fe40007ffe0ff */
[C---:B------:R-:W-:Y:S02]  /*13d40*/  R2UR UR19, R21.reuse ;  /* 0x00000000151372ca */ /* 0x040fe400000e0000 */
[----:B------:R-:W-:Y:S02]  /*13d50*/  R2UR UR18, R20 ;  /* 0x00000000141272ca */ /* 0x000fe400000e0000 */
[----:B------:R-:W-:Y:S02]  /*13d60*/  IADD3 R20, R0, 0x404, RZ ;  /* 0x0000040400147810 */ /* 0x000fe40007ffe0ff */
[----:B------:R-:W-:-:S02]  /*13d70*/  R2UR UR31, R21 ;  /* 0x00000000151f72ca */ /* 0x000fc400000e0000 */
[----:B------:R-:W-:Y:S02]  /*13d80*/  R2UR UR30, R20 ;  /* 0x00000000141e72ca */ /* 0x000fe400000e0000 */
[----:B------:R-:W-:Y:S02]  /*13d90*/  IADD3 R20, R0, 0x802, RZ ;  /* 0x0000080200147810 */ /* 0x000fe40007ffe0ff */
[----:B------:R-:W-:Y:S02]  /*13da0*/  R2UR UR47, R21 ;  /* 0x00000000152f72ca */ /* 0x000fe400000e0000 */
[----:B------:R-:W-:Y:S01]  /*13db0*/  R2UR UR46, R20 ;  /* 0x00000000142e72ca */ /* 0x000fe200000e0000 */
[----:B------:R-:W-:Y:S01]  /*13dc0*/  VIADD R20, R0, 0x806 ;  /* 0x0000080600147836 */ /* 0x000fe20000000000 */
[----:B--2---:R-:W-:Y:S02]  /*13dd0*/  R2UR UR4, R28 ;  /* 0x000000001c0472ca */ /* 0x004fe400000e0000 */
[----:B------:R-:W-:-:S02]  /*13de0*/  R2UR UR5, R29 ;  /* 0x000000001d0572ca */ /* 0x000fc400000e0000 */
[----:B------:R-:W-:-:S11]  /*13df0*/  WARPGROUP.ARRIVE ;  /* 0x00000000000079c5 */ /* 0x000fd60000000000 */
[----:B------:R-:W-:Y:S01]  /*13e00*/  HGMMA.64x128x16.F32 R24, gdesc[UR4], RZ, !UPT, gsb0 ;  /* 0x01e00000041879f0 */ /* 0x000fe2000c0008ff */
[----:B---3--:R-:W-:Y:S02]  /*13e10*/  R2UR UR8, R8 ;  /* 0x00000000080872ca */ /* 0x008fe400000e0000 */
[----:B------:R-:W-:Y:S02]  /*13e20*/  R2UR UR9, R9 ;  /* 0x00000000090972ca */ /* 0x000fe400000e0000 */
[----:B------:R-:W-:Y:S01]  /*13e30*/  R2UR UR12, R12 ;  /* 0x000000000c0c72ca */ /* 0x000fe200000e0000 */
[----:B------:R-:W2:Y:S01]  /*13e40*/  LDL.64 R8, [R1] ;  /* 0x0000000001087983 */ /* 0x000ea20000100a00 */
[----:B------:R-:W-:Y:S02]  /*13e50*/  WARPGROUP.DEPBAR.LE gsb0, 0x0 ;  /* 0x00008000000079c5 */ /* 0x000fe40000010000 */
[----:B------:R-:W-:-:S07]  /*13e60*/  WARPGROUP.ARRIVE ;  /* 0x00000000000079c5 */ /* 0x000fce0000000000 */
[----:B------:R-:W-:Y:S01]  /*13e70*/  HGMMA.64x128x16.F32 R24, gdesc[UR8], R24, gsb0 ;  /* 0x01e00000081879f0 */ /* 0x000fe20008000818 */
[----:B------:R-:W-:Y:S02]  /*13e80*/  R2UR UR13, R13 ;  /* 0x000000000d0d72ca */ /* 0x000fe400000e0000 */
[----:B----4-:R-:W-:Y:S02]  /*13e90*/  R2UR UR16, R10 ;  /* 0x000000000a1072ca */ /* 0x010fe400000e0000 */
[----:B------:R-:W-:Y:S01]  /*13ea0*/  R2UR UR17, R11 ;  /* 0x000000000b1172ca */ /* 0x000fe200000e0000 */
[----:B------:R-:W-:Y:S02]  /*13eb0*/  WARPGROUP.DEPBAR.LE gsb0, 0x0 ;  /* 0x00008000000079c5 */ /* 0x000fe40000010000 */
[----:B------:R-:W-:-:S06]  /*13ec0*/  WARPGROUP.ARRIVE ;  /* 0x00000000000079c5 */ /* 0x000fcc0000000000 */
[----:B------:R-:W-:Y:S01]  /*13ed0*/  HGMMA.64x128x16.F32 R24, gdesc[UR12], R24, gsb0 ;  /* 0x01e000000c1879f0 */ /* 0x000fe20008000818 */
[----:B------:R-:W-:Y:S02]  /*13ee0*/  R2UR UR54, R20 ;  /* 0x00000000143672ca */ /* 0x000fe400000e0000 */
[----:B------:R-:W-:Y:S02]  /*13ef0*/  R2UR UR55, R21 ;  /* 0x00000000153772ca */ /* 0x000fe400000e0000 */
[----:B------:R-:W3:Y:S01]  /*13f00*/  LDL.64 R20, [R1+0x8] ;  /* 0x0000080001147983 */ /* 0x000ee20000100a00 */
[----:B------:R-:W-:Y:S02]  /*13f10*/  R2UR UR20, R6 ;  /* 0x00000000061472ca */ /* 0x000fe400000e0000 */
[----:B------:R-:W-:Y:S01]  /*13f20*/  R2UR UR21, R7 ;  /* 0x00000000071572ca */ /* 0x000fe200000e0000 */
[----:B------:R0:W5:Y:S01]  /*13f30*/  LDL.LU.64 R12, [R1+0xa8] ;  /* 0x0000a800010c7983 */ /* 0x0001620000300a00 */
[----:B------:R-:W-:-:S02]  /*13f40*/  R2UR UR24, R4 ;  /* 0x00000000041872ca */ /* 0x000fc400000e0000 */
[----:B------:R-:W-:Y:S01]  /*13f50*/  R2UR UR25, R5 ;  /* 0x00000000051972ca */ /* 0x000fe200000e0000 */
[----:B------:R0:W5:Y:S04]  /*13f60*/  LDL.LU.64 R10, [R1+0xa0] ;  /* 0x0000a000010a7983 */ /* 0x0001680000300a00 */
[----:B------:R0:W5:Y:S04]  /*13f70*/  LDL.LU R6, [R1+0x98] ;  /* 0x0000980001067983 */ /* 0x0001680000300800 */
[----:B------:R0:W5:Y:S01]  /*13f80*/  LDL.LU.64 R4, [R1+0x90] ;  /* 0x0000900001047983 */ /* 0x0001620000300a00 */
[----:B------:R-:W-:-:S02]  /*13f90*/  WARPGROUP.DEPBAR.LE gsb0, 0x0 ;  /* 0x00008000000079c5 */ /* 0x000fc40000010000 */
[----:B------:R-:W-:-:S06]  /*13fa0*/  WARPGROUP.ARRIVE ;  /* 0x00000000000079c5 */ /* 0x000fcc0000000000 */
[----:B------:R-:W-:Y:S03]  /*13fb0*/  HGMMA.64x128x16.F32 R24, gdesc[UR16], R24, gsb0 ;  /* 0x01e00000101879f0 */ /* 0x000fe60008000818 */
[----:B------:R-:W-:Y:S02]  /*13fc0*/  WARPGROUP.DEPBAR.LE gsb0, 0x0 ;  /* 0x00008000000079c5 */ /* 0x000fe40000010000 */
[----:B------:R-:W-:-:S07]  /*13fd0*/  WARPGROUP.ARRIVE ;  /* 0x00000000000079c5 */ /* 0x000fce0000000000 */
[----:B------:R-:W-:Y:S01]  /*13fe0*/  HGMMA.64x128x16.F32 R24, gdesc[UR20], R24, gsb0 ;  /* 0x01e00000141879f0 */ /* 0x000fe20008000818 */
[----:B---3--:R-:W-:Y:S02]  /*13ff0*/  R2UR UR28, R20 ;  /* 0x00000000141c72ca */ /* 0x008fe400000e0000 */
[----:B------:R-:W-:Y:S01]  /*14000*/  R2UR UR29, R21 ;  /* 0x00000000151d72ca */ /* 0x000fe200000e0000 */
[----:B------:R-:W-:Y:S02]  /*14010*/  WARPGROUP.DEPBAR.LE gsb0, 0x0 ;  /* 0x00008000000079c5 */ /* 0x000fe40000010000 */
[----:B------:R-:W-:-:S06]  /*14020*/  WARPGROUP.ARRIVE ;  /* 0x00000000000079c5 */ /* 0x000fcc0000000000 */
[----:B------:R-:W-:Y:S01]  /*14030*/  HGMMA.64x128x16.F32 R24, gdesc[UR24], R24, gsb0 ;  /* 0x01e00000181879f0 */ /* 0x000fe20008000818 */
[----:B--2---:R-:W-:Y:S02]  /*14040*/  R2UR UR32, R8 ;  /* 0x00000000082072ca */ /* 0x004fe400000e0000 */
[----:B------:R-:W-:Y:S01]  /*14050*/  R2UR UR33, R9 ;  /* 0x00000000092172ca */ /* 0x000fe200000e0000 */
        /* <DEDUP_REMOVED lines=19> */
[----:B0-----:R-:W-:Y:S05]  /*14190*/  @!P0 BRA `(.L_x_601) ;  /* 0x0000000000048947 */ /* 0x001fea0003800000 */
[----:B------:R-:W-:Y:S01]  /*141a0*/  BPT.TRAP 0x1 ;  /* 0x000000040000795c */ /* 0x000fe20000300000 */
.L_x_601:
[----:B-----5:R-:W-:Y:S01]  /*141b0*/  SHF.L.U32 R0, R11, 0x1f, RZ ;  /* 0x0000001f0b007819 */ /* 0x020fe200000006ff */
[----:B------:R-:W-:-:S04]  /*141c0*/  IMAD R20, R10, 0x8, R2 ;  /* 0x000000080a147824 */ /* 0x000fc800078e0202 */
[----:B------:R0:W1:Y:S01]  /*141d0*/  SYNCS.PHASECHK.TRANS64.TRYWAIT P2, [R20+URZ+0x34850], R0 ;  /* 0x03485000140075a7 */ /* 0x000062000804017f */
[----:B------:R-:W-:Y:S05]  /*141e0*/  @!P0 BRA `(.L_x_602) ;  /* 0x0000000000048947 */ /* 0x000fea0003800000 */
[----:B------:R-:W-:Y:S01]  /*141f0*/  BPT.TRAP 0x1 ;  /* 0x000000040000795c */ /* 0x000fe20000300000 */
.L_x_602:
[----:B------:R-:W-:Y:S04]  /*14200*/  BSSY B1, `(.L_x_603) ;  /* 0x0000004000017945 */ /* 0x000fe80003800000 */
[----:B-1----:R-:W-:Y:S05]  /*14210*/  @P2 BRA `(.L_x_604) ;  /* 0x0000000000082947 */ /* 0x002fea0003800000 */
[----:B------:R-:W1:Y:S02]  /*14220*/  SYNCS.PHASECHK.TRANS64.TRYWAIT P2, [R20+URZ+0x34850], R0 ;  /* 0x03485000140075a7 */ /* 0x000e64000804017f */
[----:B-1----:R-:W-:Y:S05]  /*14230*/  @!P2 BRA `(.L_x_605) ;  /* 0x000000d800a8a947 */ /* 0x002fea0003800000 */
.L_x_604:
[----:B------:R-:W-:Y:S05]  /*14240*/  BSYNC B1 ;  /* 0x0000000000017941 */ /* 0x000fea0003800000 */
.L_x_603:
[----:B01----:R-:W-:Y:S01]  /*14250*/  IADD3 R0, R2, 0x400, RZ ;  /* 0x0000040002007810 */ /* 0x003fe20007ffe0ff */
[----:B------:R-:W-:Y:S01]  /*14260*/  IMAD.MOV.U32 R11, RZ, RZ, 0x40000040 ;  /* 0x40000040ff0b7424 */ /* 0x000fe200078e00ff */
[----:B------:R-:W-:Y:S01]  /*14270*/  WARPGROUP.ARRIVE ;  /* 0x00000000000079c5 */ /* 0x000fe20000000000 */
[----:B------:R-:W-:Y:S01]  /*14280*/  MOV R9, 0x40000040 ;  /* 0x4000004000097802 */ /* 0x000fe20000000f00 */
[----:B------:R-:W-:Y:S01]  /*14290*/  @!P1 VIADD R15, R15, 0x34840 ;  /* 0x000348400f0f9836 */ /* 0x000fe20000000000 */
[----:B------:R-:W-:Y:S01]  /*142a0*/  SHF.R.U32.HI R0, RZ, 0x4, R0 ;  /* 0x00000004ff007819 */ /* 0x000fe20000011600 */
[----:B------:R-:W-:Y:S01]  /*142b0*/  @!P1 VIADD R20, R20, 0x34860 ;  /* 0x0003486014149836 */ /* 0x000fe20000000000 */
[----:B------:R-:W-:Y:S02]  /*142c0*/  R2UR UR7, R11 ;  /* 0x000000000b0772ca */ /* 0x000fe400000e0000 */
[----:B------:R-:W-:Y:S02]  /*142d0*/  LOP3.LUT R0, R0, 0x3fff, RZ, 0xc0, !PT ;  /* 0x00003fff00007812 */ /* 0x000fe400078ec0ff */
[----:B------:R-:W-:-:S02]  /*142e0*/  @!P1 PRMT R15, RZ, 0x654, R15 ;  /* 0x00000654ff0f9816 */ /* 0x000fc4000000000f */
[----:B------:R-:W-:Y:S02]  /*142f0*/  LOP3.LUT R0, R0, 0x4000000, RZ, 0xfc, !PT ;  /* 0x0400000000007812 */ /* 0x000fe400078efcff */
[----:B------:R-:W-:Y:S02]  /*14300*/  @!P1 PRMT R20, RZ, 0x654, R20 ;  /* 0x00000654ff149816 */ /* 0x000fe40000000014 */
[----:B------:R-:W-:Y:S01]  /*14310*/  ISETP.GT.AND P2, PT, R12, R197, PT ;  /* 0x000000c50c00720c */ /* 0x000fe20003f44270 */
[----:B------:R-:W-:Y:S01]  /*14320*/  IMAD R10, R10, 0x800, R0 ;  /* 0x000008000a0a7824 */ /* 0x000fe200078e0200 */
[----:B------:R-:W-:Y:S02]  /*14330*/  FMNMX.FTZ R0, R24, R14, !PT ;  /* 0x0000000e18007209 */ /* 0x000fe40007810000 */
[----:B------:R-:W-:Y:S01]  /*14340*/  IADD3 R12, R12, -0x1, RZ ;  /* 0xffffffff0c0c7810 */ /* 0x000fe20007ffe0ff */
[C---:B------:R-:W-:Y:S01]  /*14350*/  VIADD R8, R10.reuse, 0x80 ;  /* 0x000000800a087836 */ /* 0x040fe20000000000 */
[----:B------:R-:W-:-:S02]  /*14360*/  R2UR UR6, R10 ;  /* 0x000000000a0672ca */ /* 0x000fc400000e0000 */
[----:B------:R-:W-:-:S04]  /*14370*/  FMNMX.FTZ R0, R25, R0, !PT ;  /* 0x0000000019007209 */ /* 0x000fc80007810000 */
[----:B------:R-:W-:-:S04]  /*14380*/  FMNMX.FTZ R0, R28, R0, !PT ;  /* 0x000000001c007209 */ /* 0x000fc80007810000 */
[----:B------:R-:W-:-:S03]  /*14390*/  FMNMX.FTZ R0, R29, R0, !PT ;  /* 0x000000001d007209 */ /* 0x000fc60007810000 */
[----:B------:R-:W-:Y:S01]  /*143a0*/  HGMMA.64x128x16.F32 R88, R180, gdesc[UR4].tnspB, R88, gsb0 ;  /* 0x41e00004b4587df0 */ /* 0x000fe20008000858 */
[----:B------:R-:W-:Y:S01]  /*143b0*/  R2UR UR6, R8 ;  /* 0x00000000080672ca */ /* 0x000fe200000e0000 */
[----:B------:R-:W-:Y:S01]  /*143c0*/  VIADD R8, R10, 0x100 ;  /* 0x000001000a087836 */ /* 0x000fe20000000000 */
[----:B------:R-:W-:Y:S01]  /*143d0*/  R2UR UR7, R9 ;  /* 0x00000000090772ca */ /* 0x000fe200000e0000 */
[----:B------:R-:W-:Y:S01]  /*143e0*/  IMAD.MOV.U32 R9, RZ, RZ, 0x40000040 ;  /* 0x40000040ff097424 */ /* 0x000fe200078e00ff */
        /* <DEDUP_REMOVED lines=28> */
[----:B------:R-:W0:Y:S01]  /*145b0*/  SHFL.BFLY PT, R0, R3, 0x2, 0x1f ;  /* 0x0c401f0003007f89 */ /* 0x000e2200000e0000 */
[----:B------:R-:W-:Y:S02]  /*145c0*/  WARPGROUP.DEPBAR.LE gsb0, 0x0 ;  /* 0x00008000000079c5 */ /* 0x000fe40000010000 */
[----:B------:R-:W-:Y:S01]  /*145d0*/  WARPGROUP.ARRIVE ;  /* 0x00000000000079c5 */ /* 0x000fe20000000000 */
[----:B0-----:R-:W-:-:S05]  /*145e0*/  FMNMX.FTZ R3, R3, R0, !PT ;  /* 0x0000000003037209 */ /* 0x001fca0007810000 */
[----:B------:R-:W-:Y:S01]  /*145f0*/  HGMMA.64x128x16.F32 R88, R176, gdesc[UR4].tnspB, R88, gsb0 ;  /* 0x41e00004b0587df0 */ /* 0x000fe20008000858 */
[----:B------:R-:W-:Y:S01]  /*14600*/  R2UR UR6, R8 ;  /* 0x00000000080672ca */ /* 0x000fe200000e0000 */
[----:B------:R-:W-:Y:S01]  /*14610*/  VIADD R8, R10, 0x180 ;  /* 0x000001800a087836 */ /* 0x000fe20000000000 */
[----:B------:R-:W-:Y:S01]  /*14620*/  R2UR UR7, R9 ;  /* 0x00000000090772ca */ /* 0x000fe200000e0000 */
[----:B------:R-:W0:Y:S01]  /*14630*/  SHFL.BFLY PT, R0, R3, 0x1, 0x1f ;  /* 0x0c201f0003007f89 */ /* 0x000e2200000e0000 */
[----:B------:R-:W-:Y:S02]  /*14640*/  MOV R9, 0x40000040 ;  /* 0x4000004000097802 */ /* 0x000fe40000000f00 */
[----:B0-----:R-:W-:Y:S01]  /*14650*/  FMNMX.FTZ R3, R3, R0, !PT ;  /* 0x0000000003037209 */ /* 0x001fe20007810000 */
[----:B------:R-:W-:-:S04]  /*14660*/  IMAD.U32 R0, RZ, RZ, UR60 ;  /* 0x0000003cff007e24 */ /* 0x000fc8000f8e00ff */
[C---:B------:R-:W-:Y:S01]  /*14670*/  FADD.FTZ R7, -R3.reuse, R14 ;  /* 0x0000000e03077221 */ /* 0x040fe20000010100 */
[----:B------:R-:W-:-:S03]  /*14680*/  FMUL.FTZ R11, R3, R0 ;  /* 0x00000000030b7220 */ /* 0x000fc60000410000 */
[-C--:B------:R-:W-:Y:S01]  /*14690*/  FMUL.FTZ R7, R7, R0.reuse ;  /* 0x0000000007077220 */ /* 0x080fe20000410000 */
[-CC-:B------:R-:W-:Y:S01]  /*146a0*/  FFMA.FTZ R180, R24, R0.reuse, -R11.reuse ;  /* 0x0000000018b47223 */ /* 0x180fe2000001080b */
[-CC-:B------:R-:W-:Y:S01]  /*146b0*/  FFMA.FTZ R14, R25, R0.reuse, -R11.reuse ;  /* 0x00000000190e7223 */ /* 0x180fe2000001080b */
[----:B------:R-:W-:Y:S02]  /*146c0*/  VIADD R24, R10, 0x300 ;  /* 0x000003000a187836 */ /* 0x000fe40000000000 */
[-CC-:B------:R-:W-:Y:S01]  /*146d0*/  FFMA.FTZ R182, R28, R0.reuse, -R11.reuse ;  /* 0x000000001cb67223 */ /* 0x180fe2000001080b */
[----:B------:R-:W-:Y:S02]  /*146e0*/  IMAD.MOV.U32 R25, RZ, RZ, 0x40000040 ;  /* 0x40000040ff197424 */ /* 0x000fe400078e00ff */
        /* <DEDUP_REMOVED lines=14> */
[-CC-:B------:R-:W-:Y:S01]  /*147d0*/  FFMA.FTZ R36, R45, R0.reuse, -R11.reuse ;  /* 0x000000002d247223 */ /* 0x180fe2000001080b */
[-CC-:B------:R-:W-:Y:S01]  /*147e0*/  FFMA.FTZ R176, R32, R0.reuse, -R11.reuse ;  /* 0x0000000020b07223 */ /* 0x180fe2000001080b */
[-CC-:B------:R-:W-:Y:S01]  /*147f0*/  FFMA.FTZ R45, R49, R0.reuse, -R11.reuse ;  /* 0x00000000312d7223 */ /* 0x180fe2000001080b */
[----:B------:R-:W-:Y:S01]  /*14800*/  FFMA.FTZ R32, R65, R0, -R11 ;  /* 0x0000000041207223 */ /* 0x000fe2000001080b */
[----:B------:R-:W-:Y:S01]  /*14810*/  HGMMA.64x128x16.F32 R88, R172, gdesc[UR4].tnspB, R88, gsb0 ;  /* 0x41e00004ac587df0 */ /* 0x000fe20008000858 */
[----:B------:R-:W-:Y:S01]  /*14820*/  R2UR UR6, R8 ;  /* 0x00000000080672ca */ /* 0x000fe200000e0000 */
[----:B------:R-:W-:Y:S01]  /*14830*/  VIADD R8, R10, 0x200 ;  /* 0x000002000a087836 */ /* 0x000fe20000000000 */
[----:B------:R-:W-:Y:S01]  /*14840*/  R2UR UR7, R9 ;  /* 0x00000000090772ca */ /* 0x000fe200000e0000 */
[----:B------:R-:W-:-:S02]  /*14850*/  IMAD.MOV.U32 R9, RZ, RZ, 0x40000040 ;  /* 0x40000040ff097424 */ /* 0x000fc400078e00ff */
[----:B------:R-:W-:Y:S01]  /*14860*/  FFMA.FTZ R49, R77, R0, -R11 ;  /* 0x000000004d317223 */ /* 0x000fe2000001080b */
        /* <DEDUP_REMOVED lines=11> */
[----:B------:R-:W-:Y:S02]  /*14920*/  FFMA.FTZ R40, R69, R0, -R11 ;  /* 0x0000000045287223 */ /* 0x000fe4000001080b */
[----:B------:R-:W-:Y:S01]  /*14930*/  HGMMA.64x128x16.F32 R88, R168, gdesc[UR4].tnspB, R88, gsb0 ;  /* 0x41e00004a8587df0 */ /* 0x000fe20008000858 */
[----:B------:R-:W-:Y:S01]  /*14940*/  R2UR UR6, R8 ;  /* 0x00000000080672ca */ /* 0x000fe200000e0000 */
[----:B------:R-:W-:Y:S01]  /*14950*/  VIADD R8, R10, 0x280 ;  /* 0x000002800a087836 */ /* 0x000fe20000000000 */
[----:B------:R-:W-:Y:S01]  /*14960*/  R2UR UR7, R9 ;  /* 0x00000000090772ca */ /* 0x000fe200000e0000 */
[----:B------:R-:W-:Y:S01]  /*14970*/  MUFU.EX2 R172, R172 ;  /* 0x000000ac00ac7308 */ /* 0x000fe20000000800 */
[----:B------:R-:W-:-:S02]  /*14980*/  MOV R9, 0x40000040 ;  /* 0x4000004000097802 */ /* 0x000fc40000000f00 */
[----:B------:R-:W-:-:S05]  /*14990*/  IADD3 R10, R10, 0x380, RZ ;  /* 0x000003800a0a7810 */ /* 0x000fca0007ffe0ff */
        /* <DEDUP_REMOVED lines=11> */
[----:B------:R-:W-:Y:S01]  /*14a50*/  MUFU.EX2 R168, R168 ;  /* 0x000000a800a87308 */ /* 0x000fe20000000800 */
[----:B------:R-:W-:-:S07]  /*14a60*/  R2UR UR7, R9 ;  /* 0x00000000090772ca */ /* 0x000fce00000e0000 */
[----:B------:R0:W1:Y:S08]  /*14a70*/  MUFU.EX2 R9, R7 ;  /* 0x0000000700097308 */ /* 0x0000700000000800 */
[----:B------:R-:W-:Y:S01]  /*14a80*/  MUFU.EX2 R170, R170 ;  /* 0x000000aa00aa7308 */ /* 0x000fe20000000800 */
[----:B0-----:R-:W-:-:S04]  /*14a90*/  FMNMX.FTZ R7, R26, R13, !PT ;  /* 0x0000000d1a077209 */ /* 0x001fc80007810000 */
[----:B------:R-:W-:-:S03]  /*14aa0*/  FMNMX.FTZ R7, R27, R7, !PT ;  /* 0x000000071b077209 */ /* 0x000fc60007810000 */
[----:B------:R-:W-:Y:S01]  /*14ab0*/  MUFU.EX2 R48, R48 ;  /* 0x0000003000307308 */ /* 0x000fe20000000800 */
[----:B------:R-:W-:Y:S01]  /*14ac0*/  FMNMX.FTZ R7, R30, R7, !PT ;  /* 0x000000071e077209 */ /* 0x000fe20007810000 */
[----:B-1----:R-:W-:Y:S01]  /*14ad0*/  FFMA.FTZ R5, R9, R5, R180 ;  /* 0x0000000509057223 */ /* 0x002fe200000100b4 */
[C---:B------:R-:W-:Y:S02]  /*14ae0*/  F2FP.F16.F32.PACK_AB R180, R14.reuse, R180 ;  /* 0x000000b40eb4723e */ /* 0x040fe400000000ff */
[----:B------:R-:W-:Y:S01]  /*14af0*/  FMNMX.FTZ R7, R31, R7, !PT ;  /* 0x000000071f077209 */ /* 0x000fe20007810000 */
[----:B------:R-:W-:Y:S02]  /*14b00*/  FADD.FTZ R5, R14, R5 ;  /* 0x000000050e057221 */ /* 0x000fe40000010000 */
[----:B------:R-:W-:Y:S01]  /*14b10*/  MUFU.EX2 R52, R52 ;  /* 0x0000003400347308 */ /* 0x000fe20000000800 */
[----:B------:R-:W-:Y:S01]  /*14b20*/  FMNMX.FTZ R7, R34, R7, !PT ;  /* 0x0000000722077209 */ /* 0x000fe20007810000 */
[----:B------:R-:W-:-:S03]  /*14b30*/  FADD.FTZ R5, R182, R5 ;  /* 0x00000005b6057221 */ /* 0x000fc60000010000 */
        /* <DEDUP_REMOVED lines=25> */
[----:B------:R-:W-:Y:S01]  /*14cd0*/  FMNMX.FTZ R7, R86, R7, !PT ;  /* 0x0000000756077209 */ /* 0x000fe20007810000 */
[----:B------:R-:W-:Y:S02]  /*14ce0*/  WARPGROUP.DEPBAR.LE gsb0, 0x0 ;  /* 0x00008000000079c5 */ /* 0x000fe40000010000 */
[----:B------:R-:W-:Y:S01]  /*14cf0*/  WARPGROUP.ARRIVE ;  /* 0x00000000000079c5 */ /* 0x000fe20000000000 */
[----:B------:R-:W-:Y:S01]  /*14d00*/  FMNMX.FTZ R7, R87, R7, !PT ;  /* 0x0000000757077209 */ /* 0x000fe20007810000 */
[-CC-:B------:R-:W-:Y:S01]  /*14d10*/  FFMA.FTZ R155, R29, R0.reuse, -R11.reuse ;  /* 0x000000001d9b7223 */ /* 0x180fe2000001080b */
[-CC-:B------:R-:W-:Y:S01]  /*14d20*/  FFMA.FTZ R153, R37, R0.reuse, -R11.reuse ;  /* 0x0000000025997223 */ /* 0x180fe2000001080b */
[-CC-:B------:R-:W-:Y:S01]  /*14d30*/  FFMA.FTZ R29, R53, R0.reuse, -R11.reuse ;  /* 0x00000000351d7223 */ /* 0x180fe2000001080b */
[-CC-:B------:R-:W-:Y:S01]  /*14d40*/  FFMA.FTZ R152, R56, R0.reuse, -R11.reuse ;  /* 0x0000000038987223 */ /* 0x180fe2000001080b */
[----:B------:R-:W-:Y:S01]  /*14d50*/  HGMMA.64x128x16.F32 R88, R156, gdesc[UR4].tnspB, R88, gsb0 ;  /* 0x41e000049c587df0 */ /* 0x000fe20008000858 */
[----:B------:R-:W-:Y:S01]  /*14d60*/  R2UR UR6, R24 ;  /* 0x00000000180672ca */ /* 0x000fe200000e0000 */
[----:B------:R-:W0:Y:S01]  /*14d70*/  SHFL.BFLY PT, R8, R7, 0x2, 0x1f ;  /* 0x0c401f0007087f89 */ /* 0x000e2200000e0000 */
[----:B------:R-:W-:Y:S01]  /*14d80*/  R2UR UR7, R25 ;  /* 0x00000000190772ca */ /* 0x000fe200000e0000 */
[-CC-:B------:R-:W-:Y:S01]  /*14d90*/  FFMA.FTZ R37, R57, R0.reuse, -R11.reuse ;  /* 0x0000000039257223 */ /* 0x180fe2000001080b */
[-CC-:B------:R-:W-:Y:S01]  /*14da0*/  FFMA.FTZ R154, R60, R0.reuse, -R11.reuse ;  /* 0x000000003c9a7223 */ /* 0x180fe2000001080b */
[-CC-:B------:R-:W-:Y:S01]  /*14db0*/  FFMA.FTZ R53, R81, R0.reuse, -R11.reuse ;  /* 0x0000000051357223 */ /* 0x180fe2000001080b */
[----:B------:R-:W-:Y:S01]  /*14dc0*/  FFMA.FTZ R56, R84, R0, -R11 ;  /* 0x0000000054387223 */ /* 0x000fe2000001080b */
[----:B------:R-:W1:Y:S08]  /*14dd0*/  MUFU.EX2 R155, R155 ;  /* 0x0000009b009b7308 */ /* 0x000e700000000800 */
[----:B------:R-:W2:Y:S08]  /*14de0*/  MUFU.EX2 R153, R153 ;  /* 0x0000009900997308 */ /* 0x000eb00000000800 */
[----:B------:R-:W3:Y:S01]  /*14df0*/  MUFU.EX2 R29, R29 ;  /* 0x0000001d001d7308 */ /* 0x000ee20000000800 */
[----:B-1----:R-:W-:-:S02]  /*14e00*/  F2FP.F16.F32.PACK_AB R182, R155, R182 ;  /* 0x000000b69bb6723e */ /* 0x002fc400000000ff */
[----:B0-----:R-:W-:-:S05]  /*14e10*/  FMNMX.FTZ R7, R7, R8, !PT ;  /* 0x0000000807077209 */ /* 0x001fca0007810000 */
[----:B------:R-:W0:Y:S01]  /*14e20*/  SHFL.BFLY PT, R8, R7, 0x1, 0x1f ;  /* 0x0c201f0007087f89 */ /* 0x000e2200000e0000 */
[----:B------:R-:W1:Y:S08]  /*14e30*/  MUFU.EX2 R152, R152 ;  /* 0x0000009800987308 */ /* 0x000e700000000800 */
[----:B------:R-:W4:Y:S08]  /*14e40*/  MUFU.EX2 R37, R37 ;  /* 0x0000002500257308 */ /* 0x000f300000000800 */
[----:B------:R-:W5:Y:S01]  /*14e50*/  MUFU.EX2 R154, R154 ;  /* 0x0000009a009a7308 */ /* 0x000f620000000800 */
[----:B0-----:R-:W-:-:S07]  /*14e60*/  FMNMX.FTZ R7, R7, R8, !PT ;  /* 0x0000000807077209 */ /* 0x001fce0007810000 */
[----:B------:R-:W-:Y:S01]  /*14e70*/  MUFU.EX2 R53, R53 ;  /* 0x0000003500357308 */ /* 0x000fe20000000800 */
[C---:B------:R-:W-:Y:S01]  /*14e80*/  FADD.FTZ R8, -R7.reuse, R13 ;  /* 0x0000000d07087221 */ /* 0x040fe20000010100 */
[----:B------:R-:W-:-:S03]  /*14e90*/  FMUL.FTZ R25, R7, R0 ;  /* 0x0000000007197220 */ /* 0x000fc60000410000 */
[-C--:B------:R-:W-:Y:S01]  /*14ea0*/  FMUL.FTZ R8, R8, R0.reuse ;  /* 0x0000000008087220 */ /* 0x080fe20000410000 */
[-CC-:B------:R-:W-:Y:S01]  /*14eb0*/  FFMA.FTZ R181, R26, R0.reuse, -R25.reuse ;  /* 0x000000001ab57223 */ /* 0x180fe20000010819 */
[-CC-:B------:R-:W-:Y:S01]  /*14ec0*/  FFMA.FTZ R24, R27, R0.reuse, -R25.reuse ;  /* 0x000000001b187223 */ /* 0x180fe20000010819 */
[-CC-:B------:R-:W-:Y:S01]  /*14ed0*/  FFMA.FTZ R183, R30, R0.reuse, -R25.reuse ;  /* 0x000000001eb77223 */ /* 0x180fe20000010819 */
[-CC-:B------:R-:W-:Y:S01]  /*14ee0*/  FFMA.FTZ R26, R31, R0.reuse, -R25.reuse ;  /* 0x000000001f1a7223 */ /* 0x180fe20000010819 */
[-CC-:B------:R-:W-:Y:S01]  /*14ef0*/  FFMA.FTZ R177, R34, R0.reuse, -R25.reuse ;  /* 0x0000000022b17223 */ /* 0x180fe20000010819 */
[----:B------:R-:W-:Y:S01]  /*14f00*/  MUFU.EX2 R8, R8 ;  /* 0x0000000800087308 */ /* 0x000fe20000000800 */
[-CC-:B------:R-:W-:Y:S01]  /*14f10*/  FFMA.FTZ R27, R35, R0.reuse, -R25.reuse ;  /* 0x00000000231b7223 */ /* 0x180fe20000010819 */
[-CC-:B------:R-:W-:Y:S01]  /*14f20*/  FFMA.FTZ R179, R38, R0.reuse, -R25.reuse ;  /* 0x0000000026b37223 */ /* 0x180fe20000010819 */
[-CC-:B------:R-:W-:Y:S01]  /*14f30*/  FFMA.FTZ R30, R39, R0.reuse, -R25.reuse ;  /* 0x00000000271e7223 */ /* 0x180fe20000010819 */
[-C--:B------:R-:W-:Y:S01]  /*14f40*/  FFMA.FTZ R173, R42, R0.reuse, -R25 ;  /* 0x000000002aad7223 */ /* 0x080fe20000010819 */
[----:B------:R-:W-:Y:S01]  /*14f50*/  FADD.FTZ R39, R155, R5 ;  /* 0x000000059b277221 */ /* 0x000fe20000010000 */
[-CC-:B------:R-:W-:Y:S01]  /*14f60*/  FFMA.FTZ R31, R43, R0.reuse, -R25.reuse ;  /* 0x000000002b1f7223 */ /* 0x180fe20000010819 */
[-C--:B------:R-:W-:Y:S01]  /*14f70*/  FFMA.FTZ R175, R46, R0.reuse, -R25 ;  /* 0x000000002eaf7223 */ /* 0x080fe20000010819 */
[----:B------:R-:W-:Y:S01]  /*14f80*/  MUFU.EX2 R181, R181 ;  /* 0x000000b500b57308 */ /* 0x000fe20000000800 */
[----:B------:R-:W-:Y:S01]  /*14f90*/  FADD.FTZ R39, R176, R39 ;  /* 0x00000027b0277221 */ /* 0x000fe20000010000 */
        /* <DEDUP_REMOVED lines=11> */
[----:B--2---:R-:W-:Y:S01]  /*15050*/  FADD.FTZ R39, R153, R39 ;  /* 0x0000002799277221 */ /* 0x004fe20000010000 */
[-CC-:B------:R-:W-:Y:S01]  /*15060*/  FFMA.FTZ R78, R78, R0.reuse, -R25.reuse ;  /* 0x000000004e4e7223 */ /* 0x180fe20000010819 */
[-C--:B------:R-:W-:Y:S01]  /*15070*/  FFMA.FTZ R79, R79, R0.reuse, -R25 ;  /* 0x000000004f4f7223 */ /* 0x080fe20000010819 */
[----:B------:R-:W-:Y:S01]  /*15080*/  MUFU.EX2 R183, R183 ;  /* 0x000000b700b77308 */ /* 0x000fe20000000800 */
[----:B------:R-:W-:Y:S01]  /*15090*/  FADD.FTZ R39, R172, R39 ;  /* 0x00000027ac277221 */ /* 0x000fe20000010000 */
[--C-:B------:R-:W-:Y:S01]  /*150a0*/  FFMA.FTZ R82, R82, R0, -R25.reuse ;  /* 0x0000000052527223 */ /* 0x100fe20000010819 */
[----:B------:R-:W-:Y:S01]  /*150b0*/  F2FP.F16.F32.PACK_AB R178, R153, R178 ;  /* 0x000000b299b2723e */ /* 0x000fe200000000ff */
[-C--:B------:R-:W-:Y:S01]  /*150c0*/  FFMA.FTZ R83, R83, R0.reuse, -R25 ;  /* 0x0000000053537223 */ /* 0x080fe20000010819 */
[----:B------:R-:W-:Y:S01]  /*150d0*/  FADD.FTZ R39, R28, R39 ;  /* 0x000000271c277221 */ /* 0x000fe20000010000 */
[----:B------:R-:W-:Y:S01]  /*150e0*/  FFMA.FTZ R86, R86, R0, -R25 ;  /* 0x0000000056567223 */ /* 0x000fe20000010819 */
[----:B------:R-:W-:Y:S01]  /*150f0*/  F2FP.F16.F32.PACK_AB R176, R33, R176 ;  /* 0x000000b021b0723e */ /* 0x000fe200000000ff */
[----:B------:R-:W-:Y:S01]  /*15100*/  MUFU.EX2 R26, R26 ;  /* 0x0000001a001a7308 */ /* 0x000fe20000000800 */
[----:B------:R-:W-:Y:S01]  /*15110*/  FADD.FTZ R39, R174, R39 ;  /* 0x00000027ae277221 */ /* 0x000fe20000010000 */
[----:B------:R-:W-:-:S02]  /*15120*/  F2FP.F16.F32.PACK_AB R172, R28, R172 ;  /* 0x000000ac1cac723e */ /* 0x000fc400000000ff */
[C---:B------:R-:W-:Y:S01]  /*15130*/  F2FP.F16.F32.PACK_AB R174, R36.reuse, R174 ;  /* 0x000000ae24ae723e */ /* 0x040fe200000000ff */
[----:B------:R-:W-:-:S03]  /*15140*/  FADD.FTZ R39, R36, R39 ;  /* 0x0000002724277221 */ /* 0x000fc60000010000 */
[----:B------:R-:W-:Y:S01]  /*15150*/  MUFU.EX2 R177, R177 ;  /* 0x000000b100b17308 */ /* 0x000fe20000000800 */
[----:B------:R-:W-:Y:S01]  /*15160*/  FADD.FTZ R39, R168, R39 ;  /* 0x00000027a8277221 */ /* 0x000fe20000010000 */
[----:B------:R-:W-:-:S03]  /*15170*/  F2FP.F16.F32.PACK_AB R168, R45, R168 ;  /* 0x000000a82da8723e */ /* 0x000fc600000000ff */
[----:B------:R-:W-:-:S03]  /*15180*/  FADD.FTZ R39, R45, R39 ;  /* 0x000000272d277221 */ /* 0x000fc60000010000 */
[----:B------:R-:W-:Y:S01]  /*15190*/  MUFU.EX2 R27, R27 ;  /* 0x0000001b001b7308 */ /* 0x000fe20000000800 */
[----:B------:R-:W-:Y:S01]  /*151a0*/  FADD.FTZ R39, R170, R39 ;  /* 0x00000027aa277221 */ /* 0x000fe20000010000 */
[----:B---3--:R-:W-:-:S03]  /*151b0*/  F2FP.F16.F32.PACK_AB R170, R29, R170 ;  /* 0x000000aa1daa723e */ /* 0x008fc600000000ff */
[----:B------:R-:W-:-:S03]  /*151c0*/  FADD.FTZ R39, R29, R39 ;  /* 0x000000271d277221 */ /* 0x000fc60000010000 */
[----:B------:R-:W-:Y:S01]  /*151d0*/  MUFU.EX2 R179, R179 ;  /* 0x000000b300b37308 */ /* 0x000fe20000000800 */
[----:B-1----:R-:W-:Y:S01]  /*151e0*/  FADD.FTZ R39, R152, R39 ;  /* 0x0000002798277221 */ /* 0x002fe20000010000 */
[----:B----4-:R-:W-:-:S03]  /*151f0*/  F2FP.F16.F32.PACK_AB R152, R37, R152 ;  /* 0x000000982598723e */ /* 0x010fc600000000ff */
[----:B------:R-:W-:-:S03]  /*15200*/  FADD.FTZ R39, R37, R39 ;  /* 0x0000002725277221 */ /* 0x000fc60000010000 */
[----:B------:R-:W-:Y:S01]  /*15210*/  MUFU.EX2 R30, R30 ;  /* 0x0000001e001e7308 */ /* 0x000fe20000000800 */
[----:B-----5:R-:W-:Y:S01]  /*15220*/  FADD.FTZ R39, R154, R39 ;  /* 0x000000279a277221 */ /* 0x020fe20000010000 */
[----:B------:R-:W-:-:S03]  /*15230*/  F2FP.F16.F32.PACK_AB R154, R44, R154 ;  /* 0x0000009a2c9a723e */ /* 0x000fc600000000ff */
[----:B------:R-:W-:Y:S01]  /*15240*/  FADD.FTZ R39, R44, R39 ;  /* 0x000000272c277221 */ /* 0x000fe20000010000 */
[----:B------:R-:W-:Y:S02]  /*15250*/  WARPGROUP.DEPBAR.LE gsb0, 0x0 ;  /* 0x00008000000079c5 */ /* 0x000fe40000010000 */
[----:B------:R-:W-:Y:S01]  /*15260*/  WARPGROUP.ARRIVE ;  /* 0x00000000000079c5 */ /* 0x000fe20000000000 */
[-CC-:B------:R-:W-:Y:S01]  /*15270*/  FFMA.FTZ R156, R64, R0.reuse, -R11.reuse ;  /* 0x00000000409c7223 */ /* 0x180fe2000001080b */
[-CC-:B------:R-:W-:Y:S01]  /*15280*/  FFMA.FTZ R158, R68, R0.reuse, -R11.reuse ;  /* 0x00000000449e7223 */ /* 0x180fe2000001080b */
[-C--:B------:R-:W-:Y:S01]  /*15290*/  FFMA.FTZ R11, R85, R0.reuse, -R11 ;  /* 0x00000000550b7223 */ /* 0x080fe2000001080b */
[----:B------:R-:W-:Y:S01]  /*152a0*/  MUFU.EX2 R173, R173 ;  /* 0x000000ad00ad7308 */ /* 0x000fe20000000800 */
[-CC-:B------:R-:W-:Y:S01]  /*152b0*/  FFMA.FTZ R157, R66, R0.reuse, -R25.reuse ;  /* 0x00000000429d7223 */ /* 0x180fe20000010819 */
[----:B------:R-:W-:Y:S01]  /*152c0*/  HGMMA.64x128x16.F32 R88, R160, gdesc[UR4].tnspB, R88, gsb0 ;  /* 0x41e00004a0587df0 */ /* 0x000fe20008000858 */
[----:B------:R-:W-:Y:S01]  /*152d0*/  R2UR UR6, R10 ;  /* 0x000000000a0672ca */ /* 0x000fe200000e0000 */
[-CC-:B------:R-:W-:Y:S01]  /*152e0*/  FFMA.FTZ R10, R58, R0.reuse, -R25.reuse ;  /* 0x000000003a0a7223 */ /* 0x180fe20000010819 */
[----:B------:R-:W-:-:S03]  /*152f0*/  FFMA.FTZ R159, R70, R0, -R25 ;  /* 0x00000000469f7223 */ /* 0x000fc60000010819 */
[----:B------:R0:W-:Y:S08]  /*15300*/  MUFU.EX2 R13, R11 ;  /* 0x0000000b000d7308 */ /* 0x0001f00000000800 */
[----:B------:R-:W-:Y:S01]  /*15310*/  MUFU.EX2 R31, R31 ;  /* 0x0000001f001f7308 */ /* 0x000fe20000000800 */
[----:B0-----:R-:W-:-:S05]  /*15320*/  IMAD.MOV.U32 R11, RZ, RZ, 0x40000040 ;  /* 0x40000040ff0b7424 */ /* 0x001fca00078e00ff */
[----:B------:R-:W-:Y:S01]  /*15330*/  R2UR UR7, R11 ;  /* 0x000000000b0772ca */ /* 0x000fe200000e0000 */
        /* <DEDUP_REMOVED lines=8> */
[----:B------:R-:W0:Y:S08]  /*153c0*/  MUFU.EX2 R11, R11 ;  /* 0x0000000b000b7308 */ /* 0x000e300000000800 */
[----:B------:R-:W-:Y:S08]  /*153d0*/  MUFU.EX2 R5, R63 ;  /* 0x0000003f00057308 */ /* 0x000ff00000000800 */
[----:B------:R-:W1:Y:S01]  /*153e0*/  MUFU.EX2 R156, R156 ;  /* 0x0000009c009c7308 */ /* 0x000e620000000800 */
[----:B0-----:R-:W-:-:S07]  /*153f0*/  F2FP.F16.F32.PACK_AB R153, R11, R10 ;  /* 0x0000000a0b99723e */ /* 0x001fce00000000ff */
[----:B------:R-:W-:Y:S08]  /*15400*/  MUFU.EX2 R157, R157 ;  /* 0x0000009d009d7308 */ /* 0x000ff00000000800 */
[----:B------:R-:W0:Y:S01]  /*15410*/  MUFU.EX2 R158, R158 ;  /* 0x0000009e009e7308 */ /* 0x000e220000000800 */
[----:B-1----:R-:W-:Y:S01]  /*15420*/  FADD.FTZ R39, R156, R39 ;  /* 0x000000279c277221 */ /* 0x002fe20000010000 */
[----:B------:R-:W-:-:S03]  /*15430*/  F2FP.F16.F32.PACK_AB R156, R32, R156 ;  /* 0x0000009c209c723e */ /* 0x000fc600000000ff */
[----:B------:R-:W-:-:S03]  /*15440*/  FADD.FTZ R39, R32, R39 ;  /* 0x0000002720277221 */ /* 0x000fc60000010000 */
[----:B------:R-:W-:Y:S08]  /*15450*/  MUFU.EX2 R159, R159 ;  /* 0x0000009f009f7308 */ /* 0x000ff00000000800 */
[----:B------:R-:W-:Y:S01]  /*15460*/  MUFU.EX2 R75, R75 ;  /* 0x0000004b004b7308 */ /* 0x000fe20000000800 */
[----:B0-----:R-:W-:Y:S01]  /*15470*/  FADD.FTZ R39, R158, R39 ;  /* 0x000000279e277221 */ /* 0x001fe20000010000 */
[----:B------:R-:W-:-:S03]  /*15480*/  F2FP.F16.F32.PACK_AB R158, R40, R158 ;  /* 0x0000009e289e723e */ /* 0x000fc600000000ff */
[----:B------:R-:W-:-:S03]  /*15490*/  FADD.FTZ R14, R40, R39 ;  /* 0x00000027280e7221 */ /* 0x000fc60000010000 */
[----:B------:R-:W-:Y:S01]  /*154a0*/  MUFU.EX2 R78, R78 ;  /* 0x0000004e004e7308 */ /* 0x000fe20000000800 */
[----:B------:R-:W-:Y:S01]  /*154b0*/  FADD.FTZ R14, R21, R14 ;  /* 0x0000000e150e7221 */ /* 0x000fe20000010000 */
[----:B------:R-:W-:Y:S02]  /*154c0*/  WARPGROUP.DEPBAR.LE gsb0, 0x0 ;  /* 0x00008000000079c5 */ /* 0x000fe40000010000 */
[----:B------:R-:W-:Y:S01]  /*154d0*/  WARPGROUP.ARRIVE ;  /* 0x00000000000079c5 */ /* 0x000fe20000000000 */
[----:B------:R-:W-:-:S03]  /*154e0*/  FFMA.FTZ R161, R74, R0, -R25 ;  /* 0x000000004aa17223 */ /* 0x000fc60000010819 */
[----:B------:R-:W0:Y:S01]  /*154f0*/  MUFU.EX2 R79, R79 ;  /* 0x0000004f004f7308 */ /* 0x000e220000000800 */
[----:B------:R-:W-:Y:S02]  /*15500*/  F2FP.F16.F32.PACK_AB R160, R41, R21 ;  /* 0x0000001529a0723e */ /* 0x000fe400000000ff */
[----:B------:R-:W-:Y:S01]  /*15510*/  F2FP.F16.F32.PACK_AB R162, R49, R48 ;  /* 0x0000003031a2723e */ /* 0x000fe200000000ff */
[----:B------:R-:W-:Y:S04]  /*15520*/  HGMMA.64x128x16.F32 R88, R164, gdesc[UR4].tnspB, R88, gsb0 ;  /* 0x41e00004a4587df0 */ /* 0x000fe80008000858 */
[----:B------:R-:W-:Y:S08]  /*15530*/  MUFU.EX2 R161, R161 ;  /* 0x000000a100a17308 */ /* 0x000ff00000000800 */
[----:B------:R-:W-:Y:S01]  /*15540*/  MUFU.EX2 R82, R82 ;  /* 0x0000005200527308 */ /* 0x000fe20000000800 */
[----:B0-----:R-:W-:-:S07]  /*15550*/  F2FP.F16.F32.PACK_AB R163, R79, R78 ;  /* 0x0000004e4fa3723e */ /* 0x001fce00000000ff */
[----:B------:R-:W-:Y:S08]  /*15560*/  MUFU.EX2 R83, R83 ;  /* 0x0000005300537308 */ /* 0x000ff00000000800 */
[----:B------:R-:W0:Y:S08]  /*15570*/  MUFU.EX2 R56, R56 ;  /* 0x0000003800387308 */ /* 0x000e300000000800 */
[----:B------:R-:W-:Y:S01]  /*15580*/  MUFU.EX2 R86, R86 ;  /* 0x0000005600567308 */ /* 0x000fe20000000800 */
[----:B------:R-:W-:-:S02]  /*15590*/  WARPGROUP.DEPBAR.LE gsb0, 0x0 ;  /* 0x00008000000079c5 */ /* 0x000fc40000010000 */
[----:B------:R1:W-:Y:S01]  /*155a0*/  @!P1 SYNCS.ARRIVE.TRANS64.RED.A1T0 RZ, [R15+URZ], RZ ;  /* 0x000000ff0fff99a7 */ /* 0x0003e2000810043f */
[----:B0-----:R-:W-:Y:S02]  /*155b0*/  F2FP.F16.F32.PACK_AB R166, R13, R56 ;  /* 0x000000380da6723e */ /* 0x001fe400000000ff */
[----:B------:R-:W-:Y:S02]  /*155c0*/  F2FP.F16.F32.PACK_AB R164, R53, R52 ;  /* 0x0000003435a4723e */ /* 0x000fe400000000ff */
[----:B------:R-:W-:Y:S01]  /*155d0*/  F2FP.F16.F32.PACK_AB R165, R83, R82 ;  /* 0x0000005253a5723e */ /* 0x000fe200000000ff */
[----:B-1----:R-:W-:Y:S01]  /*155e0*/  FFMA.FTZ R15, R8, R4, R181 ;  /* 0x00000004080f7223 */ /* 0x002fe200000100b5 */
[----:B------:R0:W-:Y:S01]  /*155f0*/  @!P1 SYNCS.ARRIVE.TRANS64.RED.A1T0 RZ, [R20+URZ], RZ ;  /* 0x000000ff14ff99a7 */ /* 0x0001e2000810043f */
[----:B------:R-:W1:Y:S01]  /*15600*/  MUFU.EX2 R4, R62 ;  /* 0x0000003e00047308 */ /* 0x000e620000000800 */
[C---:B------:R-:W-:Y:S01]  /*15610*/  F2FP.F16.F32.PACK_AB R181, R24.reuse, R181 ;  /* 0x000000b518b5723e */ /* 0x040fe200000000ff */
[----:B------:R-:W-:-:S04]  /*15620*/  FADD.FTZ R15, R24, R15 ;  /* 0x0000000f180f7221 */ /* 0x000fc80000010000 */
[----:B------:R-:W-:Y:S01]  /*15630*/  FADD.FTZ R15, R183, R15 ;  /* 0x0000000fb70f7221 */ /* 0x000fe20000010000 */
[----:B------:R-:W-:-:S03]  /*15640*/  F2FP.F16.F32.PACK_AB R183, R26, R183 ;  /* 0x000000b71ab7723e */ /* 0x000fc600000000ff */
[----:B0-----:R-:W-:Y:S01]  /*15650*/  FADD.FTZ R20, R26, R15 ;  /* 0x0000000f1a147221 */ /* 0x001fe20000010000 */
[----:B------:R-:W-:-:S03]  /*15660*/  FFMA.FTZ R15, R67, R0, -R25 ;  /* 0x00000000430f7223 */ /* 0x000fc60000010819 */
[----:B------:R-:W-:Y:S01]  /*15670*/  FADD.FTZ R20, R177, R20 ;  /* 0x00000014b1147221 */ /* 0x000fe20000010000 */
[C---:B------:R-:W-:Y:S02]  /*15680*/  F2FP.F16.F32.PACK_AB R177, R27.reuse, R177 ;  /* 0x000000b11bb1723e */ /* 0x040fe400000000ff */
[----:B------:R-:W-:Y:S01]  /*15690*/  MUFU.EX2 R15, R15 ;  /* 0x0000000f000f7308 */ /* 0x000fe20000000800 */
[----:B------:R-:W-:Y:S01]  /*156a0*/  FADD.FTZ R42, R27, R20 ;  /* 0x000000141b2a7221 */ /* 0x000fe20000010000 */
[--C-:B------:R-:W-:Y:S01]  /*156b0*/  FFMA.FTZ R20, R71, R0, -R25.reuse ;  /* 0x0000000047147223 */ /* 0x100fe20000010819 */
[----:B-1----:R-:W-:Y:S01]  /*156c0*/  F2FP.F16.F32.PACK_AB R155, R5, R4 ;  /* 0x00000004059b723e */ /* 0x002fe200000000ff */
[----:B------:R-:W-:Y:S01]  /*156d0*/  FFMA.FTZ R25, R87, R0, -R25 ;  /* 0x0000000057197223 */ /* 0x000fe20000010819 */
[----:B------:R-:W-:Y:S01]  /*156e0*/  FADD.FTZ R42, R179, R42 ;  /* 0x0000002ab32a7221 */ /* 0x000fe20000010000 */
[C---:B------:R-:W-:Y:S02]  /*156f0*/  F2FP.F16.F32.PACK_AB R179, R30.reuse, R179 ;  /* 0x000000b31eb3723e */ /* 0x040fe400000000ff */
[----:B------:R-:W-:Y:S01]  /*15700*/  MUFU.EX2 R20, R20 ;  /* 0x0000001400147308 */ /* 0x000fe20000000800 */
[----:B------:R-:W-:-:S04]  /*15710*/  FADD.FTZ R42, R30, R42 ;  /* 0x0000002a1e2a7221 */ /* 0x000fc80000010000 */
[----:B------:R-:W-:Y:S01]  /*15720*/  FADD.FTZ R42, R173, R42 ;  /* 0x0000002aad2a7221 */ /* 0x000fe20000010000 */
[C---:B------:R-:W-:Y:S02]  /*15730*/  F2FP.F16.F32.PACK_AB R173, R31.reuse, R173 ;  /* 0x000000ad1fad723e */ /* 0x040fe400000000ff */
[----:B------:R-:W0:Y:S01]  /*15740*/  MUFU.EX2 R25, R25 ;  /* 0x0000001900197308 */ /* 0x000e220000000800 */
[----:B------:R-:W-:-:S04]  /*15750*/  FADD.FTZ R42, R31, R42 ;  /* 0x0000002a1f2a7221 */ /* 0x000fc80000010000 */
[----:B------:R-:W-:Y:S01]  /*15760*/  FADD.FTZ R42, R175, R42 ;  /* 0x0000002aaf2a7221 */ /* 0x000fe20000010000 */
[----:B------:R-:W-:-:S03]  /*15770*/  F2FP.F16.F32.PACK_AB R175, R34, R175 ;  /* 0x000000af22af723e */ /* 0x000fc600000000ff */
[----:B------:R-:W-:-:S04]  /*15780*/  FADD.FTZ R42, R34, R42 ;  /* 0x0000002a222a7221 */ /* 0x000fc80000010000 */
[----:B------:R-:W-:Y:S01]  /*15790*/  FADD.FTZ R42, R169, R42 ;  /* 0x0000002aa92a7221 */ /* 0x000fe20000010000 */
[----:B------:R-:W-:-:S03]  /*157a0*/  F2FP.F16.F32.PACK_AB R169, R35, R169 ;  /* 0x000000a923a9723e */ /* 0x000fc600000000ff */
[----:B------:R-:W-:Y:S01]  /*157b0*/  FADD.FTZ R42, R35, R42 ;  /* 0x0000002a232a7221 */ /* 0x000fe20000010000 */
[----:B0-----:R-:W-:-:S03]  /*157c0*/  F2FP.F16.F32.PACK_AB R167, R25, R86 ;  /* 0x0000005619a7723e */ /* 0x001fc600000000ff */
[----:B------:R-:W-:Y:S01]  /*157d0*/  FADD.FTZ R42, R171, R42 ;  /* 0x0000002aab2a7221 */ /* 0x000fe20000010000 */
[----:B------:R-:W-:-:S03]  /*157e0*/  F2FP.F16.F32.PACK_AB R171, R38, R171 ;  /* 0x000000ab26ab723e */ /* 0x000fc600000000ff */
[----:B------:R-:W-:-:S04]  /*157f0*/  FADD.FTZ R42, R38, R42 ;  /* 0x0000002a262a7221 */ /* 0x000fc80000010000 */
[----:B------:R-:W-:-:S04]  /*15800*/  FADD.FTZ R42, R10, R42 ;  /* 0x0000002a0a2a7221 */ /* 0x000fc80000010000 */
[----:B------:R-:W-:-:S04]  /*15810*/  FADD.FTZ R42, R11, R42 ;  /* 0x0000002a0b2a7221 */ /* 0x000fc80000010000 */
[----:B------:R-:W-:-:S04]  /*15820*/  FADD.FTZ R42, R4, R42 ;  /* 0x0000002a042a7221 */ /* 0x000fc80000010000 */
[----:B------:R-:W-:Y:S01]  /*15830*/  FADD.FTZ R42, R5, R42 ;  /* 0x0000002a052a7221 */ /* 0x000fe20000010000 */
[----:B------:R-:W-:Y:S01]  /*15840*/  FADD.FTZ R5, R41, R14 ;  /* 0x0000000e29057221 */ /* 0x000fe20000010000 */
[----:B------:R-:W-:Y:S02]  /*15850*/  MOV R14, R3 ;  /* 0x00000003000e7202 */ /* 0x000fe40000000f00 */
        /* <DEDUP_REMOVED lines=15> */
[----:B------:R-:W-:Y:S02]  /*15950*/  IMAD.MOV.U32 R13, RZ, RZ, R7 ;  /* 0x000000ffff0d7224 */ /* 0x000fe400078e0007 */
[----:B------:R-:W-:-:S04]  /*15960*/  FADD.FTZ R10, R78, R11 ;  /* 0x0000000b4e0a7221 */ /* 0x000fc80000010000 */
[----:B------:R-:W-:-:S04]  /*15970*/  FADD.FTZ R11, R79, R10 ;  /* 0x0000000a4f0b7221 */ /* 0x000fc80000010000 */
[----:B------:R-:W-:-:S04]  /*15980*/  FADD.FTZ R10, R82, R11 ;  /* 0x0000000b520a7221 */ /* 0x000fc80000010000 */
[----:B------:R-:W-:-:S04]  /*15990*/  FADD.FTZ R11, R83, R10 ;  /* 0x0000000a530b7221 */ /* 0x000fc80000010000 */
[----:B------:R-:W-:Y:S01]  /*159a0*/  FADD.FTZ R10, R86, R11 ;  /* 0x0000000b560a7221 */ /* 0x000fe20000010000 */
[----:B------:R-:W-:-:S03]  /*159b0*/  IMAD.MOV.U32 R11, RZ, RZ, R196 ;  /* 0x000000ffff0b7224 */ /* 0x000fc600078e00c4 */
[----:B------:R-:W-:Y:S01]  /*159c0*/  FADD.FTZ R4, R25, R10 ;  /* 0x0000000a19047221 */ /* 0x000fe20000010000 */
[----:B------:R-:W-:Y:S01]  /*159d0*/  IMAD.MOV.U32 R10, RZ, RZ, R194 ;  /* 0x000000ffff0a7224 */ /* 0x000fe200078e00c2 */
[----:B------:R-:W-:Y:S06]  /*159e0*/  @P2 BRA `(.L_x_606) ;  /* 0xffffffd800f02947 */ /* 0x000fec000383ffff */
.L_x_595:
[----:B------:R-:W-:Y:S05]  /*159f0*/  BSYNC B0 ;  /* 0x0000000000007941 */ /* 0x000fea0003800000 */
.L_x_594:
        /* <DEDUP_REMOVED lines=67> */
.L_x_607:
[----:B------:R-:W-:Y:S01]  /*15e30*/  IMAD R6, R194, 0x8, R2 ;  /* 0x00000008c2067824 */ /* 0x000fe200078e0202 */
[----:B------:R-:W-:-:S04]  /*15e40*/  SHF.L.U32 R9, R196, 0x1f, RZ ;  /* 0x0000001fc4097819 */ /* 0x000fc800000006ff */
[----:B------:R0:W1:Y:S01]  /*15e50*/  SYNCS.PHASECHK.TRANS64.TRYWAIT P2, [R6+URZ+0x34850], R9 ;  /* 0x03485009060075a7 */ /* 0x000062000804017f */
[----:B------:R-:W-:Y:S05]  /*15e60*/  @!P0 BRA `(.L_x_608) ;  /* 0x0000000000048947 */ /* 0x000fea0003800000 */
[----:B------:R-:W-:Y:S01]  /*15e70*/  BPT.TRAP 0x1 ;  /* 0x000000040000795c */ /* 0x000fe20000300000 */
.L_x_608:
[----:B------:R-:W-:Y:S01]  /*15e80*/  VIADD R2, R2, 0x400 ;  /* 0x0000040002027836 */ /* 0x000fe20000000000 */
[----:B------:R-:W-:Y:S04]  /*15e90*/  BSSY B0, `(.L_x_609) ;  /* 0x0000008000007945 */ /* 0x000fe80003800000 */
[----:B------:R-:W-:-:S04]  /*15ea0*/  SHF.R.U32.HI R2, RZ, 0x4, R2 ;  /* 0x00000004ff027819 */ /* 0x000fc80000011602 */
[----:B------:R-:W-:-:S04]  /*15eb0*/  LOP3.LUT R2, R2, 0x3fff, RZ, 0xc0, !PT ;  /* 0x00003fff02027812 */ /* 0x000fc800078ec0ff */
[----:B------:R-:W-:-:S05]  /*15ec0*/  LOP3.LUT R11, R2, 0x4000000, RZ, 0xfc, !PT ;  /* 0x04000000020b7812 */ /* 0x000fca00078efcff */
[----:B------:R-:W-:Y:S01]  /*15ed0*/  IMAD R2, R194, 0x800, R11 ;  /* 0x00000800c2027824 */ /* 0x000fe200078e020b */
[----:B-1----:R-:W-:Y:S06]  /*15ee0*/  @P2 BRA `(.L_x_610) ;  /* 0x0000000000082947 */ /* 0x002fec0003800000 */
[----:B------:R-:W1:Y:S02]  /*15ef0*/  SYNCS.PHASECHK.TRANS64.TRYWAIT P0, [R6+URZ+0x34850], R9 ;  /* 0x03485009060075a7 */ /* 0x000e64000800017f */
[----:B-1----:R-:W-:Y:S05]  /*15f00*/  @!P0 BRA `(.L_x_611) ;  /* 0x000000bc00888947 */ /* 0x002fea0003800000 */
.L_x_610:
[----:B------:R-:W-:Y:S05]  /*15f10*/  BSYNC B0 ;  /* 0x0000000000007941 */ /* 0x000fea0003800000 */
.L_x_609:
[----:B01----:R-:W-:Y:S01]  /*15f20*/  IMAD.MOV.U32 R9, RZ, RZ, 0x40000040 ;  /* 0x40000040ff097424 */ /* 0x003fe200078e00ff */
[----:B------:R-:W-:Y:S01]  /*15f30*/  MOV R8, R2 ;  /* 0x0000000200087202 */ /* 0x000fe20000000f00 */
[----:B------:R-:W-:Y:S01]  /*15f40*/  WARPGROUP.ARRIVE ;  /* 0x00000000000079c5 */ /* 0x000fe20000000000 */
[----:B------:R-:W-:Y:S01]  /*15f50*/  IADD3 R194, R194, 0x1, RZ ;  /* 0x00000001c2c27810 */ /* 0x000fe20007ffe0ff */
[----:B------:R-:W-:Y:S01]  /*15f60*/  IMAD.MOV.U32 R21, RZ, RZ, -0x800000 ;  /* 0xff800000ff157424 */ /* 0x000fe200078e00ff */
[----:B------:R-:W-:Y:S01]  /*15f70*/  R2UR UR6, R8 ;  /* 0x00000000080672ca */ /* 0x000fe200000e0000 */
[----:B------:R-:W-:Y:S01]  /*15f80*/  VIADD R8, R2, 0x80 ;  /* 0x0000008002087836 */ /* 0x000fe20000000000 */
[----:B------:R-:W-:Y:S01]  /*15f90*/  R2UR UR7, R9 ;  /* 0x00000000090772ca */ /* 0x000fe200000e0000 */
[----:B------:R-:W-:Y:S01]  /*15fa0*/  IMAD.MOV.U32 R9, RZ, RZ, 0x40000040 ;  /* 0x40000040ff097424 */ /* 0x000fe200078e00ff */
[----:B------:R-:W-:Y:S01]  /*15fb0*/  ISETP.NE.AND P2, PT, R194, 0x2, PT ;  /* 0x00000002c200780c */ /* 0x000fe20003f45270 */
[----:B------:R-:W-:-:S02]  /*15fc0*/  IMAD.MOV.U32 R20, RZ, RZ, -0x800000 ;  /* 0xff800000ff147424 */ /* 0x000fc400078e00ff */
[----:B------:R-:W-:Y:S01]  /*15fd0*/  VIADD R206, R206, 0x1 ;  /* 0x00000001cece7836 */ /* 0x000fe20000000000 */
[----:B------:R-:W-:-:S07]  /*15fe0*/  SEL R194, R194, RZ, P2 ;  /* 0x000000ffc2c27207 */ /* 0x000fce0001000000 */
[----:B------:R-:W-:Y:S01]  /*15ff0*/  HGMMA.64x128x16.F32 R24, R180, gdesc[UR4].tnspB, R24, gsb0 ;  /* 0x41e00004b4187df0 */ /* 0x000fe20008000818 */
[----:B------:R-:W-:Y:S02]  /*16000*/  R2UR UR6, R8 ;  /* 0x00000000080672ca */ /* 0x000fe400000e0000 */
[----:B------:R-:W-:Y:S01]  /*16010*/  R2UR UR7, R9 ;  /* 0x00000000090772ca */ /* 0x000fe200000e0000 */
[----:B------:R-:W-:Y:S01]  /*16020*/  IMAD.MOV.U32 R9, RZ, RZ, 0x40000040 ;  /* 0x40000040ff097424 */ /* 0x000fe200078e00ff */
[----:B------:R-:W-:Y:S01]  /*16030*/  IADD3 R8, R2, 0x100, RZ ;  /* 0x0000010002087810 */ /* 0x000fe20007ffe0ff */
[----:B------:R-:W-:Y:S02]  /*16040*/  WARPGROUP.DEPBAR.LE gsb0, 0x0 ;  /* 0x00008000000079c5 */ /* 0x000fe40000010000 */
[----:B------:R-:W-:-:S08]  /*16050*/  WARPGROUP.ARRIVE ;  /* 0x00000000000079c5 */ /* 0x000fd00000000000 */
        /* <DEDUP_REMOVED lines=33> */
[----:B------:R-:W0:Y:S02]  /*16270*/  SHFL.BFLY PT, R2, R5, 0x2, 0x1f ;  /* 0x0c401f0005027f89 */ /* 0x000e2400000e0000 */
[----:B0-----:R-:W-:Y:S01]  /*16280*/  FADD.FTZ R2, R2, R5 ;  /* 0x0000000502027221 */ /* 0x001fe20000010000 */
[----:B------:R-:W-:Y:S02]  /*16290*/  WARPGROUP.DEPBAR.LE gsb0, 0x0 ;  /* 0x00008000000079c5 */ /* 0x000fe40000010000 */
[----:B------:R-:W-:-:S06]  /*162a0*/  WARPGROUP.ARRIVE ;  /* 0x00000000000079c5 */ /* 0x000fcc0000000000 */
[----:B------:R-:W-:Y:S01]  /*162b0*/  HGMMA.64x128x16.F32 R24, R160, gdesc[UR4].tnspB, R24, gsb0 ;  /* 0x41e00004a0187df0 */ /* 0x000fe20008000818 */
[----:B------:R-:W-:Y:S02]  /*162c0*/  R2UR UR6, R8 ;  /* 0x00000000080672ca */ /* 0x000fe400000e0000 */
[----:B------:R-:W-:Y:S02]  /*162d0*/  R2UR UR7, R9 ;  /* 0x00000000090772ca */ /* 0x000fe400000e0000 */
[----:B------:R-:W0:Y:S02]  /*162e0*/  SHFL.BFLY PT, R9, R4, 0x2, 0x1f ;  /* 0x0c401f0004097f89 */ /* 0x000e2400000e0000 */
[----:B0-----:R-:W-:Y:S01]  /*162f0*/  FADD.FTZ R8, R9, R4 ;  /* 0x0000000409087221 */ /* 0x001fe20000010000 */
[----:B------:R-:W-:Y:S01]  /*16300*/  IMAD.MOV.U32 R4, RZ, RZ, RZ ;  /* 0x000000ffff047224 */ /* 0x000fe200078e00ff */
[----:B------:R-:W0:Y:S04]  /*16310*/  SHFL.BFLY PT, R9, R2, 0x1, 0x1f ;  /* 0x0c201f0002097f89 */ /* 0x000e2800000e0000 */
[----:B------:R-:W1:Y:S01]  /*16320*/  SHFL.BFLY PT, R11, R8, 0x1, 0x1f ;  /* 0x0c201f00080b7f89 */ /* 0x000e6200000e0000 */
[----:B0-----:R-:W-:Y:S01]  /*16330*/  FADD.FTZ R10, R2, R9 ;  /* 0x00000009020a7221 */ /* 0x001fe20000010000 */
[----:B------:R-:W-:Y:S01]  /*16340*/  MOV R2, RZ ;  /* 0x000000ff00027202 */ /* 0x000fe20000000f00 */
[----:B-1----:R-:W-:-:S03]  /*16350*/  FADD.FTZ R12, R8, R11 ;  /* 0x0000000b080c7221 */ /* 0x002fc60000010000 */
[----:B------:R-:W-:Y:S01]  /*16360*/  FSETP.NE.FTZ.AND P0, PT, R10, RZ, PT ;  /* 0x000000ff0a00720b */ /* 0x000fe20003f15000 */
[----:B------:R-:W-:Y:S01]  /*16370*/  @!P1 VIADD R8, R6, 0x34860 ;  /* 0x0003486006089836 */ /* 0x000fe20000000000 */
[----:B------:R-:W-:Y:S02]  /*16380*/  SEL R11, RZ, 0x1, P2 ;  /* 0x00000001ff0b7807 */ /* 0x000fe40001000000 */
[----:B------:R-:W-:Y:S02]  /*16390*/  FSETP.NE.FTZ.AND P3, PT, R12, RZ, PT ;  /* 0x000000ff0c00720b */ /* 0x000fe40003f75000 */
[----:B------:R-:W-:Y:S02]  /*163a0*/  @!P1 PRMT R8, RZ, 0x654, R8 ;  /* 0x00000654ff089816 */ /* 0x000fe40000000008 */
[----:B------:R-:W-:-:S05]  /*163b0*/  LOP3.LUT R196, R196, R11, RZ, 0x3c, !PT ;  /* 0x0000000bc4c47212 */ /* 0x000fca00078e3cff */
[----:B------:R-:W0:Y:S01]  /*163c0*/  @P0 MUFU.LG2 R5, R10 ;  /* 0x0000000a00050308 */ /* 0x000e220000000c00 */
[----:B------:R-:W-:-:S03]  /*163d0*/  @P0 FMUL.FTZ R6, R0, 0.69314718246459960938 ;  /* 0x3f31721800060820 */ /* 0x000fc60000410000 */
[----:B------:R-:W-:-:S04]  /*163e0*/  @P3 FMUL.FTZ R11, R0, 0.69314718246459960938 ;  /* 0x3f317218000b3820 */ /* 0x000fc80000410000 */
        /* <DEDUP_REMOVED lines=77> */
.L_x_537:
[----:B------:R-:W1:Y:S08]  /*168c0*/  S2UR UR5, SR_CgaCtaId ;  /* 0x00000000000579c3 */ /* 0x000e700000008800 */
[----:B------:R-:W-:Y:S06]  /*168d0*/  BAR.SYNC.DEFER_BLOCKING 0x5, 0x180 ;  /* 0x0146000000007b1d */ /* 0x000fec0000010000 */
[----:B------:R-:W-:Y:S01]  /*168e0*/  UMOV UR4, 0x400 ;  /* 0x0000040000047882 */ /* 0x000fe20000000000 */
[----:B------:R-:W-:Y:S01]  /*168f0*/  BSSY B0, `(.L_x_612) ;  /* 0x00002dc000007945 */ /* 0x000fe20003800000 */
[----:B-1----:R-:W-:-:S06]  /*16900*/  ULEA UR4, UR5, UR4, 0x18 ;  /* 0x0000000405047291 */ /* 0x002fcc000f8ec03f */
[----:B------:R-:W-:-:S05]  /*16910*/  IMAD.U32 R2, RZ, RZ, UR4 ;  /* 0x00000004ff027e24 */ /* 0x000fca000f8e00ff */
[----:B------:R1:W2:Y:S01]  /*16920*/  LDS.128 R144, [R2+0x348d0] ;  /* 0x0348d00002907984 */ /* 0x0002a20000000c00 */
[----:B------:R-:W-:Y:S06]  /*16930*/  BAR.ARV 0x4, 0x180 ;  /* 0x0106000000007b1d */ /* 0x000fec0000002000 */
[----:B------:R-:W-:Y:S05]  /*16940*/  @P0 BRA `(.L_x_613) ;  /* 0x00000020006c0947 */ /* 0x000fea0003800000 */
[----:B------:R-:W3:Y:S01]  /*16950*/  LDL R0, [R1+0x84] ;  /* 0x0000840001007983 */ /* 0x000ee20000100800 */
[----:B------:R-:W4:Y:S01]  /*16960*/  S2R R3, SR_SWINHI ;  /* 0x0000000000037919 */ /* 0x000f220000002f00 */
[----:B------:R-:W-:Y:S01]  /*16970*/  F2FP.F16.F32.PACK_AB R30, R69, R68 ;  /* 0x00000044451e723e */ /* 0x000fe200000000ff */
[----:B------:R-:W-:Y:S01]  /*16980*/  ULDC.64 UR6, c[0x0][0xc00] ;  /* 0x0003000000067ab9 */ /* 0x000fe20000000a00 */
[----:B------:R-:W-:Y:S01]  /*16990*/  F2FP.F16.F32.PACK_AB R32, R73, R72 ;  /* 0x000000484920723e */ /* 0x000fe200000000ff */
[----:B------:R-:W2:Y:S01]  /*169a0*/  LDL R104, [R1+0x80] ;  /* 0x0000800001687983 */ /* 0x000ea20000100800 */
[----:B------:R-:W-:Y:S01]  /*169b0*/  ULDC.64 UR4, c[0x0][0xc08] ;  /* 0x0003020000047ab9 */ /* 0x000fe20000000a00 */
[----:B------:R-:W-:Y:S02]  /*169c0*/  MOV R100, R2 ;  /* 0x0000000200647202 */ /* 0x000fe40000000f00 */
[----:B----4-:R-:W-:Y:S01]  /*169d0*/  MOV R101, R3 ;  /* 0x0000000300657202 */ /* 0x010fe20000000f00 */
[----:B------:R-:W-:Y:S02]  /*169e0*/  BAR.SYNC.DEFER_BLOCKING 0x1, 0x100 ;  /* 0x0044000000007b1d */ /* 0x000fe40000010000 */
[----:B---3--:R-:W-:-:S03]  /*169f0*/  IMAD.WIDE R8, R0, 0x2, R100 ;  /* 0x0000000200087825 */ /* 0x008fc600078e0264 */
[C---:B------:R-:W-:Y:S02]  /*16a00*/  LOP3.LUT R3, R8.reuse, 0x380, RZ, 0xc0, !PT ;  /* 0x0000038008037812 */ /* 0x040fe400078ec0ff */
[C---:B------:R-:W-:Y:S02]  /*16a10*/  IADD3 R11, P6, R8.reuse, 0x20, RZ ;  /* 0x00000020080b7810 */ /* 0x040fe40007fde0ff */
[----:B------:R-:W-:Y:S02]  /*16a20*/  SHF.R.U64 R3, R3, 0x3, RZ ;  /* 0x0000000303037819 */ /* 0x000fe400000012ff */
[C---:B0-----:R-:W-:Y:S02]  /*16a30*/  IADD3 R6, P5, R8.reuse, 0x40, RZ ;  /* 0x0000004008067810 */ /* 0x041fe40007fbe0ff */
[C---:B------:R-:W-:Y:S02]  /*16a40*/  IADD3 R31, P4, R8.reuse, 0x60, RZ ;  /* 0x00000060081f7810 */ /* 0x040fe40007f9e0ff */
[----:B------:R-:W-:-:S02]  /*16a50*/  IADD3 R33, P3, R8, 0x4000, RZ ;  /* 0x0000400008217810 */ /* 0x000fc40007f7e0ff */
[C---:B------:R-:W-:Y:S02]  /*16a60*/  IADD3 R35, P2, R8.reuse, 0x4020, RZ ;  /* 0x0000402008237810 */ /* 0x040fe40007f5e0ff */
[C---:B------:R-:W-:Y:S02]  /*16a70*/  IADD3 R103, P1, R8.reuse, 0x4040, RZ ;  /* 0x0000404008677810 */ /* 0x040fe40007f3e0ff */
[----:B------:R-:W-:Y:S02]  /*16a80*/  IADD3 R105, P0, R8, 0x4060, RZ ;  /* 0x0000406008697810 */ /* 0x000fe40007f1e0ff */
[----:B------:R-:W-:Y:S02]  /*16a90*/  LOP3.LUT R0, R11, 0x380, RZ, 0xc0, !PT ;  /* 0x000003800b007812 */ /* 0x000fe400078ec0ff */
[----:B------:R-:W-:Y:S02]  /*16aa0*/  LOP3.LUT R8, R3, R8, RZ, 0x3c, !PT ;  /* 0x0000000803087212 */ /* 0x000fe400078e3cff */
[----:B------:R-:W-:-:S02]  /*16ab0*/  LOP3.LUT R3, R6, 0x380, RZ, 0xc0, !PT ;  /* 0x0000038006037812 */ /* 0x000fc400078ec0ff */
[----:B------:R-:W-:Y:S02]  /*16ac0*/  LOP3.LUT R10, R31, 0x380, RZ, 0xc0, !PT ;  /* 0x000003801f0a7812 */ /* 0x000fe400078ec0ff */
[----:B------:R-:W-:Y:S02]  /*16ad0*/  SHF.R.U64 R0, R0, 0x3, RZ ;  /* 0x0000000300007819 */ /* 0x000fe400000012ff */
[----:B------:R-:W-:Y:S02]  /*16ae0*/  LOP3.LUT R14, R33, 0x380, RZ, 0xc0, !PT ;  /* 0x00000380210e7812 */ /* 0x000fe400078ec0ff */
[----:B------:R-:W-:Y:S02]  /*16af0*/  SHF.R.U64 R3, R3, 0x3, RZ ;  /* 0x0000000303037819 */ /* 0x000fe400000012ff */
[----:B------:R-:W-:Y:S02]  /*16b00*/  SHF.R.U64 R10, R10, 0x3, RZ ;  /* 0x000000030a0a7819 */ /* 0x000fe400000012ff */
[----:B------:R-:W-:-:S02]  /*16b10*/  LOP3.LUT R4, R0, R11, RZ, 0x3c, !PT ;  /* 0x0000000b00047212 */ /* 0x000fc400078e3cff */
[----:B------:R-:W-:Y:S01]  /*16b20*/  LOP3.LUT R0, R35, 0x380, RZ, 0xc0, !PT ;  /* 0x0000038023007812 */ /* 0x000fe200078ec0ff */
[--C-:B------:R-:W-:Y:S01]  /*16b30*/  IMAD.X R7, RZ, RZ, R9.reuse, P5 ;  /* 0x000000ffff077224 */ /* 0x100fe200028e0609 */
[----:B------:R-:W-:Y:S01]  /*16b40*/  SHF.R.U64 R14, R14, 0x3, RZ ;  /* 0x000000030e0e7819 */ /* 0x000fe200000012ff */
[--C-:B------:R-:W-:Y:S01]  /*16b50*/  IMAD.X R13, RZ, RZ, R9.reuse, P4 ;  /* 0x000000ffff0d7224 */ /* 0x100fe200020e0609 */
[----:B------:R-:W-:Y:S01]  /*16b60*/  LOP3.LUT R6, R3, R6, RZ, 0x3c, !PT ;  /* 0x0000000603067212 */ /* 0x000fe200078e3cff */
[--C-:B------:R-:W-:Y:S01]  /*16b70*/  IMAD.X R15, RZ, RZ, R9.reuse, P3 ;  /* 0x000000ffff0f7224 */ /* 0x100fe200018e0609 */
[----:B------:R-:W-:Y:S01]  /*16b80*/  LOP3.LUT R26, R103, 0x380, RZ, 0xc0, !PT ;  /* 0x00000380671a7812 */ /* 0x000fe200078ec0ff */
[--C-:B------:R-:W-:Y:S01]  /*16b90*/  IMAD.X R27, RZ, RZ, R9.reuse, P1 ;  /* 0x000000ffff1b7224 */ /* 0x100fe200008e0609 */
[-C--:B------:R-:W-:Y:S01]  /*16ba0*/  IADD3.X R5, RZ, R9.reuse, RZ, P6, !PT ;  /* 0x00000009ff057210 */ /* 0x080fe200037fe4ff */
[----:B------:R-:W-:Y:S01]  /*16bb0*/  IMAD.X R29, RZ, RZ, R9, P0 ;  /* 0x000000ffff1d7224 */ /* 0x000fe200000e0609 */
[----:B------:R-:W-:-:S02]  /*16bc0*/  IADD3.X R25, RZ, R9, RZ, P2, !PT ;  /* 0x00000009ff197210 */ /* 0x000fc400017fe4ff */
[----:B------:R-:W-:Y:S02]  /*16bd0*/  LOP3.LUT R12, R10, R31, RZ, 0x3c, !PT ;  /* 0x0000001f0a0c7212 */ /* 0x000fe400078e3cff */
[----:B------:R-:W-:Y:S02]  /*16be0*/  MOV R3, R8 ;  /* 0x0000000800037202 */ /* 0x000fe40000000f00 */
[----:B------:R-:W-:Y:S02]  /*16bf0*/  LOP3.LUT R28, R105, 0x380, RZ, 0xc0, !PT ;  /* 0x00000380691c7812 */ /* 0x000fe400078ec0ff */
[----:B------:R-:W-:Y:S02]  /*16c00*/  F2FP.F16.F32.PACK_AB R8, R89, R88 ;  /* 0x000000585908723e */ /* 0x000fe400000000ff */
[----:B------:R-:W-:Y:S02]  /*16c10*/  F2FP.F16.F32.PACK_AB R9, R95, R94 ;  /* 0x0000005e5f09723e */ /* 0x000fe400000000ff */
[----:B------:R-:W-:-:S02]  /*16c20*/  F2FP.F16.F32.PACK_AB R10, R91, R90 ;  /* 0x0000005a5b0a723e */ /* 0x000fc400000000ff */
[----:B------:R-:W-:Y:S02]  /*16c30*/  F2FP.F16.F32.PACK_AB R11, R97, R96 ;  /* 0x00000060610b723e */ /* 0x000fe400000000ff */
[----:B------:R-:W-:Y:S02]  /*16c40*/  SHF.R.U64 R0, R0, 0x3, RZ ;  /* 0x0000000300007819 */ /* 0x000fe400000012ff */
[----:B------:R-:W-:Y:S02]  /*16c50*/  LOP3.LUT R14, R14, R33, RZ, 0x3c, !PT ;  /* 0x000000210e0e7212 */ /* 0x000fe400078e3cff */
[----:B------:R-:W-:Y:S02]  /*16c60*/  SHF.R.U64 R26, R26, 0x3, RZ ;  /* 0x000000031a1a7819 */ /* 0x000fe400000012ff */
[----:B------:R-:W-:Y:S01]  /*16c70*/  SHF.R.U64 R28, R28, 0x3, RZ ;  /* 0x000000031c1c7819 */ /* 0x000fe200000012ff */
[----:B------:R0:W-:Y:S01]  /*16c80*/  STSM.16.M88.4 [R3], R8 ;  /* 0x0000000803007844 */ /* 0x0001e20000000200 */
[----:B------:R-:W-:-:S02]  /*16c90*/  MOV R33, R4 ;  /* 0x0000000400217202 */ /* 0x000fc40000000f00 */
[----:B------:R-:W-:Y:S02]  /*16ca0*/  MOV R34, R6 ;  /* 0x0000000600227202 */ /* 0x000fe40000000f00 */
[----:B------:R-:W-:Y:S02]  /*16cb0*/  LOP3.LUT R24, R0, R35, RZ, 0x3c, !PT ;  /* 0x0000002300187212 */ /* 0x000fe400078e3cff */
[----:B------:R-:W-:Y:S02]  /*16cc0*/  F2FP.F16.F32.PACK_AB R4, R93, R92 ;  /* 0x0000005c5d04723e */ /* 0x000fe400000000ff */
[----:B------:R-:W-:Y:S02]  /*16cd0*/  F2FP.F16.F32.PACK_AB R5, R99, R98 ;  /* 0x000000626305723e */ /* 0x000fe400000000ff */
[----:B------:R-:W-:Y:S02]  /*16ce0*/  F2FP.F16.F32.PACK_AB R6, R37, R36 ;  /* 0x000000242506723e */ /* 0x000fe400000000ff */
[----:B------:R-:W-:-:S02]  /*16cf0*/  F2FP.F16.F32.PACK_AB R7, R39, R38 ;  /* 0x000000262707723e */ /* 0x000fc400000000ff */
[----:B------:R-:W-:Y:S02]  /*16d00*/  LOP3.LUT R26, R26, R103, RZ, 0x3c, !PT ;  /* 0x000000671a1a7212 */ /* 0x000fe400078e3cff */
[----:B------:R-:W-:Y:S02]  /*16d10*/  MOV R35, R12 ;  /* 0x0000000c00237202 */ /* 0x000fe40000000f00 */
[----:B------:R-:W-:Y:S02]  /*16d20*/  MOV R0, R14 ;  /* 0x0000000e00007202 */ /* 0x000fe40000000f00 */
[----:B0-----:R-:W-:Y:S02]  /*16d30*/  F2FP.F16.F32.PACK_AB R8, R41, R40 ;  /* 0x000000282908723e */ /* 0x001fe400000000ff */
[----:B------:R-:W-:Y:S02]  /*16d40*/  F2FP.F16.F32.PACK_AB R9, R43, R42 ;  /* 0x0000002a2b09723e */ /* 0x000fe400000000ff */
[----:B------:R-:W-:-:S02]  /*16d50*/  F2FP.F16.F32.PACK_AB R10, R45, R44 ;  /* 0x0000002c2d0a723e */ /* 0x000fc400000000ff */
[----:B------:R-:W-:Y:S02]  /*16d60*/  F2FP.F16.F32.PACK_AB R11, R47, R46 ;  /* 0x0000002e2f0b723e */ /* 0x000fe400000000ff */
[----:B------:R-:W-:Y:S02]  /*16d70*/  LOP3.LUT R28, R28, R105, RZ, 0x3c, !PT ;  /* 0x000000691c1c7212 */ /* 0x000fe400078e3cff */
[----:B------:R-:W-:Y:S02]  /*16d80*/  F2FP.F16.F32.PACK_AB R12, R49, R48 ;  /* 0x00000030310c723e */ /* 0x000fe400000000ff */
[----:B------:R-:W-:Y:S02]  /*16d90*/  F2FP.F16.F32.PACK_AB R13, R51, R50 ;  /* 0x00000032330d723e */ /* 0x000fe400000000ff */
[----:B------:R-:W-:Y:S02]  /*16da0*/  F2FP.F16.F32.PACK_AB R14, R53, R52 ;  /* 0x00000034350e723e */ /* 0x000fe400000000ff */
[----:B------:R-:W-:Y:S01]  /*16db0*/  F2FP.F16.F32.PACK_AB R15, R55, R54 ;  /* 0x00000036370f723e */ /* 0x000fe200000000ff */
[----:B------:R0:W-:Y:S01]  /*16dc0*/  STSM.16.M88.4 [R33], R4 ;  /* 0x0000000421007844 */ /* 0x0001e20000000200 */
[----:B------:R-:W-:-:S02]  /*16dd0*/  MOV R102, R24 ;  /* 0x0000001800667202 */ /* 0x000fc40000000f00 */
[----:B------:R-:W-:Y:S01]  /*16de0*/  MOV R103, R26 ;  /* 0x0000001a00677202 */ /* 0x000fe20000000f00 */
[----:B------:R3:W-:Y:S01]  /*16df0*/  STSM.16.M88.4 [R34], R8 ;  /* 0x0000000822007844 */ /* 0x0007e20000000200 */
[----:B------:R-:W-:Y:S02]  /*16e00*/  F2FP.F16.F32.PACK_AB R24, R57, R56 ;  /* 0x000000383918723e */ /* 0x000fe400000000ff */
[----:B------:R-:W-:Y:S01]  /*16e10*/  F2FP.F16.F32.PACK_AB R25, R59, R58 ;  /* 0x0000003a3b19723e */ /* 0x000fe200000000ff */
[----:B------:R4:W-:Y:S01]  /*16e20*/  STSM.16.M88.4 [R35], R12 ;  /* 0x0000000c23007844 */ /* 0x0009e20000000200 */
[----:B------:R-:W-:Y:S02]  /*16e30*/  F2FP.F16.F32.PACK_AB R26, R61, R60 ;  /* 0x0000003c3d1a723e */ /* 0x000fe400000000ff */
[----:B------:R-:W-:Y:S02]  /*16e40*/  F2FP.F16.F32.PACK_AB R27, R63, R62 ;  /* 0x0000003e3f1b723e */ /* 0x000fe400000000ff */
[----:B------:R-:W-:-:S02]  /*16e50*/  MOV R3, R28 ;  /* 0x0000001c00037202 */ /* 0x000fc40000000f00 */
[----:B------:R-:W-:Y:S02]  /*16e60*/  F2FP.F16.F32.PACK_AB R28, R65, R64 ;  /* 0x00000040411c723e */ /* 0x000fe400000000ff */
[----:B------:R-:W-:Y:S02]  /*16e70*/  F2FP.F16.F32.PACK_AB R29, R67, R66 ;  /* 0x00000042431d723e */ /* 0x000fe400000000ff */
[----:B------:R-:W-:Y:S02]  /*16e80*/  F2FP.F16.F32.PACK_AB R31, R71, R70 ;  /* 0x00000046471f723e */ /* 0x000fe400000000ff */
[----:B0-----:R-:W-:Y:S02]  /*16e90*/  F2FP.F16.F32.PACK_AB R33, R75, R74 ;  /* 0x0000004a4b21723e */ /* 0x001fe400000000ff */
[----:B---3--:R-:W-:Y:S01]  /*16ea0*/  F2FP.F16.F32.PACK_AB R34, R77, R76 ;  /* 0x0000004c4d22723e */ /* 0x008fe200000000ff */
[----:B----4-:R-:W0:Y:S01]  /*16eb0*/  LDC.64 R14, c[0x0][0xba8] ;  /* 0x0002ea00ff0e7b82 */ /* 0x010e220000000a00 */
[----:B------:R-:W-:-:S02]  /*16ec0*/  F2FP.F16.F32.PACK_AB R35, R79, R78 ;  /* 0x0000004e4f23723e */ /* 0x000fc400000000ff */
[----:B------:R-:W-:Y:S02]  /*16ed0*/  F2FP.F16.F32.PACK_AB R4, R81, R80 ;  /* 0x000000505104723e */ /* 0x000fe400000000ff */
[----:B------:R-:W-:Y:S02]  /*16ee0*/  F2FP.F16.F32.PACK_AB R5, R83, R82 ;  /* 0x000000525305723e */ /* 0x000fe400000000ff */
[----:B------:R-:W-:Y:S02]  /*16ef0*/  F2FP.F16.F32.PACK_AB R6, R85, R84 ;  /* 0x000000545506723e */ /* 0x000fe400000000ff */
[----:B------:R-:W-:Y:S01]  /*16f00*/  F2FP.F16.F32.PACK_AB R7, R87, R86 ;  /* 0x000000565707723e */ /* 0x000fe200000000ff */
[----:B------:R3:W-:Y:S04]  /*16f10*/  STSM.16.M88.4 [R0], R24 ;  /* 0x0000001800007844 */ /* 0x0007e80000000200 */
[----:B------:R-:W-:Y:S04]  /*16f20*/  STSM.16.M88.4 [R102], R28 ;  /* 0x0000001c66007844 */ /* 0x000fe80000000200 */
[----:B------:R-:W-:Y:S04]  /*16f30*/  STSM.16.M88.4 [R103], R32 ;  /* 0x0000002067007844 */ /* 0x000fe80000000200 */
[----:B------:R4:W-:Y:S01]  /*16f40*/  STSM.16.M88.4 [R3], R4 ;  /* 0x0000000403007844 */ /* 0x0009e20000000200 */
[----:B------:R-:W-:Y:S01]  /*16f50*/  BAR.SYNC.DEFER_BLOCKING 0x1, 0x100 ;  /* 0x0044000000007b1d */ /* 0x000fe20000010000 */
[----:B------:R-:W-:-:S04]  /*16f60*/  ISETP.NE.U32.AND P0, PT, RZ, UR6, PT ;  /* 0x00000006ff007c0c */ /* 0x000fc8000bf05070 */
[----:B------:R-:W-:Y:S02]  /*16f70*/  ISETP.NE.AND.EX P0, PT, RZ, UR7, PT, P0 ;  /* 0x00000007ff007c0c */ /* 0x000fe4000bf05300 */
[----:B------:R-:W-:Y:S01]  /*16f80*/  IADD3 R8, P1, R204, UR6, RZ ;  /* 0x00000006cc087c10 */ /* 0x000fe2000ff3e0ff */
[----:B---3--:R-:W-:-:S03]  /*16f90*/  IMAD.MOV.U32 R0, RZ, RZ, RZ ;  /* 0x000000ffff007224 */ /* 0x008fc600078e00ff */
[----:B------:R-:W-:Y:S01]  /*16fa0*/  IADD3.X R9, R205, UR7, RZ, P1, !PT ;  /* 0x00000007cd097c10 */ /* 0x000fe20008ffe4ff */
[----:B------:R-:W-:Y:S01]  /*16fb0*/  IMAD.MOV.U32 R26, RZ, RZ, 0x9b8 ;  /* 0x000009b8ff1a7424 */ /* 0x000fe200078e00ff */
[----:B----4-:R-:W3:Y:S05]  /*16fc0*/  LDC R3, c[0x0][0xbe8] ;  /* 0x0002fa00ff037b82 */ /* 0x010eea0000000800 */
[----:B------:R-:W4:Y:S01]  /*16fd0*/  @P0 LDG.E R0, desc[UR56][R8.64] ;  /* 0x0000003808000981 */ /* 0x000f22000c1e1900 */
[----:B------:R-:W-:-:S04]  /*16fe0*/  ISETP.NE.U32.AND P1, PT, RZ, UR4, PT ;  /* 0x00000004ff007c0c */ /* 0x000fc8000bf25070 */
[----:B------:R-:W-:-:S13]  /*16ff0*/  ISETP.NE.AND.EX P1, PT, RZ, UR5, PT, P1 ;  /* 0x00000005ff007c0c */ /* 0x000fda000bf25310 */
[----:B------:R-:W-:Y:S01]  /*17000*/  @P1 IADD3 R204, P2, R204, UR4, RZ ;  /* 0x00000004cccc1c10 */ /* 0x000fe2000ff5e0ff */
[----:B------:R-:W-:Y:S02]  /*17010*/  ULDC UR4, c[0x0][0xa88] ;  /* 0x0002a20000047ab9 */ /* 0x000fe40000000800 */
[----:B------:R-:W-:Y:S01]  /*17020*/  MOV R102, UR4 ;  /* 0x0000000400667c02 */ /* 0x000fe20008000f00 */
[----:B------:R-:W-:Y:S01]  /*17030*/  ULDC UR4, c[0x0][0xad4] ;  /* 0x0002b50000047ab9 */ /* 0x000fe20000000800 */
[----:B------:R-:W-:-:S05]  /*17040*/  @P1 IADD3.X R205, R205, UR5, RZ, P2, !PT ;  /* 0x00000005cdcd1c10 */ /* 0x000fca00097fe4ff */
[----:B------:R0:W5:Y:S01]  /*17050*/  @P1 LDG.E R102, desc[UR56][R204.64] ;  /* 0x00000038cc661981 */ /* 0x000162000c1e1900 */
[----:B------:R-:W-:-:S04]  /*17060*/  ISETP.NE.AND P2, PT, R202, RZ, PT ;  /* 0x000000ffca00720c */ /* 0x000fc80003f45270 */
[----:B------:R-:W-:-:S04]  /*17070*/  SEL R202, R202, UR4, P2 ;  /* 0x00000004caca7c07 */ /* 0x000fc80009000000 */
[----:B------:R-:W-:-:S04]  /*17080*/  ISETP.GT.AND P3, PT, R202, 0x1, PT ;  /* 0x00000001ca00780c */ /* 0x000fc80003f64270 */
[----:B------:R-:W-:-:S04]  /*17090*/  SEL R26, R26, 0x978, P3 ;  /* 0x000009781a1a7807 */ /* 0x000fc80001800000 */
[----:B------:R-:W1:Y:S08]  /*170a0*/  LDC.64 R6, c[0x0][R26+0x220] ;  /* 0x000088001a067b82 */ /* 0x000e700000000a00 */
[----:B------:R-:W2:Y:S01]  /*170b0*/  LDC.64 R10, c[0x0][R26+0x218] ;  /* 0x000086001a0a7b82 */ /* 0x000ea20000000a00 */
[----:B---3--:R-:W-:-:S07]  /*170c0*/  ISETP.NE.AND P4, PT, R3, 0x1, PT ;  /* 0x000000010300780c */ /* 0x008fce0003f85270 */
[----:B------:R-:W3:Y:S01]  /*170d0*/  LDC.64 R12, c[0x0][R26+0x228] ;  /* 0x00008a001a0c7b82 */ /* 0x000ee20000000a00 */
[----:B------:R-:W-:-:S07]  /*170e0*/  ISETP.NE.U32.AND P2, PT, RZ, UR6, PT ;  /* 0x00000006ff007c0c */ /* 0x000fce000bf45070 */
[----:B------:R-:W4:Y:S01]  /*170f0*/  LDC.64 R4, c[0x0][R26+0x210] ;  /* 0x000084001a047b82 */ /* 0x000f220000000a00 */
[----:B------:R-:W-:-:S07]  /*17100*/  ISETP.NE.AND.EX P2, PT, RZ, UR7, PT, P2 ;  /* 0x00000007ff007c0c */ /* 0x000fce000bf45320 */
[----:B------:R-:W4:Y:S01]  /*17110*/  @P4 LDC R29, c[0x0][0xbec] ;  /* 0x0002fb00ff1d4b82 */ /* 0x000f220000000800 */
[----:B------:R-:W-:-:S07]  /*17120*/  SEL R203, R203, RZ, !P2 ;  /* 0x000000ffcbcb7207 */ /* 0x000fce0005000000 */
[----:B------:R-:W4:Y:S01]  /*17130*/  @P4 LDC R31, c[0x0][0xbf0] ;  /* 0x0002fc00ff1f4b82 */ /* 0x000f220000000800 */
[----:B------:R-:W-:Y:S01]  /*17140*/  SEL R225, R225, RZ, !P2 ;  /* 0x000000ffe1e17207 */ /* 0x000fe20005000000 */
[----:B-1----:R-:W-:-:S06]  /*17150*/  IMAD R7, R7, R203, RZ ;  /* 0x000000cb07077224 */ /* 0x002fcc00078e02ff */
[----:B0-----:R-:W0:Y:S01]  /*17160*/  @!P3 LDC R14, c[0x0][0xb50] ;  /* 0x0002d400ff0ebb82 */ /* 0x001e220000000800 */
[C---:B------:R-:W-:Y:S02]  /*17170*/  IMAD R225, R6.reuse, R225, R7 ;  /* 0x000000e106e17224 */ /* 0x040fe400078e0207 */
[----:B------:R-:W-:-:S05]  /*17180*/  IMAD.WIDE.U32 R6, R6, R203, RZ ;  /* 0x000000cb06067225 */ /* 0x000fca00078e00ff */
[----:B------:R-:W1:Y:S01]  /*17190*/  @!P3 LDC R15, c[0x0][0xb54] ;  /* 0x0002d500ff0fbb82 */ /* 0x000e620000000800 */
[-C--:B--2---:R-:W-:Y:S02]  /*171a0*/  IMAD R27, R11, R199.reuse, RZ ;  /* 0x000000c70b1b7224 */ /* 0x084fe400078e02ff */
[----:B------:R-:W-:-:S04]  /*171b0*/  IMAD.WIDE.U32 R10, R10, R199, RZ ;  /* 0x000000c70a0a7225 */ /* 0x000fc800078e00ff */
[----:B------:R-:W-:Y:S01]  /*171c0*/  IMAD R24, R208, 0x80, R104 ;  /* 0x00000080d0187824 */ /* 0x000fe200078e0268 */
[----:B------:R-:W-:Y:S01]  /*171d0*/  SEL R25, R210, RZ, P3 ;  /* 0x000000ffd2197207 */ /* 0x000fe20001800000 */
[----:B------:R-:W-:Y:S01]  /*171e0*/  IMAD.IADD R28, R11, 0x1, R27 ;  /* 0x000000010b1c7824 */ /* 0x000fe200078e021b */
[----:B------:R-:W-:Y:S01]  /*171f0*/  IADD3 R11, R7, R225, RZ ;  /* 0x000000e1070b7210 */ /* 0x000fe20007ffe0ff */
[----:B------:R-:W-:Y:S02]  /*17200*/  IMAD.MOV.U32 R7, RZ, RZ, R24 ;  /* 0x000000ffff077224 */ /* 0x000fe400078e0018 */
[-C--:B---3--:R-:W-:Y:S02]  /*17210*/  IMAD R27, R13, R25.reuse, RZ ;  /* 0x000000190d1b7224 */ /* 0x088fe400078e02ff */
[----:B------:R-:W-:-:S04]  /*17220*/  IMAD.WIDE.U32 R12, R12, R25, RZ ;  /* 0x000000190c0c7225 */ /* 0x000fc800078e00ff */
[----:B------:R-:W-:Y:S01]  /*17230*/  IMAD.IADD R27, R13, 0x1, R27 ;  /* 0x000000010d1b7824 */ /* 0x000fe200078e021b */
[--C-:B----4-:R-:W-:Y:S01]  /*17240*/  IADD3 R10, P2, P5, R6, R10, R0.reuse ;  /* 0x0000000a060a7210 */ /* 0x110fe20007d5e000 */
[----:B------:R-:W-:Y:S01]  /*17250*/  @P4 IMAD.HI.U32 R6, R24, R29, RZ ;  /* 0x0000001d18064227 */ /* 0x000fe200078e00ff */
[----:B------:R-:W-:-:S04]  /*17260*/  SHF.R.S32.HI R103, RZ, 0x1f, R0 ;  /* 0x0000001fff677819 */ /* 0x000fc80000011400 */
[----:B------:R-:W-:Y:S02]  /*17270*/  @P4 SHF.R.U32.HI R7, RZ, R31, R6 ;  /* 0x0000001fff074219 */ /* 0x000fe40000011606 */
[----:B------:R-:W-:-:S03]  /*17280*/  IADD3.X R11, R11, R28, R103, P2, P5 ;  /* 0x0000001c0b0b7210 */ /* 0x000fc600017ea467 */
[--C-:B------:R-:W-:Y:S01]  /*17290*/  IMAD.MOV R25, RZ, RZ, -R7.reuse ;  /* 0x000000ffff197224 */ /* 0x100fe200078e0a07 */
[----:B------:R-:W-:Y:S02]  /*172a0*/  IADD3 R12, P2, P5, R7, R10, R12 ;  /* 0x0000000a070c7210 */ /* 0x000fe40007d5e00c */
[----:B------:R-:W-:Y:S01]  /*172b0*/  SHF.R.S32.HI R6, RZ, 0x1f, R7 ;  /* 0x0000001fff067819 */ /* 0x000fe20000011407 */
[----:B------:R-:W-:-:S03]  /*172c0*/  IMAD R7, R3, R25, R24 ;  /* 0x0000001903077224 */ /* 0x000fc600078e0218 */
[----:B------:R-:W-:Y:S01]  /*172d0*/  IADD3.X R13, R6, R11, R27, P2, P5 ;  /* 0x0000000b060d7210 */ /* 0x000fe200017ea41b */
[-C--:B------:R-:W-:Y:S01]  /*172e0*/  IMAD R5, R5, R7.reuse, RZ ;  /* 0x0000000705057224 */ /* 0x080fe200078e02ff */
[----:B------:R-:W-:Y:S01]  /*172f0*/  SHF.R.S32.HI R11, RZ, 0x1f, R7 ;  /* 0x0000001fff0b7819 */ /* 0x000fe20000011407 */
[----:B------:R-:W-:-:S04]  /*17300*/  IMAD.WIDE.U32 R12, R4, R7, R12 ;  /* 0x00000007040c7225 */ /* 0x000fc800078e000c */
[----:B------:R-:W-:Y:S01]  /*17310*/  IMAD R5, R4, R11, R5 ;  /* 0x0000000b04057224 */ /* 0x000fe200078e0205 */
[----:B0-----:R-:W-:-:S04]  /*17320*/  LEA R14, P2, R12, R14, 0x2 ;  /* 0x0000000e0c0e7211 */ /* 0x001fc800078410ff */
[----:B------:R-:W-:-:S04]  /*17330*/  IADD3 R4, R13, R5, RZ ;  /* 0x000000050d047210 */ /* 0x000fc80007ffe0ff */
[----:B-1----:R-:W-:Y:S01]  /*17340*/  LEA.HI.X R12, R12, R15, R4, 0x2, P2 ;  /* 0x0000000f0c0c7211 */ /* 0x002fe200010f1404 */
[----:B------:R-:W-:Y:S06]  /*17350*/  @P1 BRA `(.L_x_614) ;  /* 0x0000000000101947 */ /* 0x000fec0003800000 */
[----:B------:R-:W-:Y:S05]  /*17360*/  @!P0 BRA `(.L_x_614) ;  /* 0x00000000000c8947 */ /* 0x000fea0003800000 */
[----:B------:R-:W2:Y:S04]  /*17370*/  LDG.E R5, desc[UR56][R8.64] ;  /* 0x0000003808057981 */ /* 0x000ea8000c1e1900 */
[----:B-----5:R-:W2:Y:S02]  /*17380*/  LDG.E R102, desc[UR56][R8.64+0x4] ;  /* 0x0000043808667981 */ /* 0x020ea4000c1e1900 */
[----:B--2---:R-:W-:-:S07]  /*17390*/  IMAD.IADD R102, R102, 0x1, -R5 ;  /* 0x0000000166667824 */ /* 0x004fce00078e0a05 */
.L_x_614:
[----:B------:R-:W2:Y:S01]  /*173a0*/  LDL R8, [R1+0x7c] ;  /* 0x00007c0001087983 */ /* 0x000ea20000100800 */
[----:B-----5:R-:W-:Y:S01]  /*173b0*/  IMAD R102, R102, R3, RZ ;  /* 0x0000000366667224 */ /* 0x020fe200078e02ff */
[----:B------:R-:W-:Y:S02]  /*173c0*/  LOP3.LUT P0, RZ, R230, 0x3, RZ, 0xc0, !PT ;  /* 0x00000003e6ff7812 */ /* 0x000fe4000780c0ff */
[----:B------:R-:W-:Y:S04]  /*173d0*/  SHFL.IDX PT, R4, R14, RZ, 0x1c1f ;  /* 0x001c1fff0e047589 */ /* 0x000fe800000e0000 */
[----:B------:R-:W0:Y:S04]  /*173e0*/  SHFL.IDX PT, R5, R12, RZ, 0x1c1f ;  /* 0x001c1fff0c057589 */ /* 0x000e2800000e0000 */
[----:B------:R-:W-:Y:S04]  /*173f0*/  SHFL.IDX PT, R6, R14, 0x1, 0x1c1f ;  /* 0x003c1f000e067f89 */ /* 0x000fe800000e0000 */
[----:B------:R-:W1:Y:S01]  /*17400*/  SHFL.IDX PT, R7, R12, 0x1, 0x1c1f ;  /* 0x003c1f000c077f89 */ /* 0x000e6200000e0000 */
[----:B--2---:R-:W-:-:S04]  /*17410*/  IMAD R11, R208, 0x80, R8 ;  /* 0x00000080d00b7824 */ /* 0x004fc800078e0208 */
[C---:B------:R-:W-:Y:S01]  /*17420*/  VIADD R15, R11.reuse, 0x8 ;  /* 0x000000080b0f7836 */ /* 0x040fe20000000000 */
[----:B------:R-:W-:-:S04]  /*17430*/  ISETP.GE.OR P1, PT, R11, R102, P0 ;  /* 0x000000660b00720c */ /* 0x000fc80000726670 */
[----:B------:R-:W-:-:S09]  /*17440*/  ISETP.GE.OR P0, PT, R15, R102, P0 ;  /* 0x000000660f00720c */ /* 0x000fd20000706670 */
[----:B0-----:R0:W-:Y:S04]  /*17450*/  @!P1 ST.E desc[UR56][R4.64], R21 ;  /* 0x0000001504009985 */ /* 0x0011e8000c101938 */
[----:B-1----:R0:W-:Y:S01]  /*17460*/  @!P0 ST.E desc[UR56][R6.64], R20 ;  /* 0x0000001406008985 */ /* 0x0021e2000c101938 */
[----:B------:R-:W-:Y:S05]  /*17470*/  @P3 BRA `(.L_x_615) ;  /* 0x0000000800843947 */ /* 0x000fea0003800000 */
[----:B0-----:R-:W-:Y:S01]  /*17480*/  LEA R5, R224, R198, 0x6 ;  /* 0x000000c6e0057211 */ /* 0x001fe200078e30ff */
[----:B------:R-:W0:Y:S01]  /*17490*/  @P4 LDC R47, c[0x0][0xbec] ;  /* 0x0002fb00ff2f4b82 */ /* 0x000e220000000800 */
[----:B------:R-:W-:-:S03]  /*174a0*/  ULDC.64 UR4, c[0x0][0xaa0] ;  /* 0x0002a80000047ab9 */ /* 0x000fc60000000a00 */
[----:B------:R-:W-:-:S04]  /*174b0*/  IMAD.WIDE R100, R5, 0x2, R100 ;  /* 0x0000000205647825 */ /* 0x000fc800078e0264 */
[----:B------:R-:W1:Y:S01]  /*174c0*/  @P4 LDC R49, c[0x0][0xbf0] ;  /* 0x0002fc00ff314b82 */ /* 0x000e620000000800 */
[----:B------:R-:W-:Y:S01]  /*174d0*/  IMAD R103, R103, UR4, RZ ;  /* 0x0000000467677c24 */ /* 0x000fe2000f8e02ff */
[----:B------:R-:W-:Y:S01]  /*174e0*/  IADD3 R9, P6, R100, 0x1000, RZ ;  /* 0x0000100064097810 */ /* 0x000fe20007fde0ff */
[----:B------:R-:W-:Y:S01]  /*174f0*/  IMAD.WIDE.U32 R20, R0, UR4, RZ ;  /* 0x0000000400147c25 */ /* 0x000fe2000f8e00ff */
[----:B------:R-:W-:Y:S02]  /*17500*/  IADD3 R13, P5, R100, 0x2000, RZ ;  /* 0x00002000640d7810 */ /* 0x000fe40007fbe0ff */
[----:B------:R-:W-:Y:S01]  /*17510*/  LOP3.LUT R8, R9, 0x380, RZ, 0xc0, !PT ;  /* 0x0000038009087812 */ /* 0x000fe200078ec0ff */
[----:B------:R-:W-:Y:S01]  /*17520*/  IMAD R103, R0, UR5, R103 ;  /* 0x0000000500677c24 */ /* 0x000fe2000f8e0267 */
[----:B------:R-:W-:Y:S01]  /*17530*/  ULDC.64 UR4, c[0x0][0xae8] ;  /* 0x0002ba0000047ab9 */ /* 0x000fe20000000a00 */
[----:B------:R-:W-:Y:S01]  /*17540*/  IMAD R45, R201, 0x20, R224 ;  /* 0x00000020c92d7824 */ /* 0x000fe200078e02e0 */
[----:B------:R-:W-:-:S02]  /*17550*/  SHF.R.U64 R8, R8, 0x3, RZ ;  /* 0x0000000308087819 */ /* 0x000fc400000012ff */
[----:B------:R-:W-:Y:S01]  /*17560*/  IADD3 R21, R21, R103, RZ ;  /* 0x0000006715157210 */ /* 0x000fe20007ffe0ff */
[----:B------:R-:W-:Y:S01]  /*17570*/  IMAD R46, R208, 0x80, R45 ;  /* 0x00000080d02e7824 */ /* 0x000fe200078e022d */
[----:B------:R-:W-:Y:S01]  /*17580*/  LOP3.LUT R8, R8, R9, RZ, 0x3c, !PT ;  /* 0x0000000908087212 */ /* 0x000fe200078e3cff */
[----:B------:R-:W-:Y:S01]  /*17590*/  IMAD.X R9, RZ, RZ, R101, P6 ;  /* 0x000000ffff097224 */ /* 0x000fe200030e0665 */
[C---:B------:R-:W-:Y:S01]  /*175a0*/  IADD3 R25, P3, R100.reuse, 0x3000, RZ ;  /* 0x0000300064197810 */ /* 0x040fe20007f7e0ff */
[C---:B------:R-:W-:Y:S01]  /*175b0*/  IMAD.WIDE.U32 R20, R199.reuse, UR4, R20 ;  /* 0x00000004c7147c25 */ /* 0x040fe2000f8e0014 */
[C---:B------:R-:W-:Y:S02]  /*175c0*/  IADD3 R29, P2, R100.reuse, 0x4000, RZ ;  /* 0x00004000641d7810 */ /* 0x040fe40007f5e0ff */
[C---:B------:R-:W-:Y:S02]  /*175d0*/  IADD3 R33, P1, R100.reuse, 0x5000, RZ ;  /* 0x0000500064217810 */ /* 0x040fe40007f3e0ff */
[----:B------:R-:W-:Y:S01]  /*175e0*/  IADD3 R37, P0, R100, 0x6000, RZ ;  /* 0x0000600064257810 */ /* 0x000fe20007f1e0ff */
[----:B0-----:R-:W-:Y:S01]  /*175f0*/  @P4 IMAD.HI.U32 R0, R46, R47, RZ ;  /* 0x0000002f2e004227 */ /* 0x001fe200078e00ff */
[----:B------:R-:W-:Y:S01]  /*17600*/  IADD3 R5, P6, R100, 0x7000, RZ ;  /* 0x0000700064057810 */ /* 0x000fe20007fde0ff */
[----:B------:R-:W5:Y:S01]  /*17610*/  LD.E.128 R8, desc[UR56][R8.64] ;  /* 0x0000003808087980 */ /* 0x000f62000c101d00 */
[----:B------:R-:W-:Y:S01]  /*17620*/  SHF.R.S32.HI R44, RZ, 0x1f, R203 ;  /* 0x0000001fff2c7819 */ /* 0x000fe200000114cb */
[----:B------:R-:W-:Y:S01]  /*17630*/  IMAD R21, R199, UR5, R21 ;  /* 0x00000005c7157c24 */ /* 0x000fe2000f8e0215 */
[----:B------:R-:W-:Y:S01]  /*17640*/  LOP3.LUT R12, R13, 0x380, RZ, 0xc0, !PT ;  /* 0x000003800d0c7812 */ /* 0x000fe200078ec0ff */
[----:B------:R-:W-:Y:S01]  /*17650*/  ULDC.64 UR4, c[0x0][0xaf0] ;  /* 0x0002bc0000047ab9 */ /* 0x000fe20000000a00 */
[----:B------:R-:W-:-:S02]  /*17660*/  LOP3.LUT R24, R25, 0x380, RZ, 0xc0, !PT ;  /* 0x0000038019187812 */ /* 0x000fc400078ec0ff */
[----:B------:R-:W-:Y:S02]  /*17670*/  LOP3.LUT R28, R29, 0x380, RZ, 0xc0, !PT ;  /* 0x000003801d1c7812 */ /* 0x000fe400078ec0ff */
[----:B------:R-:W-:Y:S02]  /*17680*/  LOP3.LUT R32, R33, 0x380, RZ, 0xc0, !PT ;  /* 0x0000038021207812 */ /* 0x000fe400078ec0ff */
[----:B------:R-:W-:Y:S01]  /*17690*/  LOP3.LUT R36, R37, 0x380, RZ, 0xc0, !PT ;  /* 0x0000038025247812 */ /* 0x000fe200078ec0ff */
[----:B------:R-:W-:Y:S01]  /*176a0*/  IMAD.MOV.U32 R45, RZ, RZ, R46 ;  /* 0x000000ffff2d7224 */ /* 0x000fe200078e002e */
[----:B------:R-:W-:Y:S01]  /*176b0*/  LOP3.LUT R4, R5, 0x380, RZ, 0xc0, !PT ;  /* 0x0000038005047812 */ /* 0x000fe200078ec0ff */
[----:B------:R-:W-:Y:S01]  /*176c0*/  IMAD R44, R44, UR4, RZ ;  /* 0x000000042c2c7c24 */ /* 0x000fe2000f8e02ff */
[----:B------:R-:W-:Y:S01]  /*176d0*/  LOP3.LUT R7, R100, 0x380, RZ, 0xc0, !PT ;  /* 0x0000038064077812 */ /* 0x000fe200078ec0ff */
[----:B------:R-:W-:Y:S01]  /*176e0*/  IMAD.X R41, RZ, RZ, R101, P6 ;  /* 0x000000ffff297224 */ /* 0x000fe200030e0665 */
[----:B-1----:R-:W-:-:S02]  /*176f0*/  @P4 SHF.R.U32.HI R45, RZ, R49, R0 ;  /* 0x00000031ff2d4219 */ /* 0x002fc40000011600 */
[----:B------:R-:W-:Y:S02]  /*17700*/  SHF.R.U64 R12, R12, 0x3, RZ ;  /* 0x000000030c0c7819 */ /* 0x000fe400000012ff */
[----:B------:R-:W-:Y:S02]  /*17710*/  SHF.R.U64 R24, R24, 0x3, RZ ;  /* 0x0000000318187819 */ /* 0x000fe400000012ff */
[----:B------:R-:W-:Y:S02]  /*17720*/  SHF.R.U64 R28, R28, 0x3, RZ ;  /* 0x000000031c1c7819 */ /* 0x000fe400000012ff */
[----:B------:R-:W-:Y:S02]  /*17730*/  SHF.R.U64 R32, R32, 0x3, RZ ;  /* 0x0000000320207819 */ /* 0x000fe400000012ff */
[----:B------:R-:W-:Y:S01]  /*17740*/  SHF.R.U64 R36, R36, 0x3, RZ ;  /* 0x0000000324247819 */ /* 0x000fe200000012ff */
[----:B------:R-:W-:Y:S01]  /*17750*/  IMAD R47, R203, UR5, R44 ;  /* 0x00000005cb2f7c24 */ /* 0x000fe2000f8e022c */
[----:B------:R-:W-:-:S02]  /*17760*/  SHF.R.U64 R4, R4, 0x3, RZ ;  /* 0x0000000304047819 */ /* 0x000fc400000012ff */
[----:B------:R-:W-:Y:S02]  /*17770*/  SHF.R.U64 R7, R7, 0x3, RZ ;  /* 0x0000000307077819 */ /* 0x000fe400000012ff */
[----:B------:R-:W-:Y:S02]  /*17780*/  SHF.R.S32.HI R0, RZ, 0x1f, R45 ;  /* 0x0000001fff007819 */ /* 0x000fe4000001142d */
[----:B------:R-:W-:Y:S01]  /*17790*/  IADD3 R44, -R45, RZ, RZ ;  /* 0x000000ff2d2c7210 */ /* 0x000fe20007ffe1ff */
[----:B------:R-:W-:Y:S01]  /*177a0*/  IMAD.WIDE.U32 R20, R203, UR4, R20 ;  /* 0x00000004cb147c25 */ /* 0x000fe2000f8e0014 */
[----:B------:R-:W-:Y:S01]  /*177b0*/  LOP3.LUT R12, R12, R13, RZ, 0x3c, !PT ;  /* 0x0000000d0c0c7212 */ /* 0x000fe200078e3cff */
[----:B------:R-:W-:Y:S01]  /*177c0*/  ULDC.64 UR4, c[0x0][0xae0] ;  /* 0x0002b80000047ab9 */ /* 0x000fe20000000a00 */
        /* <DEDUP_REMOVED lines=8> */
[----:B------:R-:W-:-:S02]  /*17850*/  IADD3.X R29, RZ, R101, RZ, P2, !PT ;  /* 0x00000065ff1d7210 */ /* 0x000fc400017fe4ff */
[----:B------:R-:W-:Y:S02]  /*17860*/  LOP3.LUT R40, R4, R5, RZ, 0x3c, !PT ;  /* 0x0000000504287212 */ /* 0x000fe400078e3cff */
[----:B------:R-:W-:Y:S01]  /*17870*/  LOP3.LUT R100, R7, R100, RZ, 0x3c, !PT ;  /* 0x0000006407647212 */ /* 0x000fe200078e3cff */
[----:B------:R-:W-:Y:S01]  /*17880*/  IMAD R0, R0, UR4, RZ ;  /* 0x0000000400007c24 */ /* 0x000fe2000f8e02ff */
[----:B------:R-:W5:Y:S01]  /*17890*/  LD.E.128 R12, desc[UR56][R12.64] ;  /* 0x000000380c0c7980 */ /* 0x000f62000c101d00 */
[----:B------:R-:W-:Y:S02]  /*178a0*/  IMAD R3, R3, R44, R46 ;  /* 0x0000002c03037224 */ /* 0x000fe400078e022e */
[----:B------:R-:W-:Y:S01]  /*178b0*/  IMAD.IADD R21, R21, 0x1, R47 ;  /* 0x0000000115157824 */ /* 0x000fe200078e022f */
[----:B------:R0:W5:Y:S01]  /*178c0*/  LD.E.128 R4, desc[UR56][R100.64] ;  /* 0x0000003864047980 */ /* 0x000162000c101d00 */
[----:B------:R-:W-:Y:S01]  /*178d0*/  IMAD R47, R45, UR5, R0 ;  /* 0x000000052d2f7c24 */ /* 0x000fe2000f8e0200 */
[----:B------:R-:W-:-:S02]  /*178e0*/  SHF.R.S32.HI R0, RZ, 0x1f, R3 ;  /* 0x0000001fff007819 */ /* 0x000fc40000011403 */
[----:B------:R-:W5:Y:S01]  /*178f0*/  LD.E.128 R24, desc[UR56][R24.64] ;  /* 0x0000003818187980 */ /* 0x000f62000c101d00 */
[----:B------:R-:W-:Y:S01]  /*17900*/  IMAD.WIDE.U32 R20, R45, UR4, R20 ;  /* 0x000000042d147c25 */ /* 0x000fe2000f8e0014 */
[----:B------:R-:W-:Y:S02]  /*17910*/  ULDC.64 UR4, c[0x0][0xad8] ;  /* 0x0002b60000047ab9 */ /* 0x000fe40000000a00 */
[----:B------:R-:W5:Y:S04]  /*17920*/  LD.E.128 R28, desc[UR56][R28.64] ;  /* 0x000000381c1c7980 */ /* 0x000f68000c101d00 */
[----:B------:R-:W5:Y:S04]  /*17930*/  LD.E.128 R32, desc[UR56][R32.64] ;  /* 0x0000003820207980 */ /* 0x000f68000c101d00 */
[----:B------:R-:W5:Y:S04]  /*17940*/  LD.E.128 R36, desc[UR56][R36.64] ;  /* 0x0000003824247980 */ /* 0x000f68000c101d00 */
[----:B------:R-:W5:Y:S01]  /*17950*/  LD.E.128 R40, desc[UR56][R40.64] ;  /* 0x0000003828287980 */ /* 0x000f62000c101d00 */
        /* <DEDUP_REMOVED lines=13> */
[----:B------:R-:W-:Y:S01]  /*17a30*/  IMAD.IADD R21, R21, 0x1, R47 ;  /* 0x0000000115157824 */ /* 0x000fe200078e022f */
[----:B------:R-:W-:Y:S01]  /*17a40*/  LEA R46, P3, R20, UR4, 0x1 ;  /* 0x00000004142e7c11 */ /* 0x000fe2000f8608ff */
[----:B------:R-:W-:Y:S01]  /*17a50*/  VIADD R0, R2, 0x34820 ;  /* 0x0003482002007836 */ /* 0x000fe20000000000 */
[C---:B------:R-:W-:Y:S01]  /*17a60*/  IADD3 R45, R49.reuse, 0x20, RZ ;  /* 0x00000020312d7810 */ /* 0x040fe20007ffe0ff */
[----:B------:R-:W-:Y:S01]  /*17a70*/  VIADD R3, R49, 0x40 ;  /* 0x0000004031037836 */ /* 0x000fe20000000000 */
[----:B------:R-:W-:-:S02]  /*17a80*/  LEA.HI.X R47, R20, UR5, R21, 0x1, P3 ;  /* 0x00000005142f7c11 */ /* 0x000fc400098f0c15 */
[----:B------:R-:W-:Y:S01]  /*17a90*/  PRMT R0, RZ, 0x654, R0 ;  /* 0x00000654ff007816 */ /* 0x000fe20000000000 */
[----:B------:R-:W-:Y:S01]  /*17aa0*/  BSSY B1, `(.L_x_616) ;  /* 0x0000012000017945 */ /* 0x000fe20003800000 */
[-C--:B------:R-:W-:Y:S02]  /*17ab0*/  ISETP.GE.AND P0, PT, R45, R102.reuse, PT ;  /* 0x000000662d00720c */ /* 0x080fe40003f06270 */
[----:B------:R-:W-:Y:S01]  /*17ac0*/  ISETP.GE.AND P1, PT, R3, R102, PT ;  /* 0x000000660300720c */ /* 0x000fe20003f26270 */
[----:B-1----:R0:W-:Y:S01]  /*17ad0*/  SYNCS.ARRIVE.TRANS64.RED.A1T0 RZ, [R0+URZ], RZ ;  /* 0x000000ff00ff79a7 */ /* 0x0021e2000810043f */
[----:B------:R0:W1:Y:S01]  /*17ae0*/  SHFL.IDX PT, R45, R46, RZ, 0x181f ;  /* 0x00181fff2e2d7589 */ /* 0x00006200000e0000 */
[----:B------:R-:W-:-:S03]  /*17af0*/  SHF.R.S32.HI R104, RZ, 0x1f, R200 ;  /* 0x0000001fff687819 */ /* 0x000fc600000114c8 */
[----:B------:R0:W2:Y:S01]  /*17b00*/  SHFL.IDX PT, R3, R47, RZ, 0x181f ;  /* 0x00181fff2f037589 */ /* 0x0000a200000e0000 */
[----:B------:R-:W-:Y:S01]  /*17b10*/  SHF.R.S32.HI R105, RZ, 0x1f, R198 ;  /* 0x0000001fff697819 */ /* 0x000fe200000114c6 */
[----:B------:R-:W-:Y:S06]  /*17b20*/  @P2 BRA `(.L_x_617) ;  /* 0x0000000000242947 */ /* 0x000fec0003800000 */
[----:B------:R-:W-:Y:S02]  /*17b30*/  ULDC UR4, c[0x0][0xac8] ;  /* 0x0002b20000047ab9 */ /* 0x000fe40000000800 */
[----:B------:R-:W-:Y:S02]  /*17b40*/  ISETP.GE.AND P2, PT, R198, UR4, PT ;  /* 0x00000004c6007c0c */ /* 0x000fe4000bf46270 */
[----:B------:R-:W-:-:S11]  /*17b50*/  ISETP.GE.AND P3, PT, R200, UR4, PT ;  /* 0x00000004c8007c0c */ /* 0x000fd6000bf66270 */
[-C--:B-1----:R-:W-:Y:S02]  /*17b60*/  @!P2 LEA R20, P4, R198, R45.reuse, 0x1 ;  /* 0x0000002dc614a211 */ /* 0x082fe400078808ff */
[----:B------:R-:W-:Y:S02]  /*17b70*/  @!P3 LEA R44, P5, R200, R45, 0x1 ;  /* 0x0000002dc82cb211 */ /* 0x000fe400078a08ff */
[-C--:B--2---:R-:W-:Y:S02]  /*17b80*/  @!P2 LEA.HI.X R21, R198, R3.reuse, R105, 0x1, P4 ;  /* 0x00000003c615a211 */ /* 0x084fe400020f0c69 */
[----:B------:R-:W-:-:S03]  /*17b90*/  @!P3 LEA.HI.X R45, R200, R3, R104, 0x1, P5 ;  /* 0x00000003c82db211 */ /* 0x000fc600028f0c68 */
[----:B-----5:R3:W-:Y:S04]  /*17ba0*/  @!P2 ST.E.128 desc[UR56][R20.64], R4 ;  /* 0x000000041400a985 */ /* 0x0207e8000c101d38 */
[----:B------:R3:W-:Y:S02]  /*17bb0*/  @!P3 ST.E.128 desc[UR56][R44.64], R28 ;  /* 0x0000001c2c00b985 */ /* 0x0007e4000c101d38 */
.L_x_617:
[----:B------:R-:W-:Y:S05]  /*17bc0*/  BSYNC B1 ;  /* 0x0000000000017941 */ /* 0x000fea0003800000 */
.L_x_616:
[----:B--2---:R2:W4:Y:S01]  /*17bd0*/  SHFL.IDX PT, R3, R47, 0x1, 0x181f ;  /* 0x00381f002f037f89 */ /* 0x00452200000e0000 */
        /* <DEDUP_REMOVED lines=12> */
.L_x_619:
[----:B------:R-:W-:Y:S05]  /*17ca0*/  BSYNC B1 ;  /* 0x0000000000017941 */ /* 0x000fea0003800000 */
.L_x_618:
        /* <DEDUP_REMOVED lines=13> */
.L_x_621:
[----:B------:R-:W-:Y:S05]  /*17d80*/  BSYNC B1 ;  /* 0x0000000000017941 */ /* 0x000fea0003800000 */
.L_x_620:
[----:B0-----:R-:W-:Y:S01]  /*17d90*/  IADD3 R3, R49, 0x60, RZ ;  /* 0x0000006031037810 */ /* 0x001fe20007ffe0ff */
[----:B--2-4-:R-:W0:Y:S03]  /*17da0*/  SHFL.IDX PT, R47, R47, 0x3, 0x181f ;  /* 0x00781f002f2f7f89 */ /* 0x014e2600000e0000 */
[----:B------:R-:W-:Y:S01]  /*17db0*/  ISETP.GE.AND P0, PT, R3, R102, PT ;  /* 0x000000660300720c */ /* 0x000fe20003f06270 */
[----:B---3--:R2:W3:-:S12]  /*17dc0*/  SHFL.IDX PT, R7, R46, 0x3, 0x181f ;  /* 0x00781f002e077f89 */ /* 0x0084d800000e0000 */
[----:B--2---:R-:W-:Y:S05]  /*17dd0*/  @P0 BRA `(.L_x_622) ;  /* 0x0000001800340947 */ /* 0x004fea0003800000 */
        /* <DEDUP_REMOVED lines=11> */
.L_x_615:
[----:B------:R-:W-:Y:S01]  /*17e90*/  ULDC.64 UR4, c[0x0][0xb08] ;  /* 0x0002c20000047ab9 */ /* 0x000fe20000000a00 */
[----:B0-----:R-:W0:Y:S01]  /*17ea0*/  @P4 LDC R7, c[0x0][0xbec] ;  /* 0x0002fb00ff074b82 */ /* 0x001e220000000800 */
[----:B------:R-:W-:Y:S01]  /*17eb0*/  IMAD R103, R103, UR4, RZ ;  /* 0x0000000467677c24 */ /* 0x000fe2000f8e02ff */
[----:B------:R-:W-:Y:S01]  /*17ec0*/  ULDC.64 UR6, c[0x0][0xb30] ;  /* 0x0002cc0000067ab9 */ /* 0x000fe20000000a00 */
[C---:B------:R-:W-:Y:S01]  /*17ed0*/  IMAD.WIDE.U32 R4, R0.reuse, UR4, RZ ;  /* 0x0000000400047c25 */ /* 0x040fe2000f8e00ff */
[----:B------:R-:W-:Y:S01]  /*17ee0*/  ISETP.GE.AND P0, PT, R11, R102, PT ;  /* 0x000000660b00720c */ /* 0x000fe20003f06270 */
[----:B------:R-:W-:Y:S01]  /*17ef0*/  BSSY B1, `(.L_x_623) ;  /* 0x000007a000017945 */ /* 0x000fe20003800000 */
[----:B------:R-:W-:Y:S01]  /*17f00*/  IADD3 R25, R209, 0x8, RZ ;  /* 0x00000008d1197810 */ /* 0x000fe20007ffe0ff */
[----:B------:R-:W-:Y:S01]  /*17f10*/  IMAD R103, R0, UR5, R103 ;  /* 0x0000000500677c24 */ /* 0x000fe2000f8e0267 */
[----:B------:R-:W1:Y:S01]  /*17f20*/  @P4 LDC R13, c[0x0][0xbf0] ;  /* 0x0002fc00ff0d4b82 */ /* 0x000e620000000800 */
[----:B------:R-:W-:Y:S01]  /*17f30*/  ULDC.64 UR4, c[0x0][0xb38] ;  /* 0x0002ce0000047ab9 */ /* 0x000fe20000000a00 */
[----:B------:R-:W-:Y:S01]  /*17f40*/  SHF.R.S32.HI R0, RZ, 0x1f, R203 ;  /* 0x0000001fff007819 */ /* 0x000fe200000114cb */
[----:B------:R-:W-:Y:S01]  /*17f50*/  IMAD.IADD R5, R5, 0x1, R103 ;  /* 0x0000000105057824 */ /* 0x000fe200078e0267 */
[----:B------:R-:W-:Y:S01]  /*17f60*/  SHF.R.S32.HI R26, RZ, 0x1f, R211 ;  /* 0x0000001fff1a7819 */ /* 0x000fe200000114d3 */
[----:B------:R-:W-:Y:S01]  /*17f70*/  VIADD R27, R209, 0x10 ;  /* 0x00000010d11b7836 */ /* 0x000fe20000000000 */
[----:B------:R-:W-:Y:S01]  /*17f80*/  SHF.R.S32.HI R14, RZ, 0x1f, R25 ;  /* 0x0000001fff0e7819 */ /* 0x000fe20000011419 */
[----:B------:R-:W-:Y:S01]  /*17f90*/  IMAD.WIDE.U32 R4, R199, UR4, R4 ;  /* 0x00000004c7047c25 */ /* 0x000fe2000f8e0004 */
[----:B------:R-:W-:-:S02]  /*17fa0*/  SHF.R.S32.HI R28, RZ, 0x1f, R212 ;  /* 0x0000001fff1c7819 */ /* 0x000fc400000114d4 */
[----:B------:R-:W-:Y:S01]  /*17fb0*/  SHF.R.S32.HI R29, RZ, 0x1f, R213 ;  /* 0x0000001fff1d7819 */ /* 0x000fe200000114d5 */
[----:B------:R-:W-:Y:S01]  /*17fc0*/  IMAD R5, R199, UR5, R5 ;  /* 0x00000005c7057c24 */ /* 0x000fe2000f8e0205 */
[----:B------:R-:W-:Y:S01]  /*17fd0*/  ULDC.64 UR4, c[0x0][0xb40] ;  /* 0x0002d00000047ab9 */ /* 0x000fe20000000a00 */
[----:B------:R-:W-:Y:S01]  /*17fe0*/  SHF.R.S32.HI R30, RZ, 0x1f, R214 ;  /* 0x0000001fff1e7819 */ /* 0x000fe200000114d6 */
[----:B------:R-:W-:Y:S01]  /*17ff0*/  IMAD R0, R0, UR4, RZ ;  /* 0x0000000400007c24 */ /* 0x000fe2000f8e02ff */
[----:B------:R-:W-:Y:S01]  /*18000*/  SHF.R.S32.HI R31, RZ, 0x1f, R215 ;  /* 0x0000001fff1f7819 */ /* 0x000fe200000114d7 */
[C---:B------:R-:W-:Y:S01]  /*18010*/  IMAD.WIDE.U32 R4, R203.reuse, UR4, R4 ;  /* 0x00000004cb047c25 */ /* 0x040fe2000f8e0004 */
[----:B------:R-:W-:Y:S02]  /*18020*/  SHF.R.S32.HI R32, RZ, 0x1f, R216 ;  /* 0x0000001fff207819 */ /* 0x000fe400000114d8 */
[----:B------:R-:W-:Y:S01]  /*18030*/  SHF.R.S32.HI R33, RZ, 0x1f, R217 ;  /* 0x0000001fff217819 */ /* 0x000fe200000114d9 */
[----:B------:R-:W-:Y:S01]  /*18040*/  IMAD R9, R203, UR5, R0 ;  /* 0x00000005cb097c24 */ /* 0x000fe2000f8e0200 */
[----:B------:R-:W-:Y:S01]  /*18050*/  ULDC.64 UR4, c[0x0][0xb48] ;  /* 0x0002d20000047ab9 */ /* 0x000fe20000000a00 */
[----:B0-----:R-:W-:Y:S01]  /*18060*/  @P4 IMAD.HI.U32 R0, R24, R7, RZ ;  /* 0x0000000718004227 */ /* 0x001fe200078e00ff */
[----:B------:R-:W-:-:S02]  /*18070*/  SHF.R.S32.HI R34, RZ, 0x1f, R218 ;  /* 0x0000001fff227819 */ /* 0x000fc400000114da */
[----:B------:R-:W-:Y:S01]  /*18080*/  SHF.R.S32.HI R35, RZ, 0x1f, R219 ;  /* 0x0000001fff237819 */ /* 0x000fe200000114db */
[----:B------:R-:W-:Y:S01]  /*18090*/  IMAD.MOV.U32 R7, RZ, RZ, R24 ;  /* 0x000000ffff077224 */ /* 0x000fe200078e0018 */
[----:B-1----:R-:W-:Y:S01]  /*180a0*/  @P4 SHF.R.U32.HI R7, RZ, R13, R0 ;  /* 0x0000000dff074219 */ /* 0x002fe20000011600 */
[----:B------:R-:W-:Y:S01]  /*180b0*/  IMAD.IADD R5, R5, 0x1, R9 ;  /* 0x0000000105057824 */ /* 0x000fe200078e0209 */
[----:B------:R-:W-:Y:S02]  /*180c0*/  SHF.R.S32.HI R100, RZ, 0x1f, R220 ;  /* 0x0000001fff647819 */ /* 0x000fe400000114dc */
[----:B------:R-:W-:Y:S01]  /*180d0*/  IADD3 R6, -R7, RZ, RZ ;  /* 0x000000ff07067210 */ /* 0x000fe20007ffe1ff */
[----:B------:R-:W-:Y:S01]  /*180e0*/  IMAD.WIDE.U32 R4, R210, UR4, R4 ;  /* 0x00000004d2047c25 */ /* 0x000fe2000f8e0004 */
[----:B------:R-:W-:Y:S02]  /*180f0*/  SHF.R.S32.HI R0, RZ, 0x1f, R7 ;  /* 0x0000001fff007819 */ /* 0x000fe40000011407 */
[----:B------:R-:W-:Y:S01]  /*18100*/  SHF.R.S32.HI R101, RZ, 0x1f, R221 ;  /* 0x0000001fff657819 */ /* 0x000fe200000114dd */
[----:B------:R-:W-:Y:S01]  /*18110*/  IMAD R3, R3, R6, R24 ;  /* 0x0000000603037224 */ /* 0x000fe200078e0218 */
[----:B------:R-:W-:Y:S01]  /*18120*/  SHF.R.S32.HI R24, RZ, 0x1f, R27 ;  /* 0x0000001fff187819 */ /* 0x000fe2000001141b */
[----:B------:R-:W-:Y:S01]  /*18130*/  IMAD R0, R0, UR6, RZ ;  /* 0x0000000600007c24 */ /* 0x000fe2000f8e02ff */
[----:B------:R-:W-:Y:S01]  /*18140*/  SHF.R.S32.HI R104, RZ, 0x1f, R222 ;  /* 0x0000001fff687819 */ /* 0x000fe200000114de */
[----:B------:R-:W-:Y:S01]  /*18150*/  IMAD R5, R210, UR5, R5 ;  /* 0x00000005d2057c24 */ /* 0x000fe2000f8e0205 */
[----:B------:R-:W-:Y:S01]  /*18160*/  ULDC.64 UR4, c[0x0][0xb28] ;  /* 0x0002ca0000047ab9 */ /* 0x000fe20000000a00 */
[C---:B------:R-:W-:Y:S01]  /*18170*/  IMAD R9, R7.reuse, UR7, R0 ;  /* 0x0000000707097c24 */ /* 0x040fe2000f8e0200 */
[----:B------:R-:W-:Y:S01]  /*18180*/  SHF.R.S32.HI R0, RZ, 0x1f, R3 ;  /* 0x0000001fff007819 */ /* 0x000fe20000011403 */
[----:B------:R-:W-:Y:S01]  /*18190*/  IMAD.WIDE.U32 R4, R7, UR6, R4 ;  /* 0x0000000607047c25 */ /* 0x000fe2000f8e0004 */
[----:B------:R-:W-:-:S03]  /*181a0*/  SHF.R.S32.HI R105, RZ, 0x1f, R223 ;  /* 0x0000001fff697819 */ /* 0x000fc600000114df */
[----:B------:R-:W-:Y:S02]  /*181b0*/  IMAD R0, R0, UR4, RZ ;  /* 0x0000000400007c24 */ /* 0x000fe4000f8e02ff */
[----:B------:R-:W-:Y:S02]  /*181c0*/  IMAD.IADD R5, R5, 0x1, R9 ;  /* 0x0000000105057824 */ /* 0x000fe400078e0209 */
[C---:B------:R-:W-:Y:S02]  /*181d0*/  IMAD R7, R3.reuse, UR5, R0 ;  /* 0x0000000503077c24 */ /* 0x040fe4000f8e0200 */
[----:B------:R-:W-:Y:S01]  /*181e0*/  IMAD.WIDE.U32 R4, R3, UR4, R4 ;  /* 0x0000000403047c25 */ /* 0x000fe2000f8e0004 */
[----:B------:R-:W-:-:S03]  /*181f0*/  ULDC.64 UR4, c[0x0][0xb00] ;  /* 0x0002c00000047ab9 */ /* 0x000fc60000000a00 */
[----:B------:R-:W-:Y:S01]  /*18200*/  IMAD.IADD R3, R5, 0x1, R7 ;  /* 0x0000000105037824 */ /* 0x000fe200078e0207 */
[----:B------:R-:W-:Y:S01]  /*18210*/  LEA R0, P1, R4, UR4, 0x2 ;  /* 0x0000000404007c11 */ /* 0x000fe2000f8210ff */
[----:B------:R-:W-:-:S03]  /*18220*/  VIADD R6, R2, 0x34820 ;  /* 0x0003482002067836 */ /* 0x000fc60000000000 */
[----:B------:R-:W-:Y:S02]  /*18230*/  LEA.HI.X R3, R4, UR5, R3, 0x2, P1 ;  /* 0x0000000504037c11 */ /* 0x000fe400088f1403 */
[----:B------:R-:W-:Y:S01]  /*18240*/  PRMT R6, RZ, 0x654, R6 ;  /* 0x00000654ff067816 */ /* 0x000fe20000000006 */
[----:B------:R0:W1:Y:S03]  /*18250*/  SHFL.IDX PT, R4, R0, RZ, 0x1c1f ;  /* 0x001c1fff00047589 */ /* 0x00006600000e0000 */
[----:B------:R0:W-:Y:S01]  /*18260*/  SYNCS.ARRIVE.TRANS64.RED.A1T0 RZ, [R6+URZ], RZ ;  /* 0x000000ff06ff79a7 */ /* 0x0001e2000810043f */
[----:B------:R0:W2:Y:S01]  /*18270*/  SHFL.IDX PT, R5, R3, RZ, 0x1c1f ;  /* 0x001c1fff03057589 */ /* 0x0000a200000e0000 */
[----:B------:R-:W-:Y:S05]  /*18280*/  @P0 BRA `(.L_x_624) ;  /* 0x0000000400000947 */ /* 0x000fea0003800000 */
[----:B------:R-:W-:Y:S02]  /*18290*/  ULDC UR4, c[0x0][0xac8] ;  /* 0x0002b20000047ab9 */ /* 0x000fe40000000800 */
[----:B------:R-:W-:Y:S02]  /*182a0*/  ISETP.GE.AND P3, PT, R209, UR4, PT ;  /* 0x00000004d1007c0c */ /* 0x000fe4000bf66270 */
[----:B------:R-:W-:Y:S02]  /*182b0*/  ISETP.GE.AND P2, PT, R25, UR4, PT ;  /* 0x0000000419007c0c */ /* 0x000fe4000bf46270 */
[----:B------:R-:W-:Y:S02]  /*182c0*/  ISETP.GE.AND P1, PT, R27, UR4, PT ;  /* 0x000000041b007c0c */ /* 0x000fe4000bf26270 */
[----:B------:R-:W-:Y:S02]  /*182d0*/  ISETP.GE.AND P0, PT, R211, UR4, PT ;  /* 0x00000004d3007c0c */ /* 0x000fe4000bf06270 */
[----:B------:R-:W-:-:S05]  /*182e0*/  ISETP.GE.AND P4, PT, R222, UR4, PT ;  /* 0x00000004de007c0c */ /* 0x000fca000bf86270 */
[----:B012---:R-:W-:-:S04]  /*182f0*/  @!P3 IMAD.WIDE R6, R209, 0x4, R4 ;  /* 0x00000004d106b825 */ /* 0x007fc800078e0204 */
[-C--:B------:R-:W-:Y:S01]  /*18300*/  @!P1 LEA R8, P5, R27, R4.reuse, 0x2 ;  /* 0x000000041b089211 */ /* 0x080fe200078a10ff */
[----:B------:R0:W-:Y:S01]  /*18310*/  @!P3 ST.E.64 desc[UR56][R6.64], R88 ;  /* 0x000000580600b985 */ /* 0x0001e2000c101b38 */
[----:B------:R-:W-:Y:S02]  /*18320*/  ISETP.GE.AND P3, PT, R223, UR4, PT ;  /* 0x00000004df007c0c */ /* 0x000fe4000bf66270 */
[----:B------:R-:W-:Y:S02]  /*18330*/  @!P1 LEA.HI.X R9, R27, R5, R24, 0x2, P5 ;  /* 0x000000051b099211 */ /* 0x000fe400028f1418 */
[----:B------:R-:W-:Y:S02]  /*18340*/  ISETP.GE.AND P5, PT, R221, UR4, PT ;  /* 0x00000004dd007c0c */ /* 0x000fe4000bfa6270 */
[----:B0-----:R-:W-:-:S04]  /*18350*/  @!P2 LEA R6, P6, R25, R4, 0x2 ;  /* 0x000000041906a211 */ /* 0x001fc800078c10ff */
[----:B------:R-:W-:Y:S02]  /*18360*/  @!P2 LEA.HI.X R7, R25, R5, R14, 0x2, P6 ;  /* 0x000000051907a211 */ /* 0x000fe400030f140e */
[----:B------:R-:W-:-:S03]  /*18370*/  @!P0 LEA R10, P6, R211, R4, 0x2 ;  /* 0x00000004d30a8211 */ /* 0x000fc600078c10ff */
[----:B------:R0:W-:Y:S01]  /*18380*/  @!P2 ST.E.64 desc[UR56][R6.64], R90 ;  /* 0x0000005a0600a985 */ /* 0x0001e2000c101b38 */
[----:B------:R-:W-:Y:S02]  /*18390*/  @!P0 LEA.HI.X R11, R211, R5, R26, 0x2, P6 ;  /* 0x00000005d30b8211 */ /* 0x000fe400030f141a */
[----:B------:R-:W-:Y:S01]  /*183a0*/  ISETP.GE.AND P2, PT, R220, UR4, PT ;  /* 0x00000004dc007c0c */ /* 0x000fe2000bf46270 */
[----:B------:R1:W-:Y:S01]  /*183b0*/  @!P1 ST.E.64 desc[UR56][R8.64], R92 ;  /* 0x0000005c08009985 */ /* 0x0003e2000c101b38 */
[----:B------:R-:W-:-:S03]  /*183c0*/  ISETP.GE.AND P1, PT, R219, UR4, PT ;  /* 0x00000004db007c0c */ /* 0x000fc6000bf26270 */
[----:B------:R2:W-:Y:S01]  /*183d0*/  @!P0 ST.E.64 desc[UR56][R10.64], R36 ;  /* 0x000000240a008985 */ /* 0x0005e2000c101b38 */
[CC--:B0-----:R-:W-:Y:S02]  /*183e0*/  @!P3 LEA R6, P6, R223.reuse, R4.reuse, 0x2 ;  /* 0x00000004df06b211 */ /* 0x0c1fe400078c10ff */
[CC--:B-1----:R-:W-:Y:S02]  /*183f0*/  @!P4 LEA R8, P0, R222.reuse, R4.reuse, 0x2 ;  /* 0x00000004de08c211 */ /* 0x0c2fe400078010ff */
[-C--:B------:R-:W-:Y:S02]  /*18400*/  @!P3 LEA.HI.X R7, R223, R5.reuse, R105, 0x2, P6 ;  /* 0x00000005df07b211 */ /* 0x080fe400030f1469 */
[----:B------:R-:W-:Y:S02]  /*18410*/  @!P4 LEA.HI.X R9, R222, R5, R104, 0x2, P0 ;  /* 0x00000005de09c211 */ /* 0x000fe400000f1468 */
[----:B------:R-:W-:Y:S01]  /*18420*/  ISETP.GE.AND P0, PT, R218, UR4, PT ;  /* 0x00000004da007c0c */ /* 0x000fe2000bf06270 */
[----:B------:R0:W-:Y:S01]  /*18430*/  @!P3 ST.E.64 desc[UR56][R6.64], R40 ;  /* 0x000000280600b985 */ /* 0x0001e2000c101b38 */
[----:B--2---:R-:W-:-:S02]  /*18440*/  @!P5 LEA R10, P6, R221, R4, 0x2 ;  /* 0x00000004dd0ad211 */ /* 0x004fc400078c10ff */
[----:B------:R-:W-:Y:S01]  /*18450*/  ISETP.GE.AND P3, PT, R217, UR4, PT ;  /* 0x00000004d9007c0c */ /* 0x000fe2000bf66270 */
[----:B------:R1:W-:Y:S01]  /*18460*/  @!P4 ST.E.64 desc[UR56][R8.64], R44 ;  /* 0x0000002c0800c985 */ /* 0x0003e2000c101b38 */
[----:B------:R-:W-:-:S05]  /*18470*/  @!P5 LEA.HI.X R11, R221, R5, R101, 0x2, P6 ;  /* 0x00000005dd0bd211 */ /* 0x000fca00030f1465 */
[----:B------:R2:W-:Y:S01]  /*18480*/  @!P5 ST.E.64 desc[UR56][R10.64], R48 ;  /* 0x000000300a00d985 */ /* 0x0005e2000c101b38 */
[CC--:B0-----:R-:W-:Y:S02]  /*18490*/  @!P2 LEA R6, P4, R220.reuse, R4.reuse, 0x2 ;  /* 0x00000004dc06a211 */ /* 0x0c1fe400078810ff */
[CC--:B-1----:R-:W-:Y:S02]  /*184a0*/  @!P1 LEA R8, P5, R219.reuse, R4.reuse, 0x2 ;  /* 0x00000004db089211 */ /* 0x0c2fe400078a10ff */
[-C--:B------:R-:W-:Y:S02]  /*184b0*/  @!P2 LEA.HI.X R7, R220, R5.reuse, R100, 0x2, P4 ;  /* 0x00000005dc07a211 */ /* 0x080fe400020f1464 */
[----:B------:R-:W-:Y:S02]  /*184c0*/  ISETP.GE.AND P4, PT, R216, UR4, PT ;  /* 0x00000004d8007c0c */ /* 0x000fe4000bf86270 */
[----:B--2---:R-:W-:Y:S01]  /*184d0*/  @!P0 LEA R10, P6, R218, R4, 0x2 ;  /* 0x00000004da0a8211 */ /* 0x004fe200078c10ff */
[----:B------:R0:W-:Y:S01]  /*184e0*/  @!P2 ST.E.64 desc[UR56][R6.64], R52 ;  /* 0x000000340600a985 */ /* 0x0001e2000c101b38 */
[----:B------:R-:W-:-:S02]  /*184f0*/  @!P1 LEA.HI.X R9, R219, R5, R35, 0x2, P5 ;  /* 0x00000005db099211 */ /* 0x000fc400028f1423 */
[-C--:B------:R-:W-:Y:S02]  /*18500*/  @!P0 LEA.HI.X R11, R218, R5.reuse, R34, 0x2, P6 ;  /* 0x00000005da0b8211 */ /* 0x080fe400030f1422 */
[----:B------:R-:W-:Y:S01]  /*18510*/  ISETP.GE.AND P2, PT, R215, UR4, PT ;  /* 0x00000004d7007c0c */ /* 0x000fe2000bf46270 */
[----:B------:R1:W-:Y:S01]  /*18520*/  @!P1 ST.E.64 desc[UR56][R8.64], R56 ;  /* 0x0000003808009985 */ /* 0x0003e2000c101b38 */
[----:B------:R-:W-:Y:S02]  /*18530*/  @!P3 LEA R20, P5, R217, R4, 0x2 ;  /* 0x00000004d914b211 */ /* 0x000fe400078a10ff */
[----:B------:R-:W-:Y:S01]  /*18540*/  ISETP.GE.AND P1, PT, R214, UR4, PT ;  /* 0x00000004d6007c0c */ /* 0x000fe2000bf26270 */
[----:B------:R2:W-:Y:S01]  /*18550*/  @!P0 ST.E.64 desc[UR56][R10.64], R60 ;  /* 0x0000003c0a008985 */ /* 0x0005e2000c101b38 */
[----:B------:R-:W-:Y:S02]  /*18560*/  ISETP.GE.AND P0, PT, R213, UR4, PT ;  /* 0x00000004d5007c0c */ /* 0x000fe4000bf06270 */
[----:B------:R-:W-:-:S02]  /*18570*/  @!P3 LEA.HI.X R21, R217, R5, R33, 0x2, P5 ;  /* 0x00000005d915b211 */ /* 0x000fc400028f1421 */
[----:B------:R-:W-:Y:S02]  /*18580*/  ISETP.GE.AND P5, PT, R212, UR4, PT ;  /* 0x00000004d4007c0c */ /* 0x000fe4000bfa6270 */
[CC--:B------:R-:W-:Y:S01]  /*18590*/  @!P4 LEA R12, P6, R216.reuse, R4.reuse, 0x2 ;  /* 0x00000004d80cc211 */ /* 0x0c0fe200078c10ff */
[----:B------:R3:W-:Y:S01]  /*185a0*/  @!P3 ST.E.64 desc[UR56][R20.64], R64 ;  /* 0x000000401400b985 */ /* 0x0007e2000c101b38 */
[CC--:B0-----:R-:W-:Y:S02]  /*185b0*/  @!P2 LEA R6, P3, R215.reuse, R4.reuse, 0x2 ;  /* 0x00000004d706a211 */ /* 0x0c1fe400078610ff */
[-C--:B------:R-:W-:Y:S02]  /*185c0*/  @!P4 LEA.HI.X R13, R216, R5.reuse, R32, 0x2, P6 ;  /* 0x00000005d80dc211 */ /* 0x080fe400030f1420 */
[-C--:B-1----:R-:W-:Y:S02]  /*185d0*/  @!P1 LEA R8, P6, R214, R4.reuse, 0x2 ;  /* 0x00000004d6089211 */ /* 0x082fe400078c10ff */
[----:B------:R-:W-:Y:S01]  /*185e0*/  @!P2 LEA.HI.X R7, R215, R5, R31, 0x2, P3 ;  /* 0x00000005d707a211 */ /* 0x000fe200018f141f */
[----:B------:R3:W-:Y:S01]  /*185f0*/  @!P4 ST.E.64 desc[UR56][R12.64], R68 ;  /* 0x000000440c00c985 */ /* 0x0007e2000c101b38 */
[----:B--2---:R-:W-:-:S02]  /*18600*/  @!P0 LEA R10, P4, R213, R4, 0x2 ;  /* 0x00000004d50a8211 */ /* 0x004fc400078810ff */
        /* <DEDUP_REMOVED lines=8> */
.L_x_624:
[----:B------:R-:W-:Y:S05]  /*18690*/  BSYNC B1 ;  /* 0x0000000000017941 */ /* 0x000fea0003800000 */
.L_x_623:
[----:B------:R-:W-:Y:S01]  /*186a0*/  ISETP.GE.AND P0, PT, R15, R102, PT ;  /* 0x000000660f00720c */ /* 0x000fe20003f06270 */
[----:B--23--:R2:W3:Y:S04]  /*186b0*/  SHFL.IDX PT, R5, R3, 0x1, 0x1c1f ;  /* 0x003c1f0003057f89 */ /* 0x00c4e800000e0000 */
[----:B-1----:R2:W1:Y:S08]  /*186c0*/  SHFL.IDX PT, R4, R0, 0x1, 0x1c1f ;  /* 0x003c1f0000047f89 */ /* 0x00247000000e0000 */
[----:B--2---:R-:W-:Y:S05]  /*186d0*/  @P0 BRA `(.L_x_622) ;  /* 0x0000000c00f40947 */ /* 0x004fea0003800000 */
[----:B------:R-:W-:Y:S02]  /*186e0*/  ULDC UR4, c[0x0][0xac8] ;  /* 0x0002b20000047ab9 */ /* 0x000fe40000000800 */
[----:B------:R-:W-:Y:S02]  /*186f0*/  ISETP.GE.AND P1, PT, R25, UR4, PT ;  /* 0x0000000419007c0c */ /* 0x000fe4000bf26270 */
[----:B------:R-:W-:Y:S02]  /*18700*/  ISETP.GE.AND P0, PT, R27, UR4, PT ;  /* 0x000000041b007c0c */ /* 0x000fe4000bf06270 */
[----:B------:R-:W-:Y:S02]  /*18710*/  ISETP.GE.AND P2, PT, R209, UR4, PT ;  /* 0x00000004d1007c0c */ /* 0x000fe4000bf46270 */
[----:B------:R-:W-:Y:S02]  /*18720*/  ISETP.GE.AND P4, PT, R223, UR4, PT ;  /* 0x00000004df007c0c */ /* 0x000fe4000bf86270 */
[----:B------:R-:W-:-:S05]  /*18730*/  ISETP.GE.AND P3, PT, R211, UR4, PT ;  /* 0x00000004d3007c0c */ /* 0x000fca000bf66270 */
[-C--:B-1----:R-:W-:Y:S02]  /*18740*/  @!P1 LEA R8, P5, R25, R4.reuse, 0x2 ;  /* 0x0000000419089211 */ /* 0x082fe400078a10ff */
[-C--:B------:R-:W-:Y:S02]  /*18750*/  @!P0 LEA R10, P6, R27, R4.reuse, 0x2 ;  /* 0x000000041b0a8211 */ /* 0x080fe400078c10ff */
[-C--:B---3--:R-:W-:Y:S01]  /*18760*/  @!P1 LEA.HI.X R9, R25, R5.reuse, R14, 0x2, P5 ;  /* 0x0000000519099211 */ /* 0x088fe200028f140e */
[----:B0-----:R-:W-:Y:S01]  /*18770*/  @!P2 IMAD.WIDE R6, R209, 0x4, R4 ;  /* 0x00000004d106a825 */ /* 0x001fe200078e0204 */
        /* <DEDUP_REMOVED lines=18> */
[-C--:B-1----:R-:W-:Y:S01]  /*188a0*/  @!P2 LEA R10, P6, R219, R4.reuse, 0x2 ;  /* 0x00000004db0aa211 */ /* 0x082fe200078c10ff */
[----:B------:R-:W-:Y:S01]  /*188b0*/  @!P5 ST.E.64 desc[UR56][R20.64], R46 ;  /* 0x0000002e1400d985 */ /* 0x000fe2000c101b38 */
[----:B------:R-:W-:Y:S02]  /*188c0*/  @!P1 LEA R8, P5, R220, R4, 0x2 ;  /* 0x00000004dc089211 */ /* 0x000fe400078a10ff */
[----:B------:R-:W-:-:S02]  /*188d0*/  @!P0 LEA.HI.X R7, R221, R5, R101, 0x2, P4 ;  /* 0x00000005dd078211 */ /* 0x000fc400020f1465 */
[-C--:B------:R-:W-:Y:S02]  /*188e0*/  @!P1 LEA.HI.X R9, R220, R5.reuse, R100, 0x2, P5 ;  /* 0x00000005dc099211 */ /* 0x080fe400028f1464 */
[----:B------:R-:W-:Y:S01]  /*188f0*/  ISETP.GE.AND P4, PT, R217, UR4, PT ;  /* 0x00000004d9007c0c */ /* 0x000fe2000bf86270 */
[----:B------:R-:W-:Y:S01]  /*18900*/  @!P0 ST.E.64 desc[UR56][R6.64], R50 ;  /* 0x0000003206008985 */ /* 0x000fe2000c101b38 */
[----:B------:R-:W-:Y:S02]  /*18910*/  @!P2 LEA.HI.X R11, R219, R5, R35, 0x2, P6 ;  /* 0x00000005db0ba211 */ /* 0x000fe400030f1423 */
[----:B--2---:R-:W-:Y:S01]  /*18920*/  @!P3 LEA R12, P5, R218, R4, 0x2 ;  /* 0x00000004da0cb211 */ /* 0x004fe200078a10ff */
[----:B------:R0:W-:Y:S01]  /*18930*/  @!P1 ST.E.64 desc[UR56][R8.64], R54 ;  /* 0x0000003608009985 */ /* 0x0001e2000c101b38 */
[----:B------:R-:W-:Y:S02]  /*18940*/  ISETP.GE.AND P1, PT, R215, UR4, PT ;  /* 0x00000004d7007c0c */ /* 0x000fe4000bf26270 */
[----:B------:R-:W-:Y:S01]  /*18950*/  ISETP.GE.AND P0, PT, R214, UR4, PT ;  /* 0x00000004d6007c0c */ /* 0x000fe2000bf06270 */
[----:B------:R1:W-:Y:S01]  /*18960*/  @!P2 ST.E.64 desc[UR56][R10.64], R58 ;  /* 0x0000003a0a00a985 */ /* 0x0003e2000c101b38 */
[----:B------:R-:W-:-:S02]  /*18970*/  ISETP.GE.AND P2, PT, R216, UR4, PT ;  /* 0x00000004d8007c0c */ /* 0x000fc4000bf46270 */
[-C--:B------:R-:W-:Y:S02]  /*18980*/  @!P3 LEA.HI.X R13, R218, R5.reuse, R34, 0x2, P5 ;  /* 0x00000005da0db211 */ /* 0x080fe400028f1422 */
[----:B------:R-:W-:Y:S02]  /*18990*/  ISETP.GE.AND P5, PT, R213, UR4, PT ;  /* 0x00000004d5007c0c */ /* 0x000fe4000bfa6270 */
[CC--:B---3--:R-:W-:Y:S01]  /*189a0*/  @!P4 LEA R14, P6, R217.reuse, R4.reuse, 0x2 ;  /* 0x00000004d90ec211 */ /* 0x0c8fe200078c10ff */
[----:B------:R2:W-:Y:S03]  /*189b0*/  @!P3 ST.E.64 desc[UR56][R12.64], R62 ;  /* 0x0000003e0c00b985 */ /* 0x0005e6000c101b38 */
[----:B------:R-:W-:Y:S02]  /*189c0*/  @!P4 LEA.HI.X R15, R217, R5, R33, 0x2, P6 ;  /* 0x00000005d90fc211 */ /* 0x000fe400030f1421 */
[----:B0-----:R-:W-:-:S02]  /*189d0*/  @!P1 LEA R8, P6, R215, R4, 0x2 ;  /* 0x00000004d7089211 */ /* 0x001fc400078c10ff */
[-C--:B------:R-:W-:Y:S01]  /*189e0*/  @!P2 LEA R6, P3, R216, R4.reuse, 0x2 ;  /* 0x00000004d806a211 */ /* 0x080fe200078610ff */
[----:B------:R2:W-:Y:S01]  /*189f0*/  @!P4 ST.E.64 desc[UR56][R14.64], R66 ;  /* 0x000000420e00c985 */ /* 0x0005e2000c101b38 */
[-C--:B-1----:R-:W-:Y:S02]  /*18a00*/  @!P0 LEA R10, P4, R214, R4.reuse, 0x2 ;  /* 0x00000004d60a8211 */ /* 0x082fe400078810ff */
        /* <DEDUP_REMOVED lines=11> */
[----:B------:R-:W-:-:S04]  /*18ac0*/  LEA R4, P0, R212, R4, 0x2 ;  /* 0x00000004d4047211 */ /* 0x000fc800078010ff */
[----:B------:R-:W-:-:S05]  /*18ad0*/  LEA.HI.X R5, R212, R5, R28, 0x2, P0 ;  /* 0x00000005d4057211 */ /* 0x000fca00000f141c */
[----:B------:R4:W-:Y:S01]  /*18ae0*/  ST.E.64 desc[UR56][R4.64], R86 ;  /* 0x0000005604007985 */ /* 0x0009e2000c101b38 */
[----:B------:R-:W-:Y:S05]  /*18af0*/  BRA `(.L_x_622) ;  /* 0x0000000800ec7947 */ /* 0x000fea0003800000 */
.L_x_613:
[----:B------:R-:W-:Y:S01]  /*18b00*/  ULDC.64 UR6, c[0x0][0xc08] ;  /* 0x0003020000067ab9 */ /* 0x000fe20000000a00 */
[----:B------:R-:W-:Y:S01]  /*18b10*/  ULDC.64 UR4, c[0x0][0xc00] ;  /* 0x0003000000047ab9 */ /* 0x000fe20000000a00 */
[----:B------:R-:W-:Y:S01]  /*18b20*/  ISETP.NE.U32.AND P1, PT, RZ, UR6, PT ;  /* 0x00000006ff007c0c */ /* 0x000fe2000bf25070 */
[----:B------:R-:W-:Y:S01]  /*18b30*/  IMAD.MOV.U32 R3, RZ, RZ, RZ ;  /* 0x000000ffff037224 */ /* 0x000fe200078e00ff */
[----:B------:R-:W-:Y:S02]  /*18b40*/  ISETP.NE.U32.AND P0, PT, RZ, UR4, PT ;  /* 0x00000004ff007c0c */ /* 0x000fe4000bf05070 */
[----:B------:R-:W-:Y:S02]  /*18b50*/  ISETP.NE.AND.EX P1, PT, RZ, UR7, PT, P1 ;  /* 0x00000007ff007c0c */ /* 0x000fe4000bf25310 */
[----:B------:R-:W-:Y:S02]  /*18b60*/  IADD3 R4, P2, R204, UR4, RZ ;  /* 0x00000004cc047c10 */ /* 0x000fe4000ff5e0ff */
[----:B------:R-:W-:-:S02]  /*18b70*/  ISETP.NE.AND.EX P0, PT, RZ, UR5, PT, P0 ;  /* 0x00000005ff007c0c */ /* 0x000fc4000bf05300 */
[----:B------:R-:W-:Y:S01]  /*18b80*/  IADD3.X R5, R205, UR5, RZ, P2, !PT ;  /* 0x00000005cd057c10 */ /* 0x000fe200097fe4ff */
[----:B------:R-:W-:Y:S02]  /*18b90*/  ULDC UR4, c[0x0][0xa88] ;  /* 0x0002a20000047ab9 */ /* 0x000fe40000000800 */
[----:B------:R-:W-:-:S04]  /*18ba0*/  IMAD.U32 R0, RZ, RZ, UR4 ;  /* 0x00000004ff007e24 */ /* 0x000fc8000f8e00ff */
[----:B------:R-:W-:-:S04]  /*18bb0*/  @P1 IADD3 R204, P2, R204, UR6, RZ ;  /* 0x00000006cccc1c10 */ /* 0x000fc8000ff5e0ff */
[----:B------:R-:W-:Y:S01]  /*18bc0*/  @P1 IADD3.X R205, R205, UR7, RZ, P2, !PT ;  /* 0x00000007cdcd1c10 */ /* 0x000fe200097fe4ff */
[----:B------:R3:W5:Y:S04]  /*18bd0*/  @P0 LDG.E R3, desc[UR56][R4.64] ;  /* 0x0000003804030981 */ /* 0x000768000c1e1900 */
[----:B------:R3:W5:Y:S01]  /*18be0*/  @P1 LDG.E R0, desc[UR56][R204.64] ;  /* 0x00000038cc001981 */ /* 0x000762000c1e1900 */
[----:B------:R-:W-:Y:S01]  /*18bf0*/  ISETP.NE.AND P2, PT, R202, RZ, PT ;  /* 0x000000ffca00720c */ /* 0x000fe20003f45270 */
[----:B0-----:R-:W0:-:S12]  /*18c00*/  S2R R6, SR_TID.X ;  /* 0x0000000000067919 */ /* 0x001e180000002100 */
[----:B------:R-:W4:Y:S01]  /*18c10*/  @!P2 LDC R202, c[0x0][0xad4] ;  /* 0x0002b500ffcaab82 */ /* 0x000f220000000800 */
[----:B0-----:R-:W-:Y:S02]  /*18c20*/  IADD3 R6, R6, -0x80, RZ ;  /* 0xffffff8006067810 */ /* 0x001fe40007ffe0ff */
[----:B----4-:R-:W-:Y:S02]  /*18c30*/  ISETP.GT.AND P2, PT, R202, 0x1, PT ;  /* 0x00000001ca00780c */ /* 0x010fe40003f44270 */
[----:B------:R-:W-:Y:S01]  /*18c40*/  ISETP.GT.AND P3, PT, R6, 0x7f, PT ;  /* 0x0000007f0600780c */ /* 0x000fe20003f64270 */
[----:B---3--:R-:W-:-:S12]  /*18c50*/  @P1 BRA `(.L_x_625) ;  /* 0x0000000000101947 */ /* 0x008fd80003800000 */
[----:B------:R-:W-:Y:S05]  /*18c60*/  @!P0 BRA `(.L_x_625) ;  /* 0x00000000000c8947 */ /* 0x000fea0003800000 */
[----:B------:R-:W3:Y:S04]  /*18c70*/  LDG.E R7, desc[UR56][R4.64] ;  /* 0x0000003804077981 */ /* 0x000ee8000c1e1900 */
[----:B-----5:R-:W3:Y:S02]  /*18c80*/  LDG.E R0, desc[UR56][R4.64+0x4] ;  /* 0x0000043804007981 */ /* 0x020ee4000c1e1900 */
[----:B---3--:R-:W-:-:S07]  /*18c90*/  IMAD.IADD R0, R0, 0x1, -R7 ;  /* 0x0000000100007824 */ /* 0x008fce00078e0a07 */
.L_x_625:
[----:B------:R-:W-:Y:S01]  /*18ca0*/  BSSY B1, `(.L_x_626) ;  /* 0x0000037000017945 */ /* 0x000fe20003800000 */
[----:B------:R-:W-:Y:S02]  /*18cb0*/  SEL R203, R203, RZ, !P0 ;  /* 0x000000ffcbcb7207 */ /* 0x000fe40004000000 */
[----:B------:R-:W-:Y:S02]  /*18cc0*/  SEL R225, R225, RZ, !P0 ;  /* 0x000000ffe1e17207 */ /* 0x000fe40004000000 */
[----:B-----5:R-:W-:Y:S01]  /*18cd0*/  SHF.R.S32.HI R26, RZ, 0x1f, R3 ;  /* 0x0000001fff1a7819 */ /* 0x020fe20000011403 */
[----:B------:R-:W-:Y:S06]  /*18ce0*/  @P3 BRA `(.L_x_627) ;  /* 0x0000000000c83947 */ /* 0x000fec0003800000 */
[----:B------:R-:W0:Y:S01]  /*18cf0*/  S2R R5, SR_TID.X ;  /* 0x0000000000057919 */ /* 0x000e220000002100 */
[----:B------:R-:W3:Y:S01]  /*18d00*/  LDC R29, c[0x0][0xbe8] ;  /* 0x0002fa00ff1d7b82 */ /* 0x000ee20000000800 */
[----:B0-----:R-:W-:Y:S02]  /*18d10*/  IMAD R4, R208, 0x80, R5 ;  /* 0x00000080d0047824 */ /* 0x001fe400078e0205 */
[----:B---3--:R-:W-:Y:S02]  /*18d20*/  IMAD R5, R0, R29, RZ ;  /* 0x0000001d00057224 */ /* 0x008fe400078e02ff */
[----:B------:R-:W-:-:S05]  /*18d30*/  VIADD R28, R4, 0xffffff80 ;  /* 0xffffff80041c7836 */ /* 0x000fca0000000000 */
[----:B------:R-:W-:-:S13]  /*18d40*/  ISETP.GE.AND P0, PT, R28, R5, PT ;  /* 0x000000051c00720c */ /* 0x000fda0003f06270 */
[----:B------:R-:W-:Y:S05]  /*18d50*/  @P0 BRA `(.L_x_627) ;  /* 0x0000000000ac0947 */ /* 0x000fea0003800000 */
[----:B------:R-:W-:Y:S01]  /*18d60*/  ISETP.GT.AND P0, PT, R202, 0x1, PT ;  /* 0x00000001ca00780c */ /* 0x000fe20003f04270 */
[----:B------:R-:W0:Y:S01]  /*18d70*/  LDC.64 R4, c[0x0][0xba8] ;  /* 0x0002ea00ff047b82 */ /* 0x000e220000000a00 */
[----:B------:R-:W-:Y:S01]  /*18d80*/  MOV R24, 0x9b8 ;  /* 0x000009b800187802 */ /* 0x000fe20000000f00 */
[----:B------:R-:W-:Y:S01]  /*18d90*/  IMAD.MOV.U32 R21, RZ, RZ, R28 ;  /* 0x000000ffff157224 */ /* 0x000fe200078e001c */
[----:B------:R-:W-:Y:S02]  /*18da0*/  ISETP.NE.AND P1, PT, R29, 0x1, PT ;  /* 0x000000011d00780c */ /* 0x000fe40003f25270 */
[----:B------:R-:W-:-:S04]  /*18db0*/  SEL R24, R24, 0x978, P0 ;  /* 0x0000097818187807 */ /* 0x000fc80000000000 */
[----:B------:R-:W3:Y:S08]  /*18dc0*/  LDC.64 R12, c[0x0][R24+0x220] ;  /* 0x00008800180c7b82 */ /* 0x000ef00000000a00 */
[----:B------:R-:W4:Y:S08]  /*18dd0*/  LDC.64 R10, c[0x0][R24+0x218] ;  /* 0x00008600180a7b82 */ /* 0x000f300000000a00 */
[----:B------:R-:W5:Y:S08]  /*18de0*/  LDC.64 R8, c[0x0][R24+0x228] ;  /* 0x00008a0018087b82 */ /* 0x000f700000000a00 */
[----:B------:R-:W1:Y:S08]  /*18df0*/  LDC.64 R6, c[0x0][R24+0x210] ;  /* 0x0000840018067b82 */ /* 0x000e700000000a00 */
[----:B------:R-:W2:Y:S08]  /*18e00*/  @P1 LDC R15, c[0x0][0xbec] ;  /* 0x0002fb00ff0f1b82 */ /* 0x000eb00000000800 */
[----:B------:R-:W4:Y:S01]  /*18e10*/  @P1 LDC R27, c[0x0][0xbf0] ;  /* 0x0002fc00ff1b1b82 */ /* 0x000f220000000800 */
[----:B---3--:R-:W-:-:S07]  /*18e20*/  IMAD R13, R13, R203, RZ ;  /* 0x000000cb0d0d7224 */ /* 0x008fce00078e02ff */
[----:B0-----:R-:W0:Y:S01]  /*18e30*/  @!P0 LDC R4, c[0x0][0xb50] ;  /* 0x0002d400ff048b82 */ /* 0x001e220000000800 */
[----:B--2---:R-:W-:-:S07]  /*18e40*/  @P1 IMAD.HI.U32 R20, R28, R15, RZ ;  /* 0x0000000f1c141227 */ /* 0x004fce00078e00ff */
[----:B------:R-:W2:Y:S01]  /*18e50*/  @!P0 LDC R5, c[0x0][0xb54] ;  /* 0x0002d500ff058b82 */ /* 0x000ea20000000800 */
[----:B------:R-:W-:Y:S01]  /*18e60*/  IMAD.WIDE.U32 R14, R12, R203, RZ ;  /* 0x000000cb0c0e7225 */ /* 0x000fe200078e00ff */
[----:B----4-:R-:W-:-:S03]  /*18e70*/  @P1 SHF.R.U32.HI R21, RZ, R27, R20 ;  /* 0x0000001bff151219 */ /* 0x010fc60000011614 */
[----:B------:R-:W-:Y:S01]  /*18e80*/  IMAD R27, R12, R225, R13 ;  /* 0x000000e10c1b7224 */ /* 0x000fe200078e020d */
[----:B------:R-:W-:Y:S01]  /*18e90*/  SEL R13, R210, RZ, P0 ;  /* 0x000000ffd20d7207 */ /* 0x000fe20000000000 */
[-C--:B------:R-:W-:Y:S02]  /*18ea0*/  IMAD R25, R11, R199.reuse, RZ ;  /* 0x000000c70b197224 */ /* 0x080fe400078e02ff */
[----:B------:R-:W-:Y:S01]  /*18eb0*/  IMAD.WIDE.U32 R10, R10, R199, RZ ;  /* 0x000000c70a0a7225 */ /* 0x000fe200078e00ff */
[----:B------:R-:W-:-:S03]  /*18ec0*/  IADD3 R12, R15, R27, RZ ;  /* 0x0000001b0f0c7210 */ /* 0x000fc60007ffe0ff */
[----:B------:R-:W-:Y:S01]  /*18ed0*/  IMAD.IADD R25, R11, 0x1, R25 ;  /* 0x000000010b197824 */ /* 0x000fe200078e0219 */
[----:B------:R-:W-:Y:S01]  /*18ee0*/  IADD3 R10, P1, P3, R14, R10, R3 ;  /* 0x0000000a0e0a7210 */ /* 0x000fe20007b3e003 */
[----:B-----5:R-:W-:Y:S02]  /*18ef0*/  IMAD R15, R9, R13, RZ ;  /* 0x0000000d090f7224 */ /* 0x020fe400078e02ff */
[----:B------:R-:W-:Y:S01]  /*18f00*/  IMAD.MOV R11, RZ, RZ, -R21 ;  /* 0x000000ffff0b7224 */ /* 0x000fe200078e0a15 */
[----:B------:R-:W-:Y:S01]  /*18f10*/  IADD3.X R12, R12, R25, R26, P1, P3 ;  /* 0x000000190c0c7210 */ /* 0x000fe20000fe641a */
[----:B------:R-:W-:-:S04]  /*18f20*/  IMAD.WIDE.U32 R8, R8, R13, RZ ;  /* 0x0000000d08087225 */ /* 0x000fc800078e00ff */
[----:B------:R-:W-:Y:S01]  /*18f30*/  IMAD R11, R29, R11, R28 ;  /* 0x0000000b1d0b7224 */ /* 0x000fe200078e021c */
[----:B------:R-:W-:Y:S01]  /*18f40*/  IADD3 R8, P0, P1, R21, R10, R8 ;  /* 0x0000000a15087210 */ /* 0x000fe2000791e008 */
[----:B------:R-:W-:Y:S01]  /*18f50*/  IMAD.IADD R15, R9, 0x1, R15 ;  /* 0x00000001090f7824 */ /* 0x000fe200078e020f */
[----:B------:R-:W-:Y:S01]  /*18f60*/  SHF.R.S32.HI R21, RZ, 0x1f, R21 ;  /* 0x0000001fff157819 */ /* 0x000fe20000011415 */
[----:B-1----:R-:W-:Y:S01]  /*18f70*/  IMAD R7, R7, R11, RZ ;  /* 0x0000000b07077224 */ /* 0x002fe200078e02ff */
[----:B------:R-:W-:Y:S02]  /*18f80*/  SHF.R.S32.HI R13, RZ, 0x1f, R11 ;  /* 0x0000001fff0d7819 */ /* 0x000fe4000001140b */
[----:B------:R-:W-:-:S03]  /*18f90*/  IADD3.X R9, R21, R12, R15, P0, P1 ;  /* 0x0000000c15097210 */ /* 0x000fc600007e240f */
[C---:B------:R-:W-:Y:S02]  /*18fa0*/  IMAD R13, R6.reuse, R13, R7 ;  /* 0x0000000d060d7224 */ /* 0x040fe400078e0207 */
[----:B------:R-:W-:-:S04]  /*18fb0*/  IMAD.WIDE.U32 R6, R6, R11, R8 ;  /* 0x0000000b06067225 */ /* 0x000fc800078e0008 */
[----:B------:R-:W-:Y:S01]  /*18fc0*/  IMAD.IADD R7, R7, 0x1, R13 ;  /* 0x0000000107077824 */ /* 0x000fe200078e020d */
[----:B0-----:R-:W-:-:S04]  /*18fd0*/  LEA R4, P0, R6, R4, 0x2 ;  /* 0x0000000406047211 */ /* 0x001fc800078010ff */
[----:B--2---:R-:W-:Y:S01]  /*18fe0*/  LEA.HI.X R5, R6, R5, R7, 0x2, P0 ;  /* 0x0000000506057211 */ /* 0x004fe200000f1407 */
[----:B------:R-:W-:-:S05]  /*18ff0*/  IMAD.MOV.U32 R7, RZ, RZ, -0x800000 ;  /* 0xff800000ff077424 */ /* 0x000fca00078e00ff */
[----:B------:R0:W-:Y:S03]  /*19000*/  STG.E desc[UR56][R4.64], R7 ;  /* 0x0000000704007986 */ /* 0x0001e6000c101938 */
.L_x_627:
[----:B------:R-:W-:Y:S05]  /*19010*/  BSYNC B1 ;  /* 0x0000000000017941 */ /* 0x000fea0003800000 */
.L_x_626:
[----:B------:R-:W-:Y:S05]  /*19020*/  @P2 BRA `(.L_x_622) ;  /* 0x0000000400a02947 */ /* 0x000fea0003800000 */
[----:B------:R-:W3:Y:S01]  /*19030*/  LDC R11, c[0x0][0xbe8] ;  /* 0x0002fa00ff0b7b82 */ /* 0x000ee20000000800 */
[----:B------:R-:W-:Y:S01]  /*19040*/  ULDC.64 UR4, c[0x0][0xaa0] ;  /* 0x0002a80000047ab9 */ /* 0x000fe20000000a00 */
[----:B------:R-:W-:Y:S01]  /*19050*/  ULDC.64 UR6, c[0x0][0xaf0] ;  /* 0x0002bc0000067ab9 */ /* 0x000fe20000000a00 */
[----:B0-----:R-:W-:Y:S01]  /*19060*/  IMAD R4, R26, UR4, RZ ;  /* 0x000000041a047c24 */ /* 0x001fe2000f8e02ff */
[----:B------:R-:W-:Y:S01]  /*19070*/  BSSY B1, `(.L_x_628) ;  /* 0x0000039000017945 */ /* 0x000fe20003800000 */
[----:B------:R-:W-:Y:S02]  /*19080*/  SHF.R.S32.HI R10, RZ, 0x1f, R200 ;  /* 0x0000001fff0a7819 */ /* 0x000fe400000114c8 */
[C---:B------:R-:W-:Y:S01]  /*19090*/  IMAD R7, R3.reuse, UR5, R4 ;  /* 0x0000000503077c24 */ /* 0x040fe2000f8e0204 */
[----:B------:R-:W-:Y:S01]  /*190a0*/  SHF.R.S32.HI R14, RZ, 0x1f, R198 ;  /* 0x0000001fff0e7819 */ /* 0x000fe200000114c6 */
[----:B------:R-:W-:Y:S01]  /*190b0*/  IMAD.WIDE.U32 R4, R3, UR4, RZ ;  /* 0x0000000403047c25 */ /* 0x000fe2000f8e00ff */
[----:B------:R-:W-:Y:S01]  /*190c0*/  LEA R3, R201, R224, 0x5 ;  /* 0x000000e0c9037211 */ /* 0x000fe200078e28ff */
[----:B------:R-:W-:-:S02]  /*190d0*/  ULDC.64 UR4, c[0x0][0xae8] ;  /* 0x0002ba0000047ab9 */ /* 0x000fc40000000a00 */
[----:B------:R-:W-:Y:S02]  /*190e0*/  IMAD.IADD R5, R5, 0x1, R7 ;  /* 0x0000000105057824 */ /* 0x000fe400078e0207 */
[----:B------:R-:W-:Y:S02]  /*190f0*/  IMAD R9, R208, 0x80, R3 ;  /* 0x00000080d0097824 */ /* 0x000fe400078e0203 */
[----:B------:R-:W-:-:S04]  /*19100*/  IMAD.WIDE.U32 R4, R199, UR4, R4 ;  /* 0x00000004c7047c25 */ /* 0x000fc8000f8e0004 */
[----:B------:R-:W-:Y:S02]  /*19110*/  IMAD.MOV.U32 R3, RZ, RZ, R9 ;  /* 0x000000ffff037224 */ /* 0x000fe400078e0009 */
[----:B------:R-:W-:Y:S01]  /*19120*/  IMAD R7, R225, UR6, RZ ;  /* 0x00000006e1077c24 */ /* 0x000fe2000f8e02ff */
[----:B---3--:R-:W-:Y:S01]  /*19130*/  ISETP.NE.AND P0, PT, R11, 0x1, PT ;  /* 0x000000010b00780c */ /* 0x008fe20003f05270 */
[----:B------:R-:W-:Y:S01]  /*19140*/  IMAD R5, R199, UR5, R5 ;  /* 0x00000005c7057c24 */ /* 0x000fe2000f8e0205 */
[----:B------:R-:W-:Y:S01]  /*19150*/  ULDC.64 UR4, c[0x0][0xae0] ;  /* 0x0002b80000047ab9 */ /* 0x000fe20000000a00 */
[C---:B------:R-:W-:Y:S02]  /*19160*/  IMAD R7, R203.reuse, UR7, R7 ;  /* 0x00000007cb077c24 */ /* 0x040fe4000f8e0207 */
[----:B------:R-:W-:-:S04]  /*19170*/  IMAD.WIDE.U32 R4, R203, UR6, R4 ;  /* 0x00000006cb047c25 */ /* 0x000fc8000f8e0004 */
[----:B------:R-:W-:-:S04]  /*19180*/  IMAD.IADD R5, R5, 0x1, R7 ;  /* 0x0000000105057824 */ /* 0x000fc800078e0207 */
[----:B------:R-:W0:Y:S08]  /*19190*/  @P0 LDC R6, c[0x0][0xbec] ;  /* 0x0002fb00ff060b82 */ /* 0x000e300000000800 */
[----:B------:R-:W3:Y:S01]  /*191a0*/  @P0 LDC R13, c[0x0][0xbf0] ;  /* 0x0002fc00ff0d0b82 */ /* 0x000ee20000000800 */
[----:B0-----:R-:W-:-:S05]  /*191b0*/  @P0 IMAD.HI.U32 R6, R9, R6, RZ ;  /* 0x0000000609060227 */ /* 0x001fca00078e00ff */
[----:B---3--:R-:W-:-:S04]  /*191c0*/  @P0 SHF.R.U32.HI R3, RZ, R13, R6 ;  /* 0x0000000dff030219 */ /* 0x008fc80000011606 */
[----:B------:R-:W-:Y:S01]  /*191d0*/  SHF.R.S32.HI R6, RZ, 0x1f, R3 ;  /* 0x0000001fff067819 */ /* 0x000fe20000011403 */
[C---:B------:R-:W-:Y:S01]  /*191e0*/  IMAD.WIDE.U32 R4, R3.reuse, UR4, R4 ;  /* 0x0000000403047c25 */ /* 0x040fe2000f8e0004 */
[----:B------:R-:W-:-:S03]  /*191f0*/  IADD3 R8, -R3, RZ, RZ ;  /* 0x000000ff03087210 */ /* 0x000fc60007ffe1ff */
[----:B------:R-:W-:Y:S02]  /*19200*/  IMAD R6, R6, UR4, RZ ;  /* 0x0000000406067c24 */ /* 0x000fe4000f8e02ff */
[----:B------:R-:W-:Y:S02]  /*19210*/  IMAD R7, R11, R8, R9 ;  /* 0x000000080b077224 */ /* 0x000fe400078e0209 */
[----:B------:R-:W-:Y:S01]  /*19220*/  IMAD R9, R3, UR5, R6 ;  /* 0x0000000503097c24 */ /* 0x000fe2000f8e0206 */
[----:B------:R-:W-:Y:S01]  /*19230*/  ULDC.64 UR4, c[0x0][0xad8] ;  /* 0x0002b60000047ab9 */ /* 0x000fe20000000a00 */
[----:B------:R-:W-:Y:S01]  /*19240*/  IMAD R8, R208, 0x80, R224 ;  /* 0x00000080d0087824 */ /* 0x000fe200078e02e0 */
[----:B------:R-:W-:Y:S01]  /*19250*/  SHF.R.S32.HI R3, RZ, 0x1f, R7 ;  /* 0x0000001fff037819 */ /* 0x000fe20000011407 */
[----:B------:R-:W-:Y:S02]  /*19260*/  IMAD.IADD R5, R5, 0x1, R9 ;  /* 0x0000000105057824 */ /* 0x000fe400078e0209 */
[----:B------:R-:W-:Y:S01]  /*19270*/  IMAD R11, R0, R11, RZ ;  /* 0x0000000b000b7224 */ /* 0x000fe200078e02ff */
[----:B------:R-:W-:Y:S01]  /*19280*/  IADD3 R0, R8, 0x20, RZ ;  /* 0x0000002008007810 */ /* 0x000fe20007ffe0ff */
[----:B------:R-:W-:-:S02]  /*19290*/  IMAD R6, R3, UR4, RZ ;  /* 0x0000000403067c24 */ /* 0x000fc4000f8e02ff */
[C---:B------:R-:W-:Y:S01]  /*192a0*/  IMAD.WIDE.U32 R4, R7.reuse, UR4, R4 ;  /* 0x0000000407047c25 */ /* 0x040fe2000f8e0004 */
[-C--:B------:R-:W-:Y:S02]  /*192b0*/  ISETP.GE.AND P2, PT, R8, R11.reuse, PT ;  /* 0x0000000b0800720c */ /* 0x080fe40003f46270 */
[----:B------:R-:W-:Y:S01]  /*192c0*/  ISETP.GE.AND P1, PT, R0, R11, PT ;  /* 0x0000000b0000720c */ /* 0x000fe20003f26270 */
[----:B------:R-:W-:Y:S01]  /*192d0*/  IMAD R3, R7, UR5, R6 ;  /* 0x0000000507037c24 */ /* 0x000fe2000f8e0206 */
[----:B------:R-:W-:Y:S01]  /*192e0*/  ULDC.64 UR4, c[0x0][0xa80] ;  /* 0x0002a00000047ab9 */ /* 0x000fe20000000a00 */
[----:B------:R-:W-:Y:S01]  /*192f0*/  VIADD R0, R8, 0x40 ;  /* 0x0000004008007836 */ /* 0x000fe20000000000 */
[----:B------:R-:W-:Y:S01]  /*19300*/  LEA R6, P3, R4, UR4, 0x1 ;  /* 0x0000000404067c11 */ /* 0x000fe2000f8608ff */
[----:B------:R-:W-:-:S03]  /*19310*/  IMAD.IADD R3, R5, 0x1, R3 ;  /* 0x0000000105037824 */ /* 0x000fc600078e0203 */
[----:B------:R-:W-:Y:S01]  /*19320*/  ISETP.GE.AND P0, PT, R0, R11, PT ;  /* 0x0000000b0000720c */ /* 0x000fe20003f06270 */
[----:B------:R0:W3:Y:S01]  /*19330*/  SHFL.IDX PT, R7, R6, RZ, 0x181f ;  /* 0x00181fff06077589 */ /* 0x0000e200000e0000 */
[----:B------:R-:W-:-:S05]  /*19340*/  LEA.HI.X R3, R4, UR5, R3, 0x1, P3 ;  /* 0x0000000504037c11 */ /* 0x000fca00098f0c03 */
[----:B------:R0:W4:Y:S01]  /*19350*/  SHFL.IDX PT, R5, R3, RZ, 0x181f ;  /* 0x00181fff03057589 */ /* 0x00012200000e0000 */
        /* <DEDUP_REMOVED lines=8> */
[----:B------:R3:W-:Y:S04]  /*193e0*/  @!P4 ST.E.128 desc[UR56][R12.64], RZ ;  /* 0x000000ff0c00c985 */ /* 0x0007e8000c101d38 */
[----:B------:R3:W-:Y:S02]  /*193f0*/  @!P5 ST.E.128 desc[UR56][R4.64], RZ ;  /* 0x000000ff0400d985 */ /* 0x0007e4000c101d38 */
.L_x_629:
[----:B------:R-:W-:Y:S05]  /*19400*/  BSYNC B1 ;  /* 0x0000000000017941 */ /* 0x000fea0003800000 */
.L_x_628:
[----:B---34-:R3:W4:Y:S01]  /*19410*/  SHFL.IDX PT, R5, R3, 0x1, 0x181f ;  /* 0x00381f0003057f89 */ /* 0x01872200000e0000 */
[----:B------:R-:W-:Y:S03]  /*19420*/  BSSY B1, `(.L_x_630) ;  /* 0x000000c000017945 */ /* 0x000fe60003800000 */
[----:B------:R3:W0:Y:S01]  /*19430*/  SHFL.IDX PT, R7, R6, 0x1, 0x181f ;  /* 0x00381f0006077f89 */ /* 0x00062200000e0000 */
[----:B------:R-:W-:Y:S05]  /*19440*/  @P1 BRA `(.L_x_631) ;  /* 0x0000000000241947 */ /* 0x000fea0003800000 */
[----:B------:R-:W-:Y:S02]  /*19450*/  ULDC UR4, c[0x0][0xac8] ;  /* 0x0002b20000047ab9 */ /* 0x000fe40000000800 */
[----:B------:R-:W-:Y:S02]  /*19460*/  ISETP.GE.AND P3, PT, R198, UR4, PT ;  /* 0x00000004c6007c0c */ /* 0x000fe4000bf66270 */
[----:B------:R-:W-:-:S11]  /*19470*/  ISETP.GE.AND P4, PT, R200, UR4, PT ;  /* 0x00000004c8007c0c */ /* 0x000fd6000bf86270 */
[-C--:B0-----:R-:W-:Y:S02]  /*19480*/  @!P3 LEA R12, P1, R198, R7.reuse, 0x1 ;  /* 0x00000007c60cb211 */ /* 0x081fe400078208ff */
[----:B------:R-:W-:Y:S02]  /*19490*/  @!P4 LEA R4, P2, R200, R7, 0x1 ;  /* 0x00000007c804c211 */ /* 0x000fe400078408ff */
[-C--:B----4-:R-:W-:Y:S02]  /*194a0*/  @!P3 LEA.HI.X R13, R198, R5.reuse, R14, 0x1, P1 ;  /* 0x00000005c60db211 */ /* 0x090fe400008f0c0e */
[----:B------:R-:W-:-:S03]  /*194b0*/  @!P4 LEA.HI.X R5, R200, R5, R10, 0x1, P2 ;  /* 0x00000005c805c211 */ /* 0x000fc600010f0c0a */
[----:B------:R0:W-:Y:S04]  /*194c0*/  @!P3 ST.E.128 desc[UR56][R12.64], RZ ;  /* 0x000000ff0c00b985 */ /* 0x0001e8000c101d38 */
[----:B------:R0:W-:Y:S02]  /*194d0*/  @!P4 ST.E.128 desc[UR56][R4.64], RZ ;  /* 0x000000ff0400c985 */ /* 0x0001e4000c101d38 */
.L_x_631:
[----:B------:R-:W-:Y:S05]  /*194e0*/  BSYNC B1 ;  /* 0x0000000000017941 */ /* 0x000fea0003800000 */
.L_x_630:
[----:B0---4-:R0:W4:Y:S01]  /*194f0*/  SHFL.IDX PT, R5, R3, 0x2, 0x181f ;  /* 0x00581f0003057f89 */ /* 0x01112200000e0000 */
        /* <DEDUP_REMOVED lines=12> */
.L_x_633:
[----:B------:R-:W-:Y:S05]  /*195c0*/  BSYNC B1 ;  /* 0x0000000000017941 */ /* 0x000fea0003800000 */
.L_x_632:
[----:B------:R-:W-:Y:S01]  /*195d0*/  VIADD R0, R8, 0x60 ;  /* 0x0000006008007836 */ /* 0x000fe20000000000 */
[----:B0--3--:R-:W0:Y:S04]  /*195e0*/  SHFL.IDX PT, R3, R3, 0x3, 0x181f ;  /* 0x00781f0003037f89 */ /* 0x009e2800000e0000 */
[----:B------:R-:W-:Y:S01]  /*195f0*/  ISETP.GE.AND P0, PT, R0, R11, PT ;  /* 0x0000000b0000720c */ /* 0x000fe20003f06270 */
[----:B----4-:R3:W4:-:S12]  /*19600*/  SHFL.IDX PT, R5, R6, 0x3, 0x181f ;  /* 0x00781f0006057f89 */ /* 0x01071800000e0000 */
[----:B---3--:R-:W-:Y:S05]  /*19610*/  @P0 BRA `(.L_x_622) ;  /* 0x0000000000240947 */ /* 0x008fea0003800000 */
[----:B------:R-:W-:Y:S02]  /*19620*/  ULDC UR4, c[0x0][0xac8] ;  /* 0x0002b20000047ab9 */ /* 0x000fe40000000800 */
[----:B------:R-:W-:Y:S02]  /*19630*/  ISETP.GE.AND P2, PT, R198, UR4, PT ;  /* 0x00000004c6007c0c */ /* 0x000fe4000bf46270 */
[----:B------:R-:W-:-:S11]  /*19640*/  ISETP.GE.AND P3, PT, R200, UR4, PT ;  /* 0x00000004c8007c0c */ /* 0x000fd6000bf66270 */
[-C--:B----4-:R-:W-:Y:S02]  /*19650*/  @!P2 LEA R6, P0, R198, R5.reuse, 0x1 ;  /* 0x00000005c606a211 */ /* 0x090fe400078008ff */
[----:B------:R-:W-:Y:S02]  /*19660*/  @!P3 LEA R4, P1, R200, R5, 0x1 ;  /* 0x00000005c804b211 */ /* 0x000fe400078208ff */
[-C--:B0-----:R-:W-:Y:S02]  /*19670*/  @!P2 LEA.HI.X R7, R198, R3.reuse, R14, 0x1, P0 ;  /* 0x00000003c607a211 */ /* 0x081fe400000f0c0e */
[----:B------:R-:W-:-:S03]  /*19680*/  @!P3 LEA.HI.X R5, R200, R3, R10, 0x1, P1 ;  /* 0x00000003c805b211 */ /* 0x000fc600008f0c0a */
[----:B------:R0:W-:Y:S04]  /*19690*/  @!P2 ST.E.128 desc[UR56][R6.64], RZ ;  /* 0x000000ff0600a985 */ /* 0x0001e8000c101d38 */
[----:B------:R0:W-:Y:S02]  /*196a0*/  @!P3 ST.E.128 desc[UR56][R4.64], RZ ;  /* 0x000000ff0400b985 */ /* 0x0001e4000c101d38 */
.L_x_622:
[----:B------:R-:W-:Y:S05]  /*196b0*/  BSYNC B0 ;  /* 0x0000000000007941 */ /* 0x000fea0003800000 */
.L_x_612:
[----:B------:R-:W-:Y:S02]  /*196c0*/  ULDC UR4, c[0x0][0xc3c] ;  /* 0x00030f0000047ab9 */ /* 0x000fe40000000800 */
[----:B--2---:R-:W-:-:S13]  /*196d0*/  ISETP.GE.AND P0, PT, R147, UR4, PT ;  /* 0x0000000493007c0c */ /* 0x004fda000bf06270 */
[----:B------:R-:W-:Y:S05]  /*196e0*/  @!P0 BRA `(.L_x_634) ;  /* 0xfffffe7c00a48947 */ /* 0x000fea000383ffff */
[----:B------:R-:W-:Y:S05]  /*196f0*/  BRA `(.L_x_422) ;  /* 0x0000007c00e47947 */ /* 0x000fea0003800000 */
.L_x_420:
[----:B------:R-:W-:-:S08]  /*19700*/  NOP ;  /* 0x0000000000007918 */ /* 0x000fd00000000000 */
[----:B0-----:R-:W0:-:S00]  /*19710*/  USETMAXREG.DEALLOC.CTAPOOL 0x18 ;  /* 0x00000018000079c8 */ /* 0x001e0000080e0500 */
[----:B0-----:R-:W2:Y:S01]  /*19720*/  LDL.LU R2, [R1+0x14] ;  /* 0x0000140001027983 */ /* 0x001ea20000300800 */
[----:B------:R-:W-:Y:S02]  /*19730*/  LOP3.LUT R0, R0, 0x3, RZ, 0xc0, !PT ;  /* 0x0000000300007812 */ /* 0x000fe400078ec0ff */
[----:B------:R-:W-:-:S04]  /*19740*/  MOV R7, RZ ;  /* 0x000000ff00077202 */ /* 0x000fc80000000f00 */
        /* <DEDUP_REMOVED lines=15> */
.L_x_635:
[----:B------:R-:W-:Y:S01]  /*19840*/  LOP3.LUT R0, R6, 0x1f, RZ, 0xc0, !PT ;  /* 0x0000001f06007812 */ /* 0x000fe200078ec0ff */
[----:B------:R-:W-:Y:S01]  /*19850*/  ULDC UR4, c[0x0][0xc3c] ;  /* 0x00030f0000047ab9 */ /* 0x000fe20000000800 */
[----:B------:R-:W-:Y:S01]  /*19860*/  IMAD.MOV.U32 R10, RZ, RZ, RZ ;  /* 0x000000ffff0a7224 */ /* 0x000fe200078e00ff */
[----:B------:R-:W1:Y:S01]  /*19870*/  S2UR UR6, SR_CTAID.X ;  /* 0x00000000000679c3 */ /* 0x000e620000002500 */
[----:B------:R-:W-:Y:S01]  /*19880*/  ISETP.NE.AND P0, PT, R0, 0x1f, PT ;  /* 0x0000001f0000780c */ /* 0x000fe20003f05270 */
[----:B------:R-:W-:-:S03]  /*19890*/  ULDC UR5, c[0x0][0xc38] ;  /* 0x00030e0000057ab9 */ /* 0x000fc60000000800 */
[----:B------:R-:W-:-:S13]  /*198a0*/  ISETP.GE.OR P1, PT, R0, UR4, !P0 ;  /* 0x0000000400007c0c */ /* 0x000fda000c726670 */
[----:B0-----:R-:W0:Y:S08]  /*198b0*/  @!P1 LDC.64 R2, c[0x0][0xc80] ;  /* 0x00032000ff029b82 */ /* 0x001e300000000a00 */
[----:B------:R-:W2:Y:S01]  /*198c0*/  @!P1 LDC.64 R4, c[0x0][0xc78] ;  /* 0x00031e00ff049b82 */ /* 0x000ea20000000a00 */
[----:B0-----:R-:W-:-:S05]  /*198d0*/  @!P1 IMAD.WIDE.U32 R2, R0, 0x4, R2 ;  /* 0x0000000400029825 */ /* 0x001fca00078e0002 */
[----:B------:R2:W3:Y:S02]  /*198e0*/  @!P1 LDG.E R7, desc[UR56][R2.64] ;  /* 0x0000003802079981 */ /* 0x0004e4000c1e1900 */
[----:B--2---:R-:W-:-:S05]  /*198f0*/  @!P1 IMAD.WIDE.U32 R2, R0, 0x4, R4 ;  /* 0x0000000400029825 */ /* 0x004fca00078e0004 */
        /* <DEDUP_REMOVED lines=15> */
[----:B0-----:R-:W-:-:S04]  /*199f0*/  SEL R9, R9, RZ, P3 ;  /* 0x000000ff09097207 */ /* 0x001fc80001800000 */
[----:B------:R-:W-:-:S05]  /*19a00*/  IADD3 R9, R8, R9, RZ ;  /* 0x0000000908097210 */ /* 0x000fca0007ffe0ff */
        /* <DEDUP_REMOVED lines=9> */
[----:B-1----:R-:W-:-:S13]  /*19aa0*/  ISETP.GT.AND P6, PT, R8, UR6, PT ;  /* 0x0000000608007c0c */ /* 0x002fda000bfc4270 */
[----:B------:R-:W-:Y:S05]  /*19ab0*/  @P6 BRA `(.L_x_637) ;  /* 0x0000000000a46947 */ /* 0x000fea0003800000 */
[----:B------:R-:W-:Y:S01]  /*19ac0*/  MOV R8, R11 ;  /* 0x0000000b00087202 */ /* 0x000fe20000000f00 */
[----:B------:R-:W-:Y:S01]  /*19ad0*/  UMOV UR4, URZ ;  /* 0x0000003f00047c82 */ /* 0x000fe20008000000 */
[----:B------:R-:W-:-:S05]  /*19ae0*/  ULDC UR5, c[0x0][0xc38] ;  /* 0x00030e0000057ab9 */ /* 0x000fca0000000800 */
.L_x_639:
        /* <DEDUP_REMOVED lines=12> */
[----:B------:R-:W-:Y:S01]  /*19bb0*/  MOV R10, RZ ;  /* 0x000000ff000a7202 */ /* 0x000fe20000000f00 */
[----:B0-----:R-:W-:-:S05]  /*19bc0*/  @!P6 IMAD.WIDE R2, R9, 0x4, R2 ;  /* 0x000000040902e825 */ /* 0x001fca00078e0202 */
[----:B------:R1:W2:Y:S02]  /*19bd0*/  @!P6 LDG.E R7, desc[UR56][R2.64] ;  /* 0x000000380207e981 */ /* 0x0002a4000c1e1900 */
[----:B-1----:R-:W-:-:S05]  /*19be0*/  @!P6 IMAD.WIDE R2, R9, 0x4, R4 ;  /* 0x000000040902e825 */ /* 0x002fca00078e0204 */
        /* <DEDUP_REMOVED lines=22> */
.L_x_637:
        /* <DEDUP_REMOVED lines=14> */
[----:B0-----:R-:W-:-:S06]  /*19e30*/  IADD3 R3, R13, 0xffffffe, RZ ;  /* 0x0ffffffe0d037810 */ /* 0x001fcc0007ffe0ff */
[----:B------:R-:W0:Y:S02]  /*19e40*/  F2I.FTZ.U32.TRUNC.NTZ R3, R3 ;  /* 0x0000000300037305 */ /* 0x000e24000021f000 */
[----:B0-----:R-:W-:Y:S01]  /*19e50*/  IMAD.MOV R16, RZ, RZ, -R3 ;  /* 0x000000ffff107224 */ /* 0x001fe200078e0a03 */
[----:B------:R-:W-:Y:S06]  /*19e60*/  @!P0 BRA `(.L_x_640) ;  /* 0x0000000000088947 */ /* 0x000fec0003800000 */
[----:B------:R-:W-:-:S05]  /*19e70*/  VIADD R13, R4, 0xffffffff ;  /* 0xffffffff040d7836 */ /* 0x000fca0000000000 */
[----:B------:R0:W1:Y:S02]  /*19e80*/  SHFL.IDX PT, R14, R2, R13, 0x1f ;  /* 0x00001f0d020e7589 */ /* 0x00006400000e0000 */
.L_x_640:
[----:B-1----:R-:W-:Y:S01]  /*19e90*/  IMAD R10, R14, UR5, R11 ;  /* 0x000000050e0a7c24 */ /* 0x002fe2000f8e020b */
[----:B0-----:R-:W-:Y:S01]  /*19ea0*/  MOV R2, RZ ;  /* 0x000000ff00027202 */ /* 0x001fe20000000f00 */
[----:B------:R-:W-:Y:S01]  /*19eb0*/  IMAD R11, R16, R5, RZ ;  /* 0x00000005100b7224 */ /* 0x000fe200078e02ff */
[----:B------:R-:W0:Y:S02]  /*19ec0*/  MUFU.RCP R12, R12 ;  /* 0x0000000c000c7308 */ /* 0x000e240000001000 */
[----:B------:R1:W-:Y:S01]  /*19ed0*/  STL [R1], R10 ;  /* 0x0000000a01007387 */ /* 0x0003e20000100800 */
[----:B------:R-:W-:Y:S01]  /*19ee0*/  IMAD.HI.U32 R2, R3, R11, R2 ;  /* 0x0000000b03027227 */ /* 0x000fe200078e0002 */
[----:B------:R-:W-:-:S05]  /*19ef0*/  IABS R11, R7 ;  /* 0x00000007000b7213 */ /* 0x000fca0000000000 */
[----:B------:R-:W-:Y:S01]  /*19f00*/  IMAD.MOV R14, RZ, RZ, -R11 ;  /* 0x000000ffff0e7224 */ /* 0x000fe200078e0a0b */
[----:B-1----:R-:W-:-:S04]  /*19f10*/  IADD3 R10, -R10, UR6, RZ ;  /* 0x000000060a0a7c10 */ /* 0x002fc8000fffe1ff */
[----:B------:R-:W-:-:S05]  /*19f20*/  IABS R3, R10 ;  /* 0x0000000a00037213 */ /* 0x000fca0000000000 */
[----:B------:R-:W-:-:S04]  /*19f30*/  IMAD.HI.U32 R11, R2, R3, RZ ;  /* 0x00000003020b7227 */ /* 0x000fc800078e00ff */
[----:B------:R-:W-:Y:S02]  /*19f40*/  IMAD R2, R11, R14, R3 ;  /* 0x0000000e0b027224 */ /* 0x000fe400078e0203 */
[----:B0-----:R-:W-:-:S03]  /*19f50*/  VIADD R3, R12, 0xffffffe ;  /* 0x0ffffffe0c037836 */ /* 0x001fc60000000000 */
[----:B------:R-:W-:-:S03]  /*19f60*/  ISETP.GT.U32.AND P1, PT, R5, R2, PT ;  /* 0x000000020500720c */ /* 0x000fc60003f24070 */
[----:B------:R-:W0:Y:S10]  /*19f70*/  F2I.FTZ.U32.TRUNC.NTZ R3, R3 ;  /* 0x0000000300037305 */ /* 0x000e34000021f000 */
[----:B------:R-:W-:-:S02]  /*19f80*/  @!P1 IMAD.IADD R2, R2, 0x1, -R5 ;  /* 0x0000000102029824 */ /* 0x000fc400078e0a05 */
[----:B------:R-:W-:Y:S01]  /*19f90*/  @!P1 VIADD R11, R11, 0x1 ;  /* 0x000000010b0b9836 */ /* 0x000fe20000000000 */
[----:B------:R-:W-:Y:S02]  /*19fa0*/  ISETP.NE.AND P1, PT, R7, RZ, PT ;  /* 0x000000ff0700720c */ /* 0x000fe40003f25270 */
[----:B------:R-:W-:Y:S01]  /*19fb0*/  ISETP.GE.U32.AND P0, PT, R2, R5, PT ;  /* 0x000000050200720c */ /* 0x000fe20003f06070 */
[----:B------:R-:W-:Y:S01]  /*19fc0*/  IMAD.MOV.U32 R2, RZ, RZ, RZ ;  /* 0x000000ffff027224 */ /* 0x000fe200078e00ff */
[----:B0-----:R-:W-:-:S05]  /*19fd0*/  IADD3 R5, RZ, -R3, RZ ;  /* 0x80000003ff057210 */ /* 0x001fca0007ffe0ff */
[----:B------:R-:W-:-:S04]  /*19fe0*/  IMAD R5, R5, R8, RZ ;  /* 0x0000000805057224 */ /* 0x000fc800078e02ff */
[----:B------:R-:W-:Y:S01]  /*19ff0*/  IMAD.HI.U32 R5, R3, R5, R2 ;  /* 0x0000000503057227 */ /* 0x000fe200078e0002 */
[----:B------:R-:W-:Y:S02]  /*1a000*/  LOP3.LUT R2, R10, R7, RZ, 0x3c, !PT ;  /* 0x000000070a027212 */ /* 0x000fe400078e3cff */
[----:B------:R-:W-:Y:S01]  /*1a010*/  IABS R3, R9 ;  /* 0x0000000900037213 */ /* 0x000fe20000000000 */
[----:B------:R-:W-:Y:S01]  /*1a020*/  @P0 VIADD R11, R11, 0x1 ;  /* 0x000000010b0b0836 */ /* 0x000fe20000000000 */
[----:B------:R-:W-:-:S03]  /*1a030*/  ISETP.GE.AND P2, PT, R2, RZ, PT ;  /* 0x000000ff0200720c */ /* 0x000fc60003f46270 */
[----:B------:R-:W-:-:S10]  /*1a040*/  IMAD.MOV R3, RZ, RZ, -R3 ;  /* 0x000000ffff037224 */ /* 0x000fd400078e0a03 */
[----:B------:R-:W-:Y:S02]  /*1a050*/  @!P2 IADD3 R11, -R11, RZ, RZ ;  /* 0x000000ff0b0ba210 */ /* 0x000fe40007ffe1ff */
[----:B------:R-:W-:-:S04]  /*1a060*/  @!P1 LOP3.LUT R11, RZ, R7, RZ, 0x33, !PT ;  /* 0x00000007ff0b9212 */ /* 0x000fc800078e33ff */
[-C--:B------:R-:W-:Y:S01]  /*1a070*/  IABS R2, R11.reuse ;  /* 0x0000000b00027213 */ /* 0x080fe20000000000 */
[----:B------:R-:W-:-:S04]  /*1a080*/  IMAD R7, R7, R11, RZ ;  /* 0x0000000b07077224 */ /* 0x000fc800078e02ff */
[----:B------:R-:W-:-:S04]  /*1a090*/  IMAD.HI.U32 R5, R5, R2, RZ ;  /* 0x0000000205057227 */ /* 0x000fc800078e00ff */
[----:B------:R-:W-:Y:S01]  /*1a0a0*/  IMAD R3, R5, R3, R2 ;  /* 0x0000000305037224 */ /* 0x000fe200078e0202 */
[----:B------:R-:W-:-:S04]  /*1a0b0*/  LOP3.LUT R2, R11, R9, RZ, 0x3c, !PT ;  /* 0x000000090b027212 */ /* 0x000fc800078e3cff */
[----:B------:R-:W-:Y:S02]  /*1a0c0*/  ISETP.GT.U32.AND P1, PT, R8, R3, PT ;  /* 0x000000030800720c */ /* 0x000fe40003f24070 */
[----:B------:R-:W-:-:S11]  /*1a0d0*/  ISETP.GE.AND P2, PT, R2, RZ, PT ;  /* 0x000000ff0200720c */ /* 0x000fd60003f46270 */
[----:B------:R-:W-:Y:S02]  /*1a0e0*/  @!P1 IMAD.IADD R3, R3, 0x1, -R8 ;  /* 0x0000000103039824 */ /* 0x000fe400078e0a08 */
[----:B------:R-:W-:Y:S01]  /*1a0f0*/  @!P1 VIADD R5, R5, 0x1 ;  /* 0x0000000105059836 */ /* 0x000fe20000000000 */
[----:B------:R-:W-:Y:S02]  /*1a100*/  ISETP.NE.AND P1, PT, R9, RZ, PT ;  /* 0x000000ff0900720c */ /* 0x000fe40003f25270 */
[----:B------:R-:W-:-:S13]  /*1a110*/  ISETP.GE.U32.AND P0, PT, R3, R8, PT ;  /* 0x000000080300720c */ /* 0x000fda0003f06070 */
[----:B------:R-:W-:-:S05]  /*1a120*/  @P0 IADD3 R5, R5, 0x1, RZ ;  /* 0x0000000105050810 */ /* 0x000fca0007ffe0ff */
[----:B------:R-:W-:Y:S01]  /*1a130*/  @!P2 IMAD.MOV R5, RZ, RZ, -R5 ;  /* 0x000000ffff05a224 */ /* 0x000fe200078e0a05 */
[----:B------:R-:W-:-:S05]  /*1a140*/  @!P1 LOP3.LUT R5, RZ, R9, RZ, 0x33, !PT ;  /* 0x00000009ff059212 */ /* 0x000fca00078e33ff */
[----:B------:R-:W-:-:S04]  /*1a150*/  IMAD.MOV R2, RZ, RZ, -R5 ;  /* 0x000000ffff027224 */ /* 0x000fc800078e0a05 */
[C---:B------:R-:W-:Y:S01]  /*1a160*/  IMAD R11, R9.reuse, R2, R11 ;  /* 0x00000002090b7224 */ /* 0x040fe200078e020b */
[----:B------:R-:W-:Y:S01]  /*1a170*/  LEA R2, R9, R5, 0x18 ;  /* 0x0000000509027211 */ /* 0x000fe200078ec0ff */
[----:B------:R-:W-:-:S04]  /*1a180*/  IMAD.IADD R5, R10, 0x1, -R7 ;  /* 0x000000010a057824 */ /* 0x000fc800078e0a07 */
[----:B------:R-:W-:Y:S01]  /*1a190*/  IMAD R3, R11, 0x10000, R2 ;  /* 0x000100000b037824 */ /* 0x000fe200078e0202 */
[----:B------:R-:W-:Y:S01]  /*1a1a0*/  IADD3 R2, R4, UR4, RZ ;  /* 0x0000000404027c10 */ /* 0x000fe2000fffe0ff */
[----:B------:R1:W-:Y:S04]  /*1a1b0*/  STL [R1+0x4], R5 ;  /* 0x0000040501007387 */ /* 0x0003e80000100800 */
[----:B------:R1:W-:Y:S04]  /*1a1c0*/  STL [R1+0xc], R2 ;  /* 0x00000c0201007387 */ /* 0x0003e80000100800 */
[----:B------:R1:W-:Y:S01]  /*1a1d0*/  STL [R1+0x8], R3 ;  /* 0x0000080301007387 */ /* 0x0003e20000100800 */
[----:B------:R-:W-:Y:S05]  /*1a1e0*/  BRA `(.L_x_641) ;  /* 0x0000000000107947 */ /* 0x000fea0003800000 */
.L_x_638:
[----:B------:R-:W-:Y:S01]  /*1a1f0*/  IMAD.U32 R2, RZ, RZ, UR6 ;  /* 0x00000006ff027e24 */ /* 0x000fe2000f8e00ff */
[----:B------:R0:W-:Y:S04]  /*1a200*/  STL [R1+0x4], RZ ;  /* 0x000004ff01007387 */ /* 0x0001e80000100800 */
[----:B------:R0:W-:Y:S04]  /*1a210*/  STL [R1+0x8], RZ ;  /* 0x000008ff01007387 */ /* 0x0001e80000100800 */
[----:B------:R0:W-:Y:S02]  /*1a220*/  STL [R1], R2 ;  /* 0x0000000201007387 */ /* 0x0001e40000100800 */
.L_x_641:
[----:B------:R-:W2:Y:S04]  /*1a230*/  LDL R8, [R1] ;  /* 0x0000000001087983 */ /* 0x000ea80000100800 */
[----:B------:R-:W2:Y:S04]  /*1a240*/  LDL R9, [R1+0x4] ;  /* 0x0000040001097983 */ /* 0x000ea80000100800 */
[----:B------:R-:W2:Y:S04]  /*1a250*/  LDL R10, [R1+0x8] ;  /* 0x00000800010a7983 */ /* 0x000ea80000100800 */
[----:B------:R-:W2:Y:S01]  /*1a260*/  LDL R11, [R1+0xc] ;  /* 0x00000c00010b7983 */ /* 0x000ea20000100800 */
[----:B------:R-:W-:-:S13]  /*1a270*/  ISETP.NE.AND P0, PT, R0, RZ, PT ;  /* 0x000000ff0000720c */ /* 0x000fda0003f05270 */
[----:B-1----:R-:W1:Y:S01]  /*1a280*/  @!P0 S2R R3, SR_CgaCtaId ;  /* 0x0000000000038919 */ /* 0x002e620000008800 */
[----:B------:R-:W-:-:S04]  /*1a290*/  @!P0 MOV R0, 0x400 ;  /* 0x0000040000008802 */ /* 0x000fc80000000f00 */
[----:B-1----:R-:W-:-:S05]  /*1a2a0*/  @!P0 LEA R0, R3, R0, 0x18 ;  /* 0x0000000003008211 */ /* 0x002fca00078ec0ff */
[----:B--2---:R2:W-:Y:S01]  /*1a2b0*/  @!P0 STS.128 [R0+0x348d0], R8 ;  /* 0x0348d00800008388 */ /* 0x0045e20000000c00 */
[----:B------:R-:W-:Y:S06]  /*1a2c0*/  BAR.ARV 0x5, 0x180 ;  /* 0x0146000000007b1d */ /* 0x000fec0000002000 */
.L_x_636:
[----:B--2---:R-:W2:Y:S01]  /*1a2d0*/  LDL R0, [R1+0xc] ;  /* 0x00000c0001007983 */ /* 0x004ea20000100800 */
[----:B------:R-:W-:Y:S01]  /*1a2e0*/  ULDC UR4, c[0x0][0xc3c] ;  /* 0x00030f0000047ab9 */ /* 0x000fe20000000800 */
[----:B------:R-:W-:Y:S02]  /*1a2f0*/  MOV R19, RZ ;  /* 0x000000ff00137202 */ /* 0x000fe40000000f00 */
[----:B--2---:R-:W-:Y:S01]  /*1a300*/  ISETP.GE.AND P0, PT, R0, UR4, PT ;  /* 0x0000000400007c0c */ /* 0x004fe2000bf06270 */
[----:B------:R-:W-:-:S05]  /*1a310*/  IMAD.MOV.U32 R0, RZ, RZ, 0x1 ;  /* 0x00000001ff007424 */ /* 0x000fca00078e00ff */
[----:B------:R2:W-:Y:S04]  /*1a320*/  STL [R1+0x1c], R0 ;  /* 0x00001c0001007387 */ /* 0x0005e80000100800 */
[----:B------:R2:W-:Y:S03]  /*1a330*/  STL [R1+0x64], RZ ;  /* 0x000064ff01007387 */ /* 0x0005e60000100800 */
[----:B------:R-:W-:Y:S05]  /*1a340*/  @P0 BRA `(.L_x_642) ;  /* 0x0000006c00e80947 */ /* 0x000fea0003800000 */
[----:B------:R-:W3:Y:S01]  /*1a350*/  S2UR UR5, SR_CgaCtaId ;  /* 0x00000000000579c3 */ /* 0x000ee20000008800 */
[C---:B--2---:R-:W-:Y:S01]  /*1a360*/  IMAD.SHL.U32 R0, R6.reuse, 0x8, RZ ;  /* 0x0000000806007824 */ /* 0x044fe200078e00ff */
[----:B------:R-:W-:Y:S01]  /*1a370*/  LOP3.LUT R4, R6, 0x7f, RZ, 0xc0, !PT ;  /* 0x0000007f06047812 */ /* 0x000fe200078ec0ff */
[----:B------:R-:W-:Y:S01]  /*1a380*/  UMOV UR4, 0x400 ;  /* 0x0000040000047882 */ /* 0x000fe20000000000 */
[----:B------:R-:W-:Y:S01]  /*1a390*/  BSSY B8, `(.L_x_642) ;  /* 0x00006f5000087945 */ /* 0x000fe20003800000 */
[----:B------:R-:W-:Y:S01]  /*1a3a0*/  IMAD.MOV.U32 R19, RZ, RZ, RZ ;  /* 0x000000ffff137224 */ /* 0x000fe200078e00ff */
[----:B------:R-:W-:Y:S01]  /*1a3b0*/  LOP3.LUT R3, R0, 0x1f8, RZ, 0xc0, !PT ;  /* 0x000001f800037812 */ /* 0x000fe200078ec0ff */
[----:B0-----:R-:W-:Y:S01]  /*1a3c0*/  IMAD.SHL.U32 R2, R4, 0x8, RZ ;  /* 0x0000000804027824 */ /* 0x001fe200078e00ff */
[----:B------:R-:W-:Y:S01]  /*1a3d0*/  LOP3.LUT R0, R0, 0x38, RZ, 0xc0, !PT ;  /* 0x0000003800007812 */ /* 0x000fe200078ec0ff */
[----:B------:R-:W-:Y:S01]  /*1a3e0*/  ULDC.64 UR36, c[0x0][0x198] ;  /* 0x0000660000247ab9 */ /* 0x000fe20000000a00 */
[----:B------:R-:W-:Y:S01]  /*1a3f0*/  LOP3.LUT R3, R3, 0x38, R6, 0x78, !PT ;  /* 0x0000003803037812 */ /* 0x000fe200078e7806 */
[----:B------:R-:W-:Y:S01]  /*1a400*/  ULDC UR38, c[0x0][0xc] ;  /* 0x0000030000267ab9 */ /* 0x000fe20000000800 */
[----:B------:R-:W-:-:S02]  /*1a410*/  SHF.L.U32 R6, R6, 0x4, RZ ;  /* 0x0000000406067819 */ /* 0x000fc400000006ff */
[----:B------:R-:W-:Y:S02]  /*1a420*/  LOP3.LUT R3, R3, 0x200, R2, 0xf8, !PT ;  /* 0x0000020003037812 */ /* 0x000fe400078ef802 */
[----:B------:R-:W-:-:S04]  /*1a430*/  SHF.R.U32.HI R2, RZ, 0x3, R4 ;  /* 0x00000003ff027819 */ /* 0x000fc80000011604 */
[----:B------:R-:W-:Y:S02]  /*1a440*/  LOP3.LUT R4, R2, 0x70, R6, 0xf8, !PT ;  /* 0x0000007002047812 */ /* 0x000fe400078ef806 */
[----:B------:R-:W-:Y:S01]  /*1a450*/  MOV R2, 0x1 ;  /* 0x0000000100027802 */ /* 0x000fe20000000f00 */
[----:B---3--:R-:W-:-:S06]  /*1a460*/  ULEA UR4, UR5, UR4, 0x18 ;  /* 0x0000000405047291 */ /* 0x008fcc000f8ec03f */
[----:B------:R-:W-:-:S04]  /*1a470*/  IMAD.U32 R18, RZ, RZ, UR4 ;  /* 0x00000004ff127e24 */ /* 0x000fc8000f8e00ff */
[----:B------:R-:W-:-:S05]  /*1a480*/  IMAD R3, R3, 0x2, R18 ;  /* 0x0000000203037824 */ /* 0x000fca00078e0212 */
[----:B------:R0:W-:Y:S04]  /*1a490*/  STL [R1+0x2c], R3 ;  /* 0x00002c0301007387 */ /* 0x0001e80000100800 */
[----:B------:R-:W-:Y:S04]  /*1a4a0*/  STL [R1+0x64], RZ ;  /* 0x000064ff01007387 */ /* 0x000fe80000100800 */
[----:B------:R2:W-:Y:S01]  /*1a4b0*/  STL [R1+0x24], R2 ;  /* 0x0000240201007387 */ /* 0x0005e20000100800 */
[----:B0-----:R-:W-:-:S03]  /*1a4c0*/  IMAD.MOV.U32 R3, RZ, RZ, 0x1 ;  /* 0x00000001ff037424 */ /* 0x001fc600078e00ff */
[----:B------:R0:W-:Y:S04]  /*1a4d0*/  STL [R1+0x10], RZ ;  /* 0x000010ff01007387 */ /* 0x0001e80000100800 */
[----:B------:R0:W-:Y:S01]  /*1a4e0*/  STL [R1+0x1c], R3 ;  /* 0x00001c0301007387 */ /* 0x0001e20000100800 */
[C---:B--2---:R-:W-:Y:S02]  /*1a4f0*/  LOP3.LUT R2, R0.reuse, 0x40, RZ, 0xfc, !PT ;  /* 0x0000004000027812 */ /* 0x044fe400078efcff */
[----:B------:R-:W-:-:S07]  /*1a500*/  LOP3.LUT R0, R0, 0x80, RZ, 0xfc, !PT ;  /* 0x0000008000007812 */ /* 0x000fce00078efcff */
.L_x_784:
[----:B------:R-:W2:Y:S01]  /*1a510*/  LDL R0, [R1+0xc] ;  /* 0x00000c0001007983 */ /* 0x000ea20000100800 */
[----:B0-----:R-:W2:Y:S01]  /*1a520*/  LDC.64 R2, c[0x0][0xc88] ;  /* 0x00032200ff027b82 */ /* 0x001ea20000000a00 */
[----:B------:R-:W-:Y:S05]  /*1a530*/  YIELD ;  /* 0x0000000000007946 */ /* 0x000fea0003800000 */
[----:B------:R-:W-:Y:S01]  /*1a540*/  ULDC.64 UR4, c[0x0][0xa28] ;  /* 0x00028a0000047ab9 */ /* 0x000fe20000000a00 */
[----:B-1----:R-:W-:Y:S01]  /*1a550*/  IMAD.MOV.U32 R8, RZ, RZ, RZ ;  /* 0x000000ffff087224 */ /* 0x002fe200078e00ff */
[----:B------:R-:W-:Y:S01]  /*1a560*/  ISETP.NE.U32.AND P0, PT, RZ, UR4, PT ;  /* 0x00000004ff007c0c */ /* 0x000fe2000bf05070 */
[----:B------:R-:W-:Y:S01]  /*1a570*/  ULDC.64 UR10, c[0x0][0xa18] ;  /* 0x00028600000a7ab9 */ /* 0x000fe20000000a00 */
[----:B------:R-:W-:Y:S01]  /*1a580*/  ULDC.64 UR8, c[0x0][0xa10] ;  /* 0x0002840000087ab9 */ /* 0x000fe20000000a00 */
[----:B------:R-:W-:Y:S01]  /*1a590*/  ULDC.64 UR6, c[0x0][0xa08] ;  /* 0x0002820000067ab9 */ /* 0x000fe20000000a00 */
[----:B--2---:R-:W-:-:S05]  /*1a5a0*/  IMAD.WIDE R2, R0, 0x4, R2 ;  /* 0x0000000400027825 */ /* 0x004fca00078e0202 */
[----:B------:R-:W2:Y:S01]  /*1a5b0*/  LDG.E R15, desc[UR56][R2.64] ;  /* 0x00000038020f7981 */ /* 0x000ea2000c1e1900 */
[----:B------:R-:W-:Y:S02]  /*1a5c0*/  ISETP.NE.AND.EX P0, PT, RZ, UR5, PT, P0 ;  /* 0x00000005ff007c0c */ /* 0x000fe4000bf05300 */
[----:B------:R-:W-:Y:S02]  /*1a5d0*/  MOV R0, RZ ;  /* 0x000000ff00007202 */ /* 0x000fe40000000f00 */
[----:B--2---:R-:W-:Y:S01]  /*1a5e0*/  SHF.R.S32.HI R4, RZ, 0x1f, R15 ;  /* 0x0000001fff047819 */ /* 0x004fe2000001140f */
[----:B------:R-:W-:-:S08]  /*1a5f0*/  IMAD.SHL.U32 R14, R15, 0x4, RZ ;  /* 0x000000040f0e7824 */ /* 0x000fd000078e00ff */
[C---:B------:R-:W-:Y:S01]  /*1a600*/  @P0 LEA R2, P1, R15.reuse, UR4, 0x2 ;  /* 0x000000040f020c11 */ /* 0x040fe2000f8210ff */
[----:B------:R-:W-:Y:S03]  /*1a610*/  STL [R1+0x34], R15 ;  /* 0x0000340f01007387 */ /* 0x000fe60000100800 */
[C-C-:B------:R-:W-:Y:S01]  /*1a620*/  @P0 LEA.HI.X R3, R15.reuse, UR5, R4.reuse, 0x2, P1 ;  /* 0x000000050f030c11 */ /* 0x140fe200088f1404 */
[----:B------:R-:W-:Y:S01]  /*1a630*/  ULDC.64 UR4, c[0x0][0xa00] ;  /* 0x0002800000047ab9 */ /* 0x000fe20000000a00 */
[----:B------:R-:W-:Y:S01]  /*1a640*/  SHF.L.U64.HI R13, R15, 0x2, R4 ;  /* 0x000000020f0d7819 */ /* 0x000fe20000010204 */
[----:B------:R0:W-:Y:S01]  /*1a650*/  STL [R1+0x58], R4 ;  /* 0x0000580401007387 */ /* 0x0001e20000100800 */
[----:B------:R-:W-:-:S03]  /*1a660*/  ISETP.NE.U32.AND P1, PT, RZ, UR4, PT ;  /* 0x00000004ff007c0c */ /* 0x000fc6000bf25070 */
[----:B------:R1:W5:Y:S01]  /*1a670*/  @P0 LDG.E R0, desc[UR56][R2.64] ;  /* 0x0000003802000981 */ /* 0x000362000c1e1900 */
[----:B------:R-:W-:Y:S02]  /*1a680*/  ISETP.NE.AND.EX P1, PT, RZ, UR5, PT, P1 ;  /* 0x00000005ff007c0c */ /* 0x000fe4000bf25310 */
[----:B------:R-:W-:Y:S02]  /*1a690*/  CS2R R10, SRZ ;  /* 0x00000000000a7805 */ /* 0x000fe4000001ff00 */
[----:B------:R-:W-:Y:S01]  /*1a6a0*/  ISETP.NE.U32.AND P3, PT, RZ, UR10, PT ;  /* 0x0000000aff007c0c */ /* 0x000fe2000bf65070 */
[----:B------:R-:W-:Y:S01]  /*1a6b0*/  STL [R1+0x28], R14 ;  /* 0x0000280e01007387 */ /* 0x000fe20000100800 */
[----:B------:R-:W-:Y:S02]  /*1a6c0*/  ISETP.NE.U32.AND P0, PT, RZ, UR6, PT ;  /* 0x00000006ff007c0c */ /* 0x000fe4000bf05070 */
[----:B------:R-:W-:Y:S01]  /*1a6d0*/  ISETP.NE.U32.AND P2, PT, RZ, UR8, PT ;  /* 0x00000008ff007c0c */ /* 0x000fe2000bf45070 */
[----:B------:R-:W-:Y:S01]  /*1a6e0*/  STL [R1+0x38], R13 ;  /* 0x0000380d01007387 */ /* 0x000fe20000100800 */
[----:B------:R-:W-:-:S02]  /*1a6f0*/  IADD3 R6, P5, R14, UR6, RZ ;  /* 0x000000060e067c10 */ /* 0x000fc4000ffbe0ff */
[C---:B-1----:R-:W-:Y:S02]  /*1a700*/  IADD3 R2, P4, R14.reuse, UR4, RZ ;  /* 0x000000040e027c10 */ /* 0x042fe4000ff9e0ff */
[----:B------:R-:W-:Y:S02]  /*1a710*/  ISETP.NE.AND.EX P3, PT, RZ, UR11, PT, P3 ;  /* 0x0000000bff007c0c */ /* 0x000fe4000bf65330 */
[C---:B------:R-:W-:Y:S02]  /*1a720*/  IADD3.X R3, R13.reuse, UR5, RZ, P4, !PT ;  /* 0x000000050d037c10 */ /* 0x040fe4000a7fe4ff */
[----:B0-----:R-:W-:Y:S02]  /*1a730*/  IADD3 R4, P4, R14, UR8, RZ ;  /* 0x000000080e047c10 */ /* 0x001fe4000ff9e0ff */
[----:B------:R-:W-:Y:S01]  /*1a740*/  ISETP.NE.AND.EX P0, PT, RZ, UR7, PT, P0 ;  /* 0x00000007ff007c0c */ /* 0x000fe2000bf05300 */
[----:B------:R-:W2:Y:S01]  /*1a750*/  @P1 LDG.E R8, desc[UR56][R2.64] ;  /* 0x0000003802081981 */ /* 0x000ea2000c1e1900 */
[----:B------:R-:W-:Y:S01]  /*1a760*/  IADD3.X R5, R13, UR9, RZ, P4, !PT ;  /* 0x000000090d057c10 */ /* 0x000fe2000a7fe4ff */
[----:B------:R-:W-:Y:S01]  /*1a770*/  ULDC UR4, c[0x0][0x288] ;  /* 0x0000a20000047ab9 */ /* 0x000fe20000000800 */
[----:B------:R-:W-:-:S02]  /*1a780*/  ISETP.NE.AND.EX P2, PT, RZ, UR9, PT, P2 ;  /* 0x00000009ff007c0c */ /* 0x000fc4000bf45320 */
[----:B------:R-:W-:Y:S01]  /*1a790*/  MOV R12, UR4 ;  /* 0x00000004000c7c02 */ /* 0x000fe20008000f00 */
[----:B------:R-:W-:Y:S01]  /*1a7a0*/  ULDC.64 UR4, c[0x0][0x418] ;  /* 0x0001060000047ab9 */ /* 0x000fe20000000a00 */
[----:B------:R-:W-:-:S05]  /*1a7b0*/  IADD3.X R7, R13, UR7, RZ, P5, !PT ;  /* 0x000000070d077c10 */ /* 0x000fca000affe4ff */
[----:B------:R-:W5:Y:S04]  /*1a7c0*/  @P0 LDG.E R11, desc[UR56][R6.64] ;  /* 0x00000038060b0981 */ /* 0x000f68000c1e1900 */
        /* <DEDUP_REMOVED lines=10> */
[----:B------:R-:W-:-:S03]  /*1a870*/  UIMAD UR4, UR4, UR5, URZ ;  /* 0x00000005040472a4 */ /* 0x000fc6000f8e023f */
[----:B------:R-:W-:Y:S02]  /*1a880*/  ULDC UR5, c[0x0][0x348] ;  /* 0x0000d20000057ab9 */ /* 0x000fe40000000800 */
[----:B0-----:R-:W-:Y:S02]  /*1a890*/  IMAD.U32 R9, RZ, RZ, UR5 ;  /* 0x00000005ff097e24 */ /* 0x001fe4000f8e00ff */
[----:B------:R-:W-:Y:S01]  /*1a8a0*/  IMAD.U32 R8, RZ, RZ, UR4 ;  /* 0x00000004ff087e24 */ /* 0x000fe2000f8e00ff */
[----:B--2---:R0:W-:Y:S01]  /*1a8b0*/  STL [R1+0x5c], R12 ;  /* 0x00005c0c01007387 */ /* 0x0041e20000100800 */
[----:B------:R-:W-:Y:S05]  /*1a8c0*/  @P3 BRA `(.L_x_643) ;  /* 0x0000000000143947 */ /* 0x000fea0003800000 */
[----:B------:R-:W-:Y:S05]  /*1a8d0*/  @!P1 BRA `(.L_x_643) ;  /* 0x0000000000109947 */ /* 0x000fea0003800000 */
[----:B0-----:R-:W2:Y:S04]  /*1a8e0*/  LDG.E R12, desc[UR56][R2.64] ;  /* 0x00000038020c7981 */ /* 0x001ea8000c1e1900 */
[----:B------:R-:W2:Y:S02]  /*1a8f0*/  LDG.E R2, desc[UR56][R2.64+0x4] ;  /* 0x0000043802027981 */ /* 0x000ea4000c1e1900 */
[----:B--2---:R-:W-:-:S05]  /*1a900*/  IADD3 R2, -R12, R2, RZ ;  /* 0x000000020c027210 */ /* 0x004fca0007ffe1ff */
[----:B------:R1:W-:Y:S02]  /*1a910*/  STL [R1+0x5c], R2 ;  /* 0x00005c0201007387 */ /* 0x0003e40000100800 */
.L_x_643:
[----:B------:R-:W2:Y:S01]  /*1a920*/  LDL.LU R3, [R1+0x8] ;  /* 0x0000080001037983 */ /* 0x000ea20000300800 */
[----:B0-----:R-:W-:Y:S01]  /*1a930*/  IMAD.MOV.U32 R12, RZ, RZ, R15 ;  /* 0x000000ffff0c7224 */ /* 0x001fe200078e000f */
[----:B------:R-:W-:Y:S02]  /*1a940*/  ULDC.64 UR4, c[0x0][0xa20] ;  /* 0x0002880000047ab9 */ /* 0x000fe40000000a00 */
[----:B------:R-:W-:Y:S02]  /*1a950*/  ISETP.NE.U32.AND P1, PT, RZ, UR4, PT ;  /* 0x00000004ff007c0c */ /* 0x000fe4000bf25070 */
[----:B------:R0:W-:Y:S02]  /*1a960*/  STL [R1+0x18], R12 ;  /* 0x0000180c01007387 */ /* 0x0001e40000100800 */
[----:B------:R-:W-:Y:S02]  /*1a970*/  ISETP.NE.AND.EX P1, PT, RZ, UR5, PT, P1 ;  /* 0x00000005ff007c0c */ /* 0x000fe4000bf25310 */
[----:B--2---:R-:W-:-:S02]  /*1a980*/  LOP3.LUT R17, R3, 0xff000000, RZ, 0xc0, !PT ;  /* 0xff00000003117812 */ /* 0x004fc400078ec0ff */
[C---:B-1----:R-:W-:Y:S02]  /*1a990*/  LOP3.LUT R2, R3.reuse, 0xff0000, RZ, 0xc0, !PT ;  /* 0x00ff000003027812 */ /* 0x042fe400078ec0ff */
[----:B------:R-:W-:Y:S02]  /*1a9a0*/  SHF.R.U32.HI R17, RZ, 0x8, R17 ;  /* 0x00000008ff117819 */ /* 0x000fe40000011611 */
[----:B------:R-:W-:Y:S02]  /*1a9b0*/  LOP3.LUT R16, R3, 0xffff, RZ, 0xc0, !PT ;  /* 0x0000ffff03107812 */ /* 0x000fe400078ec0ff */
[----:B------:R-:W-:Y:S01]  /*1a9c0*/  LEA.HI R17, R2, R17, RZ, 0x10 ;  /* 0x0000001102117211 */ /* 0x000fe200078f80ff */
[----:B-----5:R-:W-:-:S05]  /*1a9d0*/  IMAD.IADD R2, R11, 0x1, R0 ;  /* 0x000000010b027824 */ /* 0x020fca00078e0200 */
[----:B------:R0:W-:Y:S01]  /*1a9e0*/  STL [R1+0x20], R2 ;  /* 0x0000200201007387 */ /* 0x0001e20000100800 */
[----:B------:R-:W-:Y:S05]  /*1a9f0*/  @!P1 BRA `(.L_x_644) ;  /* 0x0000000000109947 */ /* 0x000fea0003800000 */
[----:B0-----:R-:W-:-:S04]  /*1aa00*/  IADD3 R2, P0, R14, UR4, RZ ;  /* 0x000000040e027c10 */ /* 0x001fc8000ff1e0ff */
[----:B------:R-:W-:-:S05]  /*1aa10*/  IADD3.X R3, R13, UR5, RZ, P0, !PT ;  /* 0x000000050d037c10 */ /* 0x000fca00087fe4ff */
[----:B------:R0:W5:Y:S01]  /*1aa20*/  LDG.E R8, desc[UR56][R2.64] ;  /* 0x0000003802087981 */ /* 0x000162000c1e1900 */
[----:B------:R-:W-:Y:S05]  /*1aa30*/  BRA `(.L_x_645) ;  /* 0x0000000000107947 */ /* 0x000fea0003800000 */
.L_x_644:
[----:B------:R-:W-:Y:S05]  /*1aa40*/  @!P0 BRA `(.L_x_645) ;  /* 0x00000000000c8947 */ /* 0x000fea0003800000 */
[----:B------:R-:W2:Y:S04]  /*1aa50*/  LDG.E R8, desc[UR56][R6.64] ;  /* 0x0000003806087981 */ /* 0x000ea8000c1e1900 */
[----:B------:R-:W2:Y:S02]  /*1aa60*/  LDG.E R6, desc[UR56][R6.64+0x4] ;  /* 0x0000043806067981 */ /* 0x000ea4000c1e1900 */
[----:B--2---:R-:W-:-:S07]  /*1aa70*/  IADD3 R8, -R8, R6, RZ ;  /* 0x0000000608087210 */ /* 0x004fce0007ffe1ff */
.L_x_645:
[----:B-----5:R-:W-:Y:S02]  /*1aa80*/  IMAD.IADD R6, R8, 0x1, -R0 ;  /* 0x0000000108067824 */ /* 0x020fe400078e0a00 */
[----:B------:R-:W2:Y:S04]  /*1aa90*/  @P2 LDG.E R0, desc[UR56][R4.64] ;  /* 0x0000003804002981 */ /* 0x000ea8000c1e1900 */
[----:B------:R-:W2:Y:S01]  /*1aaa0*/  @P2 LDG.E R4, desc[UR56][R4.64+0x4] ;  /* 0x0000043804042981 */ /* 0x000ea2000c1e1900 */
[----:B------:R-:W-:Y:S01]  /*1aab0*/  LOP3.LUT R13, R17, 0xff, RZ, 0xc0, !PT ;  /* 0x000000ff110d7812 */ /* 0x000fe200078ec0ff */
[----:B------:R-:W-:Y:S01]  /*1aac0*/  BSSY B0, `(.L_x_646) ;  /* 0x000002a000007945 */ /* 0x000fe20003800000 */
[----:B------:R-:W-:Y:S01]  /*1aad0*/  SHF.R.U32.HI R17, RZ, 0x10, R17 ;  /* 0x00000010ff117819 */ /* 0x000fe20000011611 */
[----:B--2---:R-:W-:-:S05]  /*1aae0*/  @P2 IMAD.IADD R9, R4, 0x1, -R0 ;  /* 0x0000000104092824 */ /* 0x004fca00078e0a00 */
[----:B0-----:R-:W-:-:S04]  /*1aaf0*/  IADD3 R2, R6, R9, RZ ;  /* 0x0000000906027210 */ /* 0x001fc80007ffe0ff */
[C---:B------:R-:W-:Y:S01]  /*1ab00*/  ISETP.GE.AND P1, PT, R2.reuse, 0x1, PT ;  /* 0x000000010200780c */ /* 0x040fe20003f26270 */
[----:B------:R-:W-:-:S05]  /*1ab10*/  VIADD R0, R2, 0x7f ;  /* 0x0000007f02007836 */ /* 0x000fca0000000000 */
[----:B------:R-:W-:-:S04]  /*1ab20*/  SHF.R.S32.HI R2, RZ, 0x1f, R0 ;  /* 0x0000001fff027819 */ /* 0x000fc80000011400 */
[----:B------:R-:W-:Y:S01]  /*1ab30*/  LEA.HI R2, R2, R0, RZ, 0x7 ;  /* 0x0000000002027211 */ /* 0x000fe200078f38ff */
[----:B------:R-:W-:-:S03]  /*1ab40*/  IMAD.MOV.U32 R0, RZ, RZ, RZ ;  /* 0x000000ffff007224 */ /* 0x000fc600078e00ff */
[----:B------:R-:W-:-:S05]  /*1ab50*/  SHF.R.S32.HI R11, RZ, 0x7, R2 ;  /* 0x00000007ff0b7819 */ /* 0x000fca0000011402 */
[----:B------:R0:W-:Y:S04]  /*1ab60*/  STL [R1+0x40], R11 ;  /* 0x0000400b01007387 */ /* 0x0001e80000100800 */
[----:B------:R0:W-:Y:S01]  /*1ab70*/  STL [R1+0x60], R13 ;  /* 0x0000600d01007387 */ /* 0x0001e20000100800 */
[----:B------:R-:W-:Y:S05]  /*1ab80*/  @!P1 BRA `(.L_x_647) ;  /* 0x0000000000749947 */ /* 0x000fea0003800000 */
[----:B------:R-:W-:Y:S01]  /*1ab90*/  ISETP.NE.AND P0, PT, R17, RZ, PT ;  /* 0x000000ff1100720c */ /* 0x000fe20003f05270 */
[----:B------:R-:W-:-:S03]  /*1aba0*/  ULDC UR4, c[0x0][0x9f0] ;  /* 0x00027c0000047ab9 */ /* 0x000fc60000000800 */
[----:B------:R-:W-:-:S04]  /*1abb0*/  SEL R2, R17, UR4, P0 ;  /* 0x0000000411027c07 */ /* 0x000fc80008000000 */
[----:B------:R-:W-:Y:S02]  /*1abc0*/  IABS R3, R2 ;  /* 0x0000000200037213 */ /* 0x000fe40000000000 */
[----:B------:R-:W-:Y:S02]  /*1abd0*/  IADD3 R0, R2, -0x1, R11 ;  /* 0xffffffff02007810 */ /* 0x000fe40007ffe00b */
[----:B------:R-:W1:Y:S08]  /*1abe0*/  I2F.RP R4, R3 ;  /* 0x0000000300047306 */ /* 0x000e700000209400 */
[----:B-1----:R-:W1:Y:S02]  /*1abf0*/  MUFU.RCP R4, R4 ;  /* 0x0000000400047308 */ /* 0x002e640000001000 */
[----:B-1----:R-:W-:-:S06]  /*1ac00*/  IADD3 R4, R4, 0xffffffe, RZ ;  /* 0x0ffffffe04047810 */ /* 0x002fcc0007ffe0ff */
[----:B------:R1:W2:Y:S02]  /*1ac10*/  F2I.FTZ.U32.TRUNC.NTZ R5, R4 ;  /* 0x0000000400057305 */ /* 0x0002a4000021f000 */
[----:B-1----:R-:W-:-:S04]  /*1ac20*/  LOP3.LUT R4, R0, R2, RZ, 0x3c, !PT ;  /* 0x0000000200047212 */ /* 0x002fc800078e3cff */
[----:B------:R-:W-:Y:S01]  /*1ac30*/  ISETP.GE.AND P4, PT, R4, RZ, PT ;  /* 0x000000ff0400720c */ /* 0x000fe20003f86270 */
[----:B--2---:R-:W-:-:S04]  /*1ac40*/  IMAD.MOV R4, RZ, RZ, -R5 ;  /* 0x000000ffff047224 */ /* 0x004fc800078e0a05 */
[----:B------:R-:W-:Y:S02]  /*1ac50*/  IMAD R7, R4, R3, RZ ;  /* 0x0000000304077224 */ /* 0x000fe400078e02ff */
[----:B------:R-:W-:-:S04]  /*1ac60*/  IMAD.MOV.U32 R4, RZ, RZ, RZ ;  /* 0x000000ffff047224 */ /* 0x000fc800078e00ff */
[----:B------:R-:W-:Y:S01]  /*1ac70*/  IMAD.HI.U32 R7, R5, R7, R4 ;  /* 0x0000000705077227 */ /* 0x000fe200078e0004 */
[----:B------:R-:W-:Y:S02]  /*1ac80*/  IABS R4, R0 ;  /* 0x0000000000047213 */ /* 0x000fe40000000000 */
[----:B------:R-:W-:-:S04]  /*1ac90*/  IABS R0, R2 ;  /* 0x0000000200007213 */ /* 0x000fc80000000000 */
[----:B------:R-:W-:-:S05]  /*1aca0*/  IADD3 R0, RZ, -R0, RZ ;  /* 0x80000000ff007210 */ /* 0x000fca0007ffe0ff */
[----:B------:R-:W-:Y:S02]  /*1acb0*/  IMAD.MOV.U32 R5, RZ, RZ, R0 ;  /* 0x000000ffff057224 */ /* 0x000fe400078e0000 */
[----:B------:R-:W-:-:S04]  /*1acc0*/  IMAD.HI.U32 R0, R7, R4, RZ ;  /* 0x0000000407007227 */ /* 0x000fc800078e00ff */
[----:B------:R-:W-:-:S05]  /*1acd0*/  IMAD R4, R0, R5, R4 ;  /* 0x0000000500047224 */ /* 0x000fca00078e0204 */
[----:B------:R-:W-:-:S13]  /*1ace0*/  ISETP.GT.U32.AND P3, PT, R3, R4, PT ;  /* 0x000000040300720c */ /* 0x000fda0003f64070 */
[----:B------:R-:W-:Y:S01]  /*1acf0*/  @!P3 IMAD.IADD R4, R4, 0x1, -R3 ;  /* 0x000000010404b824 */ /* 0x000fe200078e0a03 */
[----:B------:R-:W-:Y:S02]  /*1ad00*/  @!P3 IADD3 R0, R0, 0x1, RZ ;  /* 0x000000010000b810 */ /* 0x000fe40007ffe0ff */
[----:B------:R-:W-:Y:S02]  /*1ad10*/  ISETP.NE.AND P3, PT, R2, RZ, PT ;  /* 0x000000ff0200720c */ /* 0x000fe40003f65270 */
[----:B------:R-:W-:-:S13]  /*1ad20*/  ISETP.GE.U32.AND P0, PT, R4, R3, PT ;  /* 0x000000030400720c */ /* 0x000fda0003f06070 */
[----:B------:R-:W-:-:S04]  /*1ad30*/  @P0 VIADD R0, R0, 0x1 ;  /* 0x0000000100000836 */ /* 0x000fc80000000000 */
[----:B------:R-:W-:Y:S01]  /*1ad40*/  @!P4 IMAD.MOV R0, RZ, RZ, -R0 ;  /* 0x000000ffff00c224 */ /* 0x000fe200078e0a00 */
[----:B------:R-:W-:-:S07]  /*1ad50*/  @!P3 LOP3.LUT R0, RZ, R2, RZ, 0x33, !PT ;  /* 0x00000002ff00b212 */ /* 0x000fce00078e33ff */
.L_x_647:
[----:B------:R-:W-:Y:S05]  /*1ad60*/  BSYNC B0 ;  /* 0x0000000000007941 */ /* 0x000fea0003800000 */
.L_x_646:
[-C--:B------:R-:W-:Y:S01]  /*1ad70*/  IMAD R2, R13, R0.reuse, RZ ;  /* 0x000000000d027224 */ /* 0x080fe200078e02ff */
[----:B------:R-:W-:Y:S04]  /*1ad80*/  BSSY B0, `(.L_x_648) ;  /* 0x0000146000007945 */ /* 0x000fe80003800000 */
[C---:B------:R-:W-:Y:S02]  /*1ad90*/  VIADDMNMX R0, R2.reuse, R0, R11, PT ;  /* 0x0000000002007246 */ /* 0x040fe4000380010b */
[----:B------:R-:W-:-:S03]  /*1ada0*/  LEA R2, R2, -R6, 0x7 ;  /* 0x8000000602027211 */ /* 0x000fc600078e38ff */
[----:B------:R-:W-:Y:S01]  /*1adb0*/  IMAD R6, R0, 0x80, -R6 ;  /* 0x0000008000067824 */ /* 0x000fe200078e0a06 */
[----:B------:R-:W-:-:S04]  /*1adc0*/  VIMNMX R2, RZ, R2, !PT ;  /* 0x00000002ff027248 */ /* 0x000fc80007fe0100 */
[----:B------:R-:W-:-:S04]  /*1add0*/  VIMNMX R9, R6, R9, PT ;  /* 0x0000000906097248 */ /* 0x000fc80003fe0100 */
[----:B------:R-:W-:Y:S02]  /*1ade0*/  ISETP.GT.AND P0, PT, R9, R2, PT ;  /* 0x000000020900720c */ /* 0x000fe40003f04270 */
[----:B------:R-:W-:-:S04]  /*1adf0*/  SHF.R.U32.HI R2, RZ, 0x7, R2 ;  /* 0x00000007ff027819 */ /* 0x000fc80000011602 */
[----:B------:R-:W-:-:S07]  /*1ae00*/  MOV R7, R2 ;  /* 0x0000000200077202 */ /* 0x000fce0000000f00 */
[----:B------:R-:W-:-:S05]  /*1ae10*/  @P0 VIADD R9, R9, 0x7f ;  /* 0x0000007f09090836 */ /* 0x000fca0000000000 */
[----:B------:R-:W-:-:S04]  /*1ae20*/  @P0 SHF.R.S32.HI R0, RZ, 0x1f, R9 ;  /* 0x0000001fff000819 */ /* 0x000fc80000011409 */
[----:B------:R-:W-:-:S04]  /*1ae30*/  @P0 LEA.HI R9, R0, R9, RZ, 0x7 ;  /* 0x0000000900090211 */ /* 0x000fc800078f38ff */
[----:B------:R-:W-:Y:S02]  /*1ae40*/  @P0 SHF.R.S32.HI R7, RZ, 0x7, R9 ;  /* 0x00000007ff070819 */ /* 0x000fe40000011409 */
[----:B------:R-:W-:Y:S02]  /*1ae50*/  PLOP3.LUT P0, PT, PT, PT, PT, 0x80, 0x0 ;  /* 0x000000000000781c */ /* 0x000fe40003f0f070 */
[----:B------:R-:W-:-:S13]  /*1ae60*/  ISETP.GT.AND P3, PT, R7, R2, PT ;  /* 0x000000020700720c */ /* 0x000fda0003f64270 */
[----:B------:R-:W-:Y:S05]  /*1ae70*/  @!P3 BRA `(.L_x_649) ;  /* 0x0000001000d8b947 */ /* 0x000fea0003800000 */
[----:B------:R-:W-:Y:S01]  /*1ae80*/  UMOV UR4, 0xffffffff ;  /* 0xffffffff00047882 */ /* 0x000fe20000000000 */
[----:B------:R-:W-:Y:S02]  /*1ae90*/  SEL R0, R12, RZ, !P2 ;  /* 0x000000ff0c007207 */ /* 0x000fe40005000000 */
[----:B------:R-:W-:Y:S05]  /*1aea0*/  BRA.DIV UR4, `(.L_x_650) ;  /* 0x0000006e04b47947 */ /* 0x000fea000b800000 */
[----:B------:R-:W1:Y:S02]  /*1aeb0*/  S2R R3, SR_TID.X ;  /* 0x0000000000037919 */ /* 0x000e640000002100 */
[----:B-1----:R-:W-:-:S04]  /*1aec0*/  SHF.R.U32.HI R3, RZ, 0x5, R3 ;  /* 0x00000005ff037819 */ /* 0x002fc80000011603 */
[----:B------:R-:W-:-:S05]  /*1aed0*/  LOP3.LUT R3, R3, 0x3, RZ, 0xc0, !PT ;  /* 0x0000000303037812 */ /* 0x000fca00078ec0ff */
[----:B------:R1:W2:Y:S02]  /*1aee0*/  SHFL.IDX PT, R14, R3, RZ, 0x1f ;  /* 0x00001fff030e7589 */ /* 0x0002a400000e0000 */
.L_x_815:
[----:B--2---:R-:W-:Y:S02]  /*1aef0*/  ISETP.NE.AND P0, PT, R14, RZ, PT ;  /* 0x000000ff0e00720c */ /* 0x004fe40003f05270 */
[----:B------:R-:W-:-:S11]  /*1af00*/  PLOP3.LUT P6, PT, PT, PT, PT, 0x8, 0x0 ;  /* 0x000000000000781c */ /* 0x000fd60003fce170 */
[----:B------:R-:W-:Y:S05]  /*1af10*/  @P0 BRA `(.L_x_651) ;  /* 0x00000000000c0947 */ /* 0x000fea0003800000 */
[----:B------:R-:W-:-:S03]  /*1af20*/  UMOV UR4, 0xffffffff ;  /* 0xffffffff00047882 */ /* 0x000fc60000000000 */
[----:B------:R-:W-:Y:S05]  /*1af30*/  BRA.DIV UR4, `(.L_x_652) ;  /* 0x0000006e04c47947 */ /* 0x000fea000b800000 */
[----:B------:R-:W-:-:S13]  /*1af40*/  ELECT P6, URZ, PT ;  /* 0x00000000003f782f */ /* 0x000fda00038c0000 */
.L_x_651:
[----:B-1----:R-:W2:Y:S01]  /*1af50*/  LDL R3, [R1+0x64] ;  /* 0x0000640001037983 */ /* 0x002ea20000100800 */
[----:B------:R-:W-:Y:S01]  /*1af60*/  BSSY B1, `(.L_x_653) ;  /* 0x0000008000017945 */ /* 0x000fe20003800000 */
[----:B--2---:R-:W-:-:S05]  /*1af70*/  VIADD R3, R3, 0x1 ;  /* 0x0000000103037836 */ /* 0x004fca0000000000 */
[----:B------:R-:W-:-:S04]  /*1af80*/  LEA.HI R4, R3, R3, RZ, 0x1 ;  /* 0x0000000303047211 */ /* 0x000fc800078f08ff */
[----:B------:R-:W-:-:S05]  /*1af90*/  LOP3.LUT R4, R4, 0xfffffffe, RZ, 0xc0, !PT ;  /* 0xfffffffe04047812 */ /* 0x000fca00078ec0ff */
[----:B------:R-:W-:-:S05]  /*1afa0*/  IMAD.IADD R3, R3, 0x1, -R4 ;  /* 0x0000000103037824 */ /* 0x000fca00078e0a04 */
[----:B------:R-:W-:-:S04]  /*1afb0*/  SHF.L.U32 R3, R3, 0x1f, RZ ;  /* 0x0000001f03037819 */ /* 0x000fc800000006ff */
[----:B------:R-:W1:Y:S02]  /*1afc0*/  SYNCS.PHASECHK.TRANS64.TRYWAIT P0, [R18+URZ+0x34820], R3 ;  /* 0x03482003120075a7 */ /* 0x000e64000800017f */
[----:B-1----:R-:W-:Y:S05]  /*1afd0*/  @!P0 BRA `(.L_x_654) ;  /* 0x0000006c00bc8947 */ /* 0x002fea0003800000 */
.L_x_818:
[----:B------:R-:W-:Y:S05]  /*1afe0*/  BSYNC B1 ;  /* 0x0000000000017941 */ /* 0x000fea0003800000 */
.L_x_653:
[----:B------:R-:W-:Y:S04]  /*1aff0*/  BSSY B1, `(.L_x_655) ;  /* 0x0000084000017945 */ /* 0x000fe80003800000 */
[----:B------:R-:W-:Y:S05]  /*1b000*/  @!P6 BRA `(.L_x_656) ;  /* 0x000000080008e947 */ /* 0x000fea0003800000 */
[----:B------:R-:W2:Y:S04]  /*1b010*/  LDL R5, [R1+0x10] ;  /* 0x0000100001057983 */ /* 0x000ea80000100800 */
[----:B------:R-:W3:Y:S01]  /*1b020*/  LDL R6, [R1+0x24] ;  /* 0x0000240001067983 */ /* 0x000ee20000100800 */
[----:B------:R-:W-:Y:S01]  /*1b030*/  BSSY B2, `(.L_x_657) ;  /* 0x0000008000027945 */ /* 0x000fe20003800000 */
[----:B------:R-:W4:Y:S02]  /*1b040*/  S2R R4, SR_TID.X ;  /* 0x0000000000047919 */ /* 0x000f240000002100 */
[----:B----4-:R-:W-:-:S04]  /*1b050*/  LOP3.LUT R4, R4, 0x7f, RZ, 0xc0, !PT ;  /* 0x0000007f04047812 */ /* 0x010fc800078ec0ff */
[----:B------:R-:W-:Y:S02]  /*1b060*/  ISETP.NE.AND P2, PT, R4, RZ, PT ;  /* 0x000000ff0400720c */ /* 0x000fe40003f45270 */
[----:B--2---:R-:W-:Y:S02]  /*1b070*/  LEA R5, R5, R18, 0x3 ;  /* 0x0000001205057211 */ /* 0x004fe400078e18ff */
[----:B---3--:R-:W-:-:S04]  /*1b080*/  SHF.L.U32 R9, R6, 0x1f, RZ ;  /* 0x0000001f06097819 */ /* 0x008fc800000006ff */
[----:B------:R-:W2:Y:S02]  /*1b090*/  SYNCS.PHASECHK.TRANS64.TRYWAIT P0, [R5+URZ+0x348a0], R9 ;  /* 0x0348a009050075a7 */ /* 0x000ea4000800017f */
[----:B--2---:R-:W-:Y:S05]  /*1b0a0*/  @!P0 BRA `(.L_x_658) ;  /* 0x0000006c009c8947 */ /* 0x004fea0003800000 */
.L_x_819:
[----:B------:R-:W-:Y:S05]  /*1b0b0*/  BSYNC B2 ;  /* 0x0000000000027941 */ /* 0x000fea0003800000 */
.L_x_657:
[----:B------:R-:W-:Y:S04]  /*1b0c0*/  BSSY B2, `(.L_x_659) ;  /* 0x0000009000027945 */ /* 0x000fe80003800000 */
[----:B------:R-:W-:Y:S05]  /*1b0d0*/  @P2 BRA `(.L_x_660) ;  /* 0x00000000001c2947 */ /* 0x000fea0003800000 */
[----:B------:R-:W3:Y:S01]  /*1b0e0*/  S2R R4, SR_TID.X ;  /* 0x0000000000047919 */ /* 0x000ee20000002100 */
[----:B-1----:R-:W-:-:S04]  /*1b0f0*/  IMAD.MOV.U32 R3, RZ, RZ, 0xc000 ;  /* 0x0000c000ff037424 */ /* 0x002fc800078e00ff */
[----:B------:R4:W-:Y:S01]  /*1b100*/  SYNCS.ARRIVE.TRANS64 RZ, [R5+URZ+0x34890], R3 ;  /* 0x0348900305ff79a7 */ /* 0x0009e2000800003f */
[----:B---3--:R-:W-:-:S04]  /*1b110*/  LOP3.LUT R4, R4, 0x1f, RZ, 0xc0, !PT ;  /* 0x0000001f04047812 */ /* 0x008fc800078ec0ff */
[----:B------:R-:W-:-:S13]  /*1b120*/  ISETP.NE.AND P0, PT, R4, RZ, PT ;  /* 0x000000ff0400720c */ /* 0x000fda0003f05270 */
[----:B----4-:R-:W-:Y:S05]  /*1b130*/  @!P0 BRA `(.L_x_660) ;  /* 0x0000000000048947 */ /* 0x010fea0003800000 */
[----:B------:R-:W-:Y:S01]  /*1b140*/  BPT.TRAP 0x1 ;  /* 0x000000040000795c */ /* 0x000fe20000300000 */
.L_x_660:
[----:B------:R-:W-:Y:S05]  /*1b150*/  BSYNC B2 ;  /* 0x0000000000027941 */ /* 0x000fea0003800000 */
.L_x_659:
[----:B-1----:R-:W3:Y:S01]  /*1b160*/  LDL R3, [R1+0x10] ;  /* 0x0000100001037983 */ /* 0x002ee20000100800 */
[----:B0-----:R-:W-:Y:S01]  /*1b170*/  IMAD.MOV.U32 R11, RZ, RZ, RZ ;  /* 0x000000ffff0b7224 */ /* 0x001fe200078e00ff */
[----:B------:R-:W-:Y:S01]  /*1b180*/  LEA R4, R7, R10, 0x7 ;  /* 0x0000000a07047211 */ /* 0x000fe200078e38ff */
[----:B------:R-:W-:Y:S01]  /*1b190*/  UIADD3 UR4, UP0, UR36, 0x570, URZ ;  /* 0x0000057024047890 */ /* 0x000fe2000ff1e03f */
[----:B------:R-:W-:Y:S01]  /*1b1a0*/  PLOP3.LUT P0, PT, PT, PT, PT, 0x80, 0x0 ;  /* 0x000000000000781c */ /* 0x000fe20003f0f070 */
[----:B------:R-:W-:Y:S01]  /*1b1b0*/  UMOV UR6, 0x0 ;  /* 0x0000000000067882 */ /* 0x000fe20000000000 */
[----:B------:R-:W-:Y:S01]  /*1b1c0*/  R2UR UR10, R11 ;  /* 0x000000000b0a72ca */ /* 0x000fe200000e0000 */
[----:B------:R-:W-:Y:S01]  /*1b1d0*/  VIADD R4, R4, 0xffffff80 ;  /* 0xffffff8004047836 */ /* 0x000fe20000000000 */
[----:B------:R-:W-:Y:S01]  /*1b1e0*/  UIADD3.X UR5, URZ, UR37, URZ, UP0, !UPT ;  /* 0x000000253f057290 */ /* 0x000fe200087fe43f */
[----:B------:R-:W-:Y:S01]  /*1b1f0*/  UMOV UR7, 0x12f00000 ;  /* 0x12f0000000077882 */ /* 0x000fe20000000000 */
[----:B---3--:R-:W-:-:S02]  /*1b200*/  IMAD R8, R3, 0xc000, R18 ;  /* 0x0000c00003087824 */ /* 0x008fc400078e0212 */
[----:B------:R-:W-:-:S03]  /*1b210*/  VIADD R3, R5, 0x34890 ;  /* 0x0003489005037836 */ /* 0x000fc60000000000 */
[----:B------:R-:W-:-:S07]  /*1b220*/  IADD3 R6, R8, 0x1c400, RZ ;  /* 0x0001c40008067810 */ /* 0x000fce0007ffe0ff */
.L_x_661:
        /* <DEDUP_REMOVED lines=16> */
.L_x_662:
        /* <DEDUP_REMOVED lines=11> */
[----:B------:R-:W-:Y:S01]  /*1b3e0*/  UMOV UR6, 0x0 ;  /* 0x0000000000067882 */ /* 0x000fe20000000000 */
[----:B------:R-:W-:Y:S01]  /*1b3f0*/  IADD3 R6, R8, 0x24400, RZ ;  /* 0x0002440008067810 */ /* 0x000fe20007ffe0ff */
[----:B------:R-:W-:Y:S01]  /*1b400*/  UMOV UR7, 0x12f00000 ;  /* 0x12f0000000077882 */ /* 0x000fe20000000000 */
[----:B------:R-:W-:-:S09]  /*1b410*/  UMOV UR10, 0x80 ;  /* 0x00000080000a7882 */ /* 0x000fd20000000000 */
.L_x_663:
        /* <DEDUP_REMOVED lines=10> */
[----:B------:R-:W0:Y:S01]  /*1b4c0*/  SYNCS.PHASECHK.TRANS64.TRYWAIT P0, [R5+URZ+0x348c0], R9 ;  /* 0x0348c009050075a7 */ /* 0x000e22000800017f */
[----:B------:R-:W-:Y:S04]  /*1b4d0*/  BSSY B2, `(.L_x_664) ;  /* 0x0000002000027945 */ /* 0x000fe80003800000 */
[----:B0-----:R-:W-:Y:S05]  /*1b4e0*/  @!P0 BRA `(.L_x_665) ;  /* 0x0000006800a08947 */ /* 0x001fea0003800000 */
.L_x_820:
[----:B------:R-:W-:Y:S05]  /*1b4f0*/  BSYNC B2 ;  /* 0x0000000000027941 */ /* 0x000fea0003800000 */
.L_x_664:
[----:B------:R-:W-:Y:S01]  /*1b500*/  BSSY B2, `(.L_x_666) ;  /* 0x000000b000027945 */ /* 0x000fe20003800000 */
[----:B------:R-:W-:Y:S02]  /*1b510*/  IMAD.MOV.U32 R8, RZ, RZ, 0x0 ;  /* 0x00000000ff087424 */ /* 0x000fe400078e00ff */
[----:B0-2---:R-:W-:Y:S01]  /*1b520*/  IMAD.MOV.U32 R9, RZ, RZ, 0x12f00000 ;  /* 0x12f00000ff097424 */ /* 0x005fe200078e00ff */
[----:B------:R-:W-:Y:S06]  /*1b530*/  @P2 BRA `(.L_x_667) ;  /* 0x00000000001c2947 */ /* 0x000fec0003800000 */
[----:B------:R-:W0:Y:S01]  /*1b540*/  S2R R6, SR_TID.X ;  /* 0x0000000000067919 */ /* 0x000e220000002100 */
[----:B------:R-:W-:-:S04]  /*1b550*/  MOV R3, 0x8000 ;  /* 0x0000800000037802 */ /* 0x000fc80000000f00 */
[----:B------:R1:W-:Y:S01]  /*1b560*/  SYNCS.ARRIVE.TRANS64 RZ, [R5+URZ+0x348b0], R3 ;  /* 0x0348b00305ff79a7 */ /* 0x0003e2000800003f */
[----:B0-----:R-:W-:-:S04]  /*1b570*/  LOP3.LUT R6, R6, 0x1f, RZ, 0xc0, !PT ;  /* 0x0000001f06067812 */ /* 0x001fc800078ec0ff */
[----:B------:R-:W-:-:S13]  /*1b580*/  ISETP.NE.AND P0, PT, R6, RZ, PT ;  /* 0x000000ff0600720c */ /* 0x000fda0003f05270 */
[----:B-1----:R-:W-:Y:S05]  /*1b590*/  @!P0 BRA `(.L_x_667) ;  /* 0x0000000000048947 */ /* 0x002fea0003800000 */
[----:B------:R-:W-:Y:S01]  /*1b5a0*/  BPT.TRAP 0x1 ;  /* 0x000000040000795c */ /* 0x000fe20000300000 */
.L_x_667:
[----:B------:R-:W-:Y:S05]  /*1b5b0*/  BSYNC B2 ;  /* 0x0000000000027941 */ /* 0x000fea0003800000 */
.L_x_666:
[----:B------:R-:W2:Y:S01]  /*1b5c0*/  LDL R3, [R1+0x10] ;  /* 0x0000100001037983 */ /* 0x000ea20000100800 */
[----:B------:R-:W-:Y:S01]  /*1b5d0*/  R2UR UR10, R11 ;  /* 0x000000000b0a72ca */ /* 0x000fe200000e0000 */
[----:B------:R-:W-:Y:S01]  /*1b5e0*/  VIADD R6, R18, 0x400 ;  /* 0x0000040012067836 */ /* 0x000fe20000000000 */
[----:B------:R-:W-:Y:S01]  /*1b5f0*/  R2UR UR6, R8 ;  /* 0x00000000080672ca */ /* 0x000fe200000e0000 */
[----:B------:R-:W-:Y:S01]  /*1b600*/  UIADD3 UR4, UP0, UR36, 0x670, URZ ;  /* 0x0000067024047890 */ /* 0x000fe2000ff1e03f */
[----:B------:R-:W-:Y:S01]  /*1b610*/  R2UR UR7, R9 ;  /* 0x00000000090772ca */ /* 0x000fe200000e0000 */
[----:B------:R-:W-:Y:S01]  /*1b620*/  VIADD R5, R5, 0x348b0 ;  /* 0x000348b005057836 */ /* 0x000fe20000000000 */
[----:B------:R-:W-:Y:S01]  /*1b630*/  PLOP3.LUT P0, PT, PT, PT, PT, 0x80, 0x0 ;  /* 0x000000000000781c */ /* 0x000fe20003f0f070 */
[----:B------:R-:W-:Y:S01]  /*1b640*/  UIADD3.X UR5, URZ, UR37, URZ, UP0, !UPT ;  /* 0x000000253f057290 */ /* 0x000fe200087fe43f */
[----:B--2---:R-:W-:-:S11]  /*1b650*/  LEA R3, R3, R6, 0xf ;  /* 0x0000000603037211 */ /* 0x004fd600078e78ff */
.L_x_668:
        /* <DEDUP_REMOVED lines=10> */
[----:B------:R-:W2:Y:S01]  /*1b700*/  LDL R11, [R1+0x10] ;  /* 0x00001000010b7983 */ /* 0x000ea20000100800 */
[----:B------:R-:W-:Y:S01]  /*1b710*/  IMAD.MOV.U32 R3, RZ, RZ, 0x6000 ;  /* 0x00006000ff037424 */ /* 0x000fe200078e00ff */
[----:B------:R-:W-:Y:S02]  /*1b720*/  R2UR UR10, R12 ;  /* 0x000000000c0a72ca */ /* 0x000fe400000e0000 */
[----:B------:R-:W-:Y:S02]  /*1b730*/  R2UR UR6, R8 ;  /* 0x00000000080672ca */ /* 0x000fe400000e0000 */
[----:B------:R-:W-:Y:S02]  /*1b740*/  R2UR UR7, R9 ;  /* 0x00000000090772ca */ /* 0x000fe400000e0000 */
[----:B------:R-:W-:Y:S01]  /*1b750*/  PLOP3.LUT P0, PT, PT, PT, PT, 0x80, 0x0 ;  /* 0x000000000000781c */ /* 0x000fe20003f0f070 */
[----:B--2---:R-:W-:-:S04]  /*1b760*/  IMAD R3, R11, R3, 0x2000 ;  /* 0x000020000b037424 */ /* 0x004fc800078e0203 */
[----:B------:R-:W-:-:S04]  /*1b770*/  IMAD R3, R11, -0x2000, R3 ;  /* 0xffffe0000b037824 */ /* 0x000fc800078e0203 */
[----:B------:R-:W-:-:S07]  /*1b780*/  IMAD R3, R3, 0x2, R6 ;  /* 0x0000000203037824 */ /* 0x000fce00078e0206 */
.L_x_669:
        /* <DEDUP_REMOVED lines=9> */
[----:B--2---:R-:W-:Y:S05]  /*1b820*/  @P0 BRA.U.ANY `(.L_x_669) ;  /* 0xfffffffd00d80947 */ /* 0x004fea000393ffff */
.L_x_656:
[----:B------:R-:W-:Y:S05]  /*1b830*/  BSYNC B1 ;  /* 0x0000000000017941 */ /* 0x000fea0003800000 */
.L_x_655:
[----:B------:R-:W1:Y:S04]  /*1b840*/  LDL.LU R8, [R1+0x10] ;  /* 0x0000100001087983 */ /* 0x000e680000300800 */
[----:B------:R-:W2:Y:S01]  /*1b850*/  LDL.LU R6, [R1+0x24] ;  /* 0x0000240001067983 */ /* 0x000ea20000300800 */
[----:B------:R-:W-:Y:S02]  /*1b860*/  PLOP3.LUT P0, PT, PT, PT, PT, 0x8, 0x0 ;  /* 0x000000000000781c */ /* 0x000fe40003f0e170 */
[----:B-1----:R-:W-:Y:S01]  /*1b870*/  IADD3 R3, R8, 0x1, RZ ;  /* 0x0000000108037810 */ /* 0x002fe20007ffe0ff */
[----:B------:R-:W-:-:S03]  /*1b880*/  VIADD R8, R7, 0xfffffffe ;  /* 0xfffffffe07087836 */ /* 0x000fc60000000000 */
[C---:B------:R-:W-:Y:S02]  /*1b890*/  ISETP.NE.AND P2, PT, R3.reuse, 0x2, PT ;  /* 0x000000020300780c */ /* 0x040fe40003f45270 */
[----:B------:R-:W-:Y:S02]  /*1b8a0*/  ISETP.GE.AND P3, PT, R8, R2, PT ;  /* 0x000000020800720c */ /* 0x000fe40003f66270 */
[----:B------:R-:W-:Y:S02]  /*1b8b0*/  SEL R4, RZ, 0x1, P2 ;  /* 0x00000001ff047807 */ /* 0x000fe40001000000 */
[----:B------:R-:W-:Y:S02]  /*1b8c0*/  SEL R3, R3, RZ, P2 ;  /* 0x000000ff03037207 */ /* 0x000fe40001000000 */
[----:B--2---:R-:W-:-:S03]  /*1b8d0*/  LOP3.LUT R6, R6, R4, RZ, 0x3c, !PT ;  /* 0x0000000406067212 */ /* 0x004fc600078e3cff */
[----:B------:R1:W-:Y:S04]  /*1b8e0*/  STL [R1+0x10], R3 ;  /* 0x0000100301007387 */ /* 0x0003e80000100800 */
[----:B------:R1:W-:Y:S01]  /*1b8f0*/  STL [R1+0x24], R6 ;  /* 0x0000240601007387 */ /* 0x0003e20000100800 */
[----:B------:R-:W-:Y:S05]  /*1b900*/  @!P3 BRA `(.L_x_649) ;  /* 0x000000080034b947 */ /* 0x000fea0003800000 */
.L_x_685:
[----:B------:R-:W-:Y:S05]  /*1b910*/  YIELD ;  /* 0x0000000000007946 */ /* 0x000fea0003800000 */
[----:B------:R-:W-:Y:S04]  /*1b920*/  BSSY B1, `(.L_x_670) ;  /* 0x000007f000017945 */ /* 0x000fe80003800000 */
[----:B--2---:R-:W-:Y:S05]  /*1b930*/  @!P6 BRA `(.L_x_671) ;  /* 0x0000000400f4e947 */ /* 0x004fea0003800000 */
[----:B------:R-:W2:Y:S04]  /*1b940*/  LDL R5, [R1+0x10] ;  /* 0x0000100001057983 */ /* 0x000ea80000100800 */
[----:B------:R-:W3:Y:S01]  /*1b950*/  LDL R4, [R1+0x24] ;  /* 0x0000240001047983 */ /* 0x000ee20000100800 */
[----:B------:R-:W-:Y:S01]  /*1b960*/  BSSY B2, `(.L_x_672) ;  /* 0x0000008000027945 */ /* 0x000fe20003800000 */
[----:B-1----:R-:W1:Y:S02]  /*1b970*/  S2R R3, SR_TID.X ;  /* 0x0000000000037919 */ /* 0x002e640000002100 */
[----:B-1----:R-:W-:-:S04]  /*1b980*/  LOP3.LUT R3, R3, 0x7f, RZ, 0xc0, !PT ;  /* 0x0000007f03037812 */ /* 0x002fc800078ec0ff */
[----:B------:R-:W-:Y:S01]  /*1b990*/  ISETP.NE.AND P3, PT, R3, RZ, PT ;  /* 0x000000ff0300720c */ /* 0x000fe20003f65270 */
[----:B--2---:R-:W-:Y:S01]  /*1b9a0*/  IMAD R7, R5, 0x8, R18 ;  /* 0x0000000805077824 */ /* 0x004fe200078e0212 */
[----:B---3--:R-:W-:-:S04]  /*1b9b0*/  SHF.L.U32 R6, R4, 0x1f, RZ ;  /* 0x0000001f04067819 */ /* 0x008fc800000006ff */
[----:B------:R-:W1:Y:S02]  /*1b9c0*/  SYNCS.PHASECHK.TRANS64.TRYWAIT P2, [R7+URZ+0x348a0], R6 ;  /* 0x0348a006070075a7 */ /* 0x000e64000804017f */
[----:B-1----:R-:W-:Y:S05]  /*1b9d0*/  @!P2 BRA `(.L_x_673) ;  /* 0x000000640078a947 */ /* 0x002fea0003800000 */
.L_x_821:
[----:B------:R-:W-:Y:S05]  /*1b9e0*/  BSYNC B2 ;  /* 0x0000000000027941 */ /* 0x000fea0003800000 */
.L_x_672:
[----:B------:R-:W-:Y:S04]  /*1b9f0*/  BSSY B2, `(.L_x_674) ;  /* 0x0000009000027945 */ /* 0x000fe80003800000 */
[----:B------:R-:W-:Y:S05]  /*1ba00*/  @P3 BRA `(.L_x_675) ;  /* 0x00000000001c3947 */ /* 0x000fea0003800000 */
[----:B------:R-:W2:Y:S01]  /*1ba10*/  S2R R4, SR_TID.X ;  /* 0x0000000000047919 */ /* 0x000ea20000002100 */
[----:B------:R-:W-:-:S04]  /*1ba20*/  MOV R3, 0xc000 ;  /* 0x0000c00000037802 */ /* 0x000fc80000000f00 */
[----:B------:R3:W-:Y:S01]  /*1ba30*/  SYNCS.ARRIVE.TRANS64 RZ, [R7+URZ+0x34890], R3 ;  /* 0x0348900307ff79a7 */ /* 0x0007e2000800003f */
[----:B--2---:R-:W-:-:S04]  /*1ba40*/  LOP3.LUT R4, R4, 0x1f, RZ, 0xc0, !PT ;  /* 0x0000001f04047812 */ /* 0x004fc800078ec0ff */
[----:B------:R-:W-:-:S13]  /*1ba50*/  ISETP.NE.AND P2, PT, R4, RZ, PT ;  /* 0x000000ff0400720c */ /* 0x000fda0003f45270 */
[----:B---3--:R-:W-:Y:S05]  /*1ba60*/  @!P2 BRA `(.L_x_675) ;  /* 0x000000000004a947 */ /* 0x008fea0003800000 */
[----:B------:R-:W-:Y:S01]  /*1ba70*/  BPT.TRAP 0x1 ;  /* 0x000000040000795c */ /* 0x000fe20000300000 */
.L_x_675:
[----:B------:R-:W-:Y:S05]  /*1ba80*/  BSYNC B2 ;  /* 0x0000000000027941 */ /* 0x000fea0003800000 */
.L_x_674:
[----:B------:R-:W2:Y:S01]  /*1ba90*/  LDL R3, [R1+0x10] ;  /* 0x0000100001037983 */ /* 0x000ea20000100800 */
[----:B0-----:R-:W-:Y:S01]  /*1baa0*/  IMAD.MOV.U32 R11, RZ, RZ, RZ ;  /* 0x000000ffff0b7224 */ /* 0x001fe200078e00ff */
[----:B------:R-:W-:Y:S01]  /*1bab0*/  UIADD3 UR4, UP0, UR36, 0x570, URZ ;  /* 0x0000057024047890 */ /* 0x000fe2000ff1e03f */
[----:B------:R-:W-:Y:S01]  /*1bac0*/  PLOP3.LUT P2, PT, PT, PT, PT, 0x80, 0x0 ;  /* 0x000000000000781c */ /* 0x000fe20003f4f070 */
[----:B------:R-:W-:Y:S01]  /*1bad0*/  IMAD R4, R8, 0x80, R10 ;  /* 0x0000008008047824 */ /* 0x000fe200078e020a */
[----:B------:R-:W-:Y:S01]  /*1bae0*/  UMOV UR6, 0x0 ;  /* 0x0000000000067882 */ /* 0x000fe20000000000 */
[----:B------:R-:W-:Y:S01]  /*1baf0*/  R2UR UR10, R11 ;  /* 0x000000000b0a72ca */ /* 0x000fe200000e0000 */
[----:B------:R-:W-:Y:S01]  /*1bb00*/  UIADD3.X UR5, URZ, UR37, URZ, UP0, !UPT ;  /* 0x000000253f057290 */ /* 0x000fe200087fe43f */
[----:B------:R-:W-:Y:S01]  /*1bb10*/  UMOV UR7, 0x12f00000 ;  /* 0x12f0000000077882 */ /* 0x000fe20000000000 */
[----:B--2---:R-:W-:Y:S01]  /*1bb20*/  IMAD R5, R3, 0xc000, R18 ;  /* 0x0000c00003057824 */ /* 0x004fe200078e0212 */
[----:B------:R-:W-:-:S03]  /*1bb30*/  IADD3 R3, R7, 0x34890, RZ ;  /* 0x0003489007037810 */ /* 0x000fc60007ffe0ff */
[----:B------:R-:W-:-:S08]  /*1bb40*/  VIADD R9, R5, 0x1c400 ;  /* 0x0001c40005097836 */ /* 0x000fd00000000000 */
.L_x_676:
        /* <DEDUP_REMOVED lines=12> */
[----:B------:R-:W-:Y:S01]  /*1bc10*/  UMOV UR6, 0x0 ;  /* 0x0000000000067882 */ /* 0x000fe20000000000 */
[----:B------:R-:W-:Y:S01]  /*1bc20*/  IADD3 R9, R5, 0x20400, RZ ;  /* 0x0002040005097810 */ /* 0x000fe20007ffe0ff */
[----:B------:R-:W-:Y:S01]  /*1bc30*/  UMOV UR7, 0x12f00000 ;  /* 0x12f0000000077882 */ /* 0x000fe20000000000 */
[----:B------:R-:W-:-:S15]  /*1bc40*/  R2UR UR10, R14 ;  /* 0x000000000e0a72ca */ /* 0x000fde00000e0000 */
.L_x_677:
        /* <DEDUP_REMOVED lines=15> */
.L_x_678:
        /* <DEDUP_REMOVED lines=13> */
.L_x_822:
[----:B------:R-:W-:Y:S05]  /*1be10*/  BSYNC B2 ;  /* 0x0000000000027941 */ /* 0x000fea0003800000 */
.L_x_679:
[----:B------:R-:W-:Y:S01]  /*1be20*/  BSSY B2, `(.L_x_681) ;  /* 0x000000b000027945 */ /* 0x000fe20003800000 */
[----:B------:R-:W-:Y:S01]  /*1be30*/  IMAD.MOV.U32 R12, RZ, RZ, 0x0 ;  /* 0x00000000ff0c7424 */ /* 0x000fe200078e00ff */
[----:B------:R-:W-:Y:S02]  /*1be40*/  MOV R13, 0x12f00000 ;  /* 0x12f00000000d7802 */ /* 0x000fe40000000f00 */
[----:B------:R-:W-:Y:S05]  /*1be50*/  @P3 BRA `(.L_x_682) ;  /* 0x00000000001c3947 */ /* 0x000fea0003800000 */
[----:B------:R-:W2:Y:S01]  /*1be60*/  S2R R5, SR_TID.X ;  /* 0x0000000000057919 */ /* 0x000ea20000002100 */
[----:B------:R-:W-:-:S04]  /*1be70*/  IMAD.MOV.U32 R3, RZ, RZ, 0x8000 ;  /* 0x00008000ff037424 */ /* 0x000fc800078e00ff */
[----:B------:R3:W-:Y:S01]  /*1be80*/  SYNCS.ARRIVE.TRANS64 RZ, [R7+URZ+0x348b0], R3 ;  /* 0x0348b00307ff79a7 */ /* 0x0007e2000800003f */
[----:B--2---:R-:W-:-:S04]  /*1be90*/  LOP3.LUT R5, R5, 0x1f, RZ, 0xc0, !PT ;  /* 0x0000001f05057812 */ /* 0x004fc800078ec0ff */
[----:B------:R-:W-:-:S13]  /*1bea0*/  ISETP.NE.AND P2, PT, R5, RZ, PT ;  /* 0x000000ff0500720c */ /* 0x000fda0003f45270 */
[----:B---3--:R-:W-:Y:S05]  /*1beb0*/  @!P2 BRA `(.L_x_682) ;  /* 0x000000000004a947 */ /* 0x008fea0003800000 */
[----:B------:R-:W-:Y:S01]  /*1bec0*/  BPT.TRAP 0x1 ;  /* 0x000000040000795c */ /* 0x000fe20000300000 */
.L_x_682:
[----:B------:R-:W-:Y:S05]  /*1bed0*/  BSYNC B2 ;  /* 0x0000000000027941 */ /* 0x000fea0003800000 */
.L_x_681:
[----:B------:R-:W2:Y:S01]  /*1bee0*/  LDL R5, [R1+0x10] ;  /* 0x0000100001057983 */ /* 0x000ea20000100800 */
[----:B------:R-:W-:Y:S01]  /*1bef0*/  R2UR UR10, R11 ;  /* 0x000000000b0a72ca */ /* 0x000fe200000e0000 */
[----:B------:R-:W-:Y:S01]  /*1bf00*/  VIADD R3, R18, 0x400 ;  /* 0x0000040012037836 */ /* 0x000fe20000000000 */
[----:B------:R-:W-:Y:S01]  /*1bf10*/  R2UR UR6, R12 ;  /* 0x000000000c0672ca */ /* 0x000fe200000e0000 */
[----:B------:R-:W-:Y:S01]  /*1bf20*/  UIADD3 UR4, UP0, UR36, 0x670, URZ ;  /* 0x0000067024047890 */ /* 0x000fe2000ff1e03f */
[----:B------:R-:W-:Y:S02]  /*1bf30*/  R2UR UR7, R13 ;  /* 0x000000000d0772ca */ /* 0x000fe400000e0000 */
[----:B------:R-:W-:Y:S01]  /*1bf40*/  PLOP3.LUT P2, PT, PT, PT, PT, 0x80, 0x0 ;  /* 0x000000000000781c */ /* 0x000fe20003f4f070 */
[----:B------:R-:W-:Y:S01]  /*1bf50*/  UIADD3.X UR5, URZ, UR37, URZ, UP0, !UPT ;  /* 0x000000253f057290 */ /* 0x000fe200087fe43f */
[----:B01----:R-:W-:Y:S01]  /*1bf60*/  IADD3 R7, R7, 0x348b0, RZ ;  /* 0x000348b007077810 */ /* 0x003fe20007ffe0ff */
[----:B--2---:R-:W-:-:S10]  /*1bf70*/  IMAD R3, R5, 0x8000, R3 ;  /* 0x0000800005037824 */ /* 0x004fd400078e0203 */
.L_x_683:
        /* <DEDUP_REMOVED lines=15> */
.L_x_684:
        /* <DEDUP_REMOVED lines=10> */
.L_x_671:
[----:B------:R-:W-:Y:S05]  /*1c110*/  BSYNC B1 ;  /* 0x0000000000017941 */ /* 0x000fea0003800000 */
.L_x_670:
[----:B-1----:R-:W2:Y:S04]  /*1c120*/  LDL.LU R6, [R1+0x10] ;  /* 0x0000100001067983 */ /* 0x002ea80000300800 */
[----:B------:R-:W3:Y:S01]  /*1c130*/  LDL.LU R5, [R1+0x24] ;  /* 0x0000240001057983 */ /* 0x000ee20000300800 */
[C---:B------:R-:W-:Y:S01]  /*1c140*/  ISETP.GT.AND P3, PT, R8.reuse, R2, PT ;  /* 0x000000020800720c */ /* 0x040fe20003f64270 */
[----:B------:R-:W-:Y:S01]  /*1c150*/  VIADD R8, R8, 0xffffffff ;  /* 0xffffffff08087836 */ /* 0x000fe20000000000 */
[----:B--2---:R-:W-:-:S04]  /*1c160*/  IADD3 R3, R6, 0x1, RZ ;  /* 0x0000000106037810 */ /* 0x004fc80007ffe0ff */
[----:B------:R-:W-:-:S04]  /*1c170*/  ISETP.NE.AND P2, PT, R3, 0x2, PT ;  /* 0x000000020300780c */ /* 0x000fc80003f45270 */
[----:B------:R-:W-:Y:S02]  /*1c180*/  SEL R4, RZ, 0x1, P2 ;  /* 0x00000001ff047807 */ /* 0x000fe40001000000 */
[----:B------:R-:W-:Y:S02]  /*1c190*/  SEL R3, R3, RZ, P2 ;  /* 0x000000ff03037207 */ /* 0x000fe40001000000 */
[----:B---3--:R-:W-:-:S05]  /*1c1a0*/  LOP3.LUT R5, R5, R4, RZ, 0x3c, !PT ;  /* 0x0000000405057212 */ /* 0x008fca00078e3cff */
[----:B------:R2:W-:Y:S04]  /*1c1b0*/  STL [R1+0x24], R5 ;  /* 0x0000240501007387 */ /* 0x0005e80000100800 */
[----:B------:R2:W-:Y:S01]  /*1c1c0*/  STL [R1+0x10], R3 ;  /* 0x0000100301007387 */ /* 0x0005e20000100800 */
[----:B------:R-:W-:Y:S05]  /*1c1d0*/  @P3 BRA `(.L_x_685) ;  /* 0xfffffff400cc3947 */ /* 0x000fea000383ffff */
.L_x_649:
[----:B------:R-:W-:Y:S05]  /*1c1e0*/  BSYNC B0 ;  /* 0x0000000000007941 */ /* 0x000fea0003800000 */
.L_x_648:
[----:B------:R3:W5:Y:S01]  /*1c1f0*/  LDL R7, [R1+0x40] ;  /* 0x0000400001077983 */ /* 0x0007620000100800 */
[----:B------:R-:W-:Y:S05]  /*1c200*/  @!P0 WARPSYNC.ALL ;  /* 0x0000000000008948 */ /* 0x000fea0003800000 */
[----:B------:R3:W-:Y:S01]  /*1c210*/  STL [R1+0x44], RZ ;  /* 0x000044ff01007387 */ /* 0x0007e20000100800 */
[----:B------:R-:W-:Y:S01]  /*1c220*/  BSSY B0, `(.L_x_686) ;  /* 0x0000020000007945 */ /* 0x000fe20003800000 */
[----:B------:R-:W-:Y:S06]  /*1c230*/  @!P0 BAR.SYNC.DEFER_BLOCKING 0xc, 0x180 ;  /* 0x0306000000008b1d */ /* 0x000fec0000010000 */
[----:B---3--:R-:W-:Y:S05]  /*1c240*/  @!P1 BRA `(.L_x_687) ;  /* 0x0000000000749947 */ /* 0x008fea0003800000 */
[----:B------:R-:W-:-:S13]  /*1c250*/  ISETP.NE.AND P0, PT, R17, RZ, PT ;  /* 0x000000ff1100720c */ /* 0x000fda0003f05270 */
[----:B------:R-:W3:Y:S02]  /*1c260*/  @!P0 LDC R17, c[0x0][0x9f0] ;  /* 0x00027c00ff118b82 */ /* 0x000ee40000000800 */
[----:B---3--:R-:W-:-:S04]  /*1c270*/  IABS R0, R17 ;  /* 0x0000001100007213 */ /* 0x008fc80000000000 */
[----:B------:R-:W3:Y:S08]  /*1c280*/  I2F.RP R2, R0 ;  /* 0x0000000000027306 */ /* 0x000ef00000209400 */
[----:B---3--:R-:W3:Y:S02]  /*1c290*/  MUFU.RCP R2, R2 ;  /* 0x0000000200027308 */ /* 0x008ee40000001000 */
[----:B---3--:R-:W-:-:S06]  /*1c2a0*/  VIADD R2, R2, 0xffffffe ;  /* 0x0ffffffe02027836 */ /* 0x008fcc0000000000 */
[----:B-12---:R-:W1:Y:S02]  /*1c2b0*/  F2I.FTZ.U32.TRUNC.NTZ R3, R2 ;  /* 0x0000000200037305 */ /* 0x006e64000021f000 */
[----:B-1----:R-:W-:-:S05]  /*1c2c0*/  IADD3 R2, RZ, -R3, RZ ;  /* 0x80000003ff027210 */ /* 0x002fca0007ffe0ff */
[----:B------:R-:W-:Y:S02]  /*1c2d0*/  IMAD R4, R2, R0, RZ ;  /* 0x0000000002047224 */ /* 0x000fe400078e02ff */
[----:B------:R-:W-:-:S04]  /*1c2e0*/  IMAD.MOV.U32 R2, RZ, RZ, RZ ;  /* 0x000000ffff027224 */ /* 0x000fc800078e00ff */
[----:B------:R-:W-:Y:S01]  /*1c2f0*/  IMAD.HI.U32 R6, R3, R4, R2 ;  /* 0x0000000403067227 */ /* 0x000fe200078e0002 */
[----:B------:R-:W-:Y:S02]  /*1c300*/  IABS R2, R17 ;  /* 0x0000001100027213 */ /* 0x000fe40000000000 */
[----:B-----5:R-:W-:-:S03]  /*1c310*/  IADD3 R4, R7, -0x1, R17 ;  /* 0xffffffff07047810 */ /* 0x020fc60007ffe011 */
[----:B------:R-:W-:Y:S01]  /*1c320*/  IMAD.MOV R2, RZ, RZ, -R2 ;  /* 0x000000ffff027224 */ /* 0x000fe200078e0a02 */
[----:B------:R-:W-:Y:S02]  /*1c330*/  IABS R3, R4 ;  /* 0x0000000400037213 */ /* 0x000fe40000000000 */
[----:B------:R-:W-:Y:S02]  /*1c340*/  LOP3.LUT R4, R4, R17, RZ, 0x3c, !PT ;  /* 0x0000001104047212 */ /* 0x000fe400078e3cff */
[----:B------:R-:W-:Y:S01]  /*1c350*/  MOV R5, R2 ;  /* 0x0000000200057202 */ /* 0x000fe20000000f00 */
        /* <DEDUP_REMOVED lines=11> */
[----:B------:R3:W-:Y:S02]  /*1c410*/  STL [R1+0x44], R2 ;  /* 0x0000440201007387 */ /* 0x0007e40000100800 */
.L_x_687:
[----:B------:R-:W-:Y:S05]  /*1c420*/  BSYNC B0 ;  /* 0x0000000000007941 */ /* 0x000fea0003800000 */
.L_x_686:
[----:B------:R-:W4:Y:S04]  /*1c430*/  LDL R0, [R1+0x44] ;  /* 0x0000440001007983 */ /* 0x000f280000100800 */
[----:B---3--:R-:W4:Y:S01]  /*1c440*/  LDL R2, [R1+0x60] ;  /* 0x0000600001027983 */ /* 0x008f220000100800 */
[----:B------:R-:W-:Y:S01]  /*1c450*/  BSSY B7, `(.L_x_688) ;  /* 0x000040e000077945 */ /* 0x000fe20003800000 */
[----:B----4-:R-:W-:-:S05]  /*1c460*/  IMAD R2, R2, R0, RZ ;  /* 0x0000000002027224 */ /* 0x010fca00078e02ff */
[----:B-----5:R-:W-:Y:S01]  /*1c470*/  VIADDMNMX R0, R2, R0, R7, PT ;  /* 0x0000000002007246 */ /* 0x020fe20003800107 */
[----:B------:R3:W-:Y:S03]  /*1c480*/  STL [R1+0x30], R2 ;  /* 0x0000300201007387 */ /* 0x0007e60000100800 */
[----:B------:R-:W-:Y:S01]  /*1c490*/  ISETP.GT.AND P0, PT, R0, R2, PT ;  /* 0x000000020000720c */ /* 0x000fe20003f04270 */
[----:B------:R3:W-:-:S12]  /*1c4a0*/  STL [R1+0x48], R0 ;  /* 0x0000480001007387 */ /* 0x0007d80000100800 */
[----:B---3--:R-:W-:Y:S05]  /*1c4b0*/  @P0 BRA `(.L_x_689) ;  /* 0x0000000000480947 */ /* 0x008fea0003800000 */
[----:B------:R-:W3:Y:S02]  /*1c4c0*/  S2R R0, SR_TID.X ;  /* 0x0000000000007919 */ /* 0x000ee40000002100 */
[----:B---3--:R-:W-:-:S04]  /*1c4d0*/  LOP3.LUT R0, R0, 0x7f, RZ, 0xc0, !PT ;  /* 0x0000007f00007812 */ /* 0x008fc800078ec0ff */
[----:B------:R-:W-:-:S13]  /*1c4e0*/  ISETP.NE.AND P0, PT, R0, RZ, PT ;  /* 0x000000ff0000720c */ /* 0x000fda0003f05270 */
[----:B------:R-:W-:Y:S05]  /*1c4f0*/  @P0 BRA `(.L_x_690) ;  /* 0x00000040000c0947 */ /* 0x000fea0003800000 */
[----:B-12---:R-:W1:Y:S01]  /*1c500*/  S2R R3, SR_LANEID ;  /* 0x0000000000037919 */ /* 0x006e620000000000 */
[----:B------:R-:W-:Y:S02]  /*1c510*/  VOTEU.ANY UR4, UPT, PT ;  /* 0x0000000000047886 */ /* 0x000fe400038e0100 */
[----:B------:R-:W1:Y:S08]  /*1c520*/  FLO.U32 R0, UR4 ;  /* 0x0000000400007d00 */ /* 0x000e7000080e0000 */
[----:B------:R-:W2:Y:S01]  /*1c530*/  POPC R4, UR4 ;  /* 0x0000000400047d09 */ /* 0x000ea20008000000 */
[----:B-1----:R-:W-:-:S02]  /*1c540*/  ISETP.EQ.U32.AND P0, PT, R0, R3, PT ;  /* 0x000000030000720c */ /* 0x002fc40003f02070 */
[----:B------:R-:W2:Y:S11]  /*1c550*/  LDC.64 R2, c[0x0][0xc60] ;  /* 0x00031800ff027b82 */ /* 0x000eb60000000a00 */
[----:B--2---:R-:W2:Y:S01]  /*1c560*/  @P0 ATOMG.E.ADD.STRONG.GPU PT, R3, desc[UR56][R2.64], R4 ;  /* 0x00000004020309a8 */ /* 0x004ea200081ee1f8 */
[----:B------:R-:W1:Y:S02]  /*1c570*/  S2R R5, SR_LTMASK ;  /* 0x0000000000057919 */ /* 0x000e640000003900 */
[----:B-1----:R-:W-:-:S06]  /*1c580*/  LOP3.LUT R5, R5, UR4, RZ, 0xc0, !PT ;  /* 0x0000000405057c12 */ /* 0x002fcc000f8ec0ff */
[----:B------:R-:W1:Y:S01]  /*1c590*/  POPC R5, R5 ;  /* 0x0000000500057309 */ /* 0x000e620000000000 */
[----:B--2---:R-:W1:Y:S02]  /*1c5a0*/  SHFL.IDX PT, R0, R3, R0, 0x1f ;  /* 0x00001f0003007589 */ /* 0x004e6400000e0000 */
[----:B-1----:R-:W-:-:S05]  /*1c5b0*/  IADD3 R0, R0, UR38, R5 ;  /* 0x0000002600007c10 */ /* 0x002fca000fffe005 */
[----:B------:R3:W-:Y:S01]  /*1c5c0*/  STL [R1], R0 ;  /* 0x0000000001007387 */ /* 0x0007e20000100800 */
[----:B------:R-:W-:Y:S05]  /*1c5d0*/  BRA `(.L_x_690) ;  /* 0x0000003c00d47947 */ /* 0x000fea0003800000 */
.L_x_689:
        /* <DEDUP_REMOVED lines=8> */
[----:B------:R-:W-:Y:S01]  /*1c660*/  MOV R4, UR6 ;  /* 0x0000000600047c02 */ /* 0x000fe20008000f00 */
[----:B--2---:R-:W-:Y:S01]  /*1c670*/  IMAD.U32 R5, RZ, RZ, UR7 ;  /* 0x00000007ff057e24 */ /* 0x004fe2000f8e00ff */
[----:B-1----:R-:W1:Y:S01]  /*1c680*/  LDC.64 R2, c[0x4][R2] ;  /* 0x0100000002027b82 */ /* 0x002e620000000a00 */
[----:B------:R-:W-:Y:S01]  /*1c690*/  IMAD.U32 R6, RZ, RZ, UR8 ;  /* 0x00000008ff067e24 */ /* 0x000fe2000f8e00ff */
[----:B------:R-:W-:Y:S01]  /*1c6a0*/  MOV R7, UR9 ;  /* 0x0000000900077c02 */ /* 0x000fe20008000f00 */
[----:B------:R-:W-:Y:S01]  /*1c6b0*/  IMAD.U32 R10, RZ, RZ, UR4 ;  /* 0x00000004ff0a7e24 */ /* 0x000fe2000f8e00ff */
[----:B------:R-:W-:Y:S01]  /*1c6c0*/  MOV R8, 0x70 ;  /* 0x0000007000087802 */ /* 0x000fe20000000f00 */
[----:B0-----:R-:W-:-:S02]  /*1c6d0*/  IMAD.U32 R11, RZ, RZ, UR5 ;  /* 0x00000005ff0b7e24 */ /* 0x001fc4000f8e00ff */
[----:B------:R-:W-:Y:S02]  /*1c6e0*/  IMAD.MOV.U32 R12, RZ, RZ, 0x1 ;  /* 0x00000001ff0c7424 */ /* 0x000fe400078e00ff */
[----:B------:R-:W-:-:S07]  /*1c6f0*/  IMAD.MOV.U32 R13, RZ, RZ, RZ ;  /* 0x000000ffff0d7224 */ /* 0x000fce00078e00ff */
[----:B------:R-:W-:-:S07]  /*1c700*/  LEPC R20, `(.L_x_692) ;  /* 0x000000001014794e */ /* 0x000fce0000000000 */
[----:B-1----:R-:W-:Y:S05]  /*1c710*/  CALL.ABS.NOINC R2 ;  /* 0x0000000002007343 */ /* 0x002fea0003c00000 */
.L_x_692:
[----:B------:R-:W-:Y:S05]  /*1c720*/  BSYNC B6 ;  /* 0x0000000000067941 */ /* 0x000fea0003800000 */
.L_x_691:
[----:B------:R-:W-:Y:S01]  /*1c730*/  IADD3 R0, R18, 0x400, RZ ;  /* 0x0000040012007810 */ /* 0x000fe20007ffe0ff */
[----:B------:R-:W-:Y:S03]  /*1c740*/  BSSY B6, `(.L_x_693) ;  /* 0x0000022000067945 */ /* 0x000fe60003800000 */
[----:B------:R-:W-:-:S13]  /*1c750*/  LOP3.LUT P0, RZ, R0, 0x3ff, RZ, 0xc0, !PT ;  /* 0x000003ff00ff7812 */ /* 0x000fda000780c0ff */
[----:B------:R-:W-:Y:S05]  /*1c760*/  @!P0 BRA `(.L_x_694) ;  /* 0x00000000007c8947 */ /* 0x000fea0003800000 */
[----:B------:R-:W-:Y:S01]  /*1c770*/  MOV R17, 0x0 ;  /* 0x0000000000117802 */ /* 0x000fe20000000f00 */
[----:B------:R-:W-:Y:S01]  /*1c780*/  ULDC.64 UR6, c[0x4][0xb8] ;  /* 0x01002e0000067ab9 */ /* 0x000fe20000000a00 */
[----:B------:R-:W-:Y:S01]  /*1c790*/  ULDC.64 UR8, c[0x4][0xc0] ;  /* 0x0100300000087ab9 */ /* 0x000fe20000000a00 */
[----:B------:R-:W-:Y:S01]  /*1c7a0*/  ULDC.64 UR4, c[0x4][0x10] ;  /* 0x0100040000047ab9 */ /* 0x000fe20000000a00 */
[----:B-12---:R1:W2:Y:S01]  /*1c7b0*/  LDC.64 R2, c[0x4][R17] ;  /* 0x0100000011027b82 */ /* 0x0062a20000000a00 */
[----:B------:R-:W-:Y:S01]  /*1c7c0*/  IMAD.U32 R4, RZ, RZ, UR6 ;  /* 0x00000006ff047e24 */ /* 0x000fe2000f8e00ff */
[----:B------:R-:W-:Y:S01]  /*1c7d0*/  MOV R6, UR8 ;  /* 0x0000000800067c02 */ /* 0x000fe20008000f00 */
[----:B------:R-:W-:Y:S01]  /*1c7e0*/  IMAD.U32 R5, RZ, RZ, UR7 ;  /* 0x00000007ff057e24 */ /* 0x000fe2000f8e00ff */
[----:B0-----:R-:W-:Y:S01]  /*1c7f0*/  MOV R11, UR5 ;  /* 0x00000005000b7c02 */ /* 0x001fe20008000f00 */
[----:B------:R-:W-:Y:S01]  /*1c800*/  IMAD.U32 R7, RZ, RZ, UR9 ;  /* 0x00000009ff077e24 */ /* 0x000fe2000f8e00ff */
[----:B------:R-:W-:Y:S01]  /*1c810*/  MOV R13, RZ ;  /* 0x000000ff000d7202 */ /* 0x000fe20000000f00 */
[----:B------:R-:W-:-:S02]  /*1c820*/  IMAD.U32 R10, RZ, RZ, UR4 ;  /* 0x00000004ff0a7e24 */ /* 0x000fc4000f8e00ff */
[----:B------:R-:W-:Y:S02]  /*1c830*/  IMAD.MOV.U32 R8, RZ, RZ, 0x70 ;  /* 0x00000070ff087424 */ /* 0x000fe400078e00ff */
[----:B-1----:R-:W-:-:S07]  /*1c840*/  IMAD.MOV.U32 R12, RZ, RZ, 0x1 ;  /* 0x00000001ff0c7424 */ /* 0x002fce00078e00ff */
[----:B------:R-:W-:-:S07]  /*1c850*/  LEPC R20, `(.L_x_695) ;  /* 0x000000001014794e */ /* 0x000fce0000000000 */
[----:B--2---:R-:W-:Y:S05]  /*1c860*/  CALL.ABS.NOINC R2 ;  /* 0x0000000002007343 */ /* 0x004fea0003c00000 */
.L_x_695:
[----:B------:R0:W1:Y:S01]  /*1c870*/  LDC.64 R2, c[0x4][R17] ;  /* 0x0100000011027b82 */ /* 0x0000620000000a00 */
[----:B------:R-:W-:Y:S01]  /*1c880*/  ULDC.64 UR4, c[0x4][0xb8] ;  /* 0x01002e0000047ab9 */ /* 0x000fe20000000a00 */
[----:B------:R-:W-:Y:S01]  /*1c890*/  ULDC.64 UR6, c[0x4][0xc0] ;  /* 0x0100300000067ab9 */ /* 0x000fe20000000a00 */
[----:B------:R-:W-:Y:S01]  /*1c8a0*/  ULDC.64 UR8, c[0x4][0x18] ;  /* 0x0100060000087ab9 */ /* 0x000fe20000000a00 */
[----:B------:R-:W-:Y:S01]  /*1c8b0*/  IMAD.U32 R4, RZ, RZ, UR4 ;  /* 0x00000004ff047e24 */ /* 0x000fe2000f8e00ff */
[----:B------:R-:W-:Y:S01]  /*1c8c0*/  MOV R6, UR6 ;  /* 0x0000000600067c02 */ /* 0x000fe20008000f00 */
[----:B------:R-:W-:Y:S01]  /*1c8d0*/  IMAD.U32 R5, RZ, RZ, UR5 ;  /* 0x00000005ff057e24 */ /* 0x000fe2000f8e00ff */
[----:B------:R-:W-:Y:S01]  /*1c8e0*/  MOV R11, UR9 ;  /* 0x00000009000b7c02 */ /* 0x000fe20008000f00 */
[----:B------:R-:W-:Y:S01]  /*1c8f0*/  IMAD.U32 R7, RZ, RZ, UR7 ;  /* 0x00000007ff077e24 */ /* 0x000fe2000f8e00ff */
[----:B------:R-:W-:Y:S01]  /*1c900*/  MOV R13, RZ ;  /* 0x000000ff000d7202 */ /* 0x000fe20000000f00 */
[----:B------:R-:W-:-:S02]  /*1c910*/  IMAD.U32 R10, RZ, RZ, UR8 ;  /* 0x00000008ff0a7e24 */ /* 0x000fc4000f8e00ff */
[----:B------:R-:W-:Y:S02]  /*1c920*/  IMAD.MOV.U32 R8, RZ, RZ, 0x70 ;  /* 0x00000070ff087424 */ /* 0x000fe400078e00ff */
[----:B0-----:R-:W-:-:S07]  /*1c930*/  IMAD.MOV.U32 R12, RZ, RZ, 0x1 ;  /* 0x00000001ff0c7424 */ /* 0x001fce00078e00ff */
[----:B------:R-:W-:-:S07]  /*1c940*/  LEPC R20, `(.L_x_694) ;  /* 0x000000001014794e */ /* 0x000fce0000000000 */
[----:B-1----:R-:W-:Y:S05]  /*1c950*/  CALL.ABS.NOINC R2 ;  /* 0x0000000002007343 */ /* 0x002fea0003c00000 */
.L_x_694:
[----:B------:R-:W-:Y:S05]  /*1c960*/  BSYNC B6 ;  /* 0x0000000000067941 */ /* 0x000fea0003800000 */
.L_x_693:
[----:B------:R-:W3:Y:S01]  /*1c970*/  LDL.LU R2, [R1+0x28] ;  /* 0x0000280001027983 */ /* 0x000ee20000300800 */
[----:B------:R-:W-:-:S03]  /*1c980*/  ULDC.64 UR4, c[0x0][0x9f8] ;  /* 0x00027e0000047ab9 */ /* 0x000fc60000000a00 */
[----:B------:R-:W1:Y:S04]  /*1c990*/  LDL.LU R0, [R1+0x38] ;  /* 0x0000380001007983 */ /* 0x000e680000300800 */
[----:B------:R-:W4:Y:S01]  /*1c9a0*/  LDL R7, [R1+0x18] ;  /* 0x0000180001077983 */ /* 0x000f220000100800 */
[----:B------:R-:W-:-:S03]  /*1c9b0*/  ISETP.NE.U32.AND P0, PT, RZ, UR4, PT ;  /* 0x00000004ff007c0c */ /* 0x000fc6000bf05070 */
[----:B------:R-:W5:Y:S01]  /*1c9c0*/  LDL R17, [R1+0x48] ;  /* 0x0000480001117983 */ /* 0x000f620000100800 */
[----:B------:R-:W-:-:S13]  /*1c9d0*/  ISETP.NE.AND.EX P0, PT, RZ, UR5, PT, P0 ;  /* 0x00000005ff007c0c */ /* 0x000fda000bf05300 */
[----:B---3--:R-:W-:-:S04]  /*1c9e0*/  @P0 IADD3 R2, P1, R2, UR4, RZ ;  /* 0x0000000402020c10 */ /* 0x008fc8000ff3e0ff */
[----:B-12---:R-:W-:Y:S01]  /*1c9f0*/  @P0 IADD3.X R3, R0, UR5, RZ, P1, !PT ;  /* 0x0000000500030c10 */ /* 0x006fe20008ffe4ff */
[----:B------:R-:W-:-:S04]  /*1ca00*/  ULDC.64 UR4, c[0x0][0xa08] ;  /* 0x0002820000047ab9 */ /* 0x000fc80000000a00 */
[----:B----4-:R1:W2:Y:S02]  /*1ca10*/  @P0 LDG.E R7, desc[UR56][R2.64] ;  /* 0x0000003802070981 */ /* 0x0102a4000c1e1900 */
[----:B-1----:R-:W1:Y:S01]  /*1ca20*/  LDC.64 R2, c[0x0][0x418] ;  /* 0x00010600ff027b82 */ /* 0x002e620000000a00 */
[----:B-----5:R-:W-:Y:S01]  /*1ca30*/  VIADD R0, R17, 0xffffffff ;  /* 0xffffffff11007836 */ /* 0x020fe20000000000 */
[----:B--2---:R-:W-:Y:S01]  /*1ca40*/  SHF.R.S32.HI R8, RZ, 0x1f, R7 ;  /* 0x0000001fff087819 */ /* 0x004fe20000011407 */
[----:B------:R2:W-:Y:S04]  /*1ca50*/  @P0 STL [R1+0x18], R7 ;  /* 0x0000180701000387 */ /* 0x0005e80000100800 */
[----:B------:R2:W-:Y:S01]  /*1ca60*/  STL [R1+0x28], R8 ;  /* 0x0000280801007387 */ /* 0x0005e20000100800 */
[----:B-1----:R-:W-:Y:S01]  /*1ca70*/  LOP3.LUT P0, RZ, R2, UR4, RZ, 0xfc, !PT ;  /* 0x0000000402ff7c12 */ /* 0x002fe2000f80fcff */
[----:B------:R-:W-:-:S03]  /*1ca80*/  UMOV UR4, 0xffffffff ;  /* 0xffffffff00047882 */ /* 0x000fc60000000000 */
[----:B------:R-:W-:-:S04]  /*1ca90*/  LOP3.LUT P0, RZ, R3, UR5, RZ, 0xfc, P0 ;  /* 0x0000000503ff7c12 */ /* 0x000fc8000800fcff */
[----:B------:R-:W-:Y:S01]  /*1caa0*/  SEL R17, R7, RZ, !P0 ;  /* 0x000000ff07117207 */ /* 0x000fe20004000000 */
[----:B--2---:R-:W-:Y:S08]  /*1cab0*/  BRA.DIV UR4, `(.L_x_696) ;  /* 0x0000005604687947 */ /* 0x004ff0000b800000 */
[----:B------:R-:W1:Y:S02]  /*1cac0*/  S2R R4, SR_TID.X ;  /* 0x0000000000047919 */ /* 0x000e640000002100 */
[----:B-1----:R-:W-:-:S04]  /*1cad0*/  SHF.R.U32.HI R4, RZ, 0x5, R4 ;  /* 0x00000005ff047819 */ /* 0x002fc80000011604 */
[----:B------:R-:W-:-:S05]  /*1cae0*/  LOP3.LUT R4, R4, 0x3, RZ, 0xc0, !PT ;  /* 0x0000000304047812 */ /* 0x000fca00078ec0ff */
[----:B------:R1:W2:Y:S02]  /*1caf0*/  SHFL.IDX PT, R14, R4, RZ, 0x1f ;  /* 0x00001fff040e7589 */ /* 0x0002a400000e0000 */
.L_x_825:
[----:B-1----:R-:W3:Y:S01]  /*1cb00*/  LDL.LU R4, [R1+0x14] ;  /* 0x0000140001047983 */ /* 0x002ee20000300800 */
[----:B------:R-:W-:Y:S02]  /*1cb10*/  PLOP3.LUT P1, PT, PT, PT, PT, 0x8, 0x0 ;  /* 0x000000000000781c */ /* 0x000fe40003f2e170 */
[----:B--2---:R-:W-:Y:S01]  /*1cb20*/  ISETP.NE.AND P0, PT, R14, RZ, PT ;  /* 0x000000ff0e00720c */ /* 0x004fe20003f05270 */
[----:B------:R1:W-:Y:S01]  /*1cb30*/  STL [R1+0x8], R0 ;  /* 0x0000080001007387 */ /* 0x0003e20000100800 */
[----:B---3--:R-:W-:-:S09]  /*1cb40*/  LOP3.LUT R4, R4, 0xfffffffe, RZ, 0xc0, !PT ;  /* 0xfffffffe04047812 */ /* 0x008fd200078ec0ff */
[----:B------:R-:W-:-:S05]  /*1cb50*/  @P1 LOP3.LUT R4, R4, 0x1, RZ, 0xfc, !PT ;  /* 0x0000000104041812 */ /* 0x000fca00078efcff */
[----:B------:R1:W-:Y:S01]  /*1cb60*/  STL [R1+0x14], R4 ;  /* 0x0000140401007387 */ /* 0x0003e20000100800 */
[----:B------:R-:W-:Y:S05]  /*1cb70*/  @P0 BRA `(.L_x_697) ;  /* 0x0000000400380947 */ /* 0x000fea0003800000 */
[----:B------:R-:W-:-:S03]  /*1cb80*/  UMOV UR4, 0xffffffff ;  /* 0xffffffff00047882 */ /* 0x000fc60000000000 */
[----:B------:R-:W-:Y:S05]  /*1cb90*/  BRA.DIV UR4, `(.L_x_698) ;  /* 0x0000005604647947 */ /* 0x000fea000b800000 */
[----:B------:R-:W-:-:S13]  /*1cba0*/  ELECT P6, URZ, PT ;  /* 0x00000000003f782f */ /* 0x000fda00038c0000 */
.L_x_828:
[----:B------:R-:W-:Y:S05]  /*1cbb0*/  @!P6 BRA `(.L_x_697) ;  /* 0x000000040028e947 */ /* 0x000fea0003800000 */
[----:B------:R-:W-:-:S04]  /*1cbc0*/  ISETP.NE.U32.AND P0, PT, R2, RZ, PT ;  /* 0x000000ff0200720c */ /* 0x000fc80003f05070 */
[----:B------:R-:W-:-:S13]  /*1cbd0*/  ISETP.NE.AND.EX P0, PT, R3, RZ, PT, P0 ;  /* 0x000000ff0300720c */ /* 0x000fda0003f05300 */
[----:B------:R-:W-:Y:S05]  /*1cbe0*/  @!P0 BRA `(.L_x_699) ;  /* 0x0000000000508947 */ /* 0x000fea0003800000 */
[----:B------:R-:W2:Y:S01]  /*1cbf0*/  LDC R6, c[0x0][0x43c] ;  /* 0x00010f00ff067b82 */ /* 0x000ea20000000800 */
[----:B------:R-:W-:Y:S01]  /*1cc00*/  IMAD.MOV.U32 R9, RZ, RZ, R0 ;  /* 0x000000ffff097224 */ /* 0x000fe200078e0000 */
[----:B------:R-:W-:-:S04]  /*1cc10*/  ULDC.64 UR4, c[0x0][0x428] ;  /* 0x00010a0000047ab9 */ /* 0x000fc80000000a00 */
[----:B-1----:R-:W-:Y:S02]  /*1cc20*/  MOV R0, R9 ;  /* 0x0000000900007202 */ /* 0x002fe40000000f00 */
[----:B--2---:R-:W-:-:S13]  /*1cc30*/  ISETP.NE.AND P0, PT, R6, 0x1, PT ;  /* 0x000000010600780c */ /* 0x004fda0003f05270 */
[----:B------:R-:W1:Y:S02]  /*1cc40*/  @P0 LDC.64 R4, c[0x0][0x440] ;  /* 0x00011000ff040b82 */ /* 0x000e640000000a00 */
[----:B-1----:R-:W-:-:S05]  /*1cc50*/  @P0 IMAD.HI.U32 R4, R9, R4, RZ ;  /* 0x0000000409040227 */ /* 0x002fca00078e00ff */
        /* <DEDUP_REMOVED lines=8> */
[----:B------:R-:W-:-:S03]  /*1cce0*/  IMAD.WIDE.U32 R4, R7, UR4, R4 ;  /* 0x0000000407047c25 */ /* 0x000fc6000f8e0004 */
[----:B------:R-:W-:Y:S02]  /*1ccf0*/  LEA R2, P0, R4, R2, 0x2 ;  /* 0x0000000204027211 */ /* 0x000fe400078010ff */
[----:B------:R-:W-:-:S04]  /*1cd00*/  IADD3 R0, R5, R0, RZ ;  /* 0x0000000005007210 */ /* 0x000fc80007ffe0ff */
[----:B------:R-:W-:-:S05]  /*1cd10*/  LEA.HI.X R3, R4, R3, R0, 0x2, P0 ;  /* 0x0000000304037211 */ /* 0x000fca00000f1400 */
[----:B------:R2:W5:Y:S02]  /*1cd20*/  LDG.E R17, desc[UR56][R2.64] ;  /* 0x0000003802117981 */ /* 0x000564000c1e1900 */
.L_x_699:
[----:B--2---:R-:W2:Y:S01]  /*1cd30*/  LDL R2, [R1+0x1c] ;  /* 0x00001c0001027983 */ /* 0x004ea20000100800 */
[----:B-1----:R-:W-:Y:S01]  /*1cd40*/  IMAD R0, R19, 0x8, R18 ;  /* 0x0000000813007824 */ /* 0x002fe200078e0212 */
[----:B--2---:R-:W-:-:S04]  /*1cd50*/  SHF.L.U32 R2, R2, 0x1f, RZ ;  /* 0x0000001f02027819 */ /* 0x004fc800000006ff */
[----:B------:R-:W1:Y:S02]  /*1cd60*/  SYNCS.PHASECHK.TRANS64.TRYWAIT P0, [R0+URZ+0x34840], R2 ;  /* 0x03484002000075a7 */ /* 0x000e64000800017f */
[----:B-1----:R-:W-:Y:S05]  /*1cd70*/  @!P0 BRA `(.L_x_700) ;  /* 0x00000054000c8947 */ /* 0x002fea0003800000 */
.L_x_829:
[----:B------:R-:W2:Y:S02]  /*1cd80*/  S2R R3, SR_TID.X ;  /* 0x0000000000037919 */ /* 0x000ea40000002100 */
        /* <DEDUP_REMOVED lines=10> */
.L_x_701:
[----:B------:R-:W2:Y:S04]  /*1ce30*/  LDL R4, [R1+0x8] ;  /* 0x0000080001047983 */ /* 0x000ea80000100800 */
[----:B------:R-:W3:Y:S04]  /*1ce40*/  LDL R3, [R1+0x20] ;  /* 0x0000200001037983 */ /* 0x000ee80000100800 */
[----:B-1----:R-:W4:Y:S01]  /*1ce50*/  LDL.LU R2, [R1+0x14] ;  /* 0x0000140001027983 */ /* 0x002f220000300800 */
        /* <DEDUP_REMOVED lines=17> */
[----:B--2---:R-:W-:Y:S02]  /*1cf70*/  R2UR UR11, R4 ;  /* 0x00000000040b72ca */ /* 0x004fe400000e0000 */
[----:B---3--:R-:W-:Y:S02]  /*1cf80*/  R2UR UR5, R3 ;  /* 0x00000000030572ca */ /* 0x008fe400000e0000 */
[----:B----4-:R-:W-:-:S04]  /*1cf90*/  LOP3.LUT R2, R2, 0xfffffffe, RZ, 0xc0, !PT ;  /* 0xfffffffe02027812 */ /* 0x010fc800078ec0ff */
[----:B------:R-:W-:-:S07]  /*1cfa0*/  @P0 LOP3.LUT R2, R2, 0x1, RZ, 0xfc, !PT ;  /* 0x0000000102020812 */ /* 0x000fce00078efcff */
[----:B------:R-:W-:Y:S01]  /*1cfb0*/  ULEA UR11, UR11, UR5, 0x7 ;  /* 0x000000050b0b7291 */ /* 0x000fe2000f8e383f */
[----:B------:R2:W-:Y:S01]  /*1cfc0*/  STL [R1+0x14], R2 ;  /* 0x0000140201007387 */ /* 0x0005e20000100800 */
[----:B------:R-:W-:-:S09]  /*1cfd0*/  UIADD3.X UR5, URZ, UR37, URZ, UP0, !UPT ;  /* 0x000000253f057290 */ /* 0x000fd200087fe43f */
[----:B------:R1:W-:Y:S02]  /*1cfe0*/  UTMALDG.4D [UR8], [UR4], desc[UR6] ;  /* 0x00000608040075b4 */ /* 0x0003e40008019000 */
[----:B-1----:R-:W-:Y:S01]  /*1cff0*/  UMOV UR8, UR15 ;  /* 0x0000000f00087c82 */ /* 0x002fe20008000000 */
[----:B------:R-:W-:Y:S02]  /*1d000*/  UMOV UR10, UR17 ;  /* 0x00000011000a7c82 */ /* 0x000fe40008000000 */
[----:B------:R1:W-:Y:S02]  /*1d010*/  UTMALDG.4D [UR8], [UR4], desc[UR6] ;  /* 0x00000608040075b4 */ /* 0x0003e40008019000 */
[----:B-1----:R-:W-:Y:S01]  /*1d020*/  UMOV UR8, UR16 ;  /* 0x0000001000087c82 */ /* 0x002fe20008000000 */
[----:B------:R-:W-:Y:S02]  /*1d030*/  UMOV UR10, UR14 ;  /* 0x0000000e000a7c82 */ /* 0x000fe40008000000 */
[----:B------:R2:W-:Y:S02]  /*1d040*/  UTMALDG.4D [UR8], [UR4], desc[UR6] ;  /* 0x00000608040075b4 */ /* 0x0005e40008019000 */
[----:B--2---:R-:W-:Y:S01]  /*1d050*/  NOP ;  /* 0x0000000000007918 */ /* 0x004fe20000000000 */
.L_x_697:
[----:B------:R-:W2:Y:S04]  /*1d060*/  LDL.LU R3, [R1+0x4c] ;  /* 0x00004c0001037983 */ /* 0x000ea80000300800 */
[----:B------:R-:W3:Y:S04]  /*1d070*/  LDL.LU R5, [R1+0x34] ;  /* 0x0000340001057983 */ /* 0x000ee80000300800 */
[----:B-1----:R-:W4:Y:S01]  /*1d080*/  LDL.LU R4, [R1+0x58] ;  /* 0x0000580001047983 */ /* 0x002f220000300800 */
[----:B------:R-:W-:Y:S05]  /*1d090*/  WARPSYNC.ALL ;  /* 0x0000000000007948 */ /* 0x000fea0003800000 */
[----:B------:R-:W-:Y:S01]  /*1d0a0*/  ULDC.64 UR6, c[0x0][0xa00] ;  /* 0x0002800000067ab9 */ /* 0x000fe20000000a00 */
[----:B------:R-:W-:Y:S01]  /*1d0b0*/  ULDC.64 UR4, c[0x0][0x298] ;  /* 0x0000a60000047ab9 */ /* 0x000fe20000000a00 */
[----:B------:R-:W-:Y:S01]  /*1d0c0*/  BAR.SYNC.DEFER_BLOCKING 0x8, 0x180 ;  /* 0x0206000000007b1d */ /* 0x000fe20000010000 */
[----:B------:R-:W-:-:S02]  /*1d0d0*/  ISETP.NE.U32.AND P0, PT, RZ, UR6, PT ;  /* 0x00000006ff007c0c */ /* 0x000fc4000bf05070 */
[----:B------:R-:W-:Y:S02]  /*1d0e0*/  IADD3 R2, R18, 0x10400, RZ ;  /* 0x0001040012027810 */ /* 0x000fe40007ffe0ff */
[----:B------:R-:W-:Y:S01]  /*1d0f0*/  ISETP.NE.AND.EX P0, PT, RZ, UR7, PT, P0 ;  /* 0x00000007ff007c0c */ /* 0x000fe2000bf05300 */
[----:B------:R-:W-:Y:S01]  /*1d100*/  BSSY B6, `(.L_x_702) ;  /* 0x000001e000067945 */ /* 0x000fe20003800000 */
[----:B------:R-:W-:Y:S02]  /*1d110*/  LOP3.LUT P1, RZ, R2, 0x3ff, RZ, 0xc0, !PT ;  /* 0x000003ff02ff7812 */ /* 0x000fe4000782c0ff */
[----:B--2---:R-:W-:Y:S02]  /*1d120*/  SHF.R.S32.HI R0, RZ, 0x1f, R3 ;  /* 0x0000001fff007819 */ /* 0x004fe40000011403 */
[----:B---3--:R-:W-:-:S03]  /*1d130*/  SEL R5, R5, RZ, !P0 ;  /* 0x000000ff05057207 */ /* 0x008fc60004000000 */
[----:B------:R-:W-:Y:S01]  /*1d140*/  IMAD R0, R0, UR4, RZ ;  /* 0x0000000400007c24 */ /* 0x000fe2000f8e02ff */
[----:B----4-:R-:W-:-:S03]  /*1d150*/  SEL R4, R4, RZ, !P0 ;  /* 0x000000ff04047207 */ /* 0x010fc60004000000 */
        /* <DEDUP_REMOVED lines=8> */
[----:B-1----:R-:W-:Y:S01]  /*1d1e0*/  MOV R2, 0x0 ;  /* 0x0000000000027802 */ /* 0x002fe20000000f00 */
[----:B------:R-:W-:Y:S01]  /*1d1f0*/  ULDC.64 UR4, c[0x4][0xb8] ;  /* 0x01002e0000047ab9 */ /* 0x000fe20000000a00 */
[----:B------:R-:W-:Y:S01]  /*1d200*/  ULDC.64 UR6, c[0x4][0xc0] ;  /* 0x0100300000067ab9 */ /* 0x000fe20000000a00 */
[----:B------:R-:W-:Y:S01]  /*1d210*/  ULDC.64 UR8, c[0x4][0x20] ;  /* 0x0100080000087ab9 */ /* 0x000fe20000000a00 */
[----:B------:R-:W-:Y:S01]  /*1d220*/  IMAD.U32 R4, RZ, RZ, UR4 ;  /* 0x00000004ff047e24 */ /* 0x000fe2000f8e00ff */
[----:B------:R-:W-:Y:S01]  /*1d230*/  MOV R5, UR5 ;  /* 0x0000000500057c02 */ /* 0x000fe20008000f00 */
[----:B------:R-:W1:Y:S01]  /*1d240*/  LDC.64 R2, c[0x4][R2] ;  /* 0x0100000002027b82 */ /* 0x000e620000000a00 */
        /* <DEDUP_REMOVED lines=9> */
.L_x_703:
[----:B------:R-:W-:Y:S05]  /*1d2e0*/  BSYNC B6 ;  /* 0x0000000000067941 */ /* 0x000fea0003800000 */
.L_x_702:
[----:B-1----:R-:W2:Y:S01]  /*1d2f0*/  LDL.LU R0, [R1+0x4c] ;  /* 0x00004c0001007983 */ /* 0x002ea20000300800 */
[----:B------:R-:W-:Y:S01]  /*1d300*/  ULDC.64 UR4, c[0x0][0x2d8] ;  /* 0x0000b60000047ab9 */ /* 0x000fe20000000a00 */
[----:B------:R-:W1:Y:S01]  /*1d310*/  LDC R8, c[0x0][0x448] ;  /* 0x00011200ff087b82 */ /* 0x000e620000000800 */
[----:B------:R-:W-:Y:S01]  /*1d320*/  ULDC.64 UR6, c[0x0][0x280] ;  /* 0x0000a00000067ab9 */ /* 0x000fe20000000a00 */
[----:B------:R-:W3:Y:S04]  /*1d330*/  LDL.LU R5, [R1+0x38] ;  /* 0x0000380001057983 */ /* 0x000ee80000300800 */
[----:B------:R-:W3:Y:S04]  /*1d340*/  LDL.LU.64 R2, [R1+0x50] ;  /* 0x0000500001027983 */ /* 0x000ee80000300a00 */
[----:B------:R-:W4:Y:S01]  /*1d350*/  LDL.LU R4, [R1+0x34] ;  /* 0x0000340001047983 */ /* 0x000f220000300800 */
[----:B-1----:R-:W-:Y:S01]  /*1d360*/  ISETP.NE.AND P0, PT, R8, 0x1, PT ;  /* 0x000000010800780c */ /* 0x002fe20003f05270 */
[----:B0-----:R-:W0:-:S12]  /*1d370*/  S2R R11, SR_TID.X ;  /* 0x00000000000b7919 */ /* 0x001e180000002100 */
[----:B------:R-:W1:Y:S01]  /*1d380*/  @P0 LDC R7, c[0x0][0x450] ;  /* 0x00011400ff070b82 */ /* 0x000e620000000800 */
[----:B---3--:R-:W-:Y:S02]  /*1d390*/  IMAD.MOV.U32 R3, RZ, RZ, R5 ;  /* 0x000000ffff037224 */ /* 0x008fe400078e0005 */
[----:B------:R-:W3:Y:S01]  /*1d3a0*/  LDL.LU R5, [R1+0x4] ;  /* 0x0000040001057983 */ /* 0x000ee20000300800 */
[----:B0-----:R-:W-:Y:S01]  /*1d3b0*/  SHF.L.U32 R11, R11, 0x3, RZ ;  /* 0x000000030b0b7819 */ /* 0x001fe200000006ff */
[----:B------:R-:W-:-:S03]  /*1d3c0*/  IMAD.WIDE.U32 R2, R16, UR4, R2 ;  /* 0x0000000410027c25 */ /* 0x000fc6000f8e0002 */
[----:B------:R-:W-:Y:S01]  /*1d3d0*/  LOP3.LUT R11, R11, 0x38, RZ, 0xc0, !PT ;  /* 0x000000380b0b7812 */ /* 0x000fe200078ec0ff */
[----:B------:R-:W-:Y:S01]  /*1d3e0*/  IMAD R3, R16, UR5, R3 ;  /* 0x0000000510037c24 */ /* 0x000fe2000f8e0203 */
[----:B------:R-:W-:Y:S02]  /*1d3f0*/  ULDC.64 UR4, c[0x0][0x2e0] ;  /* 0x0000b80000047ab9 */ /* 0x000fe40000000a00 */
[----:B--2---:R-:W-:Y:S01]  /*1d400*/  IMAD R0, R0, UR4, RZ ;  /* 0x0000000400007c24 */ /* 0x004fe2000f8e02ff */
[C---:B------:R-:W-:Y:S01]  /*1d410*/  LOP3.LUT R10, R11.reuse, 0x40, RZ, 0xfc, !PT ;  /* 0x000000400b0a7812 */ /* 0x040fe200078efcff */
[----:B----4-:R-:W-:Y:S01]  /*1d420*/  IMAD.WIDE.U32 R2, R4, UR4, R2 ;  /* 0x0000000404027c25 */ /* 0x010fe2000f8e0002 */
[----:B------:R-:W-:-:S03]  /*1d430*/  LOP3.LUT R9, R11, 0x80, RZ, 0xfc, !PT ;  /* 0x000000800b097812 */ /* 0x000fc600078efcff */
[----:B------:R-:W-:Y:S01]  /*1d440*/  IMAD R0, R4, UR5, R0 ;  /* 0x0000000504007c24 */ /* 0x000fe2000f8e0200 */
[----:B------:R-:W-:Y:S01]  /*1d450*/  ULDC.64 UR4, c[0x0][0x2d0] ;  /* 0x0000b40000047ab9 */ /* 0x000fe20000000a00 */
[----:B------:R-:W0:Y:S03]  /*1d460*/  S2R R4, SR_TID.X ;  /* 0x0000000000047919 */ /* 0x000e260000002100 */
[----:B------:R-:W-:Y:S02]  /*1d470*/  IADD3 R3, R3, R0, RZ ;  /* 0x0000000003037210 */ /* 0x000fe40007ffe0ff */
[----:B0-----:R-:W-:-:S04]  /*1d480*/  LOP3.LUT R4, R4, 0x7f, RZ, 0xc0, !PT ;  /* 0x0000007f04047812 */ /* 0x001fc800078ec0ff */
[----:B------:R-:W-:Y:S02]  /*1d490*/  SHF.R.U32.HI R6, RZ, 0x3, R4 ;  /* 0x00000003ff067819 */ /* 0x000fe40000011604 */
[----:B------:R-:W0:Y:S02]  /*1d4a0*/  S2R R4, SR_TID.X ;  /* 0x0000000000047919 */ /* 0x000e240000002100 */
[----:B0-----:R-:W-:-:S05]  /*1d4b0*/  IMAD.SHL.U32 R4, R4, 0x10, RZ ;  /* 0x0000001004047824 */ /* 0x001fca00078e00ff */
[----:B------:R-:W-:Y:S02]  /*1d4c0*/  LOP3.LUT R4, R6, 0x70, R4, 0xf8, !PT ;  /* 0x0000007006047812 */ /* 0x000fe400078ef804 */
[----:B------:R-:W0:Y:S01]  /*1d4d0*/  @P0 LDC R6, c[0x0][0x44c] ;  /* 0x00011300ff060b82 */ /* 0x000e220000000800 */
[----:B---3--:R-:W-:-:S05]  /*1d4e0*/  IMAD.SHL.U32 R5, R5, 0x80, RZ ;  /* 0x0000008005057824 */ /* 0x008fca00078e00ff */
[----:B------:R-:W-:-:S04]  /*1d4f0*/  LOP3.LUT R4, R4, R5, RZ, 0xfc, !PT ;  /* 0x0000000504047212 */ /* 0x000fc800078efcff */
[----:B------:R-:W-:Y:S01]  /*1d500*/  MOV R0, R4 ;  /* 0x0000000400007202 */ /* 0x000fe20000000f00 */
[----:B0-----:R-:W-:-:S05]  /*1d510*/  @P0 IMAD.HI.U32 R6, R4, R6, RZ ;  /* 0x0000000604060227 */ /* 0x001fca00078e00ff */
[----:B-1----:R-:W-:-:S05]  /*1d520*/  @P0 SHF.R.U32.HI R0, RZ, R7, R6 ;  /* 0x00000007ff000219 */ /* 0x002fca0000011606 */
[----:B------:R-:W-:Y:S02]  /*1d530*/  IMAD.MOV R6, RZ, RZ, -R0 ;  /* 0x000000ffff067224 */ /* 0x000fe400078e0a00 */
[----:B------:R-:W-:-:S04]  /*1d540*/  IMAD.WIDE.U32 R2, R0, UR4, R2 ;  /* 0x0000000400027c25 */ /* 0x000fc8000f8e0002 */
[----:B------:R-:W-:Y:S01]  /*1d550*/  IMAD R4, R8, R6, R4 ;  /* 0x0000000608047224 */ /* 0x000fe200078e0204 */
[----:B------:R-:W-:-:S05]  /*1d560*/  SHF.R.S32.HI R6, RZ, 0x1f, R0 ;  /* 0x0000001fff067819 */ /* 0x000fca0000011400 */
        /* <DEDUP_REMOVED lines=8> */
[----:B------:R-:W-:Y:S01]  /*1d5f0*/  ISETP.GE.AND P1, PT, R10, UR4, PT ;  /* 0x000000040a007c0c */ /* 0x000fe2000bf26270 */
[----:B------:R-:W-:Y:S01]  /*1d600*/  IMAD R0, R4, UR5, R0 ;  /* 0x0000000504007c24 */ /* 0x000fe2000f8e0200 */
[----:B------:R0:W5:Y:S01]  /*1d610*/  LDL R10, [R1+0x2c] ;  /* 0x00002c00010a7983 */ /* 0x0001620000100800 */
[C---:B------:R-:W-:Y:S02]  /*1d620*/  LEA R4, P3, R2.reuse, UR6, 0x1 ;  /* 0x0000000602047c11 */ /* 0x040fe4000f8608ff */
[----:B------:R-:W-:Y:S01]  /*1d630*/  IMAD.IADD R0, R3, 0x1, R0 ;  /* 0x0000000103007824 */ /* 0x000fe200078e0200 */
[----:B------:R-:W-:Y:S02]  /*1d640*/  ISETP.GE.AND P2, PT, R11, UR4, PT ;  /* 0x000000040b007c0c */ /* 0x000fe4000bf46270 */
[----:B------:R-:W-:Y:S01]  /*1d650*/  ISETP.GE.AND P0, PT, R9, UR4, PT ;  /* 0x0000000409007c0c */ /* 0x000fe2000bf06270 */
[----:B------:R-:W-:Y:S01]  /*1d660*/  UMOV UR4, 0xffffffff ;  /* 0xffffffff00047882 */ /* 0x000fe20000000000 */
[----:B------:R-:W-:-:S02]  /*1d670*/  LEA.HI.X R3, R2, UR7, R0, 0x1, P3 ;  /* 0x0000000702037c11 */ /* 0x000fc400098f0c00 */
[----:B0-----:R-:W-:Y:S09]  /*1d680*/  BRA.DIV UR4, `(.L_x_704) ;  /* 0x0000004a04dc7947 */ /* 0x001ff2000b800000 */
[----:B------:R-:W0:Y:S02]  /*1d690*/  S2R R6, SR_TID.X ;  /* 0x0000000000067919 */ /* 0x000e240000002100 */
[----:B0-----:R-:W-:-:S04]  /*1d6a0*/  LOP3.LUT R6, R6, 0x7f, RZ, 0xc0, !PT ;  /* 0x0000007f06067812 */ /* 0x001fc800078ec0ff */
[----:B------:R-:W-:Y:S02]  /*1d6b0*/  SHF.R.U32.HI R7, RZ, 0x3, R6 ;  /* 0x00000003ff077819 */ /* 0x000fe40000011606 */
[----:B------:R-:W2:Y:S03]  /*1d6c0*/  LDL.LU R6, [R1+0x5c] ;  /* 0x00005c0001067983 */ /* 0x000ea60000300800 */
[----:B------:R-:W-:Y:S01]  /*1d6d0*/  IMAD.IADD R0, R7, 0x1, R5 ;  /* 0x0000000107007824 */ /* 0x000fe200078e0205 */
[----:B------:R-:W0:Y:S01]  /*1d6e0*/  S2R R11, SR_TID.X ;  /* 0x00000000000b7919 */ /* 0x000e220000002100 */
[----:B------:R-:W1:Y:S03]  /*1d6f0*/  SHFL.IDX PT, R7, R4, RZ, 0x181f ;  /* 0x00181fff04077589 */ /* 0x000e6600000e0000 */
[----:B------:R-:W-:Y:S01]  /*1d700*/  IADD3 R5, R0, 0x10, RZ ;  /* 0x0000001000057810 */ /* 0x000fe20007ffe0ff */
[----:B------:R-:W-:Y:S01]  /*1d710*/  SHFL.IDX PT, R9, R3, 0x1, 0x181f ;  /* 0x00381f0003097f89 */ /* 0x000fe200000e0000 */
[----:B0-----:R-:W-:-:S05]  /*1d720*/  IMAD.SHL.U32 R11, R11, 0x8, RZ ;  /* 0x000000080b0b7824 */ /* 0x001fca00078e00ff */
[----:B------:R-:W-:Y:S01]  /*1d730*/  LOP3.LUT R11, R11, 0x38, RZ, 0xc0, !PT ;  /* 0x000000380b0b7812 */ /* 0x000fe200078ec0ff */
[----:B--2---:R-:W-:Y:S02]  /*1d740*/  IMAD R2, R6, R8, RZ ;  /* 0x0000000806027224 */ /* 0x004fe400078e02ff */
[----:B------:R-:W0:Y:S03]  /*1d750*/  SHFL.IDX PT, R6, R3, RZ, 0x181f ;  /* 0x00181fff03067589 */ /* 0x000e2600000e0000 */
[-C--:B------:R-:W-:Y:S02]  /*1d760*/  ISETP.GE.AND P4, PT, R0, R2.reuse, PT ;  /* 0x000000020000720c */ /* 0x080fe40003f86270 */
[----:B------:R-:W-:Y:S02]  /*1d770*/  ISETP.GE.AND P3, PT, R5, R2, PT ;  /* 0x000000020500720c */ /* 0x000fe40003f66270 */
[----:B------:R-:W2:Y:S09]  /*1d780*/  SHFL.IDX PT, R5, R4, 0x1, 0x181f ;  /* 0x00381f0004057f89 */ /* 0x000eb200000e0000 */
[----:B-1----:R-:W-:-:S05]  /*1d790*/  @!P4 LEA R7, P5, R11, R7, 0x1 ;  /* 0x000000070b07c211 */ /* 0x002fca00078a08ff */
[----:B0-----:R-:W-:-:S05]  /*1d7a0*/  @!P4 IMAD.X R6, RZ, RZ, R6, P5 ;  /* 0x000000ffff06c224 */ /* 0x001fca00028e0606 */
[-C--:B------:R-:W-:Y:S02]  /*1d7b0*/  @!P4 LOP3.LUT R7, R7, R6.reuse, RZ, 0x3c, !PT ;  /* 0x000000060707c212 */ /* 0x080fe400078e3cff */
[----:B--2---:R-:W-:Y:S02]  /*1d7c0*/  @!P3 LEA R8, P5, R11, R5, 0x1 ;  /* 0x000000050b08b211 */ /* 0x004fe400078a08ff */
[C---:B------:R-:W-:Y:S02]  /*1d7d0*/  @!P4 LOP3.LUT R6, R7.reuse, R6, RZ, 0x3c, !PT ;  /* 0x000000060706c212 */ /* 0x040fe400078e3cff */
[----:B------:R-:W-:Y:S02]  /*1d7e0*/  @!P3 IADD3.X R5, RZ, R9, RZ, P5, !PT ;  /* 0x00000009ff05b210 */ /* 0x000fe40002ffe4ff */
[----:B------:R-:W-:-:S05]  /*1d7f0*/  @!P4 LOP3.LUT R7, R7, R6, RZ, 0x3c, !PT ;  /* 0x000000060707c212 */ /* 0x000fca00078e3cff */
[----:B-----5:R-:W-:Y:S04]  /*1d800*/  @!P4 LDGSTS.E.BYPASS.LTC128B.128 [R10+0x10400], desc[UR56][R6.64], !P2 ;  /* 0x10400000060acfae */ /* 0x020fe8000d101d78 */
[----:B------:R-:W-:Y:S04]  /*1d810*/  @!P4 LDGSTS.E.BYPASS.LTC128B.128 [R10+0x14400], desc[UR56][R6.64+0x80], !P1 ;  /* 0x14400080060acfae */ /* 0x000fe8000c901d78 */
[----:B------:R0:W-:Y:S02]  /*1d820*/  @!P4 LDGSTS.E.BYPASS.LTC128B.128 [R10+0x18400], desc[UR56][R6.64+0x100], !P0 ;  /* 0x18400100060acfae */ /* 0x0001e4000c101d78 */
[----:B0-----:R-:W-:-:S02]  /*1d830*/  @!P3 IMAD.MOV.U32 R6, RZ, RZ, R8 ;  /* 0x000000ffff06b224 */ /* 0x001fc400078e0008 */
[----:B------:R-:W-:Y:S01]  /*1d840*/  @!P3 IMAD.MOV.U32 R7, RZ, RZ, R5 ;  /* 0x000000ffff07b224 */ /* 0x000fe200078e0005 */
[----:B------:R-:W-:Y:S01]  /*1d850*/  IADD3 R5, R0, 0x20, RZ ;  /* 0x0000002000057810 */ /* 0x000fe20007ffe0ff */
[----:B------:R-:W-:Y:S04]  /*1d860*/  SHFL.IDX PT, R8, R3, 0x2, 0x181f ;  /* 0x00581f0003087f89 */ /* 0x000fe800000e0000 */
[----:B------:R-:W-:Y:S04]  /*1d870*/  @!P3 LDGSTS.E.BYPASS.LTC128B.128 [R10+0x10c00], desc[UR56][R6.64], !P2 ;  /* 0x10c00000060abfae */ /* 0x000fe8000d101d78 */
[----:B------:R-:W-:Y:S04]  /*1d880*/  @!P3 LDGSTS.E.BYPASS.LTC128B.128 [R10+0x14c00], desc[UR56][R6.64+0x80], !P1 ;  /* 0x14c00080060abfae */ /* 0x000fe8000c901d78 */
[----:B------:R0:W-:Y:S01]  /*1d890*/  @!P3 LDGSTS.E.BYPASS.LTC128B.128 [R10+0x18c00], desc[UR56][R6.64+0x100], !P0 ;  /* 0x18c00100060abfae */ /* 0x0001e2000c101d78 */
[----:B------:R-:W-:-:S03]  /*1d8a0*/  ISETP.GE.AND P3, PT, R5, R2, PT ;  /* 0x000000020500720c */ /* 0x000fc60003f66270 */
[----:B------:R-:W1:Y:S10]  /*1d8b0*/  SHFL.IDX PT, R5, R4, 0x2, 0x181f ;  /* 0x00581f0004057f89 */ /* 0x000e7400000e0000 */
[----:B-1----:R-:W-:-:S05]  /*1d8c0*/  @!P3 LEA R5, P4, R11, R5, 0x1 ;  /* 0x000000050b05b211 */ /* 0x002fca00078808ff */
[----:B0-----:R-:W-:-:S04]  /*1d8d0*/  @!P3 IMAD.X R6, RZ, RZ, R8, P4 ;  /* 0x000000ffff06b224 */ /* 0x001fc800020e0608 */
[----:B------:R-:W-:Y:S01]  /*1d8e0*/  @!P3 IMAD.MOV.U32 R7, RZ, RZ, R6 ;  /* 0x000000ffff07b224 */ /* 0x000fe200078e0006 */
[----:B------:R-:W-:Y:S01]  /*1d8f0*/  @!P3 MOV R6, R5 ;  /* 0x000000050006b202 */ /* 0x000fe20000000f00 */
[----:B------:R-:W-:-:S04]  /*1d900*/  VIADD R5, R0, 0x30 ;  /* 0x0000003000057836 */ /* 0x000fc80000000000 */
[----:B------:R-:W-:Y:S04]  /*1d910*/  @!P3 LDGSTS.E.BYPASS.LTC128B.128 [R10+0x11400], desc[UR56][R6.64], !P2 ;  /* 0x11400000060abfae */ /* 0x000fe8000d101d78 */
[----:B------:R-:W-:Y:S04]  /*1d920*/  @!P3 LDGSTS.E.BYPASS.LTC128B.128 [R10+0x15400], desc[UR56][R6.64+0x80], !P1 ;  /* 0x15400080060abfae */ /* 0x000fe8000c901d78 */
[----:B------:R0:W-:Y:S01]  /*1d930*/  @!P3 LDGSTS.E.BYPASS.LTC128B.128 [R10+0x19400], desc[UR56][R6.64+0x100], !P0 ;  /* 0x19400100060abfae */ /* 0x0001e2000c101d78 */
[----:B------:R-:W-:-:S03]  /*1d940*/  ISETP.GE.AND P3, PT, R5, R2, PT ;  /* 0x000000020500720c */ /* 0x000fc60003f66270 */
[----:B------:R-:W1:Y:S04]  /*1d950*/  SHFL.IDX PT, R5, R4, 0x3, 0x181f ;  /* 0x00781f0004057f89 */ /* 0x000e6800000e0000 */
[----:B0-----:R-:W0:Y:S06]  /*1d960*/  SHFL.IDX PT, R6, R3, 0x3, 0x181f ;  /* 0x00781f0003067f89 */ /* 0x001e2c00000e0000 */
[----:B-1----:R-:W-:-:S05]  /*1d970*/  @!P3 LEA R5, P4, R11, R5, 0x1 ;  /* 0x000000050b05b211 */ /* 0x002fca00078808ff */
[----:B0-----:R-:W-:-:S05]  /*1d980*/  @!P3 IMAD.X R6, RZ, RZ, R6, P4 ;  /* 0x000000ffff06b224 */ /* 0x001fca00020e0606 */
[----:B------:R-:W-:Y:S01]  /*1d990*/  @!P3 MOV R7, R6 ;  /* 0x000000060007b202 */ /* 0x000fe20000000f00 */
        /* <DEDUP_REMOVED lines=8> */
[----:B-1----:R-:W-:-:S04]  /*1da20*/  @!P3 LEA R5, P4, R11, R5, 0x1 ;  /* 0x000000050b05b211 */ /* 0x002fc800078808ff */
[----:B0-----:R-:W-:-:S05]  /*1da30*/  @!P3 IADD3.X R6, RZ, R6, RZ, P4, !PT ;  /* 0x00000006ff06b210 */ /* 0x001fca00027fe4ff */
[----:B------:R-:W-:Y:S02]  /*1da40*/  @!P3 IMAD.MOV.U32 R7, RZ, RZ, R6 ;  /* 0x000000ffff07b224 */ /* 0x000fe400078e0006 */
[----:B------:R-:W-:Y:S01]  /*1da50*/  @!P3 IMAD.MOV.U32 R6, RZ, RZ, R5 ;  /* 0x000000ffff06b224 */ /* 0x000fe200078e0005 */
[----:B------:R-:W-:-:S04]  /*1da60*/  IADD3 R5, R0, 0x50, RZ ;  /* 0x0000005000057810 */ /* 0x000fc80007ffe0ff */
        /* <DEDUP_REMOVED lines=8> */
[----:B------:R-:W-:Y:S01]  /*1daf0*/  @!P3 IMAD.MOV.U32 R7, RZ, RZ, R6 ;  /* 0x000000ffff07b224 */ /* 0x000fe200078e0006 */
[----:B------:R-:W-:Y:S01]  /*1db00*/  @!P3 MOV R6, R5 ;  /* 0x000000050006b202 */ /* 0x000fe20000000f00 */
[----:B------:R-:W-:-:S04]  /*1db10*/  VIADD R5, R0, 0x60 ;  /* 0x0000006000057836 */ /* 0x000fc80000000000 */
[----:B------:R-:W-:Y:S01]  /*1db20*/  @!P3 LDGSTS.E.BYPASS.LTC128B.128 [R10+0x12c00], desc[UR56][R6.64], !P2 ;  /* 0x12c00000060abfae */ /* 0x000fe2000d101d78 */
[----:B------:R-:W-:-:S03]  /*1db30*/  ISETP.GE.AND P4, PT, R5, R2, PT ;  /* 0x000000020500720c */ /* 0x000fc60003f86270 */
[----:B------:R-:W0:Y:S04]  /*1db40*/  SHFL.IDX PT, R5, R4, 0x6, 0x181f ;  /* 0x00d81f0004057f89 */ /* 0x000e2800000e0000 */
[----:B------:R-:W-:Y:S04]  /*1db50*/  @!P3 LDGSTS.E.BYPASS.LTC128B.128 [R10+0x16c00], desc[UR56][R6.64+0x80], !P1 ;  /* 0x16c00080060abfae */ /* 0x000fe8000c901d78 */
[----:B------:R1:W-:Y:S04]  /*1db60*/  @!P3 LDGSTS.E.BYPASS.LTC128B.128 [R10+0x1ac00], desc[UR56][R6.64+0x100], !P0 ;  /* 0x1ac00100060abfae */ /* 0x0003e8000c101d78 */
[----:B-1----:R-:W1:Y:S01]  /*1db70*/  SHFL.IDX PT, R6, R3, 0x6, 0x181f ;  /* 0x00d81f0003067f89 */ /* 0x002e6200000e0000 */
[----:B0-----:R-:W-:-:S05]  /*1db80*/  @!P4 LEA R5, P3, R11, R5, 0x1 ;  /* 0x000000050b05c211 */ /* 0x001fca00078608ff */
[----:B-1----:R-:W-:-:S05]  /*1db90*/  @!P4 IMAD.X R6, RZ, RZ, R6, P3 ;  /* 0x000000ffff06c224 */ /* 0x002fca00018e0606 */
[----:B------:R-:W-:Y:S01]  /*1dba0*/  @!P4 MOV R7, R6 ;  /* 0x000000060007c202 */ /* 0x000fe20000000f00 */
[----:B------:R-:W-:Y:S02]  /*1dbb0*/  @!P4 IMAD.MOV.U32 R6, RZ, RZ, R5 ;  /* 0x000000ffff06c224 */ /* 0x000fe400078e0005 */
[----:B------:R1:W2:Y:S04]  /*1dbc0*/  SHFL.IDX PT, R5, R3, 0x7, 0x181f ;  /* 0x00f81f0003057f89 */ /* 0x0002a800000e0000 */
[----:B------:R1:W-:Y:S04]  /*1dbd0*/  @!P4 LDGSTS.E.BYPASS.LTC128B.128 [R10+0x13400], desc[UR56][R6.64], !P2 ;  /* 0x13400000060acfae */ /* 0x0003e8000d101d78 */
[----:B------:R1:W-:Y:S04]  /*1dbe0*/  @!P4 LDGSTS.E.BYPASS.LTC128B.128 [R10+0x17400], desc[UR56][R6.64+0x80], !P1 ;  /* 0x17400080060acfae */ /* 0x0003e8000c901d78 */
[----:B------:R1:W-:Y:S04]  /*1dbf0*/  @!P4 LDGSTS.E.BYPASS.LTC128B.128 [R10+0x1b400], desc[UR56][R6.64+0x100], !P0 ;  /* 0x1b400100060acfae */ /* 0x0003e8000c101d78 */
[----:B------:R1:W3:Y:S02]  /*1dc00*/  SHFL.IDX PT, R3, R4, 0x7, 0x181f ;  /* 0x00f81f0004037f89 */ /* 0x0002e400000e0000 */
.L_x_846:
[----:B------:R-:W-:Y:S01]  /*1dc10*/  VIADD R0, R0, 0x70 ;  /* 0x0000007000007836 */ /* 0x000fe20000000000 */
[----:B------:R-:W-:Y:S04]  /*1dc20*/  BSSY B0, `(.L_x_705) ;  /* 0x000000e000007945 */ /* 0x000fe80003800000 */
[----:B------:R-:W-:-:S13]  /*1dc30*/  ISETP.GE.AND P3, PT, R0, R2, PT ;  /* 0x000000020000720c */ /* 0x000fda0003f66270 */
[----:B------:R-:W-:Y:S05]  /*1dc40*/  @P3 BRA `(.L_x_706) ;  /* 0x00000000002c3947 */ /* 0x000fea0003800000 */
[----:B-1----:R-:W1:Y:S02]  /*1dc50*/  S2R R4, SR_TID.X ;  /* 0x0000000000047919 */ /* 0x002e640000002100 */
[----:B-1----:R-:W-:-:S04]  /*1dc60*/  SHF.L.U32 R4, R4, 0x3, RZ ;  /* 0x0000000304047819 */ /* 0x002fc800000006ff */
        /* <DEDUP_REMOVED lines=9> */
.L_x_706:
[----:B------:R-:W-:Y:S05]  /*1dd00*/  BSYNC B0 ;  /* 0x0000000000007941 */ /* 0x000fea0003800000 */
.L_x_705:
[----:B------:R-:W-:Y:S01]  /*1dd10*/  NOP ;  /* 0x0000000000007918 */ /* 0x000fe20000000000 */
[----:B------:R-:W-:Y:S01]  /*1dd20*/  PLOP3.LUT P0, PT, PT, PT, PT, 0x80, 0x0 ;  /* 0x000000000000781c */ /* 0x000fe20003f0f070 */
[----:B------:R-:W-:-:S12]  /*1dd30*/  VIADD R11, R18, 0x34800 ;  /* 0x00034800120b7836 */ /* 0x000fd80000000000 */
.L_x_707:
[----:B------:R-:W-:Y:S02]  /*1dd40*/  PLOP3.LUT P1, PT, P1, P0, PT, 0xa2, 0x0 ;  /* 0x000000000000781c */ /* 0x000fe40000f21472 */
[----:B------:R-:W-:-:S08]  /*1dd50*/  @P0 R2UR P1, UR4, R18 ;  /* 0x00000000120402ca */ /* 0x000fd00000020000 */
[----:B------:R-:W-:-:S05]  /*1dd60*/  @P0 PLOP3.LUT P0, PT, P1, PT, PT, 0x80, 0x0 ;  /* 0x000000000000081c */ /* 0x000fca0000f0f070 */
[----:B------:R-:W-:Y:S01]  /*1dd70*/  @!P1 SYNCS.ARRIVE.TRANS64.RED.A0T1 RZ, [UR4+0x34800], RZ ;  /* 0x034800ffffff99a7 */ /* 0x000fe20008200404 */
[----:B------:R-:W-:Y:S07]  /*1dd80*/  @!P1 ARRIVES.LDGSTSBAR.64.TRANSCNT [UR4+0x34800] ;  /* 0x03480000ff0099b0 */ /* 0x000fee0008000a84 */
[----:B------:R-:W-:Y:S05]  /*1dd90*/  @P0 BRA.U.ANY `(.L_x_707) ;  /* 0xfffffffd00e80947 */ /* 0x000fea000393ffff */
[----:B----4-:R-:W4:Y:S02]  /*1dda0*/  LDL.LU R2, [R1+0x64] ;  /* 0x0000640001027983 */ /* 0x010f240000300800 */
[----:B----4-:R-:W-:-:S04]  /*1ddb0*/  IADD3 R2, R2, 0x1, RZ ;  /* 0x0000000102027810 */ /* 0x010fc80007ffe0ff */
[----:B------:R-:W-:Y:S01]  /*1ddc0*/  LEA.HI R0, R2, R2, RZ, 0x1 ;  /* 0x0000000202007211 */ /* 0x000fe200078f08ff */
[----:B------:R4:W-:Y:S03]  /*1ddd0*/  STL [R1+0x64], R2 ;  /* 0x0000640201007387 */ /* 0x0009e60000100800 */
[----:B------:R-:W-:-:S05]  /*1dde0*/  LOP3.LUT R0, R0, 0xfffffffe, RZ, 0xc0, !PT ;  /* 0xfffffffe00007812 */ /* 0x000fca00078ec0ff */
[----:B------:R-:W-:-:S05]  /*1ddf0*/  IMAD.IADD R0, R2, 0x1, -R0 ;  /* 0x0000000102007824 */ /* 0x000fca00078e0a00 */
[----:B------:R-:W-:Y:S01]  /*1de00*/  SHF.L.U32 R0, R0, 0x1f, RZ ;  /* 0x0000001f00007819 */ /* 0x000fe200000006ff */
[----:B------:R-:W-:Y:S01]  /*1de10*/  NOP ;  /* 0x0000000000007918 */ /* 0x000fe20000000000 */
[----:B------:R4:W-:Y:S01]  /*1de20*/  SYNCS.ARRIVE.TRANS64.A1T0 RZ, [R18+URZ+0x34800], RZ ;  /* 0x034800ff12ff79a7 */ /* 0x0009e2000810003f */
[----:B------:R-:W-:Y:S01]  /*1de30*/  BSSY B0, `(.L_x_708) ;  /* 0x0000003000007945 */ /* 0x000fe20003800000 */
[----:B------:R-:W5:Y:S03]  /*1de40*/  SYNCS.PHASECHK.TRANS64.TRYWAIT P0, [R18+URZ+0x34820], R0 ;  /* 0x03482000120075a7 */ /* 0x000f66000800017f */
[----:B----45:R-:W-:Y:S05]  /*1de50*/  @!P0 BRA `(.L_x_709) ;  /* 0x0000004c00ec8947 */ /* 0x030fea0003800000 */
.L_x_847:
[----:B------:R-:W-:Y:S05]  /*1de60*/  BSYNC B0 ;  /* 0x0000000000007941 */ /* 0x000fea0003800000 */
.L_x_708:
[----:B-1-3--:R-:W4:Y:S04]  /*1de70*/  LDL R3, [R1+0x48] ;  /* 0x0000480001037983 */ /* 0x00af280000100800 */
[----:B------:R-:W3:Y:S01]  /*1de80*/  LDL R2, [R1+0x30] ;  /* 0x0000300001027983 */ /* 0x000ee20000100800 */
[----:B------:R-:W-:Y:S01]  /*1de90*/  BSSY B0, `(.L_x_710) ;  /* 0x0000213000007945 */ /* 0x000fe20003800000 */
[----:B----4-:R-:W-:-:S05]  /*1dea0*/  VIADD R0, R3, 0xfffffffe ;  /* 0xfffffffe03007836 */ /* 0x010fca0000000000 */
[----:B---3--:R-:W-:-:S13]  /*1deb0*/  ISETP.GE.AND P0, PT, R0, R2, PT ;  /* 0x000000020000720c */ /* 0x008fda0003f06270 */
[----:B------:R-:W-:Y:S05]  /*1dec0*/  @!P0 BRA `(.L_x_711) ;  /* 0x00000020003c8947 */ /* 0x000fea0003800000 */
[----:B--2---:R-:W0:Y:S04]  /*1ded0*/  LDL.LU R5, [R1+0x60] ;  /* 0x0000600001057983 */ /* 0x004e280000300800 */
[----:B------:R-:W2:Y:S04]  /*1dee0*/  LDL.LU R4, [R1+0x44] ;  /* 0x0000440001047983 */ /* 0x000ea80000300800 */
[----:B------:R-:W3:Y:S01]  /*1def0*/  LDL.LU R3, [R1+0x40] ;  /* 0x0000400001037983 */ /* 0x000ee20000300800 */
[----:B------:R-:W-:Y:S01]  /*1df00*/  LOP3.LUT R2, RZ, R2, RZ, 0x33, !PT ;  /* 0x00000002ff027212 */ /* 0x000fe200078e33ff */
[----:B------:R-:W-:Y:S01]  /*1df10*/  BSSY B2, `(.L_x_712) ;  /* 0x00000b5000027945 */ /* 0x000fe20003800000 */
[----:B0-----:R-:W-:-:S05]  /*1df20*/  IADD3 R6, R5, 0x1, RZ ;  /* 0x0000000105067810 */ /* 0x001fca0007ffe0ff */
[----:B--2---:R-:W-:-:S05]  /*1df30*/  IMAD R6, R6, R4, RZ ;  /* 0x0000000406067224 */ /* 0x004fca00078e02ff */
[----:B---3--:R-:W-:-:S05]  /*1df40*/  VIMNMX R6, R3, R6, PT ;  /* 0x0000000603067248 */ /* 0x008fca0003fe0100 */
        /* <DEDUP_REMOVED lines=8> */
[----:B------:R-:W-:Y:S01]  /*1dfd0*/  IADD3 R8, R19, 0x1, RZ ;  /* 0x0000000113087810 */ /* 0x000fe20007ffe0ff */
[----:B------:R-:W-:Y:S03]  /*1dfe0*/  BSSY B1, `(.L_x_714) ;  /* 0x00000a3000017945 */ /* 0x000fe60003800000 */
        /* <DEDUP_REMOVED lines=20> */
[----:B------:R-:W-:-:S05]  /*1e130*/  IADD3 R3, -R2, RZ, RZ ;  /* 0x000000ff02037210 */ /* 0x000fca0007ffe1ff */
        /* <DEDUP_REMOVED lines=9> */
.L_x_716:
[----:B------:R-:W-:Y:S01]  /*1e1d0*/  IMAD R3, R8, 0x8, R18 ;  /* 0x0000000808037824 */ /* 0x000fe200078e0212 */
[----:B------:R-:W-:Y:S01]  /*1e1e0*/  SHF.L.U32 R2, R10, 0x1f, RZ ;  /* 0x0000001f0a027819 */ /* 0x000fe200000006ff */
[----:B------:R-:W-:Y:S03]  /*1e1f0*/  BSSY B3, `(.L_x_717) ;  /* 0x0000003000037945 */ /* 0x000fe60003800000 */
[----:B------:R-:W1:Y:S02]  /*1e200*/  SYNCS.PHASECHK.TRANS64.TRYWAIT P0, [R3+URZ+0x34840], R2 ;  /* 0x03484002030075a7 */ /* 0x000e64000800017f */
[----:B-1----:R-:W-:Y:S05]  /*1e210*/  @!P0 BRA `(.L_x_718) ;  /* 0x0000004c00108947 */ /* 0x002fea0003800000 */
.L_x_848:
[----:B------:R-:W-:Y:S05]  /*1e220*/  BSYNC B3 ;  /* 0x0000000000037941 */ /* 0x000fea0003800000 */
.L_x_717:
[----:B0-----:R-:W0:Y:S01]  /*1e230*/  S2R R5, SR_TID.X ;  /* 0x0000000000057919 */ /* 0x001e220000002100 */
[----:B------:R-:W-:Y:S01]  /*1e240*/  BSSY B3, `(.L_x_719) ;  /* 0x000000b000037945 */ /* 0x000fe20003800000 */
[----:B0-----:R-:W-:-:S04]  /*1e250*/  LOP3.LUT R5, R5, 0x7f, RZ, 0xc0, !PT ;  /* 0x0000007f05057812 */ /* 0x001fc800078ec0ff */
[----:B------:R-:W-:-:S13]  /*1e260*/  ISETP.NE.AND P1, PT, R5, RZ, PT ;  /* 0x000000ff0500720c */ /* 0x000fda0003f25270 */
[----:B------:R-:W-:Y:S05]  /*1e270*/  @P1 BRA `(.L_x_720) ;  /* 0x00000000001c1947 */ /* 0x000fea0003800000 */
[----:B------:R-:W0:Y:S01]  /*1e280*/  S2R R5, SR_TID.X ;  /* 0x0000000000057919 */ /* 0x000e220000002100 */
[----:B-1----:R-:W-:-:S04]  /*1e290*/  MOV R2, 0xc000 ;  /* 0x0000c00000027802 */ /* 0x002fc80000000f00 */
[----:B------:R2:W-:Y:S01]  /*1e2a0*/  SYNCS.ARRIVE.TRANS64 RZ, [R3+URZ+0x34830], R2 ;  /* 0x0348300203ff79a7 */ /* 0x0005e2000800003f */
[----:B0-----:R-:W-:-:S04]  /*1e2b0*/  LOP3.LUT R5, R5, 0x1f, RZ, 0xc0, !PT ;  /* 0x0000001f05057812 */ /* 0x001fc800078ec0ff */
[----:B------:R-:W-:-:S13]  /*1e2c0*/  ISETP.NE.AND P0, PT, R5, RZ, PT ;  /* 0x000000ff0500720c */ /* 0x000fda0003f05270 */
[----:B--2---:R-:W-:Y:S05]  /*1e2d0*/  @!P0 BRA `(.L_x_720) ;  /* 0x0000000000048947 */ /* 0x004fea0003800000 */
[----:B------:R-:W-:Y:S01]  /*1e2e0*/  BPT.TRAP 0x1 ;  /* 0x000000040000795c */ /* 0x000fe20000300000 */
.L_x_720:
[----:B------:R-:W-:Y:S05]  /*1e2f0*/  BSYNC B3 ;  /* 0x0000000000037941 */ /* 0x000fea0003800000 */
.L_x_719:
        /* <DEDUP_REMOVED lines=11> */
[----:B--2---:R-:W-:-:S10]  /*1e3b0*/  LEA R2, R0, R2, 0x7 ;  /* 0x0000000200027211 */ /* 0x004fd400078e38ff */
.L_x_721:
        /* <DEDUP_REMOVED lines=16> */
.L_x_722:
        /* <DEDUP_REMOVED lines=15> */
.L_x_723:
        /* <DEDUP_REMOVED lines=16> */
.L_x_849:
[----:B------:R-:W-:Y:S05]  /*1e6b0*/  BSYNC B3 ;  /* 0x0000000000037941 */ /* 0x000fea0003800000 */
.L_x_724:
[----:B------:R-:W-:Y:S01]  /*1e6c0*/  BSSY B3, `(.L_x_726) ;  /* 0x000000c000037945 */ /* 0x000fe20003800000 */
[----:B------:R-:W-:Y:S01]  /*1e6d0*/  MOV R12, 0x0 ;  /* 0x00000000000c7802 */ /* 0x000fe20000000f00 */
[----:B------:R-:W-:Y:S02]  /*1e6e0*/  IMAD.MOV.U32 R13, RZ, RZ, 0x14f00000 ;  /* 0x14f00000ff0d7424 */ /* 0x000fe400078e00ff */
[----:B------:R-:W-:Y:S05]  /*1e6f0*/  @P1 BRA `(.L_x_727) ;  /* 0x0000000000201947 */ /* 0x000fea0003800000 */
[----:B------:R-:W1:Y:S01]  /*1e700*/  S2R R5, SR_TID.X ;  /* 0x0000000000057919 */ /* 0x000e620000002100 */
[----:B0-----:R-:W-:Y:S01]  /*1e710*/  IMAD R2, R19, 0x8, R18 ;  /* 0x0000000813027824 */ /* 0x001fe200078e0212 */
[----:B------:R-:W-:-:S04]  /*1e720*/  MOV R3, 0x8000 ;  /* 0x0000800000037802 */ /* 0x000fc80000000f00 */
[----:B------:R2:W-:Y:S01]  /*1e730*/  SYNCS.ARRIVE.TRANS64 RZ, [R2+URZ+0x34850], R3 ;  /* 0x0348500302ff79a7 */ /* 0x0005e2000800003f */
[----:B-1----:R-:W-:-:S04]  /*1e740*/  LOP3.LUT R5, R5, 0x1f, RZ, 0xc0, !PT ;  /* 0x0000001f05057812 */ /* 0x002fc800078ec0ff */
[----:B------:R-:W-:-:S13]  /*1e750*/  ISETP.NE.AND P0, PT, R5, RZ, PT ;  /* 0x000000ff0500720c */ /* 0x000fda0003f05270 */
[----:B--2---:R-:W-:Y:S05]  /*1e760*/  @!P0 BRA `(.L_x_727) ;  /* 0x0000000000048947 */ /* 0x004fea0003800000 */
[----:B------:R-:W-:Y:S01]  /*1e770*/  BPT.TRAP 0x1 ;  /* 0x000000040000795c */ /* 0x000fe20000300000 */
.L_x_727:
[----:B------:R-:W-:Y:S05]  /*1e780*/  BSYNC B3 ;  /* 0x0000000000037941 */ /* 0x000fea0003800000 */
.L_x_726:
[----:B------:R-:W2:Y:S04]  /*1e790*/  LDL R5, [R1+0x20] ;  /* 0x0000200001057983 */ /* 0x000ea80000100800 */
[----:B0-----:R-:W2:Y:S01]  /*1e7a0*/  LDL.LU R3, [R1+0x8] ;  /* 0x0000080001037983 */ /* 0x001ea20000300800 */
        /* <DEDUP_REMOVED lines=9> */
[----:B--2---:R-:W-:Y:S01]  /*1e840*/  LEA R3, R3, R5, 0x7 ;  /* 0x0000000503037211 */ /* 0x004fe200078e38ff */
[----:B------:R-:W-:-:S10]  /*1e850*/  VIADD R5, R7, 0x400 ;  /* 0x0000040007057836 */ /* 0x000fd40000000000 */
.L_x_728:
        /* <DEDUP_REMOVED lines=10> */
[----:B------:R-:W-:Y:S02]  /*1e900*/  R2UR UR10, R15 ;  /* 0x000000000f0a72ca */ /* 0x000fe400000e0000 */
[----:B------:R-:W-:Y:S02]  /*1e910*/  R2UR UR6, R12 ;  /* 0x000000000c0672ca */ /* 0x000fe400000e0000 */
[----:B------:R-:W-:Y:S02]  /*1e920*/  R2UR UR7, R13 ;  /* 0x000000000d0772ca */ /* 0x000fe400000e0000 */
[----:B------:R-:W-:Y:S02]  /*1e930*/  PLOP3.LUT P0, PT, PT, PT, PT, 0x80, 0x0 ;  /* 0x000000000000781c */ /* 0x000fe40003f0f070 */
[----:B------:R-:W-:-:S11]  /*1e940*/  IADD3 R5, R7, 0x4400, RZ ;  /* 0x0000440007057810 */ /* 0x000fd60007ffe0ff */
.L_x_729:
        /* <DEDUP_REMOVED lines=12> */
.L_x_715:
[----:B------:R-:W-:Y:S05]  /*1ea10*/  BSYNC B1 ;  /* 0x0000000000017941 */ /* 0x000fea0003800000 */
.L_x_714:
[----:B0-----:R-:W2:Y:S01]  /*1ea20*/  LDL.LU R0, [R1+0x48] ;  /* 0x0000480001007983 */ /* 0x001ea20000300800 */
[----:B------:R-:W-:-:S03]  /*1ea30*/  MOV R19, R8 ;  /* 0x0000000800137202 */ /* 0x000fc60000000f00 */
[----:B------:R0:W-:Y:S02]  /*1ea40*/  STL [R1+0x1c], R10 ;  /* 0x00001c0a01007387 */ /* 0x0001e40000100800 */
[----:B0-2---:R-:W-:-:S07]  /*1ea50*/  VIADD R0, R0, 0xfffffffd ;  /* 0xfffffffd00007836 */ /* 0x005fce0000000000 */
.L_x_713:
[----:B------:R-:W-:Y:S05]  /*1ea60*/  BSYNC B2 ;  /* 0x0000000000027941 */ /* 0x000fea0003800000 */
.L_x_712:
[----:B------:R-:W-:Y:S01]  /*1ea70*/  VIADD R9, R9, 0xfffffffe ;  /* 0xfffffffe09097836 */ /* 0x000fe20000000000 */
[----:B------:R-:W-:-:S04]  /*1ea80*/  LOP3.LUT R6, RZ, R6, RZ, 0x33, !PT ;  /* 0x00000006ff067212 */ /* 0x000fc800078e33ff */
[----:B------:R-:W-:-:S13]  /*1ea90*/  ISETP.NE.AND P0, PT, R9, R6, PT ;  /* 0x000000060900720c */ /* 0x000fda0003f05270 */
[----:B------:R-:W-:Y:S05]  /*1eaa0*/  @!P0 BRA `(.L_x_711) ;  /* 0x0000001400448947 */ /* 0x000fea0003800000 */
[----:B------:R-:W-:-:S07]  /*1eab0*/  IMAD.MOV.U32 R9, RZ, RZ, R17 ;  /* 0x000000ffff097224 */ /* 0x000fce00078e0011 */
.L_x_762:
[----:B------:R-:W2:Y:S04]  /*1eac0*/  LDL R3, [R1+0x14] ;  /* 0x0000140001037983 */ /* 0x000ea80000100800 */
[----:B------:R-:W3:Y:S01]  /*1ead0*/  LDL R2, [R1+0x1c] ;  /* 0x00001c0001027983 */ /* 0x000ee20000100800 */
[----:B------:R-:W-:Y:S01]  /*1eae0*/  IADD3 R4, R19, 0x1, RZ ;  /* 0x0000000113047810 */ /* 0x000fe20007ffe0ff */
        /* <DEDUP_REMOVED lines=22> */
[----:B------:R-:W-:Y:S02]  /*1ec50*/  IADD3 R6, -R2, RZ, RZ ;  /* 0x000000ff02067210 */ /* 0x000fe40007ffe1ff */
[----:B------:R-:W-:-:S03]  /*1ec60*/  SHF.R.S32.HI R3, RZ, 0x1f, R2 ;  /* 0x0000001fff037819 */ /* 0x000fc60000011402 */
        /* <DEDUP_REMOVED lines=8> */
.L_x_732:
[----:B------:R-:W-:Y:S01]  /*1ecf0*/  IMAD R3, R4, 0x8, R18 ;  /* 0x0000000804037824 */ /* 0x000fe200078e0212 */
[----:B------:R-:W-:Y:S01]  /*1ed00*/  SHF.L.U32 R2, R5, 0x1f, RZ ;  /* 0x0000001f05027819 */ /* 0x000fe200000006ff */
[----:B------:R-:W-:Y:S03]  /*1ed10*/  BSSY B2, `(.L_x_733) ;  /* 0x0000003000027945 */ /* 0x000fe60003800000 */
[----:B------:R-:W1:Y:S02]  /*1ed20*/  SYNCS.PHASECHK.TRANS64.TRYWAIT P0, [R3+URZ+0x34840], R2 ;  /* 0x03484002030075a7 */ /* 0x000e64000800017f */
[----:B-1----:R-:W-:Y:S05]  /*1ed30*/  @!P0 BRA `(.L_x_734) ;  /* 0x0000004000708947 */ /* 0x002fea0003800000 */
.L_x_850:
[----:B------:R-:W-:Y:S05]  /*1ed40*/  BSYNC B2 ;  /* 0x0000000000027941 */ /* 0x000fea0003800000 */
.L_x_733:
[----:B------:R-:W2:Y:S01]  /*1ed50*/  S2R R7, SR_TID.X ;  /* 0x0000000000077919 */ /* 0x000ea20000002100 */
[----:B------:R-:W-:Y:S01]  /*1ed60*/  BSSY B2, `(.L_x_735) ;  /* 0x000000b000027945 */ /* 0x000fe20003800000 */
[----:B--2---:R-:W-:-:S04]  /*1ed70*/  LOP3.LUT R7, R7, 0x7f, RZ, 0xc0, !PT ;  /* 0x0000007f07077812 */ /* 0x004fc800078ec0ff */
[----:B------:R-:W-:-:S13]  /*1ed80*/  ISETP.NE.AND P1, PT, R7, RZ, PT ;  /* 0x000000ff0700720c */ /* 0x000fda0003f25270 */
[----:B------:R-:W-:Y:S05]  /*1ed90*/  @P1 BRA `(.L_x_736) ;  /* 0x00000000001c1947 */ /* 0x000fea0003800000 */
[----:B------:R-:W2:Y:S01]  /*1eda0*/  S2R R7, SR_TID.X ;  /* 0x0000000000077919 */ /* 0x000ea20000002100 */
[----:B-1----:R-:W-:-:S04]  /*1edb0*/  MOV R2, 0xc000 ;  /* 0x0000c00000027802 */ /* 0x002fc80000000f00 */
[----:B------:R3:W-:Y:S01]  /*1edc0*/  SYNCS.ARRIVE.TRANS64 RZ, [R3+URZ+0x34830], R2 ;  /* 0x0348300203ff79a7 */ /* 0x0007e2000800003f */
[----:B--2---:R-:W-:-:S04]  /*1edd0*/  LOP3.LUT R7, R7, 0x1f, RZ, 0xc0, !PT ;  /* 0x0000001f07077812 */ /* 0x004fc800078ec0ff */
[----:B------:R-:W-:-:S13]  /*1ede0*/  ISETP.NE.AND P0, PT, R7, RZ, PT ;  /* 0x000000ff0700720c */ /* 0x000fda0003f05270 */
[----:B---3--:R-:W-:Y:S05]  /*1edf0*/  @!P0 BRA `(.L_x_736) ;  /* 0x0000000000048947 */ /* 0x008fea0003800000 */
[----:B------:R-:W-:Y:S01]  /*1ee00*/  BPT.TRAP 0x1 ;  /* 0x000000040000795c */ /* 0x000fe20000300000 */
.L_x_736:
[----:B------:R-:W-:Y:S05]  /*1ee10*/  BSYNC B2 ;  /* 0x0000000000027941 */ /* 0x000fea0003800000 */
.L_x_735:
[----:B-1----:R-:W2:Y:S01]  /*1ee20*/  LDL R2, [R1+0x20] ;  /* 0x0000200001027983 */ /* 0x002ea20000100800 */
[----:B------:R-:W-:Y:S01]  /*1ee30*/  IMAD.MOV.U32 R10, RZ, RZ, RZ ;  /* 0x000000ffff0a7224 */ /* 0x000fe200078e00ff */
[----:B------:R-:W-:Y:S01]  /*1ee40*/  UIADD3 UR4, UP0, UR36, 0x370, URZ ;  /* 0x0000037024047890 */ /* 0x000fe2000ff1e03f */
[----:B------:R-:W-:Y:S01]  /*1ee50*/  IMAD R7, R4, 0xc000, R18 ;  /* 0x0000c00004077824 */ /* 0x000fe200078e0212 */
[----:B------:R-:W-:Y:S01]  /*1ee60*/  PLOP3.LUT P0, PT, PT, PT, PT, 0x80, 0x0 ;  /* 0x000000000000781c */ /* 0x000fe20003f0f070 */
[----:B------:R-:W-:Y:S01]  /*1ee70*/  VIADD R3, R3, 0x34830 ;  /* 0x0003483003037836 */ /* 0x000fe20000000000 */
[----:B------:R-:W-:Y:S01]  /*1ee80*/  R2UR UR10, R10 ;  /* 0x000000000a0a72ca */ /* 0x000fe200000e0000 */
[----:B0-----:R-:W-:Y:S01]  /*1ee90*/  VIADD R8, R7, 0x1c400 ;  /* 0x0001c40007087836 */ /* 0x001fe20000000000 */
[----:B------:R-:W-:Y:S01]  /*1eea0*/  UIADD3.X UR5, URZ, UR37, URZ, UP0, !UPT ;  /* 0x000000253f057290 */ /* 0x000fe200087fe43f */
[----:B------:R-:W-:Y:S01]  /*1eeb0*/  UMOV UR6, 0x0 ;  /* 0x0000000000067882 */ /* 0x000fe20000000000 */
[----:B------:R-:W-:Y:S01]  /*1eec0*/  UMOV UR7, 0x14f00000 ;  /* 0x14f0000000077882 */ /* 0x000fe20000000000 */
[----:B--2---:R-:W-:-:S10]  /*1eed0*/  LEA R2, R6, R2, 0x7 ;  /* 0x0000000206027211 */ /* 0x004fd400078e38ff */
.L_x_737:
        /* <DEDUP_REMOVED lines=16> */
.L_x_738:
        /* <DEDUP_REMOVED lines=15> */
.L_x_739:
        /* <DEDUP_REMOVED lines=16> */
.L_x_851:
[----:B------:R-:W-:Y:S05]  /*1f1d0*/  BSYNC B2 ;  /* 0x0000000000027941 */ /* 0x000fea0003800000 */
.L_x_740:
[----:B------:R-:W-:Y:S01]  /*1f1e0*/  BSSY B2, `(.L_x_742) ;  /* 0x000000b000027945 */ /* 0x000fe20003800000 */
[----:B------:R-:W-:Y:S01]  /*1f1f0*/  MOV R12, 0x0 ;  /* 0x00000000000c7802 */ /* 0x000fe20000000f00 */
[----:B------:R-:W-:Y:S02]  /*1f200*/  IMAD.MOV.U32 R13, RZ, RZ, 0x14f00000 ;  /* 0x14f00000ff0d7424 */ /* 0x000fe400078e00ff */
[----:B------:R-:W-:Y:S05]  /*1f210*/  @P1 BRA `(.L_x_743) ;  /* 0x00000000001c1947 */ /* 0x000fea0003800000 */
[----:B------:R-:W1:Y:S01]  /*1f220*/  S2R R7, SR_TID.X ;  /* 0x0000000000077919 */ /* 0x000e620000002100 */
[----:B0-----:R-:W-:-:S04]  /*1f230*/  IMAD.MOV.U32 R3, RZ, RZ, 0x8000 ;  /* 0x00008000ff037424 */ /* 0x001fc800078e00ff */
[----:B------:R2:W-:Y:S01]  /*1f240*/  SYNCS.ARRIVE.TRANS64 RZ, [R2+URZ+0x50], R3 ;  /* 0x0000500302ff79a7 */ /* 0x0005e2000800003f */
[----:B-1----:R-:W-:-:S04]  /*1f250*/  LOP3.LUT R7, R7, 0x1f, RZ, 0xc0, !PT ;  /* 0x0000001f07077812 */ /* 0x002fc800078ec0ff */
[----:B------:R-:W-:-:S13]  /*1f260*/  ISETP.NE.AND P0, PT, R7, RZ, PT ;  /* 0x000000ff0700720c */ /* 0x000fda0003f05270 */
[----:B--2---:R-:W-:Y:S05]  /*1f270*/  @!P0 BRA `(.L_x_743) ;  /* 0x0000000000048947 */ /* 0x004fea0003800000 */
[----:B------:R-:W-:Y:S01]  /*1f280*/  BPT.TRAP 0x1 ;  /* 0x000000040000795c */ /* 0x000fe20000300000 */
.L_x_743:
[----:B------:R-:W-:Y:S05]  /*1f290*/  BSYNC B2 ;  /* 0x0000000000027941 */ /* 0x000fea0003800000 */
.L_x_742:
[----:B------:R-:W2:Y:S04]  /*1f2a0*/  LDL R7, [R1+0x20] ;  /* 0x0000200001077983 */ /* 0x000ea80000100800 */
[----:B0-----:R-:W2:Y:S01]  /*1f2b0*/  LDL.LU R3, [R1+0x8] ;  /* 0x0000080001037983 */ /* 0x001ea20000300800 */
[----:B------:R-:W-:Y:S01]  /*1f2c0*/  R2UR UR10, R10 ;  /* 0x000000000a0a72ca */ /* 0x000fe200000e0000 */
[----:B------:R-:W-:Y:S01]  /*1f2d0*/  UIADD3 UR4, UP0, UR36, 0x470, URZ ;  /* 0x0000047024047890 */ /* 0x000fe2000ff1e03f */
[----:B------:R-:W-:Y:S01]  /*1f2e0*/  R2UR UR6, R12 ;  /* 0x000000000c0672ca */ /* 0x000fe200000e0000 */
[----:B------:R-:W-:Y:S01]  /*1f2f0*/  VIADD R2, R2, 0x50 ;  /* 0x0000005002027836 */ /* 0x000fe20000000000 */
[----:B------:R-:W-:Y:S01]  /*1f300*/  R2UR UR7, R13 ;  /* 0x000000000d0772ca */ /* 0x000fe200000e0000 */
[----:B------:R-:W-:Y:S01]  /*1f310*/  UIADD3.X UR5, URZ, UR37, URZ, UP0, !UPT ;  /* 0x000000253f057290 */ /* 0x000fe200087fe43f */
[----:B------:R-:W-:-:S02]  /*1f320*/  LEA R19, R19, R18, 0xf ;  /* 0x0000001213137211 */ /* 0x000fc400078e78ff */
[----:B------:R-:W-:Y:S01]  /*1f330*/  PLOP3.LUT P0, PT, PT, PT, PT, 0x80, 0x0 ;  /* 0x000000000000781c */ /* 0x000fe20003f0f070 */
[----:B--2---:R-:W-:Y:S01]  /*1f340*/  IMAD R3, R3, 0x80, R7 ;  /* 0x0000008003037824 */ /* 0x004fe200078e0207 */
[----:B------:R-:W-:-:S11]  /*1f350*/  IADD3 R7, R19, 0x400, RZ ;  /* 0x0000040013077810 */ /* 0x000fd60007ffe0ff */
.L_x_744:
        /* <DEDUP_REMOVED lines=15> */
.L_x_745:
        /* <DEDUP_REMOVED lines=12> */
.L_x_731:
[----:B------:R-:W-:Y:S05]  /*1f510*/  BSYNC B1 ;  /* 0x0000000000017941 */ /* 0x000fea0003800000 */
.L_x_730:
[----:B------:R-:W2:Y:S01]  /*1f520*/  LDL R2, [R1+0x14] ;  /* 0x0000140001027983 */ /* 0x000ea20000100800 */
[----:B------:R-:W-:Y:S01]  /*1f530*/  IADD3 R19, R4, 0x1, RZ ;  /* 0x0000000104137810 */ /* 0x000fe20007ffe0ff */
[----:B------:R-:W-:Y:S01]  /*1f540*/  BSSY B1, `(.L_x_746) ;  /* 0x00000a3000017945 */ /* 0x000fe20003800000 */
[----:B0-----:R-:W-:Y:S02]  /*1f550*/  VIADD R6, R0, 0xffffffff ;  /* 0xffffffff00067836 */ /* 0x001fe40000000000 */
        /* <DEDUP_REMOVED lines=18> */
[----:B-1----:R-:W-:Y:S01]  /*1f680*/  @P0 IMAD.HI.U32 R7, R6, R2, RZ ;  /* 0x0000000206070227 */ /* 0x002fe200078e00ff */
[----:B------:R-:W-:-:S04]  /*1f690*/  MOV R2, R6 ;  /* 0x0000000600027202 */ /* 0x000fc80000000f00 */
        /* <DEDUP_REMOVED lines=11> */
.L_x_748:
[----:B------:R-:W-:Y:S01]  /*1f750*/  LEA R2, R19, R18, 0x3 ;  /* 0x0000001213027211 */ /* 0x000fe200078e18ff */
[----:B------:R-:W-:Y:S01]  /*1f760*/  BSSY B2, `(.L_x_749) ;  /* 0x0000004000027945 */ /* 0x000fe20003800000 */
[----:B------:R-:W-:-:S04]  /*1f770*/  SHF.L.U32 R3, R10, 0x1f, RZ ;  /* 0x0000001f0a037819 */ /* 0x000fc800000006ff */
[----:B------:R-:W2:Y:S02]  /*1f780*/  SYNCS.PHASECHK.TRANS64.TRYWAIT P0, [R2+URZ+0x34840], R3 ;  /* 0x03484003020075a7 */ /* 0x000ea4000800017f */
[----:B--2---:R-:W-:Y:S05]  /*1f790*/  @!P0 BRA `(.L_x_750) ;  /* 0x0000003800008947 */ /* 0x004fea0003800000 */
.L_x_852:
[----:B------:R-:W-:Y:S05]  /*1f7a0*/  BSYNC B2 ;  /* 0x0000000000027941 */ /* 0x000fea0003800000 */
.L_x_749:
        /* <DEDUP_REMOVED lines=12> */
.L_x_752:
[----:B------:R-:W-:Y:S05]  /*1f870*/  BSYNC B2 ;  /* 0x0000000000027941 */ /* 0x000fea0003800000 */
.L_x_751:
[----:B--2---:R-:W2:Y:S01]  /*1f880*/  LDL R2, [R1+0x20] ;  /* 0x0000200001027983 */ /* 0x004ea20000100800 */
[----:B------:R-:W-:Y:S01]  /*1f890*/  IMAD.MOV.U32 R14, RZ, RZ, RZ ;  /* 0x000000ffff0e7224 */ /* 0x000fe200078e00ff */
[C---:B------:R-:W-:Y:S01]  /*1f8a0*/  LEA R3, R19.reuse, R11, 0x3 ;  /* 0x0000000b13037211 */ /* 0x040fe200078e18ff */
[----:B------:R-:W-:Y:S01]  /*1f8b0*/  IMAD R8, R19, 0xc000, R18 ;  /* 0x0000c00013087824 */ /* 0x000fe200078e0212 */
[----:B------:R-:W-:Y:S01]  /*1f8c0*/  UIADD3 UR4, UP0, UR36, 0x370, URZ ;  /* 0x0000037024047890 */ /* 0x000fe2000ff1e03f */
[----:B------:R-:W-:Y:S01]  /*1f8d0*/  PLOP3.LUT P0, PT, PT, PT, PT, 0x80, 0x0 ;  /* 0x000000000000781c */ /* 0x000fe20003f0f070 */
[----:B------:R-:W-:Y:S01]  /*1f8e0*/  UMOV UR6, 0x0 ;  /* 0x0000000000067882 */ /* 0x000fe20000000000 */
[----:B------:R-:W-:Y:S01]  /*1f8f0*/  R2UR UR10, R14 ;  /* 0x000000000e0a72ca */ /* 0x000fe200000e0000 */
[----:B------:R-:W-:Y:S01]  /*1f900*/  VIADD R3, R3, 0x30 ;  /* 0x0000003003037836 */ /* 0x000fe20000000000 */
[----:B0-----:R-:W-:Y:S01]  /*1f910*/  IADD3 R10, R8, 0x1c400, RZ ;  /* 0x0001c400080a7810 */ /* 0x001fe20007ffe0ff */
[----:B------:R-:W-:Y:S01]  /*1f920*/  UIADD3.X UR5, URZ, UR37, URZ, UP0, !UPT ;  /* 0x000000253f057290 */ /* 0x000fe200087fe43f */
[----:B------:R-:W-:Y:S01]  /*1f930*/  UMOV UR7, 0x14f00000 ;  /* 0x14f0000000077882 */ /* 0x000fe20000000000 */
[----:B--2---:R-:W-:-:S10]  /*1f940*/  IMAD R2, R7, 0x80, R2 ;  /* 0x0000008007027824 */ /* 0x004fd400078e0202 */
.L_x_753:
        /* <DEDUP_REMOVED lines=16> */
.L_x_754:
        /* <DEDUP_REMOVED lines=15> */
.L_x_755:
        /* <DEDUP_REMOVED lines=15> */
.L_x_853:
[----:B------:R-:W-:Y:S05]  /*1fc30*/  BSYNC B2 ;  /* 0x0000000000027941 */ /* 0x000fea0003800000 */
.L_x_756:
[----:B------:R-:W-:Y:S01]  /*1fc40*/  BSSY B2, `(.L_x_758) ;  /* 0x000000b000027945 */ /* 0x000fe20003800000 */
[----:B------:R-:W-:Y:S01]  /*1fc50*/  IMAD.MOV.U32 R12, RZ, RZ, 0x0 ;  /* 0x00000000ff0c7424 */ /* 0x000fe200078e00ff */
[----:B------:R-:W-:Y:S02]  /*1fc60*/  MOV R13, 0x14f00000 ;  /* 0x14f00000000d7802 */ /* 0x000fe40000000f00 */
[----:B------:R-:W-:Y:S05]  /*1fc70*/  @P1 BRA `(.L_x_759) ;  /* 0x00000000001c1947 */ /* 0x000fea0003800000 */
[----:B------:R-:W1:Y:S01]  /*1fc80*/  S2R R8, SR_TID.X ;  /* 0x0000000000087919 */ /* 0x000e620000002100 */
[----:B------:R-:W-:-:S04]  /*1fc90*/  IMAD.MOV.U32 R3, RZ, RZ, 0x8000 ;  /* 0x00008000ff037424 */ /* 0x000fc800078e00ff */
[----:B------:R2:W-:Y:S01]  /*1fca0*/  SYNCS.ARRIVE.TRANS64 RZ, [R2+URZ+0x50], R3 ;  /* 0x0000500302ff79a7 */ /* 0x0005e2000800003f */
[----:B-1----:R-:W-:-:S04]  /*1fcb0*/  LOP3.LUT R8, R8, 0x1f, RZ, 0xc0, !PT ;  /* 0x0000001f08087812 */ /* 0x002fc800078ec0ff */
[----:B------:R-:W-:-:S13]  /*1fcc0*/  ISETP.NE.AND P0, PT, R8, RZ, PT ;  /* 0x000000ff0800720c */ /* 0x000fda0003f05270 */
[----:B--2---:R-:W-:Y:S05]  /*1fcd0*/  @!P0 BRA `(.L_x_759) ;  /* 0x0000000000048947 */ /* 0x004fea0003800000 */
[----:B------:R-:W-:Y:S01]  /*1fce0*/  BPT.TRAP 0x1 ;  /* 0x000000040000795c */ /* 0x000fe20000300000 */
.L_x_759:
[----:B------:R-:W-:Y:S05]  /*1fcf0*/  BSYNC B2 ;  /* 0x0000000000027941 */ /* 0x000fea0003800000 */
.L_x_758:
        /* <DEDUP_REMOVED lines=10> */
[----:B--2---:R-:W-:Y:S01]  /*1fda0*/  LEA R3, R3, R5, 0x7 ;  /* 0x0000000503037211 */ /* 0x004fe200078e38ff */
[----:B------:R-:W-:-:S10]  /*1fdb0*/  VIADD R5, R4, 0x400 ;  /* 0x0000040004057836 */ /* 0x000fd40000000000 */
.L_x_760:
        /* <DEDUP_REMOVED lines=15> */
.L_x_761:
        /* <DEDUP_REMOVED lines=12> */
.L_x_747:
[----:B------:R-:W-:Y:S05]  /*1ff70*/  BSYNC B1 ;  /* 0x0000000000017941 */ /* 0x000fea0003800000 */
.L_x_746:
[----:B------:R-:W2:Y:S01]  /*1ff80*/  LDL R2, [R1+0x30] ;  /* 0x0000300001027983 */ /* 0x000ea20000100800 */
[----:B------:R-:W-:Y:S01]  /*1ff90*/  VIADD R0, R0, 0xfffffffe ;  /* 0xfffffffe00007836 */ /* 0x000fe20000000000 */
[----:B--2---:R-:W-:-:S13]  /*1ffa0*/  ISETP.GT.AND P0, PT, R6, R2, PT ;  /* 0x000000020600720c */ /* 0x004fda0003f04270 */
[----:B------:R-:W-:Y:S05]  /*1ffb0*/  @P0 BRA `(.L_x_762) ;  /* 0xffffffe800c00947 */ /* 0x000fea000383ffff */
.L_x_711:
[----:B------:R-:W-:Y:S05]  /*1ffc0*/  BSYNC B0 ;  /* 0x0000000000007941 */ /* 0x000fea0003800000 */
.L_x_710:
        /* <DEDUP_REMOVED lines=18> */
.L_x_764:
[----:B------:R-:W-:Y:S05]  /*200f0*/  BSYNC B0 ;  /* 0x0000000000007941 */ /* 0x000fea0003800000 */
.L_x_763:
[----:B---3--:R-:W3:Y:S01]  /*20100*/  LDL R0, [R1+0x14] ;  /* 0x0000140001007983 */ /* 0x008ee20000100800 */
[----:B------:R-:W-:Y:S01]  /*20110*/  BSSY B0, `(.L_x_765) ;  /* 0x000003a000007945 */ /* 0x000fe20003800000 */
[----:B---3--:R-:W-:-:S13]  /*20120*/  LOP3.LUT P0, RZ, R0, 0x1, RZ, 0xc0, !PT ;  /* 0x0000000100ff7812 */ /* 0x008fda000780c0ff */
[----:B------:R-:W-:Y:S05]  /*20130*/  @!P0 BRA `(.L_x_766) ;  /* 0x0000000000dc8947 */ /* 0x000fea0003800000 */
[----:B------:R-:W3:Y:S01]  /*20140*/  LDL R2, [R1+0x1c] ;  /* 0x00001c0001027983 */ /* 0x000ee20000100800 */
[----:B------:R-:W-:Y:S01]  /*20150*/  LEA R0, R19, R18, 0x3 ;  /* 0x0000001213007211 */ /* 0x000fe200078e18ff */
[----:B------:R-:W-:Y:S01]  /*20160*/  BSSY B1, `(.L_x_767) ;  /* 0x0000005000017945 */ /* 0x000fe20003800000 */
[----:B------:R-:W-:Y:S02]  /*20170*/  ISETP.NE.AND P1, PT, R3, RZ, PT ;  /* 0x000000ff0300720c */ /* 0x000fe40003f25270 */
[----:B---3--:R-:W-:-:S04]  /*20180*/  SHF.L.U32 R2, R2, 0x1f, RZ ;  /* 0x0000001f02027819 */ /* 0x008fc800000006ff */
[----:B------:R-:W3:Y:S02]  /*20190*/  SYNCS.PHASECHK.TRANS64.TRYWAIT P0, [R0+URZ+0x34860], R2 ;  /* 0x03486002000075a7 */ /* 0x000ee4000800017f */
[----:B---3--:R-:W-:Y:S05]  /*201a0*/  @!P0 BRA `(.L_x_768) ;  /* 0x0000002c00a48947 */ /* 0x008fea0003800000 */
.L_x_854:
[----:B------:R-:W-:Y:S05]  /*201b0*/  BSYNC B1 ;  /* 0x0000000000017941 */ /* 0x000fea0003800000 */
.L_x_767:
        /* <DEDUP_REMOVED lines=9> */
.L_x_770:
[----:B------:R-:W-:Y:S05]  /*20250*/  BSYNC B1 ;  /* 0x0000000000017941 */ /* 0x000fea0003800000 */
.L_x_769:
        /* <DEDUP_REMOVED lines=9> */
[----:B----4-:R-:W-:Y:S01]  /*202f0*/  IMAD R3, R2, 0x80, R3 ;  /* 0x0000008002037824 */ /* 0x010fe200078e0203 */
[----:B------:R-:W-:-:S05]  /*20300*/  LEA R2, R19, R18, 0xf ;  /* 0x0000001213027211 */ /* 0x000fca00078e78ff */
[----:B------:R-:W-:-:S07]  /*20310*/  VIADD R4, R2, 0x400 ;  /* 0x0000040002047836 */ /* 0x000fce0000000000 */
.L_x_771:
        /* <DEDUP_REMOVED lines=11> */
[----:B------:R-:W-:Y:S01]  /*203d0*/  UMOV UR6, 0x0 ;  /* 0x0000000000067882 */ /* 0x000fe20000000000 */
[----:B------:R-:W-:Y:S01]  /*203e0*/  IADD3 R2, R2, 0x4400, RZ ;  /* 0x0000440002027810 */ /* 0x000fe20007ffe0ff */
[----:B------:R-:W-:Y:S01]  /*203f0*/  UMOV UR7, 0x14f00000 ;  /* 0x14f0000000077882 */ /* 0x000fe20000000000 */
[----:B------:R-:W-:-:S09]  /*20400*/  UMOV UR10, 0x40 ;  /* 0x00000040000a7882 */ /* 0x000fd20000000000 */
.L_x_772:
        /* <DEDUP_REMOVED lines=10> */
.L_x_766:
[----:B------:R-:W-:Y:S05]  /*204b0*/  BSYNC B0 ;  /* 0x0000000000007941 */ /* 0x000fea0003800000 */
.L_x_765:
[----:B------:R-:W3:Y:S01]  /*204c0*/  LDL.LU R4, [R1+0x1c] ;  /* 0x00001c0001047983 */ /* 0x000ee20000300800 */
[----:B------:R-:W-:-:S05]  /*204d0*/  VIADD R19, R19, 0x1 ;  /* 0x0000000113137836 */ /* 0x000fca0000000000 */
[----:B------:R-:W-:-:S04]  /*204e0*/  ISETP.NE.AND P0, PT, R19, 0x2, PT ;  /* 0x000000021300780c */ /* 0x000fc80003f05270 */
[----:B------:R-:W-:Y:S02]  /*204f0*/  SEL R0, RZ, 0x1, P0 ;  /* 0x00000001ff007807 */ /* 0x000fe40000000000 */
[----:B------:R-:W-:Y:S02]  /*20500*/  SEL R19, R19, RZ, P0 ;  /* 0x000000ff13137207 */ /* 0x000fe40000000000 */
[----:B---3--:R-:W-:-:S05]  /*20510*/  LOP3.LUT R4, R4, R0, RZ, 0x3c, !PT ;  /* 0x0000000004047212 */ /* 0x008fca00078e3cff */
[----:B------:R4:W-:Y:S02]  /*20520*/  STL [R1+0x1c], R4 ;  /* 0x00001c0401007387 */ /* 0x0009e40000100800 */
.L_x_690:
[----:B------:R-:W-:Y:S05]  /*20530*/  BSYNC B7 ;  /* 0x0000000000077941 */ /* 0x000fea0003800000 */
.L_x_688:
[----:B---3--:R-:W3:Y:S02]  /*20540*/  LDL R0, [R1+0x14] ;  /* 0x0000140001007983 */ /* 0x008ee40000100800 */
[----:B---3--:R-:W-:-:S13]  /*20550*/  LOP3.LUT P0, RZ, R0, 0x2, RZ, 0xc0, !PT ;  /* 0x0000000200ff7812 */ /* 0x008fda000780c0ff */
[----:B------:R-:W-:Y:S05]  /*20560*/  @!P0 BRA `(.L_x_773) ;  /* 0x00000000002c8947 */ /* 0x000fea0003800000 */
[----:B------:R-:W-:Y:S05]  /*20570*/  WARPSYNC.ALL ;  /* 0x0000000000007948 */ /* 0x000fea0003800000 */
[----:B------:R-:W3:Y:S08]  /*20580*/  S2UR UR5, SR_CgaCtaId ;  /* 0x00000000000579c3 */ /* 0x000ef00000008800 */
[----:B------:R-:W-:Y:S06]  /*20590*/  BAR.SYNC.DEFER_BLOCKING 0x5, 0x180 ;  /* 0x0146000000007b1d */ /* 0x000fec0000010000 */
[----:B------:R-:W-:-:S02]  /*205a0*/  UMOV UR4, 0x400 ;  /* 0x0000040000047882 */ /* 0x000fc40000000000 */
[----:B---3--:R-:W-:-:S06]  /*205b0*/  ULEA UR4, UR5, UR4, 0x18 ;  /* 0x0000000405047291 */ /* 0x008fcc000f8ec03f */
[----:B------:R-:W-:-:S05]  /*205c0*/  IMAD.U32 R18, RZ, RZ, UR4 ;  /* 0x00000004ff127e24 */ /* 0x000fca000f8e00ff */
[----:B012-4-:R-:W0:Y:S04]  /*205d0*/  LDS.128 R4, [R18+0x348d0] ;  /* 0x0348d00012047984 */ /* 0x017e280000000c00 */
[----:B0-----:R1:W-:Y:S04]  /*205e0*/  STL.64 [R1], R4 ;  /* 0x0000000401007387 */ /* 0x0013e80000100a00 */
[----:B------:R1:W-:Y:S01]  /*205f0*/  STL.64 [R1+0x8], R6 ;  /* 0x0000080601007387 */ /* 0x0003e20000100a00 */
[----:B------:R-:W-:Y:S06]  /*20600*/  BAR.ARV 0x4, 0x180 ;  /* 0x0106000000007b1d */ /* 0x000fec0000002000 */
[----:B------:R-:W-:Y:S05]  /*20610*/  BRA `(.L_x_774) ;  /* 0x0000000c00207947 */ /* 0x000fea0003800000 */
.L_x_773:
[----:B------:R-:W3:Y:S01]  /*20620*/  S2R R16, SR_TID.X ;  /* 0x0000000000107919 */ /* 0x000ee20000002100 */
[----:B------:R-:W-:Y:S01]  /*20630*/  UMOV UR4, 0xffffffff ;  /* 0xffffffff00047882 */ /* 0x000fe20000000000 */
[----:B---3--:R-:W-:-:S04]  /*20640*/  LOP3.LUT R16, R16, 0x1f, RZ, 0xc0, !PT ;  /* 0x0000001f10107812 */ /* 0x008fc800078ec0ff */
[----:B------:R-:W-:Y:S01]  /*20650*/  ISETP.NE.AND P0, PT, R16, 0x1f, PT ;  /* 0x0000001f1000780c */ /* 0x000fe20003f05270 */
[----:B------:R-:W-:-:S12]  /*20660*/  BRA.DIV UR4, `(.L_x_775) ;  /* 0x0000002a04887947 */ /* 0x000fd8000b800000 */
[----:B------:R-:W0:Y:S01]  /*20670*/  LDL.LU R2, [R1] ;  /* 0x0000000001027983 */ /* 0x000e220000300800 */
[----:B------:R-:W-:-:S03]  /*20680*/  ULDC UR4, c[0x0][0xc3c] ;  /* 0x00030f0000047ab9 */ /* 0x000fc60000000800 */
[----:B-12---:R-:W2:Y:S01]  /*20690*/  LDL R3, [R1+0xc] ;  /* 0x00000c0001037983 */ /* 0x006ea20000100800 */
[----:B0-----:R-:W-:Y:S01]  /*206a0*/  IMAD.MOV.U32 R10, RZ, RZ, R2 ;  /* 0x000000ffff0a7224 */ /* 0x001fe200078e0002 */
[----:B--2---:R-:W-:-:S04]  /*206b0*/  IADD3 R0, R3, R16, RZ ;  /* 0x0000001003007210 */ /* 0x004fc80007ffe0ff */
[----:B------:R-:W-:-:S13]  /*206c0*/  ISETP.GE.OR P1, PT, R0, UR4, !P0 ;  /* 0x0000000400007c0c */ /* 0x000fda000c726670 */
[----:B------:R-:W0:Y:S08]  /*206d0*/  @!P1 LDC.64 R2, c[0x0][0xc80] ;  /* 0x00032000ff029b82 */ /* 0x000e300000000a00 */
[----:B------:R-:W1:Y:S01]  /*206e0*/  @!P1 LDC.64 R6, c[0x0][0xc78] ;  /* 0x00031e00ff069b82 */ /* 0x000e620000000a00 */
[----:B0-----:R-:W-:-:S05]  /*206f0*/  @!P1 IMAD.WIDE R2, R0, 0x4, R2 ;  /* 0x0000000400029825 */ /* 0x001fca00078e0202 */
[----:B------:R1:W2:Y:S02]  /*20700*/  @!P1 LDG.E R8, desc[UR56][R2.64] ;  /* 0x0000003802089981 */ /* 0x0002a4000c1e1900 */
[----:B-1----:R-:W-:-:S06]  /*20710*/  @!P1 IMAD.WIDE R2, R0, 0x4, R6 ;  /* 0x0000000400029825 */ /* 0x002fcc00078e0206 */
[----:B------:R-:W3:Y:S01]  /*20720*/  @!P1 LDG.E R2, desc[UR56][R2.64] ;  /* 0x0000003802029981 */ /* 0x000ee2000c1e1900 */
[----:B----4-:R-:W-:Y:S01]  /*20730*/  IMAD.MOV.U32 R4, RZ, RZ, RZ ;  /* 0x000000ffff047224 */ /* 0x010fe200078e00ff */
[C---:B------:R-:W-:Y:S01]  /*20740*/  ISETP.GE.U32.AND P2, PT, R16.reuse, 0x2, PT ;  /* 0x000000021000780c */ /* 0x040fe20003f46070 */
[----:B------:R-:W-:Y:S01]  /*20750*/  IMAD.MOV.U32 R6, RZ, RZ, RZ ;  /* 0x000000ffff067224 */ /* 0x000fe200078e00ff */
[C---:B------:R-:W-:Y:S01]  /*20760*/  ISETP.GE.U32.AND P3, PT, R16.reuse, 0x4, PT ;  /* 0x000000041000780c */ /* 0x040fe20003f66070 */
[----:B------:R-:W-:Y:S01]  /*20770*/  SHFL.IDX PT, R5, R10, RZ, 0x1f ;  /* 0x00001fff0a057589 */ /* 0x000fe200000e0000 */
[C---:B------:R-:W-:Y:S02]  /*20780*/  ISETP.GE.U32.AND P4, PT, R16.reuse, 0x8, PT ;  /* 0x000000081000780c */ /* 0x040fe40003f86070 */
[----:B------:R-:W-:Y:S01]  /*20790*/  ISETP.GE.U32.AND P5, PT, R16, 0x10, PT ;  /* 0x000000101000780c */ /* 0x000fe20003fa6070 */
[----:B------:R-:W-:Y:S01]  /*207a0*/  SHFL.IDX PT, R0, R10, 0x1, 0x1f ;  /* 0x00201f000a007f89 */ /* 0x000fe200000e0000 */
[----:B--2---:R-:W-:Y:S01]  /*207b0*/  @!P1 MOV R4, R8 ;  /* 0x0000000800049202 */ /* 0x004fe20000000f00 */
[----:B------:R-:W-:-:S02]  /*207c0*/  IMAD.MOV.U32 R8, RZ, RZ, RZ ;  /* 0x000000ffff087224 */ /* 0x000fc400078e00ff */
[----:B---3--:R-:W-:Y:S01]  /*207d0*/  @!P1 IMAD.MOV.U32 R6, RZ, RZ, R2 ;  /* 0x000000ffff069224 */ /* 0x008fe200078e0002 */
[----:B------:R-:W-:-:S03]  /*207e0*/  ISETP.NE.AND P1, PT, R16, RZ, PT ;  /* 0x000000ff1000720c */ /* 0x000fc60003f25270 */
[----:B------:R-:W-:-:S05]  /*207f0*/  IMAD R2, R6, R4, RZ ;  /* 0x0000000406027224 */ /* 0x000fca00078e02ff */
        /* <DEDUP_REMOVED lines=15> */
[----:B------:R0:W1:Y:S02]  /*208f0*/  SHFL.IDX PT, R9, R7, 0x1f, 0x1f ;  /* 0x03e01f0007097f89 */ /* 0x00006400000e0000 */
.L_x_864:
[----:B------:R-:W-:Y:S02]  /*20900*/  ULDC UR4, c[0x0][0xc38] ;  /* 0x00030e0000047ab9 */ /* 0x000fe40000000800 */
[----:B------:R-:W-:-:S05]  /*20910*/  MOV R2, UR4 ;  /* 0x0000000400027c02 */ /* 0x000fca0008000f00 */
[----:B-1----:R-:W-:-:S04]  /*20920*/  IMAD R9, R9, R2, RZ ;  /* 0x0000000209097224 */ /* 0x002fc800078e02ff */
[----:B------:R-:W-:-:S05]  /*20930*/  IMAD.IADD R0, R0, 0x1, R9 ;  /* 0x0000000100007824 */ /* 0x000fca00078e0209 */
[----:B------:R-:W-:-:S13]  /*20940*/  ISETP.GT.AND P6, PT, R0, R5, PT ;  /* 0x000000050000720c */ /* 0x000fda0003fc4270 */
[----:B------:R-:W-:Y:S05]  /*20950*/  @P6 BRA `(.L_x_776) ;  /* 0x0000000000ac6947 */ /* 0x000fea0003800000 */
.L_x_779:
[----:B------:R-:W2:Y:S01]  /*20960*/  LDL.LU R3, [R1+0xc] ;  /* 0x00000c0001037983 */ /* 0x000ea20000300800 */
[----:B------:R-:W1:Y:S01]  /*20970*/  LDC R2, c[0x0][0xc3c] ;  /* 0x00030f00ff027b82 */ /* 0x000e620000000800 */
[----:B--2---:R-:W-:-:S05]  /*20980*/  VIADD R3, R3, 0x1f ;  /* 0x0000001f03037836 */ /* 0x004fca0000000000 */
[----:B-1----:R-:W-:-:S13]  /*20990*/  ISETP.GE.AND P6, PT, R3, R2, PT ;  /* 0x000000020300720c */ /* 0x002fda0003fc6270 */
[----:B------:R-:W-:Y:S05]  /*209a0*/  @P6 BRA `(.L_x_777) ;  /* 0x0000000400d46947 */ /* 0x000fea0003800000 */
[----:B------:R-:W1:Y:S01]  /*209b0*/  S2R R4, SR_TID.X ;  /* 0x0000000000047919 */ /* 0x000e620000002100 */
[----:B------:R2:W-:Y:S01]  /*209c0*/  STL [R1+0xc], R3 ;  /* 0x00000c0301007387 */ /* 0x0005e20000100800 */
[----:B-1----:R-:W-:-:S04]  /*209d0*/  LOP3.LUT R4, R4, 0x1f, RZ, 0xc0, !PT ;  /* 0x0000001f04047812 */ /* 0x002fc800078ec0ff */
[----:B------:R-:W-:Y:S01]  /*209e0*/  IADD3 R6, R3, R4, RZ ;  /* 0x0000000403067210 */ /* 0x000fe20007ffe0ff */
        /* <DEDUP_REMOVED lines=13> */
[----:B-1----:R-:W-:-:S04]  /*20ac0*/  SEL R3, R3, RZ, P1 ;  /* 0x000000ff03037207 */ /* 0x002fc80000800000 */
[----:B------:R-:W-:-:S05]  /*20ad0*/  IADD3 R2, R2, R3, RZ ;  /* 0x0000000302027210 */ /* 0x000fca0007ffe0ff */
[----:B------:R-:W1:Y:S02]  /*20ae0*/  SHFL.UP PT, R3, R2, 0x2, RZ ;  /* 0x0440000002037989 */ /* 0x000e6400000e00ff */
[----:B-1----:R-:W-:-:S05]  /*20af0*/  SEL R3, R3, RZ, P2 ;  /* 0x000000ff03037207 */ /* 0x002fca0001000000 */
[----:B------:R-:W-:-:S05]  /*20b00*/  IMAD.IADD R2, R2, 0x1, R3 ;  /* 0x0000000102027824 */ /* 0x000fca00078e0203 */
[----:B------:R-:W1:Y:S02]  /*20b10*/  SHFL.UP PT, R3, R2, 0x4, RZ ;  /* 0x0480000002037989 */ /* 0x000e6400000e00ff */
[----:B-1----:R-:W-:-:S05]  /*20b20*/  SEL R3, R3, RZ, P3 ;  /* 0x000000ff03037207 */ /* 0x002fca0001800000 */
[----:B------:R-:W-:-:S05]  /*20b30*/  IMAD.IADD R2, R2, 0x1, R3 ;  /* 0x0000000102027824 */ /* 0x000fca00078e0203 */
[----:B------:R-:W1:Y:S02]  /*20b40*/  SHFL.UP PT, R3, R2, 0x8, RZ ;  /* 0x0500000002037989 */ /* 0x000e6400000e00ff */
[----:B-1----:R-:W-:-:S04]  /*20b50*/  SEL R3, R3, RZ, P4 ;  /* 0x000000ff03037207 */ /* 0x002fc80002000000 */
[----:B------:R-:W-:-:S05]  /*20b60*/  IADD3 R2, R2, R3, RZ ;  /* 0x0000000302027210 */ /* 0x000fca0007ffe0ff */
[----:B------:R-:W1:Y:S02]  /*20b70*/  SHFL.UP PT, R3, R2, 0x10, RZ ;  /* 0x0600000002037989 */ /* 0x000e6400000e00ff */
[----:B-1----:R-:W-:-:S05]  /*20b80*/  SEL R3, R3, RZ, P5 ;  /* 0x000000ff03037207 */ /* 0x002fca0002800000 */
[----:B0-----:R-:W-:-:S05]  /*20b90*/  IMAD.IADD R7, R2, 0x1, R3 ;  /* 0x0000000102077824 */ /* 0x001fca00078e0203 */
[----:B------:R0:W1:Y:S02]  /*20ba0*/  SHFL.IDX PT, R9, R7, 0x1f, 0x1f ;  /* 0x03e01f0007097f89 */ /* 0x00006400000e0000 */
.L_x_872:
[----:B------:R-:W-:Y:S02]  /*20bb0*/  ULDC UR4, c[0x0][0xc38] ;  /* 0x00030e0000047ab9 */ /* 0x000fe40000000800 */
[----:B------:R-:W-:-:S04]  /*20bc0*/  IMAD.U32 R2, RZ, RZ, UR4 ;  /* 0x00000004ff027e24 */ /* 0x000fc8000f8e00ff */
[----:B-1----:R-:W-:-:S05]  /*20bd0*/  IMAD R9, R9, R2, RZ ;  /* 0x0000000209097224 */ /* 0x002fca00078e02ff */
[----:B------:R-:W-:-:S04]  /*20be0*/  IADD3 R0, R9, R0, RZ ;  /* 0x0000000009007210 */ /* 0x000fc80007ffe0ff */
[----:B------:R-:W-:-:S13]  /*20bf0*/  ISETP.GT.AND P6, PT, R0, R5, PT ;  /* 0x000000050000720c */ /* 0x000fda0003fc4270 */
[----:B------:R-:W-:Y:S05]  /*20c00*/  @!P6 BRA `(.L_x_779) ;  /* 0xfffffffc0054e947 */ /* 0x000fea000383ffff */
.L_x_776:
[----:B------:R-:W-:Y:S01]  /*20c10*/  IMAD.IADD R9, R0, 0x1, -R9 ;  /* 0x0000000100097824 */ /* 0x000fe200078e0a09 */
[----:B------:R-:W-:-:S03]  /*20c20*/  UMOV UR4, 0xffffffff ;  /* 0xffffffff00047882 */ /* 0x000fc60000000000 */
[----:B------:R-:W-:-:S05]  /*20c30*/  IMAD R0, R7, R2, R9 ;  /* 0x0000000207007224 */ /* 0x000fca00078e0209 */
[----:B------:R-:W-:Y:S01]  /*20c40*/  ISETP.GT.AND P6, PT, R0, R5, PT ;  /* 0x000000050000720c */ /* 0x000fe20003fc4270 */
[----:B------:R-:W-:-:S12]  /*20c50*/  BRA.DIV UR4, `(.L_x_780) ;  /* 0x0000002e04447947 */ /* 0x000fd8000b800000 */
[----:B------:R-:W-:-:S04]  /*20c60*/  VOTE.ANY R3, PT, !P6 ;  /* 0x0000000000037806 */ /* 0x000fc800070e0100 */
[----:B------:R-:W1:Y:S02]  /*20c70*/  POPC R0, R3 ;  /* 0x0000000300007309 */ /* 0x000e640000000000 */
[----:B-1----:R1:W2:Y:S04]  /*20c80*/  SHFL.IDX PT, R4, R4, R0, 0x1f ;  /* 0x00001f0004047589 */ /* 0x0022a800000e0000 */
[----:B------:R1:W3:Y:S02]  /*20c90*/  SHFL.IDX PT, R6, R6, R0, 0x1f ;  /* 0x00001f0006067589 */ /* 0x0002e400000e0000 */
.L_x_877:
[----:B------:R-:W-:-:S13]  /*20ca0*/  ISETP.NE.AND P0, PT, R3, RZ, PT ;  /* 0x000000ff0300720c */ /* 0x000fda0003f05270 */
[----:B------:R-:W-:Y:S05]  /*20cb0*/  @!P0 BRA `(.L_x_781) ;  /* 0x0000000000148947 */ /* 0x000fea0003800000 */
[----:B------:R-:W-:Y:S01]  /*20cc0*/  UMOV UR4, 0xffffffff ;  /* 0xffffffff00047882 */ /* 0x000fe20000000000 */
[----:B------:R-:W-:Y:S02]  /*20cd0*/  VIADD R12, R0, 0xffffffff ;  /* 0xffffffff000c7836 */ /* 0x000fe40000000000 */
[----:B------:R-:W-:Y:S05]  /*20ce0*/  BRA.DIV UR4, `(.L_x_782) ;  /* 0x0000002e047c7947 */ /* 0x000fea000b800000 */
[----:B0-----:R0:W4:Y:S02]  /*20cf0*/  SHFL.IDX PT, R7, R7, R12, 0x1f ;  /* 0x00001f0c07077589 */ /* 0x00112400000e0000 */
.L_x_880:
[----:B----4-:R-:W-:-:S07]  /*20d00*/  MOV R8, R7 ;  /* 0x0000000700087202 */ /* 0x010fce0000000f00 */
.L_x_781:
[----:B------:R-:W4:Y:S01]  /*20d10*/  LDL.LU R10, [R1+0xc] ;  /* 0x00000c00010a7983 */ /* 0x000f220000300800 */
[----:B0-2---:R-:W-:Y:S01]  /*20d20*/  IABS R7, R4 ;  /* 0x0000000400077213 */ /* 0x005fe20000000000 */
[----:B------:R-:W-:-:S03]  /*20d30*/  IMAD R9, R8, R2, R9 ;  /* 0x0000000208097224 */ /* 0x000fc600078e0209 */
[----:B------:R-:W0:Y:S01]  /*20d40*/  I2F.RP R2, R7 ;  /* 0x0000000700027306 */ /* 0x000e220000209400 */
[----:B------:R-:W-:Y:S01]  /*20d50*/  IMAD.IADD R5, R5, 0x1, -R9 ;  /* 0x0000000105057824 */ /* 0x000fe200078e0a09 */
[----:B------:R2:W-:Y:S02]  /*20d60*/  STL [R1], R9 ;  /* 0x0000000901007387 */ /* 0x0005e40000100800 */
[----:B--2---:R-:W-:-:S04]  /*20d70*/  IABS R9, R4 ;  /* 0x0000000400097213 */ /* 0x004fc80000000000 */
[----:B0-----:R-:W0:Y:S01]  /*20d80*/  MUFU.RCP R2, R2 ;  /* 0x0000000200027308 */ /* 0x001e220000001000 */
[----:B------:R-:W-:Y:S02]  /*20d90*/  IMAD.MOV R9, RZ, RZ, -R9 ;  /* 0x000000ffff097224 */ /* 0x000fe400078e0a09 */
[----:B0-----:R-:W-:-:S05]  /*20da0*/  VIADD R2, R2, 0xffffffe ;  /* 0x0ffffffe02027836 */ /* 0x001fca0000000000 */
[----:B------:R-:W0:Y:S02]  /*20db0*/  F2I.FTZ.U32.TRUNC.NTZ R3, R2 ;  /* 0x0000000200037305 */ /* 0x000e24000021f000 */
[----:B0-----:R-:W-:-:S04]  /*20dc0*/  IMAD.MOV R2, RZ, RZ, -R3 ;  /* 0x000000ffff027224 */ /* 0x001fc800078e0a03 */
[----:B------:R-:W-:Y:S01]  /*20dd0*/  IMAD R8, R2, R7, RZ ;  /* 0x0000000702087224 */ /* 0x000fe200078e02ff */
[----:B------:R-:W-:-:S05]  /*20de0*/  MOV R2, RZ ;  /* 0x000000ff00027202 */ /* 0x000fca0000000f00 */
[----:B------:R-:W-:Y:S01]  /*20df0*/  IMAD.HI.U32 R2, R3, R8, R2 ;  /* 0x0000000803027227 */ /* 0x000fe200078e0002 */
[----:B------:R-:W-:-:S05]  /*20e00*/  IABS R3, R5 ;  /* 0x0000000500037213 */ /* 0x000fca0000000000 */
[----:B------:R-:W-:-:S04]  /*20e10*/  IMAD.HI.U32 R8, R2, R3, RZ ;  /* 0x0000000302087227 */ /* 0x000fc800078e00ff */
[----:B------:R-:W-:-:S05]  /*20e20*/  IMAD R3, R8, R9, R3 ;  /* 0x0000000908037224 */ /* 0x000fca00078e0203 */
[----:B------:R-:W-:-:S13]  /*20e30*/  ISETP.GT.U32.AND P1, PT, R7, R3, PT ;  /* 0x000000030700720c */ /* 0x000fda0003f24070 */
[-C--:B------:R-:W-:Y:S01]  /*20e40*/  @!P1 IADD3 R3, R3, -R7.reuse, RZ ;  /* 0x8000000703039210 */ /* 0x080fe20007ffe0ff */
[----:B------:R-:W-:Y:S01]  /*20e50*/  @!P1 VIADD R8, R8, 0x1 ;  /* 0x0000000108089836 */ /* 0x000fe20000000000 */
[----:B------:R-:W-:Y:S02]  /*20e60*/  ISETP.NE.AND P1, PT, R4, RZ, PT ;  /* 0x000000ff0400720c */ /* 0x000fe40003f25270 */
[----:B------:R-:W-:Y:S02]  /*20e70*/  ISETP.GE.U32.AND P0, PT, R3, R7, PT ;  /* 0x000000070300720c */ /* 0x000fe40003f06070 */
[----:B---3--:R-:W-:-:S04]  /*20e80*/  IABS R7, R6 ;  /* 0x0000000600077213 */ /* 0x008fc80000000000 */
[----:B------:R-:W0:Y:S07]  /*20e90*/  I2F.RP R2, R7 ;  /* 0x0000000700027306 */ /* 0x000e2e0000209400 */
[----:B------:R-:W-:Y:S01]  /*20ea0*/  @P0 VIADD R8, R8, 0x1 ;  /* 0x0000000108080836 */ /* 0x000fe20000000000 */
[----:B0-----:R-:W0:Y:S02]  /*20eb0*/  MUFU.RCP R2, R2 ;  /* 0x0000000200027308 */ /* 0x001e240000001000 */
[----:B0-----:R-:W-:-:S06]  /*20ec0*/  VIADD R2, R2, 0xffffffe ;  /* 0x0ffffffe02027836 */ /* 0x001fcc0000000000 */
[----:B------:R-:W0:Y:S02]  /*20ed0*/  F2I.FTZ.U32.TRUNC.NTZ R3, R2 ;  /* 0x0000000200037305 */ /* 0x000e24000021f000 */
[----:B0-----:R-:W-:-:S04]  /*20ee0*/  IMAD.MOV R2, RZ, RZ, -R3 ;  /* 0x000000ffff027224 */ /* 0x001fc800078e0a03 */
[----:B------:R-:W-:Y:S01]  /*20ef0*/  IMAD R9, R2, R7, RZ ;  /* 0x0000000702097224 */ /* 0x000fe200078e02ff */
[----:B------:R-:W-:-:S05]  /*20f00*/  MOV R2, RZ ;  /* 0x000000ff00027202 */ /* 0x000fca0000000f00 */
[----:B------:R-:W-:Y:S01]  /*20f10*/  IMAD.HI.U32 R2, R3, R9, R2 ;  /* 0x0000000903027227 */ /* 0x000fe200078e0002 */
[----:B------:R-:W-:Y:S02]  /*20f20*/  LOP3.LUT R3, R5, R4, RZ, 0x3c, !PT ;  /* 0x0000000405037212 */ /* 0x000fe400078e3cff */
[----:B------:R-:W-:Y:S02]  /*20f30*/  IABS R9, R6 ;  /* 0x0000000600097213 */ /* 0x000fe40000000000 */
[----:B------:R-:W-:-:S03]  /*20f40*/  ISETP.GE.AND P2, PT, R3, RZ, PT ;  /* 0x000000ff0300720c */ /* 0x000fc60003f46270 */
[----:B------:R-:W-:-:S10]  /*20f50*/  IMAD.MOV R9, RZ, RZ, -R9 ;  /* 0x000000ffff097224 */ /* 0x000fd400078e0a09 */
[----:B------:R-:W-:Y:S02]  /*20f60*/  @!P2 IADD3 R8, -R8, RZ, RZ ;  /* 0x000000ff0808a210 */ /* 0x000fe40007ffe1ff */
[----:B------:R-:W-:-:S04]  /*20f70*/  @!P1 LOP3.LUT R8, RZ, R4, RZ, 0x33, !PT ;  /* 0x00000004ff089212 */ /* 0x000fc800078e33ff */
[-C--:B------:R-:W-:Y:S01]  /*20f80*/  IABS R3, R8.reuse ;  /* 0x0000000800037213 */ /* 0x080fe20000000000 */
[----:B------:R-:W-:-:S04]  /*20f90*/  IMAD R4, R4, R8, RZ ;  /* 0x0000000804047224 */ /* 0x000fc800078e02ff */
[----:B------:R-:W-:Y:S01]  /*20fa0*/  IMAD.HI.U32 R2, R2, R3, RZ ;  /* 0x0000000302027227 */ /* 0x000fe200078e00ff */
[----:B------:R-:W-:-:S03]  /*20fb0*/  IADD3 R4, R5, -R4, RZ ;  /* 0x8000000405047210 */ /* 0x000fc60007ffe0ff */
[----:B------:R-:W-:-:S05]  /*20fc0*/  IMAD R3, R2, R9, R3 ;  /* 0x0000000902037224 */ /* 0x000fca00078e0203 */
[----:B------:R-:W-:-:S13]  /*20fd0*/  ISETP.GT.U32.AND P1, PT, R7, R3, PT ;  /* 0x000000030700720c */ /* 0x000fda0003f24070 */
[----:B------:R-:W-:Y:S01]  /*20fe0*/  @!P1 IMAD.IADD R3, R3, 0x1, -R7 ;  /* 0x0000000103039824 */ /* 0x000fe200078e0a07 */
[----:B------:R-:W-:Y:S02]  /*20ff0*/  @!P1 IADD3 R2, R2, 0x1, RZ ;  /* 0x0000000102029810 */ /* 0x000fe40007ffe0ff */
[----:B------:R-:W-:Y:S02]  /*21000*/  ISETP.NE.AND P1, PT, R6, RZ, PT ;  /* 0x000000ff0600720c */ /* 0x000fe40003f25270 */
[----:B------:R-:W-:Y:S02]  /*21010*/  ISETP.GE.U32.AND P0, PT, R3, R7, PT ;  /* 0x000000070300720c */ /* 0x000fe40003f06070 */
[----:B------:R-:W-:-:S04]  /*21020*/  LOP3.LUT R3, R8, R6, RZ, 0x3c, !PT ;  /* 0x0000000608037212 */ /* 0x000fc800078e3cff */
[----:B------:R-:W-:-:S07]  /*21030*/  ISETP.GE.AND P2, PT, R3, RZ, PT ;  /* 0x000000ff0300720c */ /* 0x000fce0003f46270 */
[----:B------:R-:W-:-:S06]  /*21040*/  @P0 VIADD R2, R2, 0x1 ;  /* 0x0000000102020836 */ /* 0x000fcc0000000000 */
[----:B------:R-:W-:Y:S01]  /*21050*/  @!P2 IMAD.MOV R2, RZ, RZ, -R2 ;  /* 0x000000ffff02a224 */ /* 0x000fe200078e0a02 */
[----:B------:R-:W-:-:S04]  /*21060*/  @!P1 LOP3.LUT R2, RZ, R6, RZ, 0x33, !PT ;  /* 0x00000006ff029212 */ /* 0x000fc800078e33ff */
[----:B------:R-:W-:Y:S01]  /*21070*/  IADD3 R3, -R2, RZ, RZ ;  /* 0x000000ff02037210 */ /* 0x000fe20007ffe1ff */
[----:B------:R-:W-:-:S04]  /*21080*/  IMAD R2, R6, 0x1000000, R2 ;  /* 0x0100000006027824 */ /* 0x000fc800078e0202 */
[----:B------:R-:W-:Y:S02]  /*21090*/  IMAD R3, R6, R3, R8 ;  /* 0x0000000306037224 */ /* 0x000fe400078e0208 */
[----:B----4-:R-:W-:Y:S02]  /*210a0*/  IMAD.IADD R10, R0, 0x1, R10 ;  /* 0x00000001000a7824 */ /* 0x010fe400078e020a */
[----:B-1----:R-:W-:-:S05]  /*210b0*/  IMAD R0, R3, 0x10000, R2 ;  /* 0x0001000003007824 */ /* 0x002fca00078e0202 */
[----:B------:R2:W-:Y:S04]  /*210c0*/  STL [R1+0x8], R0 ;  /* 0x0000080001007387 */ /* 0x0005e80000100800 */
[----:B------:R2:W-:Y:S04]  /*210d0*/  STL [R1+0xc], R10 ;  /* 0x00000c0a01007387 */ /* 0x0005e80000100800 */
[----:B------:R2:W-:Y:S01]  /*210e0*/  STL [R1+0x4], R4 ;  /* 0x0000040401007387 */ /* 0x0005e20000100800 */
[----:B------:R-:W-:Y:S05]  /*210f0*/  BRA `(.L_x_783) ;  /* 0x0000000000287947 */ /* 0x000fea0003800000 */
.L_x_777:
[----:B------:R-:W-:Y:S01]  /*21100*/  UMOV UR4, URZ ;  /* 0x0000003f00047c82 */ /* 0x000fe20008000000 */
[----:B------:R-:W-:Y:S01]  /*21110*/  ULDC UR6, c[0x0][0xc3c] ;  /* 0x00030f0000067ab9 */ /* 0x000fe20000000800 */
[----:B------:R-:W-:Y:S01]  /*21120*/  UMOV UR5, URZ ;  /* 0x0000003f00057c82 */ /* 0x000fe20008000000 */
[----:B------:R-:W-:Y:S01]  /*21130*/  IMAD.U32 R3, RZ, RZ, UR4 ;  /* 0x00000004ff037e24 */ /* 0x000fe2000f8e00ff */
[----:B------:R-:W-:Y:S01]  /*21140*/  MOV R2, UR5 ;  /* 0x0000000500027c02 */ /* 0x000fe20008000f00 */
[----:B------:R-:W-:Y:S01]  /*21150*/  IMAD.U32 R0, RZ, RZ, UR6 ;  /* 0x00000006ff007e24 */ /* 0x000fe2000f8e00ff */
[----:B------:R1:W-:Y:S04]  /*21160*/  STL [R1], R5 ;  /* 0x0000000501007387 */ /* 0x0003e80000100800 */
[----:B------:R1:W-:Y:S04]  /*21170*/  STL [R1+0x4], R3 ;  /* 0x0000040301007387 */ /* 0x0003e80000100800 */
[----:B------:R1:W-:Y:S04]  /*21180*/  STL [R1+0xc], R0 ;  /* 0x00000c0001007387 */ /* 0x0003e80000100800 */
[----:B------:R1:W-:Y:S02]  /*21190*/  STL [R1+0x8], R2 ;  /* 0x0000080201007387 */ /* 0x0003e40000100800 */
.L_x_783:
[----:B-1----:R-:W0:Y:S04]  /*211a0*/  LDL R2, [R1+0xc] ;  /* 0x00000c0001027983 */ /* 0x002e280000100800 */
[----:B------:R-:W3:Y:S04]  /*211b0*/  LDL R3, [R1+0x8] ;  /* 0x0000080001037983 */ /* 0x000ee80000100800 */
[----:B------:R-:W4:Y:S04]  /*211c0*/  LDL R5, [R1+0x4] ;  /* 0x0000040001057983 */ /* 0x000f280000100800 */
[----:B--2---:R-:W4:Y:S01]  /*211d0*/  LDL R4, [R1] ;  /* 0x0000000001047983 */ /* 0x004f220000100800 */
[----:B------:R-:W1:Y:S01]  /*211e0*/  S2R R0, SR_TID.X ;  /* 0x0000000000007919 */ /* 0x000e620000002100 */
[----:B------:R-:W-:Y:S05]  /*211f0*/  WARPSYNC.ALL ;  /* 0x0000000000007948 */ /* 0x000fea0003800000 */
[----:B-1----:R-:W-:Y:S01]  /*21200*/  LOP3.LUT R0, R0, 0x1f, RZ, 0xc0, !PT ;  /* 0x0000001f00007812 */ /* 0x002fe200078ec0ff */
[----:B------:R-:W-:Y:S03]  /*21210*/  BAR.SYNC.DEFER_BLOCKING 0x4, 0x180 ;  /* 0x0106000000007b1d */ /* 0x000fe60000010000 */
[----:B------:R-:W-:-:S13]  /*21220*/  ISETP.NE.AND P0, PT, R0, RZ, PT ;  /* 0x000000ff0000720c */ /* 0x000fda0003f05270 */
[----:B------:R-:W1:Y:S01]  /*21230*/  @!P0 S2R R0, SR_CgaCtaId ;  /* 0x0000000000008919 */ /* 0x000e620000008800 */
[----:B0-----:R-:W-:Y:S02]  /*21240*/  MOV R7, R2 ;  /* 0x0000000200077202 */ /* 0x001fe40000000f00 */
[----:B------:R-:W-:Y:S01]  /*21250*/  @!P0 MOV R2, 0x400 ;  /* 0x0000040000028802 */ /* 0x000fe20000000f00 */
[----:B---3--:R-:W-:-:S03]  /*21260*/  IMAD.MOV.U32 R6, RZ, RZ, R3 ;  /* 0x000000ffff067224 */ /* 0x008fc600078e0003 */
[----:B-1----:R-:W-:-:S05]  /*21270*/  @!P0 LEA R18, R0, R2, 0x18 ;  /* 0x0000000200128211 */ /* 0x002fca00078ec0ff */
[----:B----4-:R0:W-:Y:S01]  /*21280*/  @!P0 STS.128 [R18+0x348d0], R4 ;  /* 0x0348d00412008388 */ /* 0x0101e20000000c00 */
[----:B------:R-:W-:Y:S06]  /*21290*/  BAR.ARV 0x5, 0x180 ;  /* 0x0146000000007b1d */ /* 0x000fec0000002000 */
.L_x_774:
[----:B------:R-:W2:Y:S01]  /*212a0*/  LDL R0, [R1+0xc] ;  /* 0x00000c0001007983 */ /* 0x000ea20000100800 */
[----:B------:R-:W-:Y:S02]  /*212b0*/  ULDC UR4, c[0x0][0xc3c] ;  /* 0x00030f0000047ab9 */ /* 0x000fe40000000800 */
[----:B--2---:R-:W-:-:S13]  /*212c0*/  ISETP.GE.AND P0, PT, R0, UR4, PT ;  /* 0x0000000400007c0c */ /* 0x004fda000bf06270 */
[----:B------:R-:W-:Y:S05]  /*212d0*/  @!P0 BRA `(.L_x_784) ;  /* 0xffffff90008c8947 */ /* 0x000fea000383ffff */
[----:B------:R-:W-:Y:S05]  /*212e0*/  BSYNC B8 ;  /* 0x0000000000087941 */ /* 0x000fea0003800000 */
.L_x_642:
[----:B--2---:R-:W2:Y:S01]  /*212f0*/  LDL.LU R0, [R1+0x64] ;  /* 0x0000640001007983 */ /* 0x004ea20000300800 */
[----:B------:R-:W-:Y:S01]  /*21300*/  BSSY B0, `(.L_x_785) ;  /* 0x000000b000007945 */ /* 0x000fe20003800000 */
[----:B01----:R-:W0:Y:S01]  /*21310*/  S2R R5, SR_CgaCtaId ;  /* 0x0000000000057919 */ /* 0x003e220000008800 */
[----:B--2---:R-:W-:-:S05]  /*21320*/  VIADD R0, R0, 0x1 ;  /* 0x0000000100007836 */ /* 0x004fca0000000000 */
[----:B------:R-:W-:-:S04]  /*21330*/  LEA.HI R2, R0, R0, RZ, 0x1 ;  /* 0x0000000000027211 */ /* 0x000fc800078f08ff */
[----:B------:R-:W-:-:S05]  /*21340*/  LOP3.LUT R3, R2, 0xfffffffe, RZ, 0xc0, !PT ;  /* 0xfffffffe02037812 */ /* 0x000fca00078ec0ff */
[----:B------:R-:W-:Y:S01]  /*21350*/  IMAD.IADD R3, R0, 0x1, -R3 ;  /* 0x0000000100037824 */ /* 0x000fe200078e0a03 */
[----:B------:R-:W-:-:S04]  /*21360*/  MOV R0, 0x400 ;  /* 0x0000040000007802 */ /* 0x000fc80000000f00 */
[----:B0-----:R-:W-:Y:S02]  /*21370*/  LEA R0, R5, R0, 0x18 ;  /* 0x0000000005007211 */ /* 0x001fe400078ec0ff */
[----:B------:R-:W-:-:S04]  /*21380*/  SHF.L.U32 R3, R3, 0x1f, RZ ;  /* 0x0000001f03037819 */ /* 0x000fc800000006ff */
[----:B------:R-:W0:Y:S02]  /*21390*/  SYNCS.PHASECHK.TRANS64.TRYWAIT P0, [R0+URZ+0x34820], R3 ;  /* 0x03482003000075a7 */ /* 0x000e24000800017f */
[----:B0-----:R-:W-:Y:S05]  /*213a0*/  @!P0 BRA `(.L_x_786) ;  /* 0x0000002400f48947 */ /* 0x001fea0003800000 */
.L_x_881:
[----:B------:R-:W-:Y:S05]  /*213b0*/  BSYNC B0 ;  /* 0x0000000000007941 */ /* 0x000fea0003800000 */
.L_x_785:
[----:B------:R-:W-:-:S03]  /*213c0*/  UMOV UR4, 0xffffffff ;  /* 0xffffffff00047882 */ /* 0x000fc60000000000 */
[----:B------:R-:W-:Y:S05]  /*213d0*/  BRA.DIV UR4, `(.L_x_787) ;  /* 0x0000002604fc7947 */ /* 0x000fea000b800000 */
[----:B------:R-:W1:Y:S02]  /*213e0*/  S2R R2, SR_TID.X ;  /* 0x0000000000027919 */ /* 0x000e640000002100 */
[----:B-1----:R-:W-:-:S04]  /*213f0*/  SHF.R.U32.HI R2, RZ, 0x5, R2 ;  /* 0x00000005ff027819 */ /* 0x002fc80000011602 */
[----:B------:R-:W-:-:S05]  /*21400*/  LOP3.LUT R2, R2, 0x3, RZ, 0xc0, !PT ;  /* 0x0000000302027812 */ /* 0x000fca00078ec0ff */
[----:B------:R1:W2:Y:S02]  /*21410*/  SHFL.IDX PT, R14, R2, RZ, 0x1f ;  /* 0x00001fff020e7589 */ /* 0x0002a400000e0000 */
.L_x_884:
[----:B--2---:R-:W-:-:S13]  /*21420*/  ISETP.NE.AND P0, PT, R14, RZ, PT ;  /* 0x000000ff0e00720c */ /* 0x004fda0003f05270 */
[----:B------:R-:W-:Y:S05]  /*21430*/  @P0 BRA `(.L_x_422) ;  /* 0x0000000000940947 */ /* 0x000fea0003800000 */
[----:B------:R-:W-:-:S03]  /*21440*/  UMOV UR4, 0xffffffff ;  /* 0xffffffff00047882 */ /* 0x000fc60000000000 */
[----:B------:R-:W-:Y:S05]  /*21450*/  BRA.DIV UR4, `(.L_x_788) ;  /* 0x0000002a04107947 */ /* 0x000fea000b800000 */
[----:B------:R-:W-:-:S13]  /*21460*/  ELECT P6, URZ, PT ;  /* 0x00000000003f782f */ /* 0x000fda00038c0000 */
.L_x_887:
[----:B------:R-:W-:Y:S05]  /*21470*/  @!P6 BRA `(.L_x_422) ;  /* 0x000000000084e947 */ /* 0x000fea0003800000 */
[----:B-1----:R-:W2:Y:S02]  /*21480*/  LDL R2, [R1+0x88] ;  /* 0x0000880001027983 */ /* 0x002ea40000100800 */
[----:B--2---:R-:W-:-:S13]  /*21490*/  R2UR UR4, R2 ;  /* 0x00000000020472ca */ /* 0x004fda00000e0000 */
[----:B------:R-:W-:-:S06]  /*214a0*/  ULOP3.LUT UR4, UR4, 0x2, URZ, 0xfc, !UPT ;  /* 0x0000000204047892 */ /* 0x000fcc000f8efc3f */
[----:B------:R-:W-:-:S04]  /*214b0*/  MOV R2, UR4 ;  /* 0x0000000400027c02 */ /* 0x000fc80008000f00 */
[----:B------:R-:W-:-:S13]  /*214c0*/  ISETP.NE.AND P2, PT, R2, 0x3, PT ;  /* 0x000000030200780c */ /* 0x000fda0003f45270 */
[----:B------:R-:W-:Y:S05]  /*214d0*/  @!P2 BRA `(.L_x_789) ;  /* 0x000000000004a947 */ /* 0x000fea0003800000 */
[----:B------:R-:W-:Y:S01]  /*214e0*/  BPT.TRAP 0x1 ;  /* 0x000000040000795c */ /* 0x000fe20000300000 */
.L_x_789:
[----:B------:R-:W2:Y:S01]  /*214f0*/  LDL.LU R7, [R1+0x1c] ;  /* 0x00001c0001077983 */ /* 0x000ea20000300800 */
[----:B------:R-:W-:Y:S01]  /*21500*/  VIADD R2, R0, 0x34840 ;  /* 0x0003484000027836 */ /* 0x000fe20000000000 */
[----:B0-----:R-:W-:-:S03]  /*21510*/  IADD3 R3, R19, 0x1, RZ ;  /* 0x0000000113037810 */ /* 0x001fc60007ffe0ff */
[----:B------:R-:W-:Y:S01]  /*21520*/  IMAD R6, R19, 0x8, R2 ;  /* 0x0000000813067824 */ /* 0x000fe200078e0202 */
        /* <DEDUP_REMOVED lines=9> */
.L_x_888:
[----:B------:R-:W1:Y:S02]  /*215c0*/  SYNCS.PHASECHK.TRANS64.TRYWAIT P0, [R7+URZ], R2 ;  /* 0x00000002070075a7 */ /* 0x000e64000800017f */
[----:B-1----:R-:W-:Y:S05]  /*215d0*/  @!P0 BRA `(.L_x_791) ;  /* 0x0000002400e48947 */ /* 0x002fea0003800000 */
.L_x_889:
[----:B------:R-:W-:Y:S05]  /*215e0*/  @!P2 BRA `(.L_x_792) ;  /* 0x000000000004a947 */ /* 0x000fea0003800000 */
[----:B------:R-:W-:Y:S01]  /*215f0*/  BPT.TRAP 0x1 ;  /* 0x000000040000795c */ /* 0x000fe20000300000 */
.L_x_792:
[----:B------:R-:W-:-:S05]  /*21600*/  VIADD R0, R0, 0x34860 ;  /* 0x0003486000007836 */ /* 0x000fca0000000000 */
[----:B------:R-:W-:-:S04]  /*21610*/  LEA R4, R19, R0, 0x3 ;  /* 0x0000000013047211 */ /* 0x000fc800078e18ff */
[----:B------:R-:W2:Y:S02]  /*21620*/  SYNCS.PHASECHK.TRANS64.TRYWAIT P0, [R4+URZ], R5 ;  /* 0x00000005040075a7 */ /* 0x000ea4000800017f */
[----:B--2---:R-:W-:Y:S05]  /*21630*/  @!P0 BRA `(.L_x_793) ;  /* 0x0000002400e08947 */ /* 0x004fea0003800000 */
.L_x_890:
[----:B------:R-:W-:-:S07]  /*21640*/  IMAD R3, R3, 0x8, R0 ;  /* 0x0000000803037824 */ /* 0x000fce00078e0200 */
.L_x_794:
[----:B---3--:R3:W4:Y:S02]  /*21650*/  SYNCS.PHASECHK.TRANS64.TRYWAIT P0, [R3+URZ], R2 ;  /* 0x00000002030075a7 */ /* 0x008724000800017f */
[----:B----4-:R-:W-:Y:S05]  /*21660*/  @!P0 NANOSLEEP.SYNCS 0x989680 ;  /* 0x009896800000895d */ /* 0x010fea0003900000 */
[----:B------:R-:W4:Y:S02]  /*21670*/  @!P0 SYNCS.PHASECHK.TRANS64 P0, [R3+URZ], R2 ;  /* 0x00000002030085a7 */ /* 0x000f24000800007f */
[----:B----4-:R-:W-:Y:S05]  /*21680*/  @!P0 BRA `(.L_x_794) ;  /* 0xfffffffc00f08947 */ /* 0x010fea000383ffff */
.L_x_422:
[----:B------:R-:W-:Y:S05]  /*21690*/  BSYNC B9 ;  /* 0x0000000000097941 */ /* 0x000fea0003800000 */
.L_x_419:
[----:B------:R-:W-:Y:S05]  /*216a0*/  EXIT ;  /* 0x000000000000794d */ /* 0x000fea0003800000 */
.L_x_442:
[----:B0-----:R0:W1:Y:S02]  /*216b0*/  SYNCS.PHASECHK.TRANS64.TRYWAIT P5, [R101+URZ+0x34890], R102 ;  /* 0x03489066650075a7 */ /* 0x00106400080a017f */
[----:B-1----:R-:W-:Y:S05]  /*216c0*/  @!P5 NANOSLEEP.SYNCS 0x989680 ;  /* 0x009896800000d95d */ /* 0x002fea0003900000 */
[----:B------:R-:W1:Y:S02]  /*216d0*/  @!P5 SYNCS.PHASECHK.TRANS64 P5, [R101+URZ+0x34890], R102 ;  /* 0x034890666500d5a7 */ /* 0x000e6400080a007f */
[----:B-1----:R-:W-:Y:S05]  /*216e0*/  @!P5 BRA `(.L_x_442) ;  /* 0xfffffffc00f0d947 */ /* 0x002fea000383ffff */
[----:B------:R-:W-:Y:S05]  /*216f0*/  BRA `(.L_x_795) ;  /* 0xfffffe2400387947 */ /* 0x000fea000383ffff */
.L_x_496:
[----:B-1----:R1:W2:Y:S02]  /*21700*/  SYNCS.PHASECHK.TRANS64.TRYWAIT P5, [R101+URZ+0x34890], R102 ;  /* 0x03489066650075a7 */ /* 0x0022a400080a017f */
[----:B--2---:R-:W-:Y:S05]  /*21710*/  @!P5 NANOSLEEP.SYNCS 0x989680 ;  /* 0x009896800000d95d */ /* 0x004fea0003900000 */
[----:B------:R-:W2:Y:S02]  /*21720*/  @!P5 SYNCS.PHASECHK.TRANS64 P5, [R101+URZ+0x34890], R102 ;  /* 0x034890666500d5a7 */ /* 0x000ea400080a007f */
[----:B--2---:R-:W-:Y:S05]  /*21730*/  @!P5 BRA `(.L_x_496) ;  /* 0xfffffffc00f0d947 */ /* 0x004fea000383ffff */
[----:B------:R-:W-:Y:S05]  /*21740*/  BRA `(.L_x_796) ;  /* 0xfffffe5800087947 */ /* 0x000fea000383ffff */
.L_x_521:
[----:B0-----:R0:W1:Y:S02]  /*21750*/  SYNCS.PHASECHK.TRANS64.TRYWAIT P3, [R101+URZ+0x34890], R102 ;  /* 0x03489066650075a7 */ /* 0x001064000806017f */
[----:B-1----:R-:W-:Y:S05]  /*21760*/  @!P3 NANOSLEEP.SYNCS 0x989680 ;  /* 0x009896800000b95d */ /* 0x002fea0003900000 */
[----:B------:R-:W1:Y:S02]  /*21770*/  @!P3 SYNCS.PHASECHK.TRANS64 P3, [R101+URZ+0x34890], R102 ;  /* 0x034890666500b5a7 */ /* 0x000e64000806007f */
[----:B-1----:R-:W-:Y:S05]  /*21780*/  @!P3 BRA `(.L_x_521) ;  /* 0xfffffffc00f0b947 */ /* 0x002fea000383ffff */
[----:B------:R-:W-:Y:S05]  /*21790*/  BRA `(.L_x_797) ;  /* 0xfffffe8800347947 */ /* 0x000fea000383ffff */
.L_x_527:
[----:B-1----:R1:W2:Y:S02]  /*217a0*/  SYNCS.PHASECHK.TRANS64.TRYWAIT P2, [R101+URZ+0x348b0], R102 ;  /* 0x0348b066650075a7 */ /* 0x0022a4000804017f */
[----:B--2---:R-:W-:Y:S05]  /*217b0*/  @!P2 NANOSLEEP.SYNCS 0x989680 ;  /* 0x009896800000a95d */ /* 0x004fea0003900000 */
[----:B------:R-:W2:Y:S02]  /*217c0*/  @!P2 SYNCS.PHASECHK.TRANS64 P2, [R101+URZ+0x348b0], R102 ;  /* 0x0348b0666500a5a7 */ /* 0x000ea4000804007f */
[----:B--2---:R-:W-:Y:S05]  /*217d0*/  @!P2 BRA `(.L_x_527) ;  /* 0xfffffffc00f0a947 */ /* 0x004fea000383ffff */
[----:B------:R-:W-:Y:S05]  /*217e0*/  BRA `(.L_x_798) ;  /* 0xfffffe8c00307947 */ /* 0x000fea000383ffff */
.L_x_547:
[----:B------:R-:W-:Y:S01]  /*217f0*/  BSSY B1, `(.L_x_799) ;  /* 0x0000008000017945 */ /* 0x000fe20003800000 */
[----:B------:R-:W-:Y:S01]  /*21800*/  IMAD.MOV.U32 R13, RZ, RZ, R25 ;  /* 0x000000ffff0d7224 */ /* 0x000fe200078e0019 */
[----:B------:R-:W-:Y:S01]  /*21810*/  MOV R12, RZ ;  /* 0x000000ff000c7202 */ /* 0x000fe20000000f00 */
[----:B------:R-:W-:Y:S02]  /*21820*/  IMAD.MOV.U32 R11, RZ, RZ, 0x1c1f ;  /* 0x00001c1fff0b7424 */ /* 0x000fe400078e00ff */
[----:B------:R-:W-:-:S07]  /*21830*/  IMAD.MOV.U32 R15, RZ, RZ, -0x1 ;  /* 0xffffffffff0f7424 */ /* 0x000fce00078e00ff */
[----:B------:R-:W-:Y:S05]  /*21840*/  WARPSYNC.COLLECTIVE R15, `(.L_x_800) ;  /* 0x000000000f087348 */ /* 0x000fea0003c00000 */
[----:B------:R0:W1:Y:S02]  /*21850*/  SHFL.IDX P6, R14, R13, R12, R11 ;  /* 0x0000000c0d0e7389 */ /* 0x00006400000c000b */
[----:B01----:R-:W-:Y:S01]  /*21860*/  ENDCOLLECTIVE ;  /* 0x000000000000791b */ /* 0x003fe20003800000 */
.L_x_800:
[----:B------:R-:W-:Y:S05]  /*21870*/  BSYNC B1 ;  /* 0x0000000000017941 */ /* 0x000fea0003800000 */
.L_x_799:
[----:B------:R-:W-:Y:S01]  /*21880*/  IMAD.MOV.U32 R13, RZ, RZ, R24 ;  /* 0x000000ffff0d7224 */ /* 0x000fe200078e0018 */
[----:B------:R-:W-:Y:S01]  /*21890*/  MOV R11, 0x1c1f ;  /* 0x00001c1f000b7802 */ /* 0x000fe20000000f00 */
[----:B------:R-:W-:Y:S01]  /*218a0*/  IMAD.MOV.U32 R12, RZ, RZ, RZ ;  /* 0x000000ffff0c7224 */ /* 0x000fe200078e00ff */
[----:B------:R-:W-:Y:S01]  /*218b0*/  MOV R0, R14 ;  /* 0x0000000e00007202 */ /* 0x000fe20000000f00 */
[----:B------:R-:W-:-:S07]  /*218c0*/  IMAD.MOV.U32 R15, RZ, RZ, -0x1 ;  /* 0xffffffffff0f7424 */ /* 0x000fce00078e00ff */
[----:B------:R-:W-:Y:S05]  /*218d0*/  WARPSYNC.COLLECTIVE R15, `(.L_x_801) ;  /* 0x000000000f087348 */ /* 0x000fea0003c00000 */
[----:B------:R0:W1:Y:S02]  /*218e0*/  SHFL.IDX P6, R14, R13, R12, R11 ;  /* 0x0000000c0d0e7389 */ /* 0x00006400000c000b */
[----:B01----:R-:W-:Y:S01]  /*218f0*/  ENDCOLLECTIVE ;  /* 0x000000000000791b */ /* 0x003fe20003800000 */
.L_x_801:
[----:B------:R-:W-:Y:S01]  /*21900*/  MOV R13, R44 ;  /* 0x0000002c000d7202 */ /* 0x000fe20000000f00 */
[----:B------:R-:W-:-:S07]  /*21910*/  IMAD.MOV.U32 R3, RZ, RZ, R14 ;  /* 0x000000ffff037224 */ /* 0x000fce00078e000e */
[----:B------:R-:W-:Y:S05]  /*21920*/  WARPSYNC.COLLECTIVE R15, `(.L_x_802) ;  /* 0x000000000f087348 */ /* 0x000fea0003c00000 */
[----:B------:R0:W1:Y:S02]  /*21930*/  SHFL.IDX P6, R14, R13, R12, R11 ;  /* 0x0000000c0d0e7389 */ /* 0x00006400000c000b */
[----:B01----:R-:W-:Y:S01]  /*21940*/  ENDCOLLECTIVE ;  /* 0x000000000000791b */ /* 0x003fe20003800000 */
.L_x_802:
[----:B------:R-:W-:Y:S02]  /*21950*/  IMAD.MOV.U32 R13, RZ, RZ, R43 ;  /* 0x000000ffff0d7224 */ /* 0x000fe400078e002b */
[----:B------:R-:W-:-:S07]  /*21960*/  IMAD.MOV.U32 R44, RZ, RZ, R14 ;  /* 0x000000ffff2c7224 */ /* 0x000fce00078e000e */
[----:B------:R-:W-:Y:S05]  /*21970*/  WARPSYNC.COLLECTIVE R15, `(.L_x_803) ;  /* 0x000000000f087348 */ /* 0x000fea0003c00000 */
[----:B------:R0:W1:Y:S02]  /*21980*/  SHFL.IDX P6, R14, R13, R12, R11 ;  /* 0x0000000c0d0e7389 */ /* 0x00006400000c000b */
[----:B01----:R-:W-:Y:S01]  /*21990*/  ENDCOLLECTIVE ;  /* 0x000000000000791b */ /* 0x003fe20003800000 */
.L_x_803:
[----:B------:R-:W-:Y:S01]  /*219a0*/  MOV R43, R14 ;  /* 0x0000000e002b7202 */ /* 0x000fe20000000f00 */
[----:B------:R-:W-:Y:S06]  /*219b0*/  BRA `(.L_x_804) ;  /* 0xfffffe9800a07947 */ /* 0x000fec000383ffff */
.L_x_551:
[----:B0-----:R0:W1:Y:S02]  /*219c0*/  SYNCS.PHASECHK.TRANS64.TRYWAIT P0, [R2+URZ+0x34800], R5 ;  /* 0x03480005020075a7 */ /* 0x001064000800017f */
[----:B-1----:R-:W-:Y:S05]  /*219d0*/  @!P0 NANOSLEEP.SYNCS 0x989680 ;  /* 0x009896800000895d */ /* 0x002fea0003900000 */
[----:B------:R-:W1:Y:S02]  /*219e0*/  @!P0 SYNCS.PHASECHK.TRANS64 P0, [R2+URZ+0x34800], R5 ;  /* 0x03480005020085a7 */ /* 0x000e64000800007f */
[----:B-1----:R-:W-:Y:S05]  /*219f0*/  @!P0 BRA `(.L_x_551) ;  /* 0xfffffffc00f08947 */ /* 0x002fea000383ffff */
[----:B------:R-:W-:Y:S05]  /*21a00*/  BRA `(.L_x_805) ;  /* 0xfffffea400287947 */ /* 0x000fea000383ffff */
.L_x_575:
[----:B------:R-:W-:Y:S01]  /*21a10*/  BSSY B1, `(.L_x_806) ;  /* 0x0000008000017945 */ /* 0x000fe20003800000 */
[----:B------:R-:W-:Y:S01]  /*21a20*/  IMAD.MOV.U32 R13, RZ, RZ, R25 ;  /* 0x000000ffff0d7224 */ /* 0x000fe200078e0019 */
[----:B------:R-:W-:Y:S01]  /*21a30*/  MOV R11, 0x1c1f ;  /* 0x00001c1f000b7802 */ /* 0x000fe20000000f00 */
[----:B------:R-:W-:Y:S02]  /*21a40*/  IMAD.MOV.U32 R12, RZ, RZ, RZ ;  /* 0x000000ffff0c7224 */ /* 0x000fe400078e00ff */
[----:B------:R-:W-:-:S07]  /*21a50*/  IMAD.MOV.U32 R15, RZ, RZ, -0x1 ;  /* 0xffffffffff0f7424 */ /* 0x000fce00078e00ff */
[----:B------:R-:W-:Y:S05]  /*21a60*/  WARPSYNC.COLLECTIVE R15, `(.L_x_807) ;  /* 0x000000000f087348 */ /* 0x000fea0003c00000 */
[----:B------:R0:W1:Y:S02]  /*21a70*/  SHFL.IDX P6, R14, R13, R12, R11 ;  /* 0x0000000c0d0e7389 */ /* 0x00006400000c000b */
[----:B01----:R-:W-:Y:S01]  /*21a80*/  ENDCOLLECTIVE ;  /* 0x000000000000791b */ /* 0x003fe20003800000 */
.L_x_807:
[----:B------:R-:W-:Y:S05]  /*21a90*/  BSYNC B1 ;  /* 0x0000000000017941 */ /* 0x000fea0003800000 */
.L_x_806:
[----:B------:R-:W-:Y:S01]  /*21aa0*/  MOV R13, R24 ;  /* 0x00000018000d7202 */ /* 0x000fe20000000f00 */
[----:B------:R-:W-:Y:S01]  /*21ab0*/  IMAD.MOV.U32 R12, RZ, RZ, RZ ;  /* 0x000000ffff0c7224 */ /* 0x000fe200078e00ff */
[----:B------:R-:W-:Y:S01]  /*21ac0*/  MOV R15, 0xffffffff ;  /* 0xffffffff000f7802 */ /* 0x000fe20000000f00 */
[----:B------:R-:W-:Y:S02]  /*21ad0*/  IMAD.MOV.U32 R11, RZ, RZ, 0x1c1f ;  /* 0x00001c1fff0b7424 */ /* 0x000fe400078e00ff */
[----:B------:R-:W-:-:S07]  /*21ae0*/  IMAD.MOV.U32 R3, RZ, RZ, R14 ;  /* 0x000000ffff037224 */ /* 0x000fce00078e000e */
[----:B------:R-:W-:Y:S05]  /*21af0*/  WARPSYNC.COLLECTIVE R15, `(.L_x_808) ;  /* 0x000000000f087348 */ /* 0x000fea0003c00000 */
[----:B------:R0:W1:Y:S02]  /*21b00*/  SHFL.IDX P6, R14, R13, R12, R11 ;  /* 0x0000000c0d0e7389 */ /* 0x00006400000c000b */
[----:B01----:R-:W-:Y:S01]  /*21b10*/  ENDCOLLECTIVE ;  /* 0x000000000000791b */ /* 0x003fe20003800000 */
.L_x_808:
[----:B------:R-:W-:Y:S01]  /*21b20*/  MOV R21, R3 ;  /* 0x0000000300157202 */ /* 0x000fe20000000f00 */
[----:B------:R-:W-:Y:S02]  /*21b30*/  IMAD.MOV.U32 R13, RZ, RZ, R44 ;  /* 0x000000ffff0d7224 */ /* 0x000fe400078e002c */
[----:B------:R-:W-:-:S07]  /*21b40*/  IMAD.MOV.U32 R0, RZ, RZ, R14 ;  /* 0x000000ffff007224 */ /* 0x000fce00078e000e */
[----:B------:R-:W-:Y:S05]  /*21b50*/  WARPSYNC.COLLECTIVE R15, `(.L_x_809) ;  /* 0x000000000f087348 */ /* 0x000fea0003c00000 */
[----:B------:R0:W1:Y:S02]  /*21b60*/  SHFL.IDX P6, R14, R13, R12, R11 ;  /* 0x0000000c0d0e7389 */ /* 0x00006400000c000b */
[----:B01----:R-:W-:Y:S01]  /*21b70*/  ENDCOLLECTIVE ;  /* 0x000000000000791b */ /* 0x003fe20003800000 */
.L_x_809:
[----:B------:R-:W-:Y:S02]  /*21b80*/  IMAD.MOV.U32 R20, RZ, RZ, R0 ;  /* 0x000000ffff147224 */ /* 0x000fe400078e0000 */
[----:B------:R-:W-:Y:S01]  /*21b90*/  IMAD.MOV.U32 R13, RZ, RZ, R43 ;  /* 0x000000ffff0d7224 */ /* 0x000fe200078e002b */
[----:B------:R-:W-:-:S07]  /*21ba0*/  MOV R5, R14 ;  /* 0x0000000e00057202 */ /* 0x000fce0000000f00 */
[----:B------:R-:W-:Y:S05]  /*21bb0*/  WARPSYNC.COLLECTIVE R15, `(.L_x_810) ;  /* 0x000000000f087348 */ /* 0x000fea0003c00000 */
[----:B------:R0:W1:Y:S02]  /*21bc0*/  SHFL.IDX P6, R14, R13, R12, R11 ;  /* 0x0000000c0d0e7389 */ /* 0x00006400000c000b */
[----:B01----:R-:W-:Y:S01]  /*21bd0*/  ENDCOLLECTIVE ;  /* 0x000000000000791b */ /* 0x003fe20003800000 */
.L_x_810:
[----:B------:R-:W-:Y:S05]  /*21be0*/  BRA `(.L_x_811) ;  /* 0xfffffec000c87947 */ /* 0x000fea000383ffff */
.L_x_579:
[----:B0-----:R0:W1:Y:S02]  /*21bf0*/  SYNCS.PHASECHK.TRANS64.TRYWAIT P0, [R2+URZ+0x34800], R5 ;  /* 0x03480005020075a7 */ /* 0x001064000800017f */
[----:B-1----:R-:W-:Y:S05]  /*21c00*/  @!P0 NANOSLEEP.SYNCS 0x989680 ;  /* 0x009896800000895d */ /* 0x002fea0003900000 */
[----:B------:R-:W1:Y:S02]  /*21c10*/  @!P0 SYNCS.PHASECHK.TRANS64 P0, [R2+URZ+0x34800], R5 ;  /* 0x03480005020085a7 */ /* 0x000e64000800007f */
[----:B-1----:R-:W-:Y:S05]  /*21c20*/  @!P0 BRA `(.L_x_579) ;  /* 0xfffffffc00f08947 */ /* 0x002fea000383ffff */
[----:B------:R-:W-:Y:S05]  /*21c30*/  BRA `(.L_x_812) ;  /* 0xfffffec800c87947 */ /* 0x000fea000383ffff */
.L_x_593:
[----:B-1----:R1:W2:Y:S02]  /*21c40*/  SYNCS.PHASECHK.TRANS64.TRYWAIT P2, [R10+URZ+0x34830], R3 ;  /* 0x034830030a0075a7 */ /* 0x0022a4000804017f */
[----:B--2---:R-:W-:Y:S05]  /*21c50*/  @!P2 NANOSLEEP.SYNCS 0x989680 ;  /* 0x009896800000a95d */ /* 0x004fea0003900000 */
[----:B------:R-:W2:Y:S02]  /*21c60*/  @!P2 SYNCS.PHASECHK.TRANS64 P2, [R10+URZ+0x34830], R3 ;  /* 0x034830030a00a5a7 */ /* 0x000ea4000804007f */
[----:B--2---:R-:W-:Y:S05]  /*21c70*/  @!P2 BRA `(.L_x_593) ;  /* 0xfffffffc00f0a947 */ /* 0x004fea000383ffff */
[----:B------:R-:W-:Y:S05]  /*21c80*/  BRA `(.L_x_592) ;  /* 0xfffffeec00e07947 */ /* 0x000fea000383ffff */
.L_x_600:
[----:B-1----:R1:W2:Y:S02]  /*21c90*/  SYNCS.PHASECHK.TRANS64.TRYWAIT P2, [R15+URZ+0x34830], R20 ;  /* 0x034830140f0075a7 */ /* 0x0022a4000804017f */
[----:B--2---:R-:W-:Y:S05]  /*21ca0*/  @!P2 NANOSLEEP.SYNCS 0x989680 ;  /* 0x009896800000a95d */ /* 0x004fea0003900000 */
[----:B------:R-:W2:Y:S02]  /*21cb0*/  @!P2 SYNCS.PHASECHK.TRANS64 P2, [R15+URZ+0x34830], R20 ;  /* 0x034830140f00a5a7 */ /* 0x000ea4000804007f */
[----:B--2---:R-:W-:Y:S05]  /*21cc0*/  @!P2 BRA `(.L_x_600) ;  /* 0xfffffffc00f0a947 */ /* 0x004fea000383ffff */
[----:B------:R-:W-:Y:S05]  /*21cd0*/  BRA `(.L_x_599) ;  /* 0xffffff1800807947 */ /* 0x000fea000383ffff */
.L_x_605:
[----:B-1----:R1:W2:Y:S02]  /*21ce0*/  SYNCS.PHASECHK.TRANS64.TRYWAIT P2, [R20+URZ+0x34850], R0 ;  /* 0x03485000140075a7 */ /* 0x0022a4000804017f */
[----:B--2---:R-:W-:Y:S05]  /*21cf0*/  @!P2 NANOSLEEP.SYNCS 0x989680 ;  /* 0x009896800000a95d */ /* 0x004fea0003900000 */
[----:B------:R-:W2:Y:S02]  /*21d00*/  @!P2 SYNCS.PHASECHK.TRANS64 P2, [R20+URZ+0x34850], R0 ;  /* 0x034850001400a5a7 */ /* 0x000ea4000804007f */
[----:B--2---:R-:W-:Y:S05]  /*21d10*/  @!P2 BRA `(.L_x_605) ;  /* 0xfffffffc00f0a947 */ /* 0x004fea000383ffff */
[----:B------:R-:W-:Y:S05]  /*21d20*/  BRA `(.L_x_604) ;  /* 0xffffff2400447947 */ /* 0x000fea000383ffff */
.L_x_611:
[----:B-1----:R1:W2:Y:S02]  /*21d30*/  SYNCS.PHASECHK.TRANS64.TRYWAIT P0, [R6+URZ+0x34850], R9 ;  /* 0x03485009060075a7 */ /* 0x0022a4000800017f */
[----:B--2---:R-:W-:Y:S05]  /*21d40*/  @!P0 NANOSLEEP.SYNCS 0x989680 ;  /* 0x009896800000895d */ /* 0x004fea0003900000 */
[----:B------:R-:W2:Y:S02]  /*21d50*/  @!P0 SYNCS.PHASECHK.TRANS64 P0, [R6+URZ+0x34850], R9 ;  /* 0x03485009060085a7 */ /* 0x000ea4000800007f */
[----:B--2---:R-:W-:Y:S05]  /*21d60*/  @!P0 BRA `(.L_x_611) ;  /* 0xfffffffc00f08947 */ /* 0x004fea000383ffff */
[----:B------:R-:W-:Y:S05]  /*21d70*/  BRA `(.L_x_610) ;  /* 0xffffff4000647947 */ /* 0x000fea000383ffff */
.L_x_650:
[----:B------:R-:W1:Y:S01]  /*21d80*/  S2R R3, SR_TID.X ;  /* 0x0000000000037919 */ /* 0x000e620000002100 */
[----:B------:R-:W-:Y:S01]  /*21d90*/  BSSY B1, `(.L_x_813) ;  /* 0x000000a000017945 */ /* 0x000fe20003800000 */
[----:B------:R-:W-:Y:S01]  /*21da0*/  IMAD.MOV.U32 R12, RZ, RZ, RZ ;  /* 0x000000ffff0c7224 */ /* 0x000fe200078e00ff */
[----:B0-----:R-:W-:Y:S01]  /*21db0*/  MOV R11, 0x1f ;  /* 0x0000001f000b7802 */ /* 0x001fe20000000f00 */
[----:B------:R-:W-:Y:S01]  /*21dc0*/  IMAD.MOV.U32 R15, RZ, RZ, -0x1 ;  /* 0xffffffffff0f7424 */ /* 0x000fe200078e00ff */
[----:B-1----:R-:W-:-:S04]  /*21dd0*/  SHF.R.U32.HI R3, RZ, 0x5, R3 ;  /* 0x00000005ff037819 */ /* 0x002fc80000011603 */
[----:B------:R-:W-:-:S05]  /*21de0*/  LOP3.LUT R3, R3, 0x3, RZ, 0xc0, !PT ;  /* 0x0000000303037812 */ /* 0x000fca00078ec0ff */
[----:B------:R-:W-:-:S07]  /*21df0*/  IMAD.MOV.U32 R13, RZ, RZ, R3 ;  /* 0x000000ffff0d7224 */ /* 0x000fce00078e0003 */
[----:B------:R-:W-:Y:S05]  /*21e00*/  WARPSYNC.COLLECTIVE R15, `(.L_x_814) ;  /* 0x000000000f087348 */ /* 0x000fea0003c00000 */
[----:B------:R0:W1:Y:S02]  /*21e10*/  SHFL.IDX P6, R14, R13, R12, R11 ;  /* 0x0000000c0d0e7389 */ /* 0x00006400000c000b */
[----:B01----:R-:W-:Y:S01]  /*21e20*/  ENDCOLLECTIVE ;  /* 0x000000000000791b */ /* 0x003fe20003800000 */
.L_x_814:
[----:B------:R-:W-:Y:S05]  /*21e30*/  BSYNC B1 ;  /* 0x0000000000017941 */ /* 0x000fea0003800000 */
.L_x_813:
[----:B------:R-:W-:Y:S05]  /*21e40*/  BRA `(.L_x_815) ;  /* 0xffffff9000287947 */ /* 0x000fea000383ffff */
.L_x_652:
[----:B------:R-:W-:Y:S01]  /*21e50*/  BSSY B1, `(.L_x_816) ;  /* 0x0000006000017945 */ /* 0x000fe20003800000 */
[----:B------:R-:W-:-:S07]  /*21e60*/  IMAD.MOV.U32 R15, RZ, RZ, -0x1 ;  /* 0xffffffffff0f7424 */ /* 0x000fce00078e00ff */
[----:B01----:R-:W-:Y:S05]  /*21e70*/  WARPSYNC.COLLECTIVE R15, `(.L_x_817) ;  /* 0x000000000f0c7348 */ /* 0x003fea0003c00000 */
[----:B------:R-:W-:Y:S02]  /*21e80*/  ELECT P6, UR62, PT ;  /* 0x00000000003e782f */ /* 0x000fe400038c0000 */
[----:B------:R-:W-:Y:S01]  /*21e90*/  MOV R14, UR62 ;  /* 0x0000003e000e7c02 */ /* 0x000fe20008000f00 */
[----:B01----:R-:W-:Y:S10]  /*21ea0*/  ENDCOLLECTIVE ;  /* 0x000000000000791b */ /* 0x003ff40003800000 */
.L_x_817:
[----:B------:R-:W-:Y:S05]  /*21eb0*/  BSYNC B1 ;  /* 0x0000000000017941 */ /* 0x000fea0003800000 */
.L_x_816:
[----:B------:R-:W-:Y:S05]  /*21ec0*/  BRA `(.L_x_651) ;  /* 0xffffff9000207947 */ /* 0x000fea000383ffff */
.L_x_654:
[----:B-1----:R1:W2:Y:S02]  /*21ed0*/  SYNCS.PHASECHK.TRANS64.TRYWAIT P0, [R18+URZ+0x34820], R3 ;  /* 0x03482003120075a7 */ /* 0x0022a4000800017f */
[----:B--2---:R-:W-:Y:S05]  /*21ee0*/  @!P0 NANOSLEEP.SYNCS 0x989680 ;  /* 0x009896800000895d */ /* 0x004fea0003900000 */
[----:B------:R-:W2:Y:S02]  /*21ef0*/  @!P0 SYNCS.PHASECHK.TRANS64 P0, [R18+URZ+0x34820], R3 ;  /* 0x03482003120085a7 */ /* 0x000ea4000800007f */
[----:B--2---:R-:W-:Y:S05]  /*21f00*/  @!P0 BRA `(.L_x_654) ;  /* 0xfffffffc00f08947 */ /* 0x004fea000383ffff */
[----:B------:R-:W-:Y:S05]  /*21f10*/  BRA `(.L_x_818) ;  /* 0xffffff9000307947 */ /* 0x000fea000383ffff */
.L_x_658:
[----:B--2---:R2:W3:Y:S02]  /*21f20*/  SYNCS.PHASECHK.TRANS64.TRYWAIT P0, [R5+URZ+0x348a0], R9 ;  /* 0x0348a009050075a7 */ /* 0x0044e4000800017f */
[----:B---3--:R-:W-:Y:S05]  /*21f30*/  @!P0 NANOSLEEP.SYNCS 0x989680 ;  /* 0x009896800000895d */ /* 0x008fea0003900000 */
[----:B------:R-:W3:Y:S02]  /*21f40*/  @!P0 SYNCS.PHASECHK.TRANS64 P0, [R5+URZ+0x348a0], R9 ;  /* 0x0348a009050085a7 */ /* 0x000ee4000800007f */
[----:B---3--:R-:W-:Y:S05]  /*21f50*/  @!P0 BRA `(.L_x_658) ;  /* 0xfffffffc00f08947 */ /* 0x008fea000383ffff */
[----:B------:R-:W-:Y:S05]  /*21f60*/  BRA `(.L_x_819) ;  /* 0xffffff9000507947 */ /* 0x000fea000383ffff */
.L_x_665:
[----:B0-----:R0:W1:Y:S02]  /*21f70*/  SYNCS.PHASECHK.TRANS64.TRYWAIT P0, [R5+URZ+0x348c0], R9 ;  /* 0x0348c009050075a7 */ /* 0x001064000800017f */
[----:B-1----:R-:W-:Y:S05]  /*21f80*/  @!P0 NANOSLEEP.SYNCS 0x989680 ;  /* 0x009896800000895d */ /* 0x002fea0003900000 */
[----:B------:R-:W1:Y:S02]  /*21f90*/  @!P0 SYNCS.PHASECHK.TRANS64 P0, [R5+URZ+0x348c0], R9 ;  /* 0x0348c009050085a7 */ /* 0x000e64000800007f */
[----:B-1----:R-:W-:Y:S05]  /*21fa0*/  @!P0 BRA `(.L_x_665) ;  /* 0xfffffffc00f08947 */ /* 0x002fea000383ffff */
[----:B------:R-:W-:Y:S05]  /*21fb0*/  BRA `(.L_x_820) ;  /* 0xffffff94004c7947 */ /* 0x000fea000383ffff */
.L_x_673:
[----:B-1----:R1:W2:Y:S02]  /*21fc0*/  SYNCS.PHASECHK.TRANS64.TRYWAIT P2, [R7+URZ+0x348a0], R6 ;  /* 0x0348a006070075a7 */ /* 0x0022a4000804017f */
[----:B--2---:R-:W-:Y:S05]  /*21fd0*/  @!P2 NANOSLEEP.SYNCS 0x989680 ;  /* 0x009896800000a95d */ /* 0x004fea0003900000 */
[----:B------:R-:W2:Y:S02]  /*21fe0*/  @!P2 SYNCS.PHASECHK.TRANS64 P2, [R7+URZ+0x348a0], R6 ;  /* 0x0348a0060700a5a7 */ /* 0x000ea4000804007f */
[----:B--2---:R-:W-:Y:S05]  /*21ff0*/  @!P2 BRA `(.L_x_673) ;  /* 0xfffffffc00f0a947 */ /* 0x004fea000383ffff */
[----:B------:R-:W-:Y:S05]  /*22000*/  BRA `(.L_x_821) ;  /* 0xffffff9800747947 */ /* 0x000fea000383ffff */
.L_x_680:
[----:B0-----:R0:W2:Y:S02]  /*22010*/  SYNCS.PHASECHK.TRANS64.TRYWAIT P2, [R7+URZ+0x348c0], R6 ;  /* 0x0348c006070075a7 */ /* 0x0010a4000804017f */
[----:B--2---:R-:W-:Y:S05]  /*22020*/  @!P2 NANOSLEEP.SYNCS 0x989680 ;  /* 0x009896800000a95d */ /* 0x004fea0003900000 */
[----:B------:R-:W2:Y:S02]  /*22030*/  @!P2 SYNCS.PHASECHK.TRANS64 P2, [R7+URZ+0x348c0], R6 ;  /* 0x0348c0060700a5a7 */ /* 0x000ea4000804007f */
[----:B--2---:R-:W-:Y:S05]  /*22040*/  @!P2 BRA `(.L_x_680) ;  /* 0xfffffffc00f0a947 */ /* 0x004fea000383ffff */
[----:B------:R-:W-:Y:S05]  /*22050*/  BRA `(.L_x_822) ;  /* 0xffffff9c006c7947 */ /* 0x000fea000383ffff */
.L_x_696:
[----:B------:R-:W1:Y:S01]  /*22060*/  S2R R4, SR_TID.X ;  /* 0x0000000000047919 */ /* 0x000e620000002100 */
[----:B------:R-:W-:Y:S01]  /*22070*/  BSSY B0, `(.L_x_823) ;  /* 0x000000a000007945 */ /* 0x000fe20003800000 */
[----:B------:R-:W-:Y:S01]  /*22080*/  IMAD.MOV.U32 R12, RZ, RZ, RZ ;  /* 0x000000ffff0c7224 */ /* 0x000fe200078e00ff */
[----:B------:R-:W-:Y:S01]  /*22090*/  MOV R15, 0xffffffff ;  /* 0xffffffff000f7802 */ /* 0x000fe20000000f00 */
[----:B0-----:R-:W-:Y:S01]  /*220a0*/  IMAD.MOV.U32 R11, RZ, RZ, 0x1f ;  /* 0x0000001fff0b7424 */ /* 0x001fe200078e00ff */
[----:B-1----:R-:W-:-:S04]  /*220b0*/  SHF.R.U32.HI R4, RZ, 0x5, R4 ;  /* 0x00000005ff047819 */ /* 0x002fc80000011604 */
[----:B------:R-:W-:-:S04]  /*220c0*/  LOP3.LUT R4, R4, 0x3, RZ, 0xc0, !PT ;  /* 0x0000000304047812 */ /* 0x000fc800078ec0ff */
[----:B------:R-:W-:-:S07]  /*220d0*/  MOV R13, R4 ;  /* 0x00000004000d7202 */ /* 0x000fce0000000f00 */
[----:B------:R-:W-:Y:S05]  /*220e0*/  WARPSYNC.COLLECTIVE R15, `(.L_x_824) ;  /* 0x000000000f087348 */ /* 0x000fea0003c00000 */
[----:B------:R0:W1:Y:S02]  /*220f0*/  SHFL.IDX P6, R14, R13, R12, R11 ;  /* 0x0000000c0d0e7389 */ /* 0x00006400000c000b */
[----:B01----:R-:W-:Y:S01]  /*22100*/  ENDCOLLECTIVE ;  /* 0x000000000000791b */ /* 0x003fe20003800000 */
.L_x_824:
[----:B------:R-:W-:Y:S05]  /*22110*/  BSYNC B0 ;  /* 0x0000000000007941 */ /* 0x000fea0003800000 */
.L_x_823:
[----:B------:R-:W-:Y:S05]  /*22120*/  BRA `(.L_x_825) ;  /* 0xffffffa800747947 */ /* 0x000fea000383ffff */
.L_x_698:
[----:B------:R-:W-:Y:S01]  /*22130*/  BSSY B0, `(.L_x_826) ;  /* 0x0000006000007945 */ /* 0x000fe20003800000 */
[----:B------:R-:W-:-:S07]  /*22140*/  IMAD.MOV.U32 R15, RZ, RZ, -0x1 ;  /* 0xffffffffff0f7424 */ /* 0x000fce00078e00ff */
[----:B01----:R-:W-:Y:S05]  /*22150*/  WARPSYNC.COLLECTIVE R15, `(.L_x_827) ;  /* 0x000000000f0c7348 */ /* 0x003fea0003c00000 */
[----:B------:R-:W-:Y:S02]  /*22160*/  ELECT P6, UR62, PT ;  /* 0x00000000003e782f */ /* 0x000fe400038c0000 */
[----:B------:R-:W-:Y:S01]  /*22170*/  MOV R14, UR62 ;  /* 0x0000003e000e7c02 */ /* 0x000fe20008000f00 */
[----:B01----:R-:W-:Y:S10]  /*22180*/  ENDCOLLECTIVE ;  /* 0x000000000000791b */ /* 0x003ff40003800000 */
.L_x_827:
[----:B------:R-:W-:Y:S05]  /*22190*/  BSYNC B0 ;  /* 0x0000000000007941 */ /* 0x000fea0003800000 */
.L_x_826:
[----:B------:R-:W-:Y:S05]  /*221a0*/  BRA `(.L_x_828) ;  /* 0xffffffa800807947 */ /* 0x000fea000383ffff */
.L_x_700:
[----:B-1----:R1:W2:Y:S02]  /*221b0*/  SYNCS.PHASECHK.TRANS64.TRYWAIT P0, [R0+URZ+0x34840], R2 ;  /* 0x03484002000075a7 */ /* 0x0022a4000800017f */
[----:B--2---:R-:W-:Y:S05]  /*221c0*/  @!P0 NANOSLEEP.SYNCS 0x989680 ;  /* 0x009896800000895d */ /* 0x004fea0003900000 */
[----:B------:R-:W2:Y:S02]  /*221d0*/  @!P0 SYNCS.PHASECHK.TRANS64 P0, [R0+URZ+0x34840], R2 ;  /* 0x03484002000085a7 */ /* 0x000ea4000800007f */
[----:B--2---:R-:W-:Y:S05]  /*221e0*/  @!P0 BRA `(.L_x_700) ;  /* 0xfffffffc00f08947 */ /* 0x004fea000383ffff */
[----:B------:R-:W-:Y:S05]  /*221f0*/  BRA `(.L_x_829) ;  /* 0xffffffa800e07947 */ /* 0x000fea000383ffff */
.L_x_704:
[----:B------:R0:W5:Y:S01]  /*22200*/  LDL.LU R9, [R1+0x5c] ;  /* 0x00005c0001097983 */ /* 0x0001620000300800 */
[----:B------:R-:W-:Y:S01]  /*22210*/  IMAD.MOV.U32 R13, RZ, RZ, R3 ;  /* 0x000000ffff0d7224 */ /* 0x000fe200078e0003 */
[----:B------:R-:W-:Y:S01]  /*22220*/  MOV R12, RZ ;  /* 0x000000ff000c7202 */ /* 0x000fe20000000f00 */
[----:B------:R-:W-:Y:S02]  /*22230*/  IMAD.MOV.U32 R11, RZ, RZ, 0x181f ;  /* 0x0000181fff0b7424 */ /* 0x000fe400078e00ff */
[----:B------:R-:W-:-:S07]  /*22240*/  IMAD.MOV.U32 R15, RZ, RZ, -0x1 ;  /* 0xffffffffff0f7424 */ /* 0x000fce00078e00ff */
[----:B0----5:R-:W-:Y:S05]  /*22250*/  WARPSYNC.COLLECTIVE R15, `(.L_x_830) ;  /* 0x000000000f087348 */ /* 0x021fea0003c00000 */
[----:B------:R1:W2:Y:S02]  /*22260*/  SHFL.IDX P6, R14, R13, R12, R11 ;  /* 0x0000000c0d0e7389 */ /* 0x0002a400000c000b */
[----:B012--5:R-:W-:Y:S01]  /*22270*/  ENDCOLLECTIVE ;  /* 0x000000000000791b */ /* 0x027fe20003800000 */
.L_x_830:
[----:B------:R-:W-:Y:S01]  /*22280*/  IMAD.MOV.U32 R13, RZ, RZ, R4 ;  /* 0x000000ffff0d7224 */ /* 0x000fe200078e0004 */
[----:B------:R-:W-:-:S07]  /*22290*/  MOV R6, R14 ;  /* 0x0000000e00067202 */ /* 0x000fce0000000f00 */
[----:B------:R-:W-:Y:S05]  /*222a0*/  WARPSYNC.COLLECTIVE R15, `(.L_x_831) ;  /* 0x000000000f087348 */ /* 0x000fea0003c00000 */
[----:B------:R0:W1:Y:S02]  /*222b0*/  SHFL.IDX P6, R14, R13, R12, R11 ;  /* 0x0000000c0d0e7389 */ /* 0x00006400000c000b */
[----:B01----:R-:W-:Y:S01]  /*222c0*/  ENDCOLLECTIVE ;  /* 0x000000000000791b */ /* 0x003fe20003800000 */
.L_x_831:
[----:B------:R-:W-:Y:S02]  /*222d0*/  IMAD.MOV.U32 R13, RZ, RZ, R3 ;  /* 0x000000ffff0d7224 */ /* 0x000fe400078e0003 */
[----:B------:R-:W-:Y:S01]  /*222e0*/  IMAD.MOV.U32 R12, RZ, RZ, 0x1 ;  /* 0x00000001ff0c7424 */ /* 0x000fe200078e00ff */
[----:B------:R-:W-:-:S07]  /*222f0*/  MOV R7, R14 ;  /* 0x0000000e00077202 */ /* 0x000fce0000000f00 */
[----:B------:R-:W-:Y:S05]  /*22300*/  WARPSYNC.COLLECTIVE R15, `(.L_x_832) ;  /* 0x000000000f087348 */ /* 0x000fea0003c00000 */
[----:B------:R0:W1:Y:S02]  /*22310*/  SHFL.IDX P6, R14, R13, R12, R11 ;  /* 0x0000000c0d0e7389 */ /* 0x00006400000c000b */
[----:B01----:R-:W-:Y:S01]  /*22320*/  ENDCOLLECTIVE ;  /* 0x000000000000791b */ /* 0x003fe20003800000 */
.L_x_832:
[----:B------:R-:W-:Y:S02]  /*22330*/  IMAD.MOV.U32 R13, RZ, RZ, R4 ;  /* 0x000000ffff0d7224 */ /* 0x000fe400078e0004 */
[----:B------:R-:W-:Y:S02]  /*22340*/  IMAD R2, R9, R8, RZ ;  /* 0x0000000809027224 */ /* 0x000fe400078e02ff */
[----:B------:R-:W0:Y:S01]  /*22350*/  S2R R9, SR_TID.X ;  /* 0x0000000000097919 */ /* 0x000e220000002100 */
[----:B------:R-:W1:Y:S01]  /*22360*/  S2R R8, SR_TID.X ;  /* 0x0000000000087919 */ /* 0x000e620000002100 */
[----:B0-----:R-:W-:-:S04]  /*22370*/  LOP3.LUT R9, R9, 0x7f, RZ, 0xc0, !PT ;  /* 0x0000007f09097812 */ /* 0x001fc800078ec0ff */
[----:B------:R-:W-:Y:S01]  /*22380*/  SHF.R.U32.HI R9, RZ, 0x3, R9 ;  /* 0x00000003ff097819 */ /* 0x000fe20000011609 */
[----:B-1----:R-:W-:-:S04]  /*22390*/  IMAD.SHL.U32 R8, R8, 0x8, RZ ;  /* 0x0000000808087824 */ /* 0x002fc800078e00ff */
[----:B------:R-:W-:Y:S01]  /*223a0*/  IMAD.IADD R0, R9, 0x1, R5 ;  /* 0x0000000109007824 */ /* 0x000fe200078e0205 */
[----:B------:R-:W-:Y:S02]  /*223b0*/  LOP3.LUT R8, R8, 0x38, RZ, 0xc0, !PT ;  /* 0x0000003808087812 */ /* 0x000fe400078ec0ff */
[----:B------:R-:W-:Y:S02]  /*223c0*/  MOV R9, R14 ;  /* 0x0000000e00097202 */ /* 0x000fe40000000f00 */
[----:B------:R-:W-:-:S13]  /*223d0*/  ISETP.GE.AND P3, PT, R0, R2, PT ;  /* 0x000000020000720c */ /* 0x000fda0003f66270 */
[----:B------:R-:W-:Y:S05]  /*223e0*/  WARPSYNC.COLLECTIVE R15, `(.L_x_833) ;  /* 0x000000000f087348 */ /* 0x000fea0003c00000 */
[----:B------:R0:W1:Y:S02]  /*223f0*/  SHFL.IDX P6, R14, R13, R12, R11 ;  /* 0x0000000c0d0e7389 */ /* 0x00006400000c000b */
[----:B01----:R-:W-:Y:S01]  /*22400*/  ENDCOLLECTIVE ;  /* 0x000000000000791b */ /* 0x003fe20003800000 */
.L_x_833:
[----:B------:R-:W-:Y:S02]  /*22410*/  IADD3 R5, R0, 0x10, RZ ;  /* 0x0000001000057810 */ /* 0x000fe40007ffe0ff */
        /* <DEDUP_REMOVED lines=18> */
.L_x_834:
[----:B------:R-:W-:-:S04]  /*22540*/  @!P3 LEA R8, P5, R8, R5, 0x1 ;  /* 0x000000050808b211 */ /* 0x000fc800078a08ff */
[----:B------:R-:W-:Y:S01]  /*22550*/  @!P3 IADD3.X R5, RZ, R9, RZ, P5, !PT ;  /* 0x00000009ff05b210 */ /* 0x000fe20002ffe4ff */
[----:B------:R-:W-:Y:S01]  /*22560*/  IMAD.MOV.U32 R13, RZ, RZ, R4 ;  /* 0x000000ffff0d7224 */ /* 0x000fe200078e0004 */
[----:B------:R-:W0:Y:S01]  /*22570*/  S2R R9, SR_TID.X ;  /* 0x0000000000097919 */ /* 0x000e220000002100 */
[----:B------:R-:W-:Y:S02]  /*22580*/  @!P3 IMAD.MOV.U32 R6, RZ, RZ, R8 ;  /* 0x000000ffff06b224 */ /* 0x000fe400078e0008 */
[----:B------:R-:W-:Y:S01]  /*22590*/  @!P3 IMAD.MOV.U32 R7, RZ, RZ, R5 ;  /* 0x000000ffff07b224 */ /* 0x000fe200078e0005 */
[----:B------:R-:W-:Y:S02]  /*225a0*/  IADD3 R5, R0, 0x20, RZ ;  /* 0x0000002000057810 */ /* 0x000fe40007ffe0ff */
[----:B------:R-:W-:Y:S02]  /*225b0*/  MOV R8, R14 ;  /* 0x0000000e00087202 */ /* 0x000fe40000000f00 */
[----:B------:R-:W-:Y:S01]  /*225c0*/  @!PT LDS RZ, [RZ] ;  /* 0x00000000fffff984 */ /* 0x000fe20000000800 */
[----:B------:R-:W-:Y:S01]  /*225d0*/  @!PT LDS RZ, [RZ] ;  /* 0x00000000fffff984 */ /* 0x000fe20000000800 */
[----:B------:R-:W-:Y:S01]  /*225e0*/  @!PT LDS RZ, [RZ] ;  /* 0x00000000fffff984 */ /* 0x000fe20000000800 */
[----:B------:R1:W-:Y:S05]  /*225f0*/  @!P3 LDGSTS.E.BYPASS.LTC128B.128 [R10+0x10c00], desc[UR56][R6.64], !P2 ;  /* 0x10c00000060abfae */ /* 0x0003ea000d101d78 */
[----:B01----:R-:W-:Y:S05]  /*22600*/  WARPSYNC.COLLECTIVE R15, `(.L_x_835) ;  /* 0x000000000f087348 */ /* 0x003fea0003c00000 */
[----:B------:R2:W3:Y:S02]  /*22610*/  SHFL.IDX P6, R14, R13, R12, R11 ;  /* 0x0000000c0d0e7389 */ /* 0x0004e400000c000b */
[----:B0123--:R-:W-:Y:S01]  /*22620*/  ENDCOLLECTIVE ;  /* 0x000000000000791b */ /* 0x00ffe20003800000 */
.L_x_835:
[----:B------:R-:W-:Y:S01]  /*22630*/  @!PT LDS RZ, [RZ] ;  /* 0x00000000fffff984 */ /* 0x000fe20000000800 */
[----:B------:R-:W-:Y:S01]  /*22640*/  @!PT LDS RZ, [RZ] ;  /* 0x00000000fffff984 */ /* 0x000fe20000000800 */
[----:B------:R-:W-:Y:S01]  /*22650*/  @!PT LDS RZ, [RZ] ;  /* 0x00000000fffff984 */ /* 0x000fe20000000800 */
[----:B------:R0:W-:Y:S04]  /*22660*/  @!P3 LDGSTS.E.BYPASS.LTC128B.128 [R10+0x14c00], desc[UR56][R6.64+0x80], !P1 ;  /* 0x14c00080060abfae */ /* 0x0001e8000c901d78 */
[----:B------:R0:W-:Y:S01]  /*22670*/  @!P3 LDGSTS.E.BYPASS.LTC128B.128 [R10+0x18c00], desc[UR56][R6.64+0x100], !P0 ;  /* 0x18c00100060abfae */ /* 0x0001e2000c101d78 */
[----:B------:R-:W-:Y:S01]  /*22680*/  ISETP.GE.AND P3, PT, R5, R2, PT ;  /* 0x000000020500720c */ /* 0x000fe20003f66270 */
[----:B------:R-:W-:Y:S01]  /*22690*/  IMAD.MOV.U32 R13, RZ, RZ, R3 ;  /* 0x000000ffff0d7224 */ /* 0x000fe200078e0003 */
[----:B------:R-:W-:Y:S01]  /*226a0*/  MOV R12, 0x3 ;  /* 0x00000003000c7802 */ /* 0x000fe20000000f00 */
[----:B------:R-:W-:Y:S01]  /*226b0*/  IMAD.SHL.U32 R9, R9, 0x8, RZ ;  /* 0x0000000809097824 */ /* 0x000fe200078e00ff */
[----:B------:R-:W-:-:S09]  /*226c0*/  MOV R5, R14 ;  /* 0x0000000e00057202 */ /* 0x000fd20000000f00 */
[----:B0-----:R-:W-:Y:S05]  /*226d0*/  WARPSYNC.COLLECTIVE R15, `(.L_x_836) ;  /* 0x000000000f087348 */ /* 0x001fea0003c00000 */
[----:B------:R1:W2:Y:S02]  /*226e0*/  SHFL.IDX P6, R14, R13, R12, R11 ;  /* 0x0000000c0d0e7389 */ /* 0x0002a400000c000b */
[----:B012---:R-:W-:Y:S01]  /*226f0*/  ENDCOLLECTIVE ;  /* 0x000000000000791b */ /* 0x007fe20003800000 */
.L_x_836:
[----:B------:R-:W-:-:S04]  /*22700*/  LOP3.LUT R9, R9, 0x38, RZ, 0xc0, !PT ;  /* 0x0000003809097812 */ /* 0x000fc800078ec0ff */
[----:B------:R-:W-:-:S05]  /*22710*/  @!P3 LEA R5, P4, R9, R5, 0x1 ;  /* 0x000000050905b211 */ /* 0x000fca00078808ff */
[----:B------:R-:W-:-:S04]  /*22720*/  @!P3 IMAD.X R6, RZ, RZ, R8, P4 ;  /* 0x000000ffff06b224 */ /* 0x000fc800020e0608 */
[----:B------:R-:W-:Y:S01]  /*22730*/  @!P3 IMAD.MOV.U32 R7, RZ, RZ, R6 ;  /* 0x000000ffff07b224 */ /* 0x000fe200078e0006 */
[----:B------:R-:W-:Y:S01]  /*22740*/  @!P3 MOV R6, R5 ;  /* 0x000000050006b202 */ /* 0x000fe20000000f00 */
[----:B------:R-:W-:Y:S02]  /*22750*/  IMAD.MOV.U32 R13, RZ, RZ, R4 ;  /* 0x000000ffff0d7224 */ /* 0x000fe400078e0004 */
[----:B------:R-:W-:Y:S02]  /*22760*/  VIADD R5, R0, 0x30 ;  /* 0x0000003000057836 */ /* 0x000fe40000000000 */
        /* <DEDUP_REMOVED lines=11> */
.L_x_837:
[----:B------:R-:W-:Y:S01]  /*22820*/  IMAD.MOV.U32 R13, RZ, RZ, R3 ;  /* 0x000000ffff0d7224 */ /* 0x000fe200078e0003 */
[----:B------:R-:W-:Y:S02]  /*22830*/  MOV R12, 0x4 ;  /* 0x00000004000c7802 */ /* 0x000fe40000000f00 */
[----:B------:R-:W-:-:S07]  /*22840*/  MOV R5, R14 ;  /* 0x0000000e00057202 */ /* 0x000fce0000000f00 */
[----:B------:R-:W-:Y:S05]  /*22850*/  WARPSYNC.COLLECTIVE R15, `(.L_x_838) ;  /* 0x000000000f087348 */ /* 0x000fea0003c00000 */
[----:B------:R0:W1:Y:S02]  /*22860*/  SHFL.IDX P6, R14, R13, R12, R11 ;  /* 0x0000000c0d0e7389 */ /* 0x00006400000c000b */
[----:B01----:R-:W-:Y:S01]  /*22870*/  ENDCOLLECTIVE ;  /* 0x000000000000791b */ /* 0x003fe20003800000 */
.L_x_838:
[----:B------:R-:W-:-:S05]  /*22880*/  @!P3 LEA R5, P4, R9, R5, 0x1 ;  /* 0x000000050905b211 */ /* 0x000fca00078808ff */
[----:B------:R-:W-:-:S04]  /*22890*/  @!P3 IMAD.X R6, RZ, RZ, R6, P4 ;  /* 0x000000ffff06b224 */ /* 0x000fc800020e0606 */
[----:B------:R-:W-:Y:S01]  /*228a0*/  @!P3 IMAD.MOV.U32 R7, RZ, RZ, R6 ;  /* 0x000000ffff07b224 */ /* 0x000fe200078e0006 */
[----:B------:R-:W-:Y:S01]  /*228b0*/  @!P3 MOV R6, R5 ;  /* 0x000000050006b202 */ /* 0x000fe20000000f00 */
[----:B------:R-:W-:Y:S02]  /*228c0*/  VIADD R5, R0, 0x40 ;  /* 0x0000004000057836 */ /* 0x000fe40000000000 */
[----:B------:R-:W-:Y:S02]  /*228d0*/  IMAD.MOV.U32 R13, RZ, RZ, R4 ;  /* 0x000000ffff0d7224 */ /* 0x000fe400078e0004 */
        /* <DEDUP_REMOVED lines=11> */
.L_x_839:
[----:B------:R-:W-:Y:S01]  /*22990*/  IMAD.MOV.U32 R13, RZ, RZ, R3 ;  /* 0x000000ffff0d7224 */ /* 0x000fe200078e0003 */
[----:B------:R-:W-:Y:S02]  /*229a0*/  MOV R12, 0x5 ;  /* 0x00000005000c7802 */ /* 0x000fe40000000f00 */
[----:B------:R-:W-:-:S07]  /*229b0*/  MOV R5, R14 ;  /* 0x0000000e00057202 */ /* 0x000fce0000000f00 */
[----:B------:R-:W-:Y:S05]  /*229c0*/  WARPSYNC.COLLECTIVE R15, `(.L_x_840) ;  /* 0x000000000f087348 */ /* 0x000fea0003c00000 */
[----:B------:R0:W1:Y:S02]  /*229d0*/  SHFL.IDX P6, R14, R13, R12, R11 ;  /* 0x0000000c0d0e7389 */ /* 0x00006400000c000b */
[----:B01----:R-:W-:Y:S01]  /*229e0*/  ENDCOLLECTIVE ;  /* 0x000000000000791b */ /* 0x003fe20003800000 */
.L_x_840:
        /* <DEDUP_REMOVED lines=17> */
.L_x_841:
[----:B------:R-:W-:Y:S02]  /*22b00*/  IMAD.MOV.U32 R13, RZ, RZ, R3 ;  /* 0x000000ffff0d7224 */ /* 0x000fe400078e0003 */
[----:B------:R-:W-:Y:S01]  /*22b10*/  IMAD.MOV.U32 R12, RZ, RZ, 0x6 ;  /* 0x00000006ff0c7424 */ /* 0x000fe200078e00ff */
[----:B------:R-:W-:-:S07]  /*22b20*/  MOV R5, R14 ;  /* 0x0000000e00057202 */ /* 0x000fce0000000f00 */
[----:B------:R-:W-:Y:S05]  /*22b30*/  WARPSYNC.COLLECTIVE R15, `(.L_x_842) ;  /* 0x000000000f087348 */ /* 0x000fea0003c00000 */
[----:B------:R0:W1:Y:S02]  /*22b40*/  SHFL.IDX P6, R14, R13, R12, R11 ;  /* 0x0000000c0d0e7389 */ /* 0x00006400000c000b */
[----:B01----:R-:W-:Y:S01]  /*22b50*/  ENDCOLLECTIVE ;  /* 0x000000000000791b */ /* 0x003fe20003800000 */
.L_x_842:
[----:B------:R-:W-:-:S05]  /*22b60*/  @!P3 LEA R5, P4, R9, R5, 0x1 ;  /* 0x000000050905b211 */ /* 0x000fca00078808ff */
[----:B------:R-:W-:-:S04]  /*22b70*/  @!P3 IMAD.X R6, RZ, RZ, R6, P4 ;  /* 0x000000ffff06b224 */ /* 0x000fc800020e0606 */
[----:B------:R-:W-:Y:S01]  /*22b80*/  @!P3 IMAD.MOV.U32 R7, RZ, RZ, R6 ;  /* 0x000000ffff07b224 */ /* 0x000fe200078e0006 */
[----:B------:R-:W-:Y:S01]  /*22b90*/  @!P3 MOV R6, R5 ;  /* 0x000000050006b202 */ /* 0x000fe20000000f00 */
[----:B------:R-:W-:-:S04]  /*22ba0*/  IMAD.MOV.U32 R13, RZ, RZ, R4 ;  /* 0x000000ffff0d7224 */ /* 0x000fc800078e0004 */
[----:B------:R-:W-:Y:S01]  /*22bb0*/  @!PT LDS RZ, [RZ] ;  /* 0x00000000fffff984 */ /* 0x000fe20000000800 */
[----:B------:R-:W-:Y:S01]  /*22bc0*/  @!PT LDS RZ, [RZ] ;  /* 0x00000000fffff984 */ /* 0x000fe20000000800 */
[----:B------:R-:W-:Y:S01]  /*22bd0*/  @!PT LDS RZ, [RZ] ;  /* 0x00000000fffff984 */ /* 0x000fe20000000800 */
[----:B------:R-:W-:Y:S04]  /*22be0*/  @!P3 LDGSTS.E.BYPASS.LTC128B.128 [R10+0x12c00], desc[UR56][R6.64], !P2 ;  /* 0x12c00000060abfae */ /* 0x000fe8000d101d78 */
[----:B------:R-:W-:Y:S04]  /*22bf0*/  @!P3 LDGSTS.E.BYPASS.LTC128B.128 [R10+0x16c00], desc[UR56][R6.64+0x80], !P1 ;  /* 0x16c00080060abfae */ /* 0x000fe8000c901d78 */
[----:B------:R0:W-:Y:S02]  /*22c00*/  @!P3 LDGSTS.E.BYPASS.LTC128B.128 [R10+0x1ac00], desc[UR56][R6.64+0x100], !P0 ;  /* 0x1ac00100060abfae */ /* 0x0001e4000c101d78 */
[----:B0-----:R-:W-:-:S07]  /*22c10*/  MOV R6, R14 ;  /* 0x0000000e00067202 */ /* 0x001fce0000000f00 */
[----:B------:R-:W-:Y:S05]  /*22c20*/  WARPSYNC.COLLECTIVE R15, `(.L_x_843) ;  /* 0x000000000f087348 */ /* 0x000fea0003c00000 */
[----:B------:R0:W1:Y:S02]  /*22c30*/  SHFL.IDX P6, R14, R13, R12, R11 ;  /* 0x0000000c0d0e7389 */ /* 0x00006400000c000b */
[----:B01----:R-:W-:Y:S01]  /*22c40*/  ENDCOLLECTIVE ;  /* 0x000000000000791b */ /* 0x003fe20003800000 */
.L_x_843:
[----:B------:R-:W-:-:S04]  /*22c50*/  IADD3 R7, R0, 0x60, RZ ;  /* 0x0000006000077810 */ /* 0x000fc80007ffe0ff */
[----:B------:R-:W-:Y:S01]  /*22c60*/  ISETP.GE.AND P4, PT, R7, R2, PT ;  /* 0x000000020700720c */ /* 0x000fe20003f86270 */
[----:B------:R-:W-:Y:S02]  /*22c70*/  IMAD.MOV.U32 R13, RZ, RZ, R3 ;  /* 0x000000ffff0d7224 */ /* 0x000fe400078e0003 */
[----:B------:R-:W-:Y:S02]  /*22c80*/  IMAD.MOV.U32 R12, RZ, RZ, 0x7 ;  /* 0x00000007ff0c7424 */ /* 0x000fe400078e00ff */
[----:B------:R-:W-:-:S08]  /*22c90*/  IMAD.MOV.U32 R5, RZ, RZ, R14 ;  /* 0x000000ffff057224 */ /* 0x000fd000078e000e */
[----:B------:R-:W-:Y:S05]  /*22ca0*/  WARPSYNC.COLLECTIVE R15, `(.L_x_844) ;  /* 0x000000000f087348 */ /* 0x000fea0003c00000 */
[----:B------:R0:W1:Y:S02]  /*22cb0*/  SHFL.IDX P6, R14, R13, R12, R11 ;  /* 0x0000000c0d0e7389 */ /* 0x00006400000c000b */
[----:B01----:R-:W-:Y:S01]  /*22cc0*/  ENDCOLLECTIVE ;  /* 0x000000000000791b */ /* 0x003fe20003800000 */
.L_x_844:
        /* <DEDUP_REMOVED lines=8> */
[----:B------:R0:W-:Y:S04]  /*22d50*/  @!P4 LDGSTS.E.BYPASS.LTC128B.128 [R10+0x13400], desc[UR56][R6.64], !P2 ;  /* 0x13400000060acfae */ /* 0x0001e8000d101d78 */
[----:B------:R0:W-:Y:S01]  /*22d60*/  @!P4 LDGSTS.E.BYPASS.LTC128B.128 [R10+0x17400], desc[UR56][R6.64+0x80], !P1 ;  /* 0x17400080060acfae */ /* 0x0001e2000c901d78 */
[----:B------:R-:W-:-:S07]  /*22d70*/  MOV R5, R14 ;  /* 0x0000000e00057202 */ /* 0x000fce0000000f00 */
[----:B0-----:R-:W-:Y:S05]  /*22d80*/  WARPSYNC.COLLECTIVE R15, `(.L_x_845) ;  /* 0x000000000f087348 */ /* 0x001fea0003c00000 */
[----:B------:R1:W2:Y:S02]  /*22d90*/  SHFL.IDX P6, R14, R13, R12, R11 ;  /* 0x0000000c0d0e7389 */ /* 0x0002a400000c000b */
[----:B012---:R-:W-:Y:S01]  /*22da0*/  ENDCOLLECTIVE ;  /* 0x000000000000791b */ /* 0x007fe20003800000 */
.L_x_845:
[----:B------:R-:W-:Y:S01]  /*22db0*/  @!PT LDS RZ, [RZ] ;  /* 0x00000000fffff984 */ /* 0x000fe20000000800 */
[----:B------:R-:W-:Y:S01]  /*22dc0*/  @!PT LDS RZ, [RZ] ;  /* 0x00000000fffff984 */ /* 0x000fe20000000800 */
[----:B------:R-:W-:Y:S01]  /*22dd0*/  @!PT LDS RZ, [RZ] ;  /* 0x00000000fffff984 */ /* 0x000fe20000000800 */
[----:B------:R0:W-:Y:S01]  /*22de0*/  @!P4 LDGSTS.E.BYPASS.LTC128B.128 [R10+0x1b400], desc[UR56][R6.64+0x100], !P0 ;  /* 0x1b400100060acfae */ /* 0x0001e2000c101d78 */
[----:B------:R-:W-:Y:S01]  /*22df0*/  IMAD.MOV.U32 R3, RZ, RZ, R14 ;  /* 0x000000ffff037224 */ /* 0x000fe200078e000e */
[----:B------:R-:W-:Y:S06]  /*22e00*/  BRA `(.L_x_846) ;  /* 0xffffffac00807947 */ /* 0x000fec000383ffff */
.L_x_709:
[----:B----4-:R4:W0:Y:S02]  /*22e10*/  SYNCS.PHASECHK.TRANS64.TRYWAIT P0, [R18+URZ+0x34820], R0 ;  /* 0x03482000120075a7 */ /* 0x010824000800017f */
[----:B0-----:R-:W-:Y:S05]  /*22e20*/  @!P0 NANOSLEEP.SYNCS 0x989680 ;  /* 0x009896800000895d */ /* 0x001fea0003900000 */
[----:B------:R-:W0:Y:S02]  /*22e30*/  @!P0 SYNCS.PHASECHK.TRANS64 P0, [R18+URZ+0x34820], R0 ;  /* 0x03482000120085a7 */ /* 0x000e24000800007f */
[----:B0-----:R-:W-:Y:S05]  /*22e40*/  @!P0 BRA `(.L_x_709) ;  /* 0xfffffffc00f08947 */ /* 0x001fea000383ffff */
[----:B------:R-:W-:Y:S05]  /*22e50*/  BRA `(.L_x_847) ;  /* 0xffffffb000007947 */ /* 0x000fea000383ffff */
.L_x_718:
[----:B-1----:R1:W2:Y:S02]  /*22e60*/  SYNCS.PHASECHK.TRANS64.TRYWAIT P0, [R3+URZ+0x34840], R2 ;  /* 0x03484002030075a7 */ /* 0x0022a4000800017f */
[----:B--2---:R-:W-:Y:S05]  /*22e70*/  @!P0 NANOSLEEP.SYNCS 0x989680 ;  /* 0x009896800000895d */ /* 0x004fea0003900000 */
[----:B------:R-:W2:Y:S02]  /*22e80*/  @!P0 SYNCS.PHASECHK.TRANS64 P0, [R3+URZ+0x34840], R2 ;  /* 0x03484002030085a7 */ /* 0x000ea4000800007f */
[----:B--2---:R-:W-:Y:S05]  /*22e90*/  @!P0 BRA `(.L_x_718) ;  /* 0xfffffffc00f08947 */ /* 0x004fea000383ffff */
[----:B------:R-:W-:Y:S05]  /*22ea0*/  BRA `(.L_x_848) ;  /* 0xffffffb000dc7947 */ /* 0x000fea000383ffff */
.L_x_725:
[----:B0-----:R0:W1:Y:S02]  /*22eb0*/  SYNCS.PHASECHK.TRANS64.TRYWAIT P0, [R3+URZ+0x60], R2 ;  /* 0x00006002030075a7 */ /* 0x001064000800017f */
[----:B-1----:R-:W-:Y:S05]  /*22ec0*/  @!P0 NANOSLEEP.SYNCS 0x989680 ;  /* 0x009896800000895d */ /* 0x002fea0003900000 */
[----:B------:R-:W1:Y:S02]  /*22ed0*/  @!P0 SYNCS.PHASECHK.TRANS64 P0, [R3+URZ+0x60], R2 ;  /* 0x00006002030085a7 */ /* 0x000e64000800007f */
[----:B-1----:R-:W-:Y:S05]  /*22ee0*/  @!P0 BRA `(.L_x_725) ;  /* 0xfffffffc00f08947 */ /* 0x002fea000383ffff */
[----:B------:R-:W-:Y:S05]  /*22ef0*/  BRA `(.L_x_849) ;  /* 0xffffffb400ec7947 */ /* 0x000fea000383ffff */
.L_x_734:
[----:B-1----:R1:W2:Y:S02]  /*22f00*/  SYNCS.PHASECHK.TRANS64.TRYWAIT P0, [R3+URZ+0x34840], R2 ;  /* 0x03484002030075a7 */ /* 0x0022a4000800017f */
[----:B--2---:R-:W-:Y:S05]  /*22f10*/  @!P0 NANOSLEEP.SYNCS 0x989680 ;  /* 0x009896800000895d */ /* 0x004fea0003900000 */
[----:B------:R-:W2:Y:S02]  /*22f20*/  @!P0 SYNCS.PHASECHK.TRANS64 P0, [R3+URZ+0x34840], R2 ;  /* 0x03484002030085a7 */ /* 0x000ea4000800007f */
[----:B--2---:R-:W-:Y:S05]  /*22f30*/  @!P0 BRA `(.L_x_734) ;  /* 0xfffffffc00f08947 */ /* 0x004fea000383ffff */
[----:B------:R-:W-:Y:S05]  /*22f40*/  BRA `(.L_x_850) ;  /* 0xffffffbc007c7947 */ /* 0x000fea000383ffff */
.L_x_741:
[----:B0-----:R0:W1:Y:S02]  /*22f50*/  SYNCS.PHASECHK.TRANS64.TRYWAIT P0, [R2+URZ+0x60], R3 ;  /* 0x00006003020075a7 */ /* 0x001064000800017f */
[----:B-1----:R-:W-:Y:S05]  /*22f60*/  @!P0 NANOSLEEP.SYNCS 0x989680 ;  /* 0x009896800000895d */ /* 0x002fea0003900000 */
[----:B------:R-:W1:Y:S02]  /*22f70*/  @!P0 SYNCS.PHASECHK.TRANS64 P0, [R2+URZ+0x60], R3 ;  /* 0x00006003020085a7 */ /* 0x000e64000800007f */
[----:B-1----:R-:W-:Y:S05]  /*22f80*/  @!P0 BRA `(.L_x_741) ;  /* 0xfffffffc00f08947 */ /* 0x002fea000383ffff */
[----:B------:R-:W-:Y:S05]  /*22f90*/  BRA `(.L_x_851) ;  /* 0xffffffc0008c7947 */ /* 0x000fea000383ffff */
.L_x_750:
[----:B--2---:R2:W3:Y:S02]  /*22fa0*/  SYNCS.PHASECHK.TRANS64.TRYWAIT P0, [R2+URZ+0x34840], R3 ;  /* 0x03484003020075a7 */ /* 0x0044e4000800017f */
[----:B---3--:R-:W-:Y:S05]  /*22fb0*/  @!P0 NANOSLEEP.SYNCS 0x989680 ;  /* 0x009896800000895d */ /* 0x008fea0003900000 */
[----:B------:R-:W3:Y:S02]  /*22fc0*/  @!P0 SYNCS.PHASECHK.TRANS64 P0, [R2+URZ+0x34840], R3 ;  /* 0x03484003020085a7 */ /* 0x000ee4000800007f */
[----:B---3--:R-:W-:Y:S05]  /*22fd0*/  @!P0 BRA `(.L_x_750) ;  /* 0xfffffffc00f08947 */ /* 0x008fea000383ffff */
[----:B------:R-:W-:Y:S05]  /*22fe0*/  BRA `(.L_x_852) ;  /* 0xffffffc400ec7947 */ /* 0x000fea000383ffff */
.L_x_757:
[----:B0-----:R0:W1:Y:S02]  /*22ff0*/  SYNCS.PHASECHK.TRANS64.TRYWAIT P0, [R2+URZ+0x60], R5 ;  /* 0x00006005020075a7 */ /* 0x001064000800017f */
[----:B-1----:R-:W-:Y:S05]  /*23000*/  @!P0 NANOSLEEP.SYNCS 0x989680 ;  /* 0x009896800000895d */ /* 0x002fea0003900000 */
[----:B------:R-:W1:Y:S02]  /*23010*/  @!P0 SYNCS.PHASECHK.TRANS64 P0, [R2+URZ+0x60], R5 ;  /* 0x00006005020085a7 */ /* 0x000e64000800007f */
[----:B-1----:R-:W-:Y:S05]  /*23020*/  @!P0 BRA `(.L_x_757) ;  /* 0xfffffffc00f08947 */ /* 0x002fea000383ffff */
[----:B------:R-:W-:Y:S05]  /*23030*/  BRA `(.L_x_853) ;  /* 0xffffffc800fc7947 */ /* 0x000fea000383ffff */
.L_x_768:
[----:B---3--:R3:W4:Y:S02]  /*23040*/  SYNCS.PHASECHK.TRANS64.TRYWAIT P0, [R0+URZ+0x34860], R2 ;  /* 0x03486002000075a7 */ /* 0x008724000800017f */
[----:B----4-:R-:W-:Y:S05]  /*23050*/  @!P0 NANOSLEEP.SYNCS 0x989680 ;  /* 0x009896800000895d */ /* 0x010fea0003900000 */
[----:B------:R-:W4:Y:S02]  /*23060*/  @!P0 SYNCS.PHASECHK.TRANS64 P0, [R0+URZ+0x34860], R2 ;  /* 0x03486002000085a7 */ /* 0x000f24000800007f */
[----:B----4-:R-:W-:Y:S05]  /*23070*/  @!P0 BRA `(.L_x_768) ;  /* 0xfffffffc00f08947 */ /* 0x010fea000383ffff */
[----:B------:R-:W-:Y:S05]  /*23080*/  BRA `(.L_x_854) ;  /* 0xffffffd000487947 */ /* 0x000fea000383ffff */
.L_x_775:
[----:B------:R-:W3:Y:S01]  /*23090*/  LDL R0, [R1] ;  /* 0x0000000001007983 */ /* 0x000ee20000100800 */
[----:B------:R-:W-:Y:S01]  /*230a0*/  BSSY B0, `(.L_x_855) ;  /* 0x0000008000007945 */ /* 0x000fe20003800000 */
[----:B------:R-:W-:Y:S01]  /*230b0*/  IMAD.MOV.U32 R12, RZ, RZ, RZ ;  /* 0x000000ffff0c7224 */ /* 0x000fe200078e00ff */
[----:B------:R-:W-:Y:S01]  /*230c0*/  MOV R15, 0xffffffff ;  /* 0xffffffff000f7802 */ /* 0x000fe20000000f00 */
[----:B0-----:R-:W-:Y:S01]  /*230d0*/  IMAD.MOV.U32 R11, RZ, RZ, 0x1f ;  /* 0x0000001fff0b7424 */ /* 0x001fe200078e00ff */
[----:B---3--:R-:W-:-:S07]  /*230e0*/  MOV R13, R0 ;  /* 0x00000000000d7202 */ /* 0x008fce0000000f00 */
[----:B-12-4-:R-:W-:Y:S05]  /*230f0*/  WARPSYNC.COLLECTIVE R15, `(.L_x_856) ;  /* 0x000000000f087348 */ /* 0x016fea0003c00000 */
[----:B------:R0:W3:Y:S02]  /*23100*/  SHFL.IDX P6, R14, R13, R12, R11 ;  /* 0x0000000c0d0e7389 */ /* 0x0000e400000c000b */
[----:B01234-:R-:W-:Y:S01]  /*23110*/  ENDCOLLECTIVE ;  /* 0x000000000000791b */ /* 0x01ffe20003800000 */
.L_x_856:
[----:B------:R-:W-:Y:S05]  /*23120*/  BSYNC B0 ;  /* 0x0000000000007941 */ /* 0x000fea0003800000 */
.L_x_855:
[----:B------:R0:W5:Y:S01]  /*23130*/  LDL R2, [R1+0xc] ;  /* 0x00000c0001027983 */ /* 0x0001620000100800 */
[----:B------:R-:W-:Y:S01]  /*23140*/  IMAD.MOV.U32 R13, RZ, RZ, R0 ;  /* 0x000000ffff0d7224 */ /* 0x000fe200078e0000 */
[----:B------:R-:W-:Y:S01]  /*23150*/  MOV R12, 0x1 ;  /* 0x00000001000c7802 */ /* 0x000fe20000000f00 */
[----:B------:R-:W-:Y:S02]  /*23160*/  IMAD.MOV.U32 R11, RZ, RZ, 0x1f ;  /* 0x0000001fff0b7424 */ /* 0x000fe400078e00ff */
[----:B------:R-:W-:Y:S02]  /*23170*/  IMAD.MOV.U32 R15, RZ, RZ, -0x1 ;  /* 0xffffffffff0f7424 */ /* 0x000fe400078e00ff */
[----:B------:R-:W-:-:S07]  /*23180*/  IMAD.MOV.U32 R5, RZ, RZ, R14 ;  /* 0x000000ffff057224 */ /* 0x000fce00078e000e */
[----:B0----5:R-:W-:Y:S05]  /*23190*/  WARPSYNC.COLLECTIVE R15, `(.L_x_857) ;  /* 0x000000000f087348 */ /* 0x021fea0003c00000 */
[----:B------:R1:W2:Y:S02]  /*231a0*/  SHFL.IDX P6, R14, R13, R12, R11 ;  /* 0x0000000c0d0e7389 */ /* 0x0002a400000c000b */
[----:B012--5:R-:W-:Y:S01]  /*231b0*/  ENDCOLLECTIVE ;  /* 0x000000000000791b */ /* 0x027fe20003800000 */
.L_x_857:
[----:B------:R-:W-:Y:S01]  /*231c0*/  ULDC UR4, c[0x0][0xc3c] ;  /* 0x00030f0000047ab9 */ /* 0x000fe20000000800 */
[----:B------:R-:W-:Y:S01]  /*231d0*/  IMAD.IADD R4, R2, 0x1, R16 ;  /* 0x0000000102047824 */ /* 0x000fe200078e0210 */
[----:B------:R-:W-:-:S04]  /*231e0*/  MOV R0, R14 ;  /* 0x0000000e00007202 */ /* 0x000fc80000000f00 */
        /* <DEDUP_REMOVED lines=8> */
[C---:B------:R-:W-:Y:S01]  /*23270*/  ISETP.GE.U32.AND P2, PT, R16.reuse, 0x2, PT ;  /* 0x000000021000780c */ /* 0x040fe20003f46070 */
[----:B------:R-:W-:Y:S01]  /*23280*/  IMAD.MOV.U32 R6, RZ, RZ, RZ ;  /* 0x000000ffff067224 */ /* 0x000fe200078e00ff */
[C---:B------:R-:W-:Y:S01]  /*23290*/  ISETP.GE.U32.AND P3, PT, R16.reuse, 0x4, PT ;  /* 0x000000041000780c */ /* 0x040fe20003f66070 */
[----:B------:R-:W-:Y:S01]  /*232a0*/  IMAD.MOV.U32 R11, RZ, RZ, RZ ;  /* 0x000000ffff0b7224 */ /* 0x000fe200078e00ff */
[C---:B------:R-:W-:Y:S02]  /*232b0*/  ISETP.GE.U32.AND P4, PT, R16.reuse, 0x8, PT ;  /* 0x000000081000780c */ /* 0x040fe40003f86070 */
[----:B------:R-:W-:Y:S02]  /*232c0*/  ISETP.GE.U32.AND P5, PT, R16, 0x10, PT ;  /* 0x000000101000780c */ /* 0x000fe40003fa6070 */
[----:B--2---:R-:W-:-:S02]  /*232d0*/  @!P1 MOV R4, R8 ;  /* 0x0000000800049202 */ /* 0x004fc40000000f00 */
[----:B------:R-:W-:Y:S01]  /*232e0*/  MOV R8, RZ ;  /* 0x000000ff00087202 */ /* 0x000fe20000000f00 */
[----:B---3--:R-:W-:Y:S01]  /*232f0*/  @!P1 IMAD.MOV.U32 R6, RZ, RZ, R2 ;  /* 0x000000ffff069224 */ /* 0x008fe200078e0002 */
[----:B------:R-:W-:-:S03]  /*23300*/  ISETP.NE.AND P1, PT, R16, RZ, PT ;  /* 0x000000ff1000720c */ /* 0x000fc60003f25270 */
[----:B------:R-:W-:-:S05]  /*23310*/  IMAD R2, R6, R4, RZ ;  /* 0x0000000406027224 */ /* 0x000fca00078e02ff */
[----:B------:R-:W-:-:S07]  /*23320*/  MOV R13, R2 ;  /* 0x00000002000d7202 */ /* 0x000fce0000000f00 */
[----:B------:R-:W-:Y:S05]  /*23330*/  WARPSYNC.COLLECTIVE R15, `(.L_x_858) ;  /* 0x000000000f087348 */ /* 0x000fea0003c00000 */
[----:B------:R0:W1:Y:S02]  /*23340*/  SHFL.UP P6, R14, R13, R12, R11 ;  /* 0x0400000c0d0e7389 */ /* 0x00006400000c000b */
[----:B01----:R-:W-:Y:S01]  /*23350*/  ENDCOLLECTIVE ;  /* 0x000000000000791b */ /* 0x003fe20003800000 */
.L_x_858:
[----:B------:R-:W-:Y:S02]  /*23360*/  IMAD.MOV.U32 R12, RZ, RZ, 0x2 ;  /* 0x00000002ff0c7424 */ /* 0x000fe400078e00ff */
[----:B------:R-:W-:-:S05]  /*23370*/  IMAD.MOV.U32 R3, RZ, RZ, R14 ;  /* 0x000000ffff037224 */ /* 0x000fca00078e000e */
[----:B------:R-:W-:-:S04]  /*23380*/  SEL R3, R3, RZ, P1 ;  /* 0x000000ff03037207 */ /* 0x000fc80000800000 */
[----:B------:R-:W-:-:S05]  /*23390*/  IADD3 R2, R2, R3, RZ ;  /* 0x0000000302027210 */ /* 0x000fca0007ffe0ff */
[----:B------:R-:W-:-:S07]  /*233a0*/  IMAD.MOV.U32 R13, RZ, RZ, R2 ;  /* 0x000000ffff0d7224 */ /* 0x000fce00078e0002 */
[----:B------:R-:W-:Y:S05]  /*233b0*/  WARPSYNC.COLLECTIVE R15, `(.L_x_859) ;  /* 0x000000000f087348 */ /* 0x000fea0003c00000 */
[----:B------:R0:W1:Y:S02]  /*233c0*/  SHFL.UP P6, R14, R13, R12, R11 ;  /* 0x0400000c0d0e7389 */ /* 0x00006400000c000b */
[----:B01----:R-:W-:Y:S01]  /*233d0*/  ENDCOLLECTIVE ;  /* 0x000000000000791b */ /* 0x003fe20003800000 */
.L_x_859:
[----:B------:R-:W-:Y:S02]  /*233e0*/  MOV R12, 0x4 ;  /* 0x00000004000c7802 */ /* 0x000fe40000000f00 */
[----:B------:R-:W-:-:S04]  /*233f0*/  MOV R3, R14 ;  /* 0x0000000e00037202 */ /* 0x000fc80000000f00 */
[----:B------:R-:W-:-:S05]  /*23400*/  SEL R3, R3, RZ, P2 ;  /* 0x000000ff03037207 */ /* 0x000fca0001000000 */
[----:B------:R-:W-:-:S04]  /*23410*/  IMAD.IADD R2, R2, 0x1, R3 ;  /* 0x0000000102027824 */ /* 0x000fc800078e0203 */
[----:B------:R-:W-:-:S07]  /*23420*/  IMAD.MOV.U32 R13, RZ, RZ, R2 ;  /* 0x000000ffff0d7224 */ /* 0x000fce00078e0002 */
[----:B------:R-:W-:Y:S05]  /*23430*/  WARPSYNC.COLLECTIVE R15, `(.L_x_860) ;  /* 0x000000000f087348 */ /* 0x000fea0003c00000 */
[----:B------:R0:W1:Y:S02]  /*23440*/  SHFL.UP P6, R14, R13, R12, R11 ;  /* 0x0400000c0d0e7389 */ /* 0x00006400000c000b */
[----:B01----:R-:W-:Y:S01]  /*23450*/  ENDCOLLECTIVE ;  /* 0x000000000000791b */ /* 0x003fe20003800000 */
.L_x_860:
[----:B------:R-:W-:Y:S02]  /*23460*/  IMAD.MOV.U32 R12, RZ, RZ, 0x8 ;  /* 0x00000008ff0c7424 */ /* 0x000fe400078e00ff */
[----:B------:R-:W-:-:S05]  /*23470*/  IMAD.MOV.U32 R3, RZ, RZ, R14 ;  /* 0x000000ffff037224 */ /* 0x000fca00078e000e */
[----:B------:R-:W-:-:S05]  /*23480*/  SEL R3, R3, RZ, P3 ;  /* 0x000000ff03037207 */ /* 0x000fca0001800000 */
[----:B------:R-:W-:-:S05]  /*23490*/  IMAD.IADD R2, R2, 0x1, R3 ;  /* 0x0000000102027824 */ /* 0x000fca00078e0203 */
[----:B------:R-:W-:-:S07]  /*234a0*/  MOV R13, R2 ;  /* 0x00000002000d7202 */ /* 0x000fce0000000f00 */
[----:B------:R-:W-:Y:S05]  /*234b0*/  WARPSYNC.COLLECTIVE R15, `(.L_x_861) ;  /* 0x000000000f087348 */ /* 0x000fea0003c00000 */
[----:B------:R0:W1:Y:S02]  /*234c0*/  SHFL.UP P6, R14, R13, R12, R11 ;  /* 0x0400000c0d0e7389 */ /* 0x00006400000c000b */
[----:B01----:R-:W-:Y:S01]  /*234d0*/  ENDCOLLECTIVE ;  /* 0x000000000000791b */ /* 0x003fe20003800000 */
.L_x_861:
        /* <DEDUP_REMOVED lines=8> */
.L_x_862:
[----:B------:R-:W-:Y:S01]  /*23560*/  MOV R12, 0x1f ;  /* 0x0000001f000c7802 */ /* 0x000fe20000000f00 */
[----:B------:R-:W-:Y:S01]  /*23570*/  IMAD.MOV.U32 R11, RZ, RZ, 0x1f ;  /* 0x0000001fff0b7424 */ /* 0x000fe200078e00ff */
[----:B------:R-:W-:-:S04]  /*23580*/  MOV R3, R14 ;  /* 0x0000000e00037202 */ /* 0x000fc80000000f00 */
[----:B------:R-:W-:-:S05]  /*23590*/  SEL R3, R3, RZ, P5 ;  /* 0x000000ff03037207 */ /* 0x000fca0002800000 */
[----:B------:R-:W-:-:S04]  /*235a0*/  IMAD.IADD R7, R2, 0x1, R3 ;  /* 0x0000000102077824 */ /* 0x000fc800078e0203 */
[----:B------:R-:W-:-:S07]  /*235b0*/  IMAD.MOV.U32 R13, RZ, RZ, R7 ;  /* 0x000000ffff0d7224 */ /* 0x000fce00078e0007 */
[----:B------:R-:W-:Y:S05]  /*235c0*/  WARPSYNC.COLLECTIVE R15, `(.L_x_863) ;  /* 0x000000000f087348 */ /* 0x000fea0003c00000 */
[----:B------:R0:W1:Y:S02]  /*235d0*/  SHFL.IDX P6, R14, R13, R12, R11 ;  /* 0x0000000c0d0e7389 */ /* 0x00006400000c000b */
[----:B01----:R-:W-:Y:S01]  /*235e0*/  ENDCOLLECTIVE ;  /* 0x000000000000791b */ /* 0x003fe20003800000 */
.L_x_863:
[----:B------:R-:W-:Y:S01]  /*235f0*/  IMAD.MOV.U32 R9, RZ, RZ, R14 ;  /* 0x000000ffff097224 */ /* 0x000fe200078e000e */
[----:B------:R-:W-:Y:S06]  /*23600*/  BRA `(.L_x_864) ;  /* 0xffffffd000bc7947 */ /* 0x000fec000383ffff */
.L_x_778:
[----:B------:R-:W-:Y:S01]  /*23610*/  BSSY B0, `(.L_x_865) ;  /* 0x0000008000007945 */ /* 0x000fe20003800000 */
[----:B------:R-:W-:Y:S01]  /*23620*/  IMAD.MOV.U32 R13, RZ, RZ, R2 ;  /* 0x000000ffff0d7224 */ /* 0x000fe200078e0002 */
[----:B------:R-:W-:Y:S01]  /*23630*/  MOV R11, RZ ;  /* 0x000000ff000b7202 */ /* 0x000fe20000000f00 */
[----:B------:R-:W-:Y:S02]  /*23640*/  IMAD.MOV.U32 R12, RZ, RZ, 0x1 ;  /* 0x00000001ff0c7424 */ /* 0x000fe400078e00ff */
[----:B------:R-:W-:-:S07]  /*23650*/  IMAD.MOV.U32 R15, RZ, RZ, -0x1 ;  /* 0xffffffffff0f7424 */ /* 0x000fce00078e00ff */
[----:B0-----:R-:W-:Y:S05]  /*23660*/  WARPSYNC.COLLECTIVE R15, `(.L_x_866) ;  /* 0x000000000f087348 */ /* 0x001fea0003c00000 */
[----:B------:R1:W2:Y:S02]  /*23670*/  SHFL.UP P6, R14, R13, R12, R11 ;  /* 0x0400000c0d0e7389 */ /* 0x0002a400000c000b */
[----:B012---:R-:W-:Y:S01]  /*23680*/  ENDCOLLECTIVE ;  /* 0x000000000000791b */ /* 0x007fe20003800000 */
.L_x_866:
[----:B------:R-:W-:Y:S05]  /*23690*/  BSYNC B0 ;  /* 0x0000000000007941 */ /* 0x000fea0003800000 */
.L_x_865:
[----:B------:R-:W-:Y:S01]  /*236a0*/  IMAD.MOV.U32 R3, RZ, RZ, R14 ;  /* 0x000000ffff037224 */ /* 0x000fe200078e000e */
[----:B------:R-:W-:Y:S01]  /*236b0*/  MOV R11, RZ ;  /* 0x000000ff000b7202 */ /* 0x000fe20000000f00 */
[----:B------:R-:W-:Y:S02]  /*236c0*/  IMAD.MOV.U32 R12, RZ, RZ, 0x2 ;  /* 0x00000002ff0c7424 */ /* 0x000fe400078e00ff */
[----:B------:R-:W-:Y:S01]  /*236d0*/  IMAD.MOV.U32 R15, RZ, RZ, -0x1 ;  /* 0xffffffffff0f7424 */ /* 0x000fe200078e00ff */
[----:B------:R-:W-:-:S04]  /*236e0*/  SEL R3, R3, RZ, P1 ;  /* 0x000000ff03037207 */ /* 0x000fc80000800000 */
[----:B------:R-:W-:-:S05]  /*236f0*/  IADD3 R2, R2, R3, RZ ;  /* 0x0000000302027210 */ /* 0x000fca0007ffe0ff */
[----:B------:R-:W-:-:S07]  /*23700*/  IMAD.MOV.U32 R13, RZ, RZ, R2 ;  /* 0x000000ffff0d7224 */ /* 0x000fce00078e0002 */
[----:B------:R-:W-:Y:S05]  /*23710*/  WARPSYNC.COLLECTIVE R15, `(.L_x_867) ;  /* 0x000000000f087348 */ /* 0x000fea0003c00000 */
[----:B------:R0:W1:Y:S02]  /*23720*/  SHFL.UP P6, R14, R13, R12, R11 ;  /* 0x0400000c0d0e7389 */ /* 0x00006400000c000b */
[----:B01----:R-:W-:Y:S01]  /*23730*/  ENDCOLLECTIVE ;  /* 0x000000000000791b */ /* 0x003fe20003800000 */
.L_x_867:
        /* <DEDUP_REMOVED lines=8> */
.L_x_868:
        /* <DEDUP_REMOVED lines=8> */
.L_x_869:
        /* <DEDUP_REMOVED lines=8> */
.L_x_870:
[----:B------:R-:W-:Y:S01]  /*238c0*/  IMAD.MOV.U32 R12, RZ, RZ, 0x1f ;  /* 0x0000001fff0c7424 */ /* 0x000fe200078e00ff */
[----:B------:R-:W-:Y:S01]  /*238d0*/  MOV R11, 0x1f ;  /* 0x0000001f000b7802 */ /* 0x000fe20000000f00 */
[----:B------:R-:W-:-:S05]  /*238e0*/  IMAD.MOV.U32 R3, RZ, RZ, R14 ;  /* 0x000000ffff037224 */ /* 0x000fca00078e000e */
[----:B------:R-:W-:-:S04]  /*238f0*/  SEL R3, R3, RZ, P5 ;  /* 0x000000ff03037207 */ /* 0x000fc80002800000 */
[----:B------:R-:W-:-:S05]  /*23900*/  IADD3 R7, R2, R3, RZ ;  /* 0x0000000302077210 */ /* 0x000fca0007ffe0ff */
[----:B------:R-:W-:-:S07]  /*23910*/  IMAD.MOV.U32 R13, RZ, RZ, R7 ;  /* 0x000000ffff0d7224 */ /* 0x000fce00078e0007 */
[----:B------:R-:W-:Y:S05]  /*23920*/  WARPSYNC.COLLECTIVE R15, `(.L_x_871) ;  /* 0x000000000f087348 */ /* 0x000fea0003c00000 */
[----:B------:R0:W1:Y:S02]  /*23930*/  SHFL.IDX P6, R14, R13, R12, R11 ;  /* 0x0000000c0d0e7389 */ /* 0x00006400000c000b */
[----:B01----:R-:W-:Y:S01]  /*23940*/  ENDCOLLECTIVE ;  /* 0x000000000000791b */ /* 0x003fe20003800000 */
.L_x_871:
[----:B------:R-:W-:Y:S01]  /*23950*/  IMAD.MOV.U32 R9, RZ, RZ, R14 ;  /* 0x000000ffff097224 */ /* 0x000fe200078e000e */
[----:B------:R-:W-:Y:S06]  /*23960*/  BRA `(.L_x_872) ;  /* 0xffffffd000907947 */ /* 0x000fec000383ffff */
.L_x_780:
[----:B------:R-:W-:Y:S01]  /*23970*/  BSSY B0, `(.L_x_873) ;  /* 0x0000006000007945 */ /* 0x000fe20003800000 */
[----:B------:R-:W-:Y:S01]  /*23980*/  PLOP3.LUT P6, PT, P6, PT, PT, 0x8, 0x0 ;  /* 0x000000000000781c */ /* 0x000fe200037ce170 */
[----:B------:R-:W-:-:S12]  /*23990*/  IMAD.MOV.U32 R15, RZ, RZ, -0x1 ;  /* 0xffffffffff0f7424 */ /* 0x000fd800078e00ff */
[----:B0-----:R-:W-:Y:S05]  /*239a0*/  WARPSYNC.COLLECTIVE R15, `(.L_x_874) ;  /* 0x000000000f087348 */ /* 0x001fea0003c00000 */
[----:B------:R-:W-:Y:S01]  /*239b0*/  VOTE.ANY R14, PT, P6 ;  /* 0x00000000000e7806 */ /* 0x000fe200030e0100 */
[----:B0-----:R-:W-:Y:S06]  /*239c0*/  ENDCOLLECTIVE ;  /* 0x000000000000791b */ /* 0x001fec0003800000 */
.L_x_874:
[----:B------:R-:W-:Y:S05]  /*239d0*/  BSYNC B0 ;  /* 0x0000000000007941 */ /* 0x000fea0003800000 */
.L_x_873:
[----:B------:R-:W-:Y:S01]  /*239e0*/  MOV R3, R14 ;  /* 0x0000000e00037202 */ /* 0x000fe20000000f00 */
[----:B------:R-:W-:Y:S01]  /*239f0*/  IMAD.MOV.U32 R13, RZ, RZ, R4 ;  /* 0x000000ffff0d7224 */ /* 0x000fe200078e0004 */
[----:B------:R-:W-:Y:S01]  /*23a00*/  MOV R11, 0x1f ;  /* 0x0000001f000b7802 */ /* 0x000fe20000000f00 */
[----:B------:R-:W-:Y:S01]  /*23a10*/  IMAD.MOV.U32 R15, RZ, RZ, -0x1 ;  /* 0xffffffffff0f7424 */ /* 0x000fe200078e00ff */
[----:B------:R-:W0:Y:S02]  /*23a20*/  POPC R0, R3 ;  /* 0x0000000300007309 */ /* 0x000e240000000000 */
[----:B0-----:R-:W-:-:S07]  /*23a30*/  IMAD.MOV.U32 R12, RZ, RZ, R0 ;  /* 0x000000ffff0c7224 */ /* 0x001fce00078e0000 */
[----:B------:R-:W-:Y:S05]  /*23a40*/  WARPSYNC.COLLECTIVE R15, `(.L_x_875) ;  /* 0x000000000f087348 */ /* 0x000fea0003c00000 */
[----:B------:R0:W1:Y:S02]  /*23a50*/  SHFL.IDX P6, R14, R13, R12, R11 ;  /* 0x0000000c0d0e7389 */ /* 0x00006400000c000b */
[----:B01----:R-:W-:Y:S01]  /*23a60*/  ENDCOLLECTIVE ;  /* 0x000000000000791b */ /* 0x003fe20003800000 */
.L_x_875:
[----:B------:R-:W-:Y:S01]  /*23a70*/  MOV R13, R6 ;  /* 0x00000006000d7202 */ /* 0x000fe20000000f00 */
[----:B------:R-:W-:-:S07]  /*23a80*/  IMAD.MOV.U32 R4, RZ, RZ, R14 ;  /* 0x000000ffff047224 */ /* 0x000fce00078e000e */
[----:B------:R-:W-:Y:S05]  /*23a90*/  WARPSYNC.COLLECTIVE R15, `(.L_x_876) ;  /* 0x000000000f087348 */ /* 0x000fea0003c00000 */
[----:B------:R0:W1:Y:S02]  /*23aa0*/  SHFL.IDX P6, R14, R13, R12, R11 ;  /* 0x0000000c0d0e7389 */ /* 0x00006400000c000b */
[----:B01----:R-:W-:Y:S01]  /*23ab0*/  ENDCOLLECTIVE ;  /* 0x000000000000791b */ /* 0x003fe20003800000 */
.L_x_876:
[----:B------:R-:W-:Y:S01]  /*23ac0*/  IMAD.MOV.U32 R6, RZ, RZ, R14 ;  /* 0x000000ffff067224 */ /* 0x000fe200078e000e */
[----:B------:R-:W-:Y:S06]  /*23ad0*/  BRA `(.L_x_877) ;  /* 0xffffffd000707947 */ /* 0x000fec000383ffff */
.L_x_782:
[----:B------:R-:W-:Y:S01]  /*23ae0*/  BSSY B0, `(.L_x_878) ;  /* 0x0000007000007945 */ /* 0x000fe20003800000 */
[----:B------:R-:W-:Y:S01]  /*23af0*/  IMAD.MOV.U32 R13, RZ, RZ, R7 ;  /* 0x000000ffff0d7224 */ /* 0x000fe200078e0007 */
[----:B------:R-:W-:Y:S01]  /*23b00*/  MOV R11, 0x1f ;  /* 0x0000001f000b7802 */ /* 0x000fe20000000f00 */
[----:B------:R-:W-:-:S07]  /*23b10*/  IMAD.MOV.U32 R15, RZ, RZ, -0x1 ;  /* 0xffffffffff0f7424 */ /* 0x000fce00078e00ff */
[----:B0123--:R-:W-:Y:S05]  /*23b20*/  WARPSYNC.COLLECTIVE R15, `(.L_x_879) ;  /* 0x000000000f087348 */ /* 0x00ffea0003c00000 */
[----:B------:R4:W0:Y:S02]  /*23b30*/  SHFL.IDX P6, R14, R13, R12, R11 ;  /* 0x0000000c0d0e7389 */ /* 0x00082400000c000b */
[----:B01234-:R-:W-:Y:S01]  /*23b40*/  ENDCOLLECTIVE ;  /* 0x000000000000791b */ /* 0x01ffe20003800000 */
.L_x_879:
[----:B------:R-:W-:Y:S05]  /*23b50*/  BSYNC B0 ;  /* 0x0000000000007941 */ /* 0x000fea0003800000 */
.L_x_878:
[----:B------:R-:W-:Y:S01]  /*23b60*/  IMAD.MOV.U32 R7, RZ, RZ, R14 ;  /* 0x000000ffff077224 */ /* 0x000fe200078e000e */
[----:B------:R-:W-:Y:S06]  /*23b70*/  BRA `(.L_x_880) ;  /* 0xffffffd000607947 */ /* 0x000fec000383ffff */
.L_x_786:
[----:B0-----:R0:W1:Y:S02]  /*23b80*/  SYNCS.PHASECHK.TRANS64.TRYWAIT P0, [R0+URZ+0x34820], R3 ;  /* 0x03482003000075a7 */ /* 0x001064000800017f */
[----:B-1----:R-:W-:Y:S05]  /*23b90*/  @!P0 NANOSLEEP.SYNCS 0x989680 ;  /* 0x009896800000895d */ /* 0x002fea0003900000 */
[----:B------:R-:W1:Y:S02]  /*23ba0*/  @!P0 SYNCS.PHASECHK.TRANS64 P0, [R0+URZ+0x34820], R3 ;  /* 0x03482003000085a7 */ /* 0x000e64000800007f */
[----:B-1----:R-:W-:Y:S05]  /*23bb0*/  @!P0 BRA `(.L_x_786) ;  /* 0xfffffffc00f08947 */ /* 0x002fea000383ffff */
[----:B------:R-:W-:Y:S05]  /*23bc0*/  BRA `(.L_x_881) ;  /* 0xffffffd400f87947 */ /* 0x000fea000383ffff */
.L_x_787:
[----:B------:R-:W1:Y:S01]  /*23bd0*/  S2R R2, SR_TID.X ;  /* 0x0000000000027919 */ /* 0x000e620000002100 */
[----:B------:R-:W-:Y:S01]  /*23be0*/  BSSY B0, `(.L_x_882) ;  /* 0x000000a000007945 */ /* 0x000fe20003800000 */
[----:B------:R-:W-:Y:S01]  /*23bf0*/  IMAD.MOV.U32 R12, RZ, RZ, RZ ;  /* 0x000000ffff0c7224 */ /* 0x000fe200078e00ff */
[----:B------:R-:W-:Y:S01]  /*23c00*/  MOV R15, 0xffffffff ;  /* 0xffffffff000f7802 */ /* 0x000fe20000000f00 */
[----:B------:R-:W-:Y:S01]  /*23c10*/  IMAD.MOV.U32 R11, RZ, RZ, 0x1f ;  /* 0x0000001fff0b7424 */ /* 0x000fe200078e00ff */
[----:B-1----:R-:W-:-:S04]  /*23c20*/  SHF.R.U32.HI R2, RZ, 0x5, R2 ;  /* 0x00000005ff027819 */ /* 0x002fc80000011602 */
[----:B------:R-:W-:-:S04]  /*23c30*/  LOP3.LUT R2, R2, 0x3, RZ, 0xc0, !PT ;  /* 0x0000000302027812 */ /* 0x000fc800078ec0ff */
[----:B------:R-:W-:-:S07]  /*23c40*/  MOV R13, R2 ;  /* 0x00000002000d7202 */ /* 0x000fce0000000f00 */
[----:B0-----:R-:W-:Y:S05]  /*23c50*/  WARPSYNC.COLLECTIVE R15, `(.L_x_883) ;  /* 0x000000000f087348 */ /* 0x001fea0003c00000 */
[----:B------:R1:W2:Y:S02]  /*23c60*/  SHFL.IDX P6, R14, R13, R12, R11 ;  /* 0x0000000c0d0e7389 */ /* 0x0002a400000c000b */
[----:B012---:R-:W-:Y:S01]  /*23c70*/  ENDCOLLECTIVE ;  /* 0x000000000000791b */ /* 0x007fe20003800000 */
.L_x_883:
[----:B------:R-:W-:Y:S05]  /*23c80*/  BSYNC B0 ;  /* 0x0000000000007941 */ /* 0x000fea0003800000 */
.L_x_882:
[----:B------:R-:W-:Y:S05]  /*23c90*/  BRA `(.L_x_884) ;  /* 0xffffffd400e07947 */ /* 0x000fea000383ffff */
.L_x_788:
[----:B------:R-:W-:Y:S01]  /*23ca0*/  BSSY B0, `(.L_x_885) ;  /* 0x0000006000007945 */ /* 0x000fe20003800000 */
[----:B------:R-:W-:-:S07]  /*23cb0*/  IMAD.MOV.U32 R15, RZ, RZ, -0x1 ;  /* 0xffffffffff0f7424 */ /* 0x000fce00078e00ff */
[----:B01----:R-:W-:Y:S05]  /*23cc0*/  WARPSYNC.COLLECTIVE R15, `(.L_x_886) ;  /* 0x000000000f0c7348 */ /* 0x003fea0003c00000 */
[----:B------:R-:W-:Y:S02]  /*23cd0*/  ELECT P6, UR62, PT ;  /* 0x00000000003e782f */ /* 0x000fe400038c0000 */
[----:B------:R-:W-:Y:S01]  /*23ce0*/  MOV R14, UR62 ;  /* 0x0000003e000e7c02 */ /* 0x000fe20008000f00 */
[----:B01----:R-:W-:Y:S10]  /*23cf0*/  ENDCOLLECTIVE ;  /* 0x000000000000791b */ /* 0x003ff40003800000 */
.L_x_886:
[----:B------:R-:W-:Y:S05]  /*23d00*/  BSYNC B0 ;  /* 0x0000000000007941 */ /* 0x000fea0003800000 */
.L_x_885:
[----:B------:R-:W-:Y:S05]  /*23d10*/  BRA `(.L_x_887) ;  /* 0xffffffd400d47947 */ /* 0x000fea000383ffff */
.L_x_790:
[----:B0-----:R0:W1:Y:S02]  /*23d20*/  SYNCS.PHASECHK.TRANS64.TRYWAIT P0, [R6+URZ], R5 ;  /* 0x00000005060075a7 */ /* 0x001064000800017f */
[----:B-1----:R-:W-:Y:S05]  /*23d30*/  @!P0 NANOSLEEP.SYNCS 0x989680 ;  /* 0x009896800000895d */ /* 0x002fea0003900000 */
[----:B------:R-:W1:Y:S02]  /*23d40*/  @!P0 SYNCS.PHASECHK.TRANS64 P0, [R6+URZ], R5 ;  /* 0x00000005060085a7 */ /* 0x000e64000800007f */
[----:B-1----:R-:W-:Y:S05]  /*23d50*/  @!P0 BRA `(.L_x_790) ;  /* 0xfffffffc00f08947 */ /* 0x002fea000383ffff */
[----:B------:R-:W-:Y:S05]  /*23d60*/  BRA `(.L_x_888) ;  /* 0xffffffd800147947 */ /* 0x000fea000383ffff */
.L_x_791:
[----:B-1----:R1:W2:Y:S02]  /*23d70*/  SYNCS.PHASECHK.TRANS64.TRYWAIT P0, [R7+URZ], R2 ;  /* 0x00000002070075a7 */ /* 0x0022a4000800017f */
[----:B--2---:R-:W-:Y:S05]  /*23d80*/  @!P0 NANOSLEEP.SYNCS 0x989680 ;  /* 0x009896800000895d */ /* 0x004fea0003900000 */
[----:B------:R-:W2:Y:S02]  /*23d90*/  @!P0 SYNCS.PHASECHK.TRANS64 P0, [R7+URZ], R2 ;  /* 0x00000002070085a7 */ /* 0x000ea4000800007f */
[----:B--2---:R-:W-:Y:S05]  /*23da0*/  @!P0 BRA `(.L_x_791) ;  /* 0xfffffffc00f08947 */ /* 0x004fea000383ffff */
[----:B------:R-:W-:Y:S05]  /*23db0*/  BRA `(.L_x_889) ;  /* 0xffffffd800087947 */ /* 0x000fea000383ffff */
.L_x_793:
[----:B--2---:R2:W3:Y:S02]  /*23dc0*/  SYNCS.PHASECHK.TRANS64.TRYWAIT P0, [R4+URZ], R5 ;  /* 0x00000005040075a7 */ /* 0x0044e4000800017f */
[----:B---3--:R-:W-:Y:S05]  /*23dd0*/  @!P0 NANOSLEEP.SYNCS 0x989680 ;  /* 0x009896800000895d */ /* 0x008fea0003900000 */
[----:B------:R-:W3:Y:S02]  /*23de0*/  @!P0 SYNCS.PHASECHK.TRANS64 P0, [R4+URZ], R5 ;  /* 0x00000005040085a7 */ /* 0x000ee4000800007f */
[----:B---3--:R-:W-:Y:S05]  /*23df0*/  @!P0 BRA `(.L_x_793) ;  /* 0xfffffffc00f08947 */ /* 0x008fea000383ffff */
[----:B------:R-:W-:Y:S05]  /*23e00*/  BRA `(.L_x_890) ;  /* 0xffffffd8000c7947 */ /* 0x000fea000383ffff */
.L_x_891:
        /* <DEDUP_REMOVED lines=15> */
.L_x_2983:


//--------------------- .text._ZN7cutlass13device_kernelIN5flash11enable_sm90INS1_16FlashAttnFwdSm90INS1_25CollectiveMainloopFwdSm90ILi2EN4cute5tupleIJNS5_1CILi1EEES8_S8_EEENS6_IJNS7_ILi128EEENS7_ILi96EEENS7_ILi192EEEEEELi128ENS_6half_tEfNS_4arch4Sm90ELb0ELb1ELb0ELb0ELb0ELb0ELb0ELb1ELb1ELb1ELb1ELb0EEENS1_21CollectiveEpilogueFwdINS6_IJSA_SA_SB_EEES9_SE_SG_Li256ELb0ELb1ELb1ELb0EEENS1_19SingleTileSchedulerILb0ELb1ELb1ELi128EEEEEEEEEvNT_6ParamsE --------------------------
	.section	.text._ZN7cutlass13device_kernelIN5flash11enable_sm90INS1_16FlashAttnFwdSm90INS1_25CollectiveMainloopFwdSm90ILi2EN4cute5tupleIJNS5_1CILi1EEES8_S8_EEENS6_IJNS7_ILi128EEENS7_ILi96EEENS7_ILi192EEEEEELi128ENS_6half_tEfNS_4arch4Sm90ELb0ELb1ELb0ELb0ELb0ELb0ELb0ELb1ELb1ELb1ELb1ELb0EEENS1_21CollectiveEpilogueFwdINS6_IJSA_SA_SB_EEES9_SE_SG_Li256ELb0ELb1ELb1ELb0EEENS1_19SingleTileSchedulerILb0ELb1ELb1ELi128EEEEEEEEEvNT_6ParamsE,"ax",@progbits
	.align	128
.text._ZN7cutlass13device_kernelIN5flash11enable_sm90INS1_16FlashAttnFwdSm90INS1_25CollectiveMainloopFwdSm90ILi2EN4cute5tupleIJNS5_1CILi1EEES8_S8_EEENS6_IJNS7_ILi128EEENS7_ILi96EEENS7_ILi192EEEEEELi128ENS_6half_tEfNS_4arch4Sm90ELb0ELb1ELb0ELb0ELb0ELb0ELb0ELb1ELb1ELb1ELb1ELb0EEENS1_21CollectiveEpilogueFwdINS6_IJSA_SA_SB_EEES9_SE_SG_Li256ELb0ELb1ELb1ELb0EEENS1_19SingleTileSchedulerILb0ELb1ELb1ELi128EEEEEEEEEvNT_6ParamsE:
        .type           _ZN7cutlass13device_kernelIN5flash11enable_sm90INS1_16FlashAttnFwdSm90INS1_25CollectiveMainloopFwdSm90ILi2EN4cute5tupleIJNS5_1CILi1EEES8_S8_EEENS6_IJNS7_ILi128EEENS7_ILi96EEENS7_ILi192EEEEEELi128ENS_6half_tEfNS_4arch4Sm90ELb0ELb1ELb0ELb0ELb0ELb0ELb0ELb1ELb1ELb1ELb1ELb0EEENS1_21CollectiveEpilogueFwdINS6_IJSA_SA_SB_EEES9_SE_SG_Li256ELb0ELb1ELb1ELb0EEENS1_19SingleTileSchedulerILb0ELb1ELb1ELi128EEEEEEEEEvNT_6ParamsE,@function
        .size           _ZN7cutlass13device_kernelIN5flash11enable_sm90INS1_16FlashAttnFwdSm90INS1_25CollectiveMainloopFwdSm90ILi2EN4cute5tupleIJNS5_1CILi1EEES8_S8_EEENS6_IJNS7_ILi128EEENS7_ILi96EEENS7_ILi192EEEEEELi128ENS_6half_tEfNS_4arch4Sm90ELb0ELb1ELb0ELb0ELb0ELb0ELb0ELb1ELb1ELb1ELb1ELb0EEENS1_21CollectiveEpilogueFwdINS6_IJSA_SA_SB_EEES9_SE_SG_Li256ELb0ELb1ELb1ELb0EEENS1_19SingleTileSchedulerILb0ELb1ELb1ELi128EEEEEEEEEvNT_6ParamsE,(.L_x_2984 - _ZN7cutlass13device_kernelIN5flash11enable_sm90INS1_16FlashAttnFwdSm90INS1_25CollectiveMainloopFwdSm90ILi2EN4cute5tupleIJNS5_1CILi1EEES8_S8_EEENS6_IJNS7_ILi128EEENS7_ILi96EEENS7_ILi192EEEEEELi128ENS_6half_tEfNS_4arch4Sm90ELb0ELb1ELb0ELb0ELb0ELb0ELb0ELb1ELb1ELb1ELb1ELb0EEENS1_21CollectiveEpilogueFwdINS6_IJSA_SA_SB_EEES9_SE_SG_Li256ELb0ELb1ELb1ELb0EEENS1_19SingleTileSchedulerILb0ELb1ELb1ELi128EEEEEEEEEvNT_6ParamsE)
        .other          _ZN7cutlass13device_kernelIN5flash11enable_sm90INS1_16FlashAttnFwdSm90INS1_25CollectiveMainloopFwdSm90ILi2EN4cute5tupleIJNS5_1CILi1EEES8_S8_EEENS6_IJNS7_ILi128EEENS7_ILi96EEENS7_ILi192EEEEEELi128ENS_6half_tEfNS_4arch4Sm90ELb0ELb1ELb0ELb0ELb0ELb0ELb0ELb1ELb1ELb1ELb1ELb0EEENS1_21CollectiveEpilogueFwdINS6_IJSA_SA_SB_EEES9_SE_SG_Li256ELb0ELb1ELb1ELb0EEENS1_19SingleTileSchedulerILb0ELb1ELb1ELi128EEEEEEEEEvNT_6ParamsE,@"STO_CUDA_ENTRY STV_DEFAULT"
_ZN7cutlass13device_kernelIN5flash11enable_sm90INS1_16FlashAttnFwdSm90INS1_25CollectiveMainloopFwdSm90ILi2EN4cute5tupleIJNS5_1CILi1EEES8_S8_EEENS6_IJNS7_ILi128EEENS7_ILi96EEENS7_ILi192EEEEEELi128ENS_6half_tEfNS_4arch4Sm90ELb0ELb1ELb0ELb0ELb0ELb0ELb0ELb1ELb1ELb1ELb1ELb0EEENS1_21CollectiveEpilogueFwdINS6_IJSA_SA_SB_EEES9_SE_SG_Li256ELb0ELb1ELb1ELb0EEENS1_19SingleTileSchedulerILb0ELb1ELb1ELi128EEEEEEEEEvNT_6ParamsE:
        /* <DEDUP_REMOVED lines=17> */
.L_x_893:
[----:B------:R-:W-:Y:S05]  /*0110*/  BSYNC B0 ;  /* 0x0000000000007941 */ /* 0x000fea0003800000 */
.L_x_892:
        /* <DEDUP_REMOVED lines=40> */
.L_x_894:
        /* <DEDUP_REMOVED lines=22> */
.L_x_895:
        /* <DEDUP_REMOVED lines=18> */
.L_x_896:
        /* <DEDUP_REMOVED lines=22> */
.L_x_897:
        /* <DEDUP_REMOVED lines=22> */
.L_x_898:
        /* <DEDUP_REMOVED lines=9> */
.L_x_901:
        /* <DEDUP_REMOVED lines=18> */
[----:B------:R-:W0:Y:S01]  /*0a90*/  LDC R0, c[0x0][0x448] ;  /* 0x00011200ff007b82 */ /* 0x000e220000000800 */
[----:B------:R-:W1:Y:S01]  /*0aa0*/  S2R R22, SR_CTAID.X ;  /* 0x0000000000167919 */ /* 0x000e620000002500 */
[----:B------:R-:W2:Y:S06]  /*0ab0*/  S2R R4, SR_TID.X ;  /* 0x0000000000047919 */ /* 0x000eac0000002100 */
[----:B------:R-:W3:Y:S08]  /*0ac0*/  LDC.64 R2, c[0x0][0x418] ;  /* 0x00010600ff027b82 */ /* 0x000ef00000000a00 */
[----:B------:R-:W4:Y:S01]  /*0ad0*/  LDC.64 R10, c[0x0][0x9e0] ;  /* 0x00027800ff0a7b82 */ /* 0x000f220000000a00 */
[----:B0-----:R-:W-:-:S07]  /*0ae0*/  ISETP.NE.AND P1, PT, R0, 0x1, PT ;  /* 0x000000010000780c */ /* 0x001fce0003f25270 */
[----:B------:R-:W0:Y:S01]  /*0af0*/  LDC R8, c[0x0][0x288] ;  /* 0x0000a200ff087b82 */ /* 0x000e220000000800 */
[----:B---3--:R-:W-:-:S07]  /*0b00*/  ISETP.NE.U32.AND P0, PT, R2, RZ, PT ;  /* 0x000000ff0200720c */ /* 0x008fce0003f05070 */
[----:B------:R-:W3:Y:S01]  /*0b10*/  LDC R16, c[0x0][0x424] ;  /* 0x00010900ff107b82 */ /* 0x000ee20000000800 */
[----:B-1----:R-:W-:Y:S01]  /*0b20*/  IMAD.SHL.U32 R22, R22, 0x80, RZ ;  /* 0x0000008016167824 */ /* 0x002fe200078e00ff */
[----:B------:R-:W-:Y:S01]  /*0b30*/  ISETP.NE.AND.EX P0, PT, R3, RZ, PT, P0 ;  /* 0x000000ff0300720c */ /* 0x000fe20003f05300 */
[----:B--2---:R-:W-:Y:S02]  /*0b40*/  VIADD R73, R4, 0xffffff80 ;  /* 0xffffff8004497836 */ /* 0x004fe40000000000 */
[----:B------:R-:W-:Y:S01]  /*0b50*/  @P1 VIADD R0, R22, 0x7f ;  /* 0x0000007f16001836 */ /* 0x000fe20000000000 */
[----:B----4-:R-:W-:Y:S02]  /*0b60*/  ISETP.GE.AND P2, PT, R11, 0x1, PT ;  /* 0x000000010b00780c */ /* 0x010fe40003f46270 */
[----:B------:R-:W1:Y:S08]  /*0b70*/  @P1 LDC R5, c[0x0][0x44c] ;  /* 0x00011300ff051b82 */ /* 0x000e700000000800 */
[----:B------:R-:W2:Y:S01]  /*0b80*/  @P1 LDC R7, c[0x0][0x450] ;  /* 0x00011400ff071b82 */ /* 0x000ea20000000800 */
[----:B0-----:R-:W-:-:S07]  /*0b90*/  IADD3 R3, -R8, 0x1, RZ ;  /* 0x0000000108037810 */ /* 0x001fce0007ffe1ff */
[----:B------:R-:W0:Y:S01]  /*0ba0*/  LDC R23, c[0x0][0x2f0] ;  /* 0x0000bc00ff177b82 */ /* 0x000e220000000800 */
[----:B---3--:R-:W-:Y:S01]  /*0bb0*/  SEL R16, R16, 0x1, P0 ;  /* 0x0000000110107807 */ /* 0x008fe20000000000 */
[----:B-1----:R-:W-:-:S04]  /*0bc0*/  @P1 IMAD.HI.U32 R2, R0, R5, RZ ;  /* 0x0000000500021227 */ /* 0x002fc800078e00ff */
[----:B------:R-:W-:Y:S01]  /*0bd0*/  VIADD R0, R22, 0x7f ;  /* 0x0000007f16007836 */ /* 0x000fe20000000000 */
[----:B--2---:R-:W-:Y:S01]  /*0be0*/  @P1 SHF.R.U32.HI R0, RZ, R7, R2 ;  /* 0x00000007ff001219 */ /* 0x004fe20000011602 */
[CC--:B0-----:R-:W-:Y:S02]  /*0bf0*/  IMAD R3, R16.reuse, R23.reuse, R3 ;  /* 0x0000001710037224 */ /* 0x0c1fe400078e0203 */
[----:B------:R-:W-:Y:S02]  /*0c00*/  IMAD R19, R16, R23, RZ ;  /* 0x0000001710137224 */ /* 0x000fe400078e02ff */
[----:B------:R-:W-:-:S04]  /*0c10*/  IMAD.IADD R3, R3, 0x1, R0 ;  /* 0x0000000103037824 */ /* 0x000fc800078e0200 */
[----:B------:R-:W-:Y:S01]  /*0c20*/  IMAD.IADD R0, R3, 0x1, R10 ;  /* 0x0000000103007824 */ /* 0x000fe200078e020a */
[----:B------:R-:W-:Y:S06]  /*0c30*/  @!P2 BRA `(.L_x_903) ;  /* 0x000000000040a947 */ /* 0x000fec0003800000 */
[C---:B------:R-:W-:Y:S01]  /*0c40*/  ISETP.GT.AND P0, PT, R3.reuse, RZ, PT ;  /* 0x000000ff0300720c */ /* 0x040fe20003f04270 */
[----:B------:R-:W-:-:S12]  /*0c50*/  VIADD R2, R3, 0xffffffff ;  /* 0xffffffff03027836 */ /* 0x000fd80000000000 */
[----:B------:R-:W-:Y:S05]  /*0c60*/  @P0 BRA `(.L_x_904) ;  /* 0x00000000001c0947 */ /* 0x000fea0003800000 */
[----:B------:R-:W-:Y:S01]  /*0c70*/  ISETP.NE.AND P0, PT, R11, 0x1, PT ;  /* 0x000000010b00780c */ /* 0x000fe20003f05270 */
[----:B------:R-:W-:-:S12]  /*0c80*/  IMAD.MOV R3, RZ, RZ, -R3 ;  /* 0x000000ffff037224 */ /* 0x000fd800078e0a03 */
[----:B------:R-:W0:Y:S02]  /*0c90*/  @P0 LDC.64 R4, c[0x0][0x9e8] ;  /* 0x00027a00ff040b82 */ /* 0x000e240000000a00 */
[----:B0-----:R-:W-:-:S05]  /*0ca0*/  @P0 IMAD.HI.U32 R2, R3, R4, RZ ;  /* 0x0000000403020227 */ /* 0x001fca00078e00ff */
[----:B------:R-:W-:-:S04]  /*0cb0*/  @P0 SHF.R.U32.HI R3, RZ, R5, R2 ;  /* 0x00000005ff030219 */ /* 0x000fc80000011602 */
[----:B------:R-:W-:Y:S01]  /*0cc0*/  LOP3.LUT R2, RZ, R3, RZ, 0x33, !PT ;  /* 0x00000003ff027212 */ /* 0x000fe200078e33ff */
[----:B------:R-:W-:Y:S06]  /*0cd0*/  BRA `(.L_x_905) ;  /* 0x0000000000107947 */ /* 0x000fec0003800000 */
.L_x_904:
[----:B------:R-:W-:-:S13]  /*0ce0*/  ISETP.NE.AND P0, PT, R11, 0x1, PT ;  /* 0x000000010b00780c */ /* 0x000fda0003f05270 */
[----:B------:R-:W0:Y:S02]  /*0cf0*/  @P0 LDC.64 R4, c[0x0][0x9e8] ;  /* 0x00027a00ff040b82 */ /* 0x000e240000000a00 */
[----:B0-----:R-:W-:-:S05]  /*0d00*/  @P0 IMAD.HI.U32 R4, R2, R4, RZ ;  /* 0x0000000402040227 */ /* 0x001fca00078e00ff */
[----:B------:R-:W-:-:S07]  /*0d10*/  @P0 SHF.R.U32.HI R2, RZ, R5, R4 ;  /* 0x00000005ff020219 */ /* 0x000fce0000011604 */
.L_x_905:
[----:B------:R-:W-:-:S05]  /*0d20*/  IMAD R3, R2, R11, R11 ;  /* 0x0000000b02037224 */ /* 0x000fca00078e020b */
[----:B------:R-:W-:-:S07]  /*0d30*/  VIMNMX R0, R0, R3, PT ;  /* 0x0000000300007248 */ /* 0x000fce0003fe0100 */
.L_x_903:
[----:B------:R-:W0:Y:S01]  /*0d40*/  @P1 LDC R3, c[0x0][0x44c] ;  /* 0x00011300ff031b82 */ /* 0x000e220000000800 */
[----:B------:R-:W-:Y:S01]  /*0d50*/  VIADD R2, R0, 0x5f ;  /* 0x0000005f00027836 */ /* 0x000fe20000000000 */
[----:B------:R-:W-:Y:S01]  /*0d60*/  ULDC UR4, c[0x0][0x9dc] ;  /* 0x0002770000047ab9 */ /* 0x000fe20000000800 */
[----:B------:R-:W-:Y:S02]  /*0d70*/  IMAD R0, R16, R23, 0x5f ;  /* 0x0000005f10007424 */ /* 0x000fe400078e0217 */
[----:B------:R-:W-:-:S03]  /*0d80*/  IMAD.HI R2, R2, 0x2aaaaaab, RZ ;  /* 0x2aaaaaab02027827 */ /* 0x000fc600078e02ff */
[----:B------:R-:W1:Y:S01]  /*0d90*/  @P1 LDC R7, c[0x0][0x450] ;  /* 0x00011400ff071b82 */ /* 0x000e620000000800 */
[----:B------:R-:W-:Y:S01]  /*0da0*/  IMAD.HI R0, R0, 0x2aaaaaab, RZ ;  /* 0x2aaaaaab00007827 */ /* 0x000fe200078e02ff */
[----:B------:R-:W-:-:S03]  /*0db0*/  SHF.R.U32.HI R5, RZ, 0x1f, R2 ;  /* 0x0000001fff057819 */ /* 0x000fc60000011602 */
[----:B------:R-:W-:Y:S01]  /*0dc0*/  IMAD.MOV.U32 R4, RZ, RZ, R22 ;  /* 0x000000ffff047224 */ /* 0x000fe200078e0016 */
[----:B------:R-:W-:Y:S01]  /*0dd0*/  LEA.HI.SX32 R2, R2, R5, 0x1c ;  /* 0x0000000502027211 */ /* 0x000fe200078fe2ff */
[----:B------:R-:W-:Y:S02]  /*0de0*/  IMAD R23, R16, R23, -R8 ;  /* 0x0000001710177224 */ /* 0x000fe400078e0a08 */
[----:B0-----:R-:W-:Y:S01]  /*0df0*/  @P1 IMAD.HI.U32 R6, R22, R3, RZ ;  /* 0x0000000316061227 */ /* 0x001fe200078e00ff */
[----:B------:R-:W-:-:S04]  /*0e00*/  SHF.R.U32.HI R3, RZ, 0x1f, R0 ;  /* 0x0000001fff037819 */ /* 0x000fc80000011600 */
[----:B------:R-:W-:Y:S02]  /*0e10*/  LEA.HI.SX32 R3, R0, R3, 0x1c ;  /* 0x0000000300037211 */ /* 0x000fe400078fe2ff */
[----:B-1----:R-:W-:Y:S02]  /*0e20*/  @P1 SHF.R.U32.HI R4, RZ, R7, R6 ;  /* 0x00000007ff041219 */ /* 0x002fe40000011606 */
[----:B------:R-:W-:-:S03]  /*0e30*/  VIMNMX R9, R3, R2, PT ;  /* 0x0000000203097248 */ /* 0x000fc60003fe0100 */
[----:B------:R-:W-:-:S04]  /*0e40*/  IMAD.IADD R0, R23, 0x1, R4 ;  /* 0x0000000117007824 */ /* 0x000fc800078e0204 */
[----:B------:R-:W-:Y:S01]  /*0e50*/  VIADD R2, R0, -UR4 ;  /* 0x8000000400027c36 */ /* 0x000fe20008000000 */
[----:B------:R-:W-:Y:S06]  /*0e60*/  @!P2 BRA `(.L_x_906) ;  /* 0x00000000003ca947 */ /* 0x000fec0003800000 */
[----:B------:R-:W-:-:S13]  /*0e70*/  ISETP.GT.AND P0, PT, R0, -0x1, PT ;  /* 0xffffffff0000780c */ /* 0x000fda0003f04270 */
[----:B------:R-:W-:Y:S05]  /*0e80*/  @P0 BRA `(.L_x_907) ;  /* 0x00000000001c0947 */ /* 0x000fea0003800000 */
[----:B------:R-:W-:Y:S02]  /*0e90*/  ISETP.NE.AND P0, PT, R11, 0x1, PT ;  /* 0x000000010b00780c */ /* 0x000fe40003f05270 */
[----:B------:R-:W-:-:S11]  /*0ea0*/  LOP3.LUT R3, RZ, R0, RZ, 0x33, !PT ;  /* 0x00000000ff037212 */ /* 0x000fd600078e33ff */
[----:B------:R-:W0:Y:S02]  /*0eb0*/  @P0 LDC.64 R4, c[0x0][0x9e8] ;  /* 0x00027a00ff040b82 */ /* 0x000e240000000a00 */
[----:B0-----:R-:W-:-:S05]  /*0ec0*/  @P0 IMAD.HI.U32 R0, R3, R4, RZ ;  /* 0x0000000403000227 */ /* 0x001fca00078e00ff */
[----:B------:R-:W-:-:S04]  /*0ed0*/  @P0 SHF.R.U32.HI R3, RZ, R5, R0 ;  /* 0x00000005ff030219 */ /* 0x000fc80000011600 */
[----:B------:R-:W-:Y:S01]  /*0ee0*/  LOP3.LUT R0, RZ, R3, RZ, 0x33, !PT ;  /* 0x00000003ff007212 */ /* 0x000fe200078e33ff */
[----:B------:R-:W-:Y:S06]  /*0ef0*/  BRA `(.L_x_908) ;  /* 0x0000000000107947 */ /* 0x000fec0003800000 */
.L_x_907:
[----:B------:R-:W-:-:S13]  /*0f00*/  ISETP.NE.AND P0, PT, R11, 0x1, PT ;  /* 0x000000010b00780c */ /* 0x000fda0003f05270 */
[----:B------:R-:W0:Y:S02]  /*0f10*/  @P0 LDC.64 R4, c[0x0][0x9e8] ;  /* 0x00027a00ff040b82 */ /* 0x000e240000000a00 */
[----:B0-----:R-:W-:-:S05]  /*0f20*/  @P0 IMAD.HI.U32 R4, R0, R4, RZ ;  /* 0x0000000400040227 */ /* 0x001fca00078e00ff */
[----:B------:R-:W-:-:S07]  /*0f30*/  @P0 SHF.R.U32.HI R0, RZ, R5, R4 ;  /* 0x00000005ff000219 */ /* 0x000fce0000011604 */
.L_x_908:
[----:B------:R-:W-:-:S05]  /*0f40*/  IMAD R3, R0, R11, RZ ;  /* 0x0000000b00037224 */ /* 0x000fca00078e02ff */
[----:B------:R-:W-:-:S07]  /*0f50*/  VIMNMX R2, R2, R3, !PT ;  /* 0x0000000302027248 */ /* 0x000fce0007fe0100 */
.L_x_906:
[----:B------:R-:W-:Y:S01]  /*0f60*/  SHF.R.U32.HI R0, RZ, 0x10, R17 ;  /* 0x00000010ff007819 */ /* 0x000fe20000011611 */
[----:B------:R-:W-:Y:S01]  /*0f70*/  IMAD.HI R2, R2, 0x2aaaaaab, RZ ;  /* 0x2aaaaaab02027827 */ /* 0x000fe200078e02ff */
[----:B------:R-:W-:Y:S02]  /*0f80*/  LOP3.LUT R17, R17, 0xffff, RZ, 0xc0, !PT ;  /* 0x0000ffff11117812 */ /* 0x000fe400078ec0ff */
[----:B------:R-:W-:Y:S01]  /*0f90*/  ISETP.NE.AND P0, PT, R0, RZ, PT ;  /* 0x000000ff0000720c */ /* 0x000fe20003f05270 */
[----:B------:R-:W-:Y:S01]  /*0fa0*/  IMAD.MOV.U32 R72, RZ, RZ, RZ ;  /* 0x000000ffff487224 */ /* 0x000fe200078e00ff */
[----:B------:R-:W-:-:S04]  /*0fb0*/  SHF.R.U32.HI R3, RZ, 0x1f, R2 ;  /* 0x0000001fff037819 */ /* 0x000fc80000011602 */
[----:B------:R-:W-:-:S04]  /*0fc0*/  LEA.HI.SX32 R3, R2, R3, 0x1c ;  /* 0x0000000302037211 */ /* 0x000fc800078fe2ff */
[----:B------:R-:W-:-:S03]  /*0fd0*/  VIMNMX R8, RZ, R3, !PT ;  /* 0x00000003ff087248 */ /* 0x000fc60007fe0100 */
[----:B------:R-:W0:Y:S01]  /*0fe0*/  @!P0 LDC R0, c[0x0][0x9f0] ;  /* 0x00027c00ff008b82 */ /* 0x000e220000000800 */
[----:B------:R-:W-:-:S13]  /*0ff0*/  ISETP.GT.AND P1, PT, R9, R8, PT ;  /* 0x000000080900720c */ /* 0x000fda0003f24270 */
[----:B------:R-:W-:Y:S05]  /*1000*/  @!P1 BRA `(.L_x_909) ;  /* 0x0000000000709947 */ /* 0x000fea0003800000 */
[-C--:B0-----:R-:W-:Y:S02]  /*1010*/  IABS R6, R0.reuse ;  /* 0x0000000000067213 */ /* 0x081fe40000000000 */
[----:B------:R-:W-:Y:S02]  /*1020*/  IADD3 R2, R0, -0x1, R9 ;  /* 0xffffffff00027810 */ /* 0x000fe40007ffe009 */
[----:B------:R-:W0:Y:S03]  /*1030*/  I2F.RP R4, R6 ;  /* 0x0000000600047306 */ /* 0x000e260000209400 */
[----:B------:R-:W-:Y:S01]  /*1040*/  IMAD.IADD R5, R2, 0x1, -R8 ;  /* 0x0000000102057824 */ /* 0x000fe200078e0a08 */
[----:B------:R-:W-:-:S04]  /*1050*/  IABS R2, R0 ;  /* 0x0000000000027213 */ /* 0x000fc80000000000 */
[----:B------:R-:W-:Y:S02]  /*1060*/  IABS R10, R5 ;  /* 0x00000005000a7213 */ /* 0x000fe40000000000 */
[----:B------:R-:W-:-:S04]  /*1070*/  LOP3.LUT R5, R5, R0, RZ, 0x3c, !PT ;  /* 0x0000000005057212 */ /* 0x000fc800078e3cff */
[----:B------:R-:W-:Y:S01]  /*1080*/  ISETP.GE.AND P2, PT, R5, RZ, PT ;  /* 0x000000ff0500720c */ /* 0x000fe20003f46270 */
[----:B0-----:R-:W0:Y:S02]  /*1090*/  MUFU.RCP R4, R4 ;  /* 0x0000000400047308 */ /* 0x001e240000001000 */
[----:B0-----:R-:W-:Y:S02]  /*10a0*/  VIADD R3, R4, 0xffffffe ;  /* 0x0ffffffe04037836 */ /* 0x001fe40000000000 */
[----:B------:R-:W-:Y:S02]  /*10b0*/  IMAD.MOV R4, RZ, RZ, -R2 ;  /* 0x000000ffff047224 */ /* 0x000fe400078e0a02 */
[----:B------:R-:W-:Y:S02]  /*10c0*/  IMAD.MOV.U32 R2, RZ, RZ, RZ ;  /* 0x000000ffff027224 */ /* 0x000fe400078e00ff */
[----:B------:R-:W0:Y:S02]  /*10d0*/  F2I.FTZ.U32.TRUNC.NTZ R3, R3 ;  /* 0x0000000300037305 */ /* 0x000e24000021f000 */
[----:B0-----:R-:W-:-:S04]  /*10e0*/  IMAD.MOV R7, RZ, RZ, -R3 ;  /* 0x000000ffff077224 */ /* 0x001fc800078e0a03 */
[----:B------:R-:W-:-:S04]  /*10f0*/  IMAD R7, R7, R6, RZ ;  /* 0x0000000607077224 */ /* 0x000fc800078e02ff */
[----:B------:R-:W-:-:S04]  /*1100*/  IMAD.HI.U32 R2, R3, R7, R2 ;  /* 0x0000000703027227 */ /* 0x000fc800078e0002 */
[----:B------:R-:W-:-:S04]  /*1110*/  IMAD.MOV.U32 R3, RZ, RZ, R10 ;  /* 0x000000ffff037224 */ /* 0x000fc800078e000a */
        /* <DEDUP_REMOVED lines=11> */
.L_x_909:
[-C--:B------:R-:W-:Y:S01]  /*11d0*/  IMAD R17, R17, R72.reuse, R8 ;  /* 0x0000004811117224 */ /* 0x080fe200078e0208 */
[----:B------:R-:W-:Y:S01]  /*11e0*/  PLOP3.LUT P0, PT, PT, PT, PT, 0x80, 0x0 ;  /* 0x000000000000781c */ /* 0x000fe20003f0f070 */
[----:B0-----:R-:W-:Y:S01]  /*11f0*/  IMAD.MOV.U32 R0, RZ, RZ, RZ ;  /* 0x000000ffff007224 */ /* 0x001fe200078e00ff */
[----:B------:R-:W-:Y:S01]  /*1200*/  CS2R R86, SRZ ;  /* 0x0000000000567805 */ /* 0x000fe2000001ff00 */
[----:B------:R-:W-:Y:S01]  /*1210*/  IMAD.MOV.U32 R4, RZ, RZ, RZ ;  /* 0x000000ffff047224 */ /* 0x000fe200078e00ff */
[----:B------:R-:W-:Y:S02]  /*1220*/  VIADDMNMX R72, R17, R72, R9, PT ;  /* 0x0000004811487246 */ /* 0x000fe40003800109 */
[----:B------:R-:W-:Y:S02]  /*1230*/  CS2R R84, SRZ ;  /* 0x0000000000547805 */ /* 0x000fe4000001ff00 */
[----:B------:R-:W-:Y:S02]  /*1240*/  CS2R R82, SRZ ;  /* 0x0000000000527805 */ /* 0x000fe4000001ff00 */
[----:B------:R-:W-:-:S02]  /*1250*/  CS2R R80, SRZ ;  /* 0x0000000000507805 */ /* 0x000fc4000001ff00 */
[----:B------:R-:W-:Y:S02]  /*1260*/  ISETP.GT.AND P1, PT, R72, R17, PT ;  /* 0x000000114800720c */ /* 0x000fe40003f24270 */
        /* <DEDUP_REMOVED lines=33> */
[----:B------:R-:W-:-:S05]  /*1480*/  SHF.R.S32.HI R76, RZ, 0x7, R75 ;  /* 0x00000007ff4c7819 */ /* 0x000fca000001144b */
        /* <DEDUP_REMOVED lines=29> */
.L_x_911:
[----:B------:R-:W2:Y:S01]  /*1660*/  LDL.LU R20, [R1+0x14] ;  /* 0x0000140001147983 */ /* 0x000ea20000300800 */
[----:B------:R-:W-:-:S04]  /*1670*/  SHF.L.U32 R2, RZ, 0x1f, RZ ;  /* 0x0000001fff027819 */ /* 0x000fc800000006ff */
[----:B------:R-:W0:Y:S01]  /*1680*/  SYNCS.PHASECHK.TRANS64.TRYWAIT P1, [UR56+0x2a800], R2 ;  /* 0x02a80002ff0075a7 */ /* 0x000e220008020178 */
[----:B--2---:R-:W-:-:S04]  /*1690*/  LOP3.LUT R0, R20, 0x1, RZ, 0xfc, !PT ;  /* 0x0000000114007812 */ /* 0x004fc800078efcff */
[----:B------:R-:W-:Y:S01]  /*16a0*/  ISETP.NE.AND P0, PT, R0, 0x3, PT ;  /* 0x000000030000780c */ /* 0x000fe20003f05270 */
[----:B0-----:R-:W-:-:S12]  /*16b0*/  @!P1 BRA `(.L_x_912) ;  /* 0x0000010c00549947 */ /* 0x001fd80003800000 */
.L_x_1075:
[----:B------:R-:W-:Y:S05]  /*16c0*/  @!P0 BRA `(.L_x_913) ;  /* 0x0000000000048947 */ /* 0x000fea0003800000 */
[----:B------:R-:W-:Y:S01]  /*16d0*/  BPT.TRAP 0x1 ;  /* 0x000000040000795c */ /* 0x000fe20000300000 */
.L_x_913:
[----:B------:R1:W2:Y:S01]  /*16e0*/  SYNCS.PHASECHK.TRANS64.TRYWAIT P2, [UR56+0x2a830], R2 ;  /* 0x02a83002ff0075a7 */ /* 0x0002a20008040178 */
[----:B------:R-:W-:Y:S05]  /*16f0*/  @!P0 BRA `(.L_x_914) ;  /* 0x0000000000048947 */ /* 0x000fea0003800000 */
[----:B------:R-:W-:Y:S01]  /*1700*/  BPT.TRAP 0x1 ;  /* 0x000000040000795c */ /* 0x000fe20000300000 */
.L_x_914:
[----:B------:R-:W3:Y:S01]  /*1710*/  S2R R0, SR_TID.X ;  /* 0x0000000000007919 */ /* 0x000ee20000002100 */
[----:B------:R-:W-:-:S05]  /*1720*/  IMAD.U32 R6, RZ, RZ, UR36 ;  /* 0x00000024ff067e24 */ /* 0x000fca000f8e00ff */
[----:B------:R-:W-:Y:S02]  /*1730*/  LOP3.LUT R6, R6, 0x10000, RZ, 0xfc, !PT ;  /* 0x0001000006067812 */ /* 0x000fe400078efcff */
[----:B---3--:R-:W-:-:S04]  /*1740*/  LOP3.LUT R0, R0, 0x7f, RZ, 0xc0, !PT ;  /* 0x0000007f00007812 */ /* 0x008fc800078ec0ff */
[----:B------:R-:W-:Y:S01]  /*1750*/  ISETP.NE.AND P1, PT, R0, RZ, PT ;  /* 0x000000ff0000720c */ /* 0x000fe20003f25270 */
[----:B--2---:R-:W-:-:S12]  /*1760*/  @P2 BRA `(.L_x_915) ;  /* 0x0000000000082947 */ /* 0x004fd80003800000 */
[----:B------:R-:W2:Y:S02]  /*1770*/  SYNCS.PHASECHK.TRANS64.TRYWAIT P2, [UR56+0x2a830], R2 ;  /* 0x02a83002ff0075a7 */ /* 0x000ea40008040178 */
[----:B--2---:R-:W-:Y:S05]  /*1780*/  @!P2 BRA `(.L_x_916) ;  /* 0x0000010c0038a947 */ /* 0x004fea0003800000 */
.L_x_915:
[----:B------:R-:W-:Y:S05]  /*1790*/  WARPSYNC.ALL ;  /* 0x0000000000007948 */ /* 0x000fea0003800000 */
[----:B------:R-:W-:Y:S01]  /*17a0*/  IMAD.MOV.U32 R7, RZ, RZ, 0x40000040 ;  /* 0x40000040ff077424 */ /* 0x000fe200078e00ff */
[----:B------:R-:W-:Y:S01]  /*17b0*/  UIADD3 UR4, UR56, 0x18400, URZ ;  /* 0x0001840038047890 */ /* 0x000fe2000fffe03f */
[----:B------:R-:W-:Y:S01]  /*17c0*/  R2UR UR8, R6 ;  /* 0x00000000060872ca */ /* 0x000fe200000e0000 */
[----:B------:R-:W-:Y:S02]  /*17d0*/  WARPGROUP.ARRIVE ;  /* 0x00000000000079c5 */ /* 0x000fe40000000000 */
[----:B------:R-:W-:Y:S01]  /*17e0*/  R2UR UR9, R7 ;  /* 0x00000000070972ca */ /* 0x000fe200000e0000 */
[----:B------:R-:W-:Y:S01]  /*17f0*/  USHF.R.U32.HI UR4, URZ, 0x4, UR4 ;  /* 0x000000043f047899 */ /* 0x000fe20008011604 */
[----:B------:R-:W2:Y:S01]  /*1800*/  LDC R160, c[0x0][0x448] ;  /* 0x00011200ffa07b82 */ /* 0x000ea20000000800 */
[----:B------:R-:W-:Y:S01]  /*1810*/  UMOV UR11, 0x40000040 ;  /* 0x40000040000b7882 */ /* 0x000fe20000000000 */
[----:B------:R-:W-:Y:S01]  /*1820*/  UMOV UR13, 0x40000040 ;  /* 0x40000040000d7882 */ /* 0x000fe20000000000 */
[----:B------:R-:W-:Y:S01]  /*1830*/  ULOP3.LUT UR4, UR4, 0x3fff, URZ, 0xc0, !UPT ;  /* 0x00003fff04047892 */ /* 0x000fe2000f8ec03f */
[----:B------:R-:W-:Y:S01]  /*1840*/  LOP3.LUT R0, R75, 0xffffff80, RZ, 0xc0, !PT ;  /* 0xffffff804b007812 */ /* 0x000fe200078ec0ff */
[----:B------:R-:W-:Y:S01]  /*1850*/  UMOV UR15, 0x40000040 ;  /* 0x40000040000f7882 */ /* 0x000fe20000000000 */
[----:B------:R-:W-:Y:S01]  /*1860*/  UMOV UR17, 0x40000040 ;  /* 0x4000004000117882 */ /* 0x000fe20000000000 */
[----:B------:R-:W-:Y:S01]  /*1870*/  ULOP3.LUT UR57, UR4, 0x10000, URZ, 0xfc, !UPT ;  /* 0x0001000004397892 */ /* 0x000fe2000f8efc3f */
[----:B------:R-:W-:Y:S01]  /*1880*/  LEA.HI R74, R74, R73, RZ, 0x2 ;  /* 0x000000494a4a7211 */ /* 0x000fe200078f10ff */
[----:B------:R-:W-:Y:S01]  /*1890*/  UMOV UR19, 0x40000040 ;  /* 0x4000004000137882 */ /* 0x000fe20000000000 */
[----:B------:R-:W-:Y:S01]  /*18a0*/  R2UR UR4, R6 ;  /* 0x00000000060472ca */ /* 0x000fe200000e0000 */
[----:B------:R-:W-:Y:S01]  /*18b0*/  UIADD3 UR14, UR57, 0x4, URZ ;  /* 0x00000004390e7890 */ /* 0x000fe2000fffe03f */
[----:B------:R-:W-:Y:S01]  /*18c0*/  IMAD.IADD R10, R73, 0x1, -R0 ;  /* 0x00000001490a7824 */ /* 0x000fe200078e0a00 */
[----:B------:R-:W-:Y:S01]  /*18d0*/  UIADD3 UR18, UR57, 0x6, URZ ;  /* 0x0000000639127890 */ /* 0x000fe2000fffe03f */
[----:B------:R-:W-:Y:S01]  /*18e0*/  LOP3.LUT R74, R74, 0xfffffffc, RZ, 0xc0, !PT ;  /* 0xfffffffc4a4a7812 */ /* 0x000fe200078ec0ff */
[----:B------:R-:W-:Y:S01]  /*18f0*/  UMOV UR10, UR57 ;  /* 0x00000039000a7c82 */ /* 0x000fe20008000000 */
[----:B------:R-:W-:Y:S01]  /*1900*/  UIADD3 UR22, UR57, 0x300, URZ ;  /* 0x0000030039167890 */ /* 0x000fe2000fffe03f */
[----:B------:R-:W-:Y:S01]  /*1910*/  HGMMA.64x96x16.F32 R24, gdesc[UR8], RZ, !UPT, gsb0 ;  /* 0x01600000081879f0 */ /* 0x000fe2000c0008ff */
[----:B------:R-:W-:Y:S01]  /*1920*/  UIADD3 UR10, UR57, 0x2, URZ ;  /* 0x00000002390a7890 */ /* 0x000fe2000fffe03f */
[----:B0-----:R-:W-:Y:S01]  /*1930*/  SHF.R.S32.HI R3, RZ, 0x1f, R10 ;  /* 0x0000001fff037819 */ /* 0x001fe2000001140a */
[----:B------:R-:W-:Y:S01]  /*1940*/  UMOV UR9, 0x40000040 ;  /* 0x4000004000097882 */ /* 0x000fe20000000000 */
[----:B------:R-:W-:Y:S01]  /*1950*/  UMOV UR11, 0x40000040 ;  /* 0x40000040000b7882 */ /* 0x000fe20000000000 */
[----:B------:R-:W-:Y:S01]  /*1960*/  UMOV UR21, 0x40000040 ;  /* 0x4000004000157882 */ /* 0x000fe20000000000 */
[----:B------:R-:W-:Y:S01]  /*1970*/  UIADD3 UR8, UR4, 0x2, URZ ;  /* 0x0000000204087890 */ /* 0x000fe2000fffe03f */
[----:B--2---:R-:W-:Y:S01]  /*1980*/  ISETP.NE.AND P2, PT, R160, 0x1, PT ;  /* 0x00000001a000780c */ /* 0x004fe20003f45270 */
[----:B------:R-:W-:Y:S01]  /*1990*/  UIADD3 UR12, UR4, 0x4, URZ ;  /* 0x00000004040c7890 */ /* 0x000fe2000fffe03f */
[CC--:B-1----:R-:W-:Y:S01]  /*19a0*/  LEA.HI R2, R3.reuse, R10.reuse, RZ, 0x2 ;  /* 0x0000000a03027211 */ /* 0x0c2fe200078f10ff */
[----:B------:R-:W-:Y:S01]  /*19b0*/  UIADD3 UR16, UR4, 0x6, URZ ;  /* 0x0000000604107890 */ /* 0x000fe2000fffe03f */
[----:B------:R-:W-:Y:S01]  /*19c0*/  LEA.HI R3, R3, R10, RZ, 0x5 ;  /* 0x0000000a03037211 */ /* 0x000fe200078f28ff */
[----:B------:R-:W-:Y:S01]  /*19d0*/  UIADD3 UR20, UR4, 0x400, URZ ;  /* 0x0000040004147890 */ /* 0x000fe2000fffe03f */
[--C-:B------:R-:W-:Y:S01]  /*19e0*/  SHF.R.S32.HI R0, RZ, 0x2, R2.reuse ;  /* 0x00000002ff007819 */ /* 0x100fe20000011402 */
[----:B------:R-:W-:Y:S01]  /*19f0*/  UMOV UR23, 0x40000040 ;  /* 0x4000004000177882 */ /* 0x000fe20000000000 */
[----:B------:R-:W-:Y:S01]  /*1a00*/  UIADD3 UR24, UR4, 0x402, URZ ;  /* 0x0000040204187890 */ /* 0x000fe2000fffe03f */
[----:B------:R-:W-:Y:S01]  /*1a10*/  SHF.R.S32.HI R5, RZ, 0x1f, R2 ;  /* 0x0000001fff057819 */ /* 0x000fe20000011402 */
[----:B------:R-:W-:Y:S01]  /*1a20*/  UIADD3 UR26, UR57, 0x302, URZ ;  /* 0x00000302391a7890 */ /* 0x000fe2000fffe03f */
[----:B------:R-:W-:Y:S01]  /*1a30*/  SHF.R.S32.HI R3, RZ, 0x5, R3 ;  /* 0x00000005ff037819 */ /* 0x000fe20000011403 */
[----:B------:R-:W-:Y:S01]  /*1a40*/  UMOV UR25, 0x40000040 ;  /* 0x4000004000197882 */ /* 0x000fe20000000000 */
[----:B------:R-:W-:Y:S01]  /*1a50*/  UMOV UR27, 0x40000040 ;  /* 0x40000040001b7882 */ /* 0x000fe20000000000 */
[----:B------:R-:W-:Y:S01]  /*1a60*/  UIADD3 UR28, UR4, 0x404, URZ ;  /* 0x00000404041c7890 */ /* 0x000fe2000fffe03f */
[----:B------:R-:W0:Y:S01]  /*1a70*/  @P2 LDC R12, c[0x0][0x44c] ;  /* 0x00011300ff0c2b82 */ /* 0x000e220000000800 */
[----:B------:R-:W-:Y:S01]  /*1a80*/  UIADD3 UR30, UR57, 0x304, URZ ;  /* 0x00000304391e7890 */ /* 0x000fe2000fffe03f */
[----:B------:R-:W-:Y:S01]  /*1a90*/  IMAD.IADD R74, R73, 0x1, -R74 ;  /* 0x00000001494a7824 */ /* 0x000fe200078e0a4a */
[----:B------:R-:W-:Y:S01]  /*1aa0*/  UMOV UR29, 0x40000040 ;  /* 0x40000040001d7882 */ /* 0x000fe20000000000 */
[----:B------:R-:W-:Y:S01]  /*1ab0*/  UMOV UR31, 0x40000040 ;  /* 0x40000040001f7882 */ /* 0x000fe20000000000 */
[----:B------:R-:W-:Y:S01]  /*1ac0*/  UIADD3 UR32, UR4, 0x406, URZ ;  /* 0x0000040604207890 */ /* 0x000fe2000fffe03f */
[----:B------:R-:W-:Y:S01]  /*1ad0*/  LEA.HI R4, R76, R76, RZ, 0x1 ;  /* 0x0000004c4c047211 */ /* 0x000fe200078f08ff */
[----:B------:R-:W-:Y:S01]  /*1ae0*/  UIADD3 UR34, UR57, 0x306, URZ ;  /* 0x0000030639227890 */ /* 0x000fe2000fffe03f */
[----:B------:R-:W-:Y:S01]  /*1af0*/  LEA.HI R5, R5, R0, RZ, 0x3 ;  /* 0x0000000005057211 */ /* 0x000fe200078f18ff */
[----:B------:R-:W-:Y:S01]  /*1b00*/  UMOV UR33, 0x40000040 ;  /* 0x4000004000217882 */ /* 0x000fe20000000000 */
[----:B------:R-:W-:Y:S01]  /*1b10*/  UMOV UR35, 0x40000040 ;  /* 0x4000004000237882 */ /* 0x000fe20000000000 */
[----:B------:R-:W-:Y:S01]  /*1b20*/  UIADD3 UR36, UR4, 0x800, URZ ;  /* 0x0000080004247890 */ /* 0x000fe2000fffe03f */
[----:B------:R-:W1:Y:S01]  /*1b30*/  @P2 LDC R11, c[0x0][0x450] ;  /* 0x00011400ff0b2b82 */ /* 0x000e620000000800 */
[----:B------:R-:W-:Y:S01]  /*1b40*/  UIADD3 UR38, UR57, 0x600, URZ ;  /* 0x0000060039267890 */ /* 0x000fe2000fffe03f */
[----:B------:R-:W-:Y:S01]  /*1b50*/  LOP3.LUT R9, R4, 0x3fffffe, RZ, 0xc0, !PT ;  /* 0x03fffffe04097812 */ /* 0x000fe200078ec0ff */
[----:B------:R-:W-:Y:S01]  /*1b60*/  UMOV UR37, 0x40000040 ;  /* 0x4000004000257882 */ /* 0x000fe20000000000 */
[----:B------:R-:W-:Y:S01]  /*1b70*/  UMOV UR39, 0x40000040 ;  /* 0x4000004000277882 */ /* 0x000fe20000000000 */
[----:B------:R-:W-:Y:S01]  /*1b80*/  UIADD3 UR40, UR4, 0x802, URZ ;  /* 0x0000080204287890 */ /* 0x000fe2000fffe03f */
[----:B------:R-:W-:Y:S01]  /*1b90*/  IMAD R8, R3, 0x10, R22 ;  /* 0x0000001003087824 */ /* 0x000fe200078e0216 */
[----:B------:R-:W-:Y:S01]  /*1ba0*/  UIADD3 UR42, UR57, 0x602, URZ ;  /* 0x00000602392a7890 */ /* 0x000fe2000fffe03f */
[----:B------:R-:W-:Y:S01]  /*1bb0*/  LEA.HI R4, R74, R74, RZ, 0x1 ;  /* 0x0000004a4a047211 */ /* 0x000fe200078f08ff */
[----:B------:R-:W-:Y:S01]  /*1bc0*/  UMOV UR41, 0x40000040 ;  /* 0x4000004000297882 */ /* 0x000fe20000000000 */
[----:B------:R-:W-:Y:S01]  /*1bd0*/  UMOV UR43, 0x40000040 ;  /* 0x40000040002b7882 */ /* 0x000fe20000000000 */
[----:B------:R-:W-:Y:S01]  /*1be0*/  UIADD3 UR44, UR4, 0x804, URZ ;  /* 0x00000804042c7890 */ /* 0x000fe2000fffe03f */
[----:B------:R-:W-:Y:S01]  /*1bf0*/  LOP3.LUT R5, R5, 0xfffffff8, RZ, 0xc0, !PT ;  /* 0xfffffff805057812 */ /* 0x000fe200078ec0ff */
[----:B------:R-:W-:Y:S01]  /*1c00*/  UIADD3 UR46, UR57, 0x604, URZ ;  /* 0x00000604392e7890 */ /* 0x000fe2000fffe03f */
[----:B------:R-:W-:Y:S01]  /*1c10*/  LOP3.LUT R3, R4, 0x1ffffffe, RZ, 0xc0, !PT ;  /* 0x1ffffffe04037812 */ /* 0x000fe200078ec0ff */
[----:B------:R-:W-:Y:S01]  /*1c20*/  UMOV UR45, 0x40000040 ;  /* 0x40000040002d7882 */ /* 0x000fe20000000000 */
[----:B------:R-:W-:Y:S01]  /*1c30*/  UMOV UR47, 0x40000040 ;  /* 0x40000040002f7882 */ /* 0x000fe20000000000 */
[----:B------:R-:W-:Y:S01]  /*1c40*/  UIADD3 UR48, UR4, 0x806, URZ ;  /* 0x0000080604307890 */ /* 0x000fe2000fffe03f */
[----:B------:R-:W-:Y:S01]  /*1c50*/  IADD3 R8, R8, R0, -R5 ;  /* 0x0000000008087210 */ /* 0x000fe20007ffe805 */
[----:B------:R-:W-:Y:S01]  /*1c60*/  UIADD3 UR50, UR57, 0x606, URZ ;  /* 0x0000060639327890 */ /* 0x000fe2000fffe03f */
[----:B------:R-:W-:Y:S01]  /*1c70*/  IMAD.IADD R9, R76, 0x1, -R9 ;  /* 0x000000014c097824 */ /* 0x000fe200078e0a09 */
[----:B------:R-:W-:Y:S01]  /*1c80*/  UMOV UR49, 0x40000040 ;  /* 0x4000004000317882 */ /* 0x000fe20000000000 */
[----:B------:R-:W-:Y:S01]  /*1c90*/  UMOV UR51, 0x40000040 ;  /* 0x4000004000337882 */ /* 0x000fe20000000000 */
[----:B------:R-:W-:Y:S01]  /*1ca0*/  IMAD.IADD R3, R74, 0x1, -R3 ;  /* 0x000000014a037824 */ /* 0x000fe200078e0a03 */
[----:B------:R-:W-:Y:S01]  /*1cb0*/  ULDC UR59, c[0x0][0x288] ;  /* 0x0000a200003b7ab9 */ /* 0x000fe20000000800 */
[----:B------:R-:W-:Y:S01]  /*1cc0*/  IMAD R8, R9, 0x40, R8 ;  /* 0x0000004009087824 */ /* 0x000fe200078e0208 */
[----:B------:R-:W2:Y:S01]  /*1cd0*/  LDC.64 R74, c[0x0][0x9e0] ;  /* 0x00027800ff4a7b82 */ /* 0x000ea20000000a00 */
[----:B------:R-:W-:Y:S01]  /*1ce0*/  IMAD.MOV.U32 R5, RZ, RZ, -0x60 ;  /* 0xffffffa0ff057424 */ /* 0x000fe200078e00ff */
[----:B------:R-:W-:Y:S01]  /*1cf0*/  ULDC UR4, c[0x0][0x9dc] ;  /* 0x0002770000047ab9 */ /* 0x000fe20000000800 */
[----:B------:R-:W-:Y:S01]  /*1d00*/  IMAD R9, R3, 0x8, R8 ;  /* 0x0000000803097824 */ /* 0x000fe200078e0208 */
[----:B------:R-:W-:Y:S01]  /*1d10*/  ULOP3.LUT UR5, URZ, UR4, URZ, 0x33, !UPT ;  /* 0x000000043f057292 */ /* 0x000fe2000f8e333f */
[----:B------:R-:W-:-:S02]  /*1d20*/  IMAD.U32 R3, RZ, RZ, UR56 ;  /* 0x00000038ff037e24 */ /* 0x000fc4000f8e00ff */
[----:B0-----:R-:W-:-:S04]  /*1d30*/  @P2 IMAD.HI.U32 R0, R9, R12, RZ ;  /* 0x0000000c09002227 */ /* 0x001fc800078e00ff */
[----:B------:R-:W-:Y:S01]  /*1d40*/  IMAD.MOV.U32 R4, RZ, RZ, R9 ;  /* 0x000000ffff047224 */ /* 0x000fe200078e0009 */
[----:B-1----:R-:W-:Y:S01]  /*1d50*/  @P2 SHF.R.U32.HI R4, RZ, R11, R0 ;  /* 0x0000000bff042219 */ /* 0x002fe20000011600 */
[----:B------:R-:W-:Y:S01]  /*1d60*/  @!P1 VIADD R0, R3, 0x2a840 ;  /* 0x0002a84003009836 */ /* 0x000fe20000000000 */
[----:B------:R-:W-:Y:S01]  /*1d70*/  LOP3.LUT R3, R2, 0x7ffffffc, RZ, 0xc0, !PT ;  /* 0x7ffffffc02037812 */ /* 0x000fe200078ec0ff */
[----:B------:R-:W-:Y:S02]  /*1d80*/  IMAD R5, R72, R5, 0x61 ;  /* 0x0000006148057424 */ /* 0x000fe400078e0205 */
[----:B------:R-:W0:Y:S01]  /*1d90*/  SHFL.IDX PT, R8, R4, RZ, 0x1c1f ;  /* 0x001c1fff04087589 */ /* 0x000e2200000e0000 */
[----:B------:R-:W-:Y:S01]  /*1da0*/  @!P1 PRMT R0, RZ, 0x654, R0 ;  /* 0x00000654ff009816 */ /* 0x000fe20000000000 */
[----:B------:R-:W-:Y:S02]  /*1db0*/  IMAD.IADD R10, R10, 0x1, -R3 ;  /* 0x000000010a0a7824 */ /* 0x000fe400078e0a03 */
[----:B------:R-:W-:-:S02]  /*1dc0*/  IMAD.U32 R12, RZ, RZ, UR5 ;  /* 0x00000005ff0c7e24 */ /* 0x000fc4000f8e00ff */
[----:B------:R-:W-:Y:S01]  /*1dd0*/  IMAD R2, R10, -0x2, R5 ;  /* 0xfffffffe0a027824 */ /* 0x000fe200078e0205 */
[----:B--2---:R-:W-:Y:S01]  /*1de0*/  ISETP.GE.AND P2, PT, R75, 0x1, PT ;  /* 0x000000014b00780c */ /* 0x004fe20003f46270 */
[----:B------:R-:W-:Y:S02]  /*1df0*/  VIADD R5, R5, 0xffffffff ;  /* 0xffffffff05057836 */ /* 0x000fe40000000000 */
[C---:B------:R-:W-:Y:S01]  /*1e00*/  VIADD R20, R2.reuse, 0xffffffff ;  /* 0xffffffff02147836 */ /* 0x040fe20000000000 */
[----:B------:R-:W-:Y:S02]  /*1e10*/  IADD3 R11, R2, -UR59, R19 ;  /* 0x8000003b020b7c10 */ /* 0x000fe4000fffe013 */
[----:B------:R-:W-:-:S03]  /*1e20*/  P2R R161, PR, RZ, 0x4 ;  /* 0x00000004ffa17803 */ /* 0x000fc60000000000 */
[C---:B------:R-:W-:Y:S02]  /*1e30*/  IMAD.IADD R14, R11.reuse, 0x1, R74 ;  /* 0x000000010b0e7824 */ /* 0x040fe400078e024a */
[----:B------:R-:W-:-:S04]  /*1e40*/  VIADD R15, R11, UR5 ;  /* 0x000000050b0f7c36 */ /* 0x000fc80008000000 */
[----:B0-----:R-:W-:Y:S01]  /*1e50*/  IMAD.IADD R2, R15, 0x1, R8 ;  /* 0x000000010f027824 */ /* 0x001fe200078e0208 */
[----:B------:R-:W-:Y:S02]  /*1e60*/  WARPGROUP.DEPBAR.LE gsb0, 0x0 ;  /* 0x00008000000079c5 */ /* 0x000fe40000010000 */
[----:B------:R-:W-:-:S06]  /*1e70*/  WARPGROUP.ARRIVE ;  /* 0x00000000000079c5 */ /* 0x000fcc0000000000 */
[----:B------:R-:W-:Y:S03]  /*1e80*/  HGMMA.64x96x16.F32 R24, gdesc[UR8], R24, gsb0 ;  /* 0x01600000081879f0 */ /* 0x000fe60008000818 */
        /* <DEDUP_REMOVED lines=31> */
[----:B------:R0:W-:Y:S02]  /*2080*/  @!P1 SYNCS.ARRIVE.TRANS64.RED.A1T0 RZ, [R0+URZ], RZ ;  /* 0x000000ff00ff99a7 */ /* 0x0001e4000810043f */
[----:B0-----:R-:W-:-:S04]  /*2090*/  IMAD R0, R72, -0x60, R19 ;  /* 0xffffffa048007824 */ /* 0x001fc800078e0213 */
[----:B------:R-:W-:-:S04]  /*20a0*/  VIADD R3, R0, 0x60 ;  /* 0x0000006000037836 */ /* 0x000fc80000000000 */
[----:B------:R-:W-:-:S05]  /*20b0*/  IMAD R13, R10, -0x2, R3 ;  /* 0xfffffffe0a0d7824 */ /* 0x000fca00078e0203 */
[----:B------:R-:W-:Y:S01]  /*20c0*/  VIADDMNMX R0, R8, R14, R13, PT ;  /* 0x0000000e08007246 */ /* 0x000fe2000380010d */
[----:B------:R-:W-:Y:S06]  /*20d0*/  @!P2 BRA `(.L_x_917) ;  /* 0x00000000004ca947 */ /* 0x000fec0003800000 */
[----:B------:R-:W-:Y:S01]  /*20e0*/  IADD3 R3, R19, -UR59, R8 ;  /* 0x8000003b13037c10 */ /* 0x000fe2000fffe008 */
[----:B------:R-:W-:Y:S03]  /*20f0*/  BSSY B0, `(.L_x_918) ;  /* 0x000000e000007945 */ /* 0x000fe60003800000 */
        /* <DEDUP_REMOVED lines=9> */
.L_x_919:
[----:B------:R-:W-:-:S13]  /*2190*/  ISETP.NE.AND P2, PT, R75, 0x1, PT ;  /* 0x000000014b00780c */ /* 0x000fda0003f45270 */
[----:B------:R-:W0:Y:S02]  /*21a0*/  @P2 LDC.64 R76, c[0x0][0x9e8] ;  /* 0x00027a00ff4c2b82 */ /* 0x000e240000000a00 */
[----:B0-----:R-:W-:-:S05]  /*21b0*/  @P2 IMAD.HI.U32 R8, R3, R76, RZ ;  /* 0x0000004c03082227 */ /* 0x001fca00078e00ff */
[----:B------:R-:W-:-:S07]  /*21c0*/  @P2 SHF.R.U32.HI R3, RZ, R77, R8 ;  /* 0x0000004dff032219 */ /* 0x000fce0000011608 */
.L_x_920:
[----:B------:R-:W-:Y:S05]  /*21d0*/  BSYNC B0 ;  /* 0x0000000000007941 */ /* 0x000fea0003800000 */
.L_x_918:
[----:B------:R-:W-:-:S05]  /*21e0*/  IMAD R3, R3, R75, R20 ;  /* 0x0000004b03037224 */ /* 0x000fca00078e0214 */
[----:B------:R-:W-:Y:S02]  /*21f0*/  VIMNMX R2, R2, R3, !PT ;  /* 0x0000000302027248 */ /* 0x000fe40007fe0100 */
[----:B------:R-:W-:-:S07]  /*2200*/  VIADDMNMX R0, R3, R75, R0, PT ;  /* 0x0000004b03007246 */ /* 0x000fce0003800100 */
.L_x_917:
[C---:B------:R-:W-:Y:S01]  /*2210*/  ISETP.GE.AND P2, PT, R5.reuse, 0x2, PT ;  /* 0x000000020500780c */ /* 0x040fe20003f46270 */
[----:B------:R-:W0:Y:S01]  /*2220*/  SHFL.IDX PT, R4, R4, 0x1, 0x1c1f ;  /* 0x003c1f0004047f89 */ /* 0x000e2200000e0000 */
[C---:B------:R-:W-:Y:S02]  /*2230*/  ISETP.GE.AND P6, PT, R5.reuse, 0x9, PT ;  /* 0x000000090500780c */ /* 0x040fe40003fc6270 */
[----:B------:R-:W-:Y:S02]  /*2240*/  ISETP.GT.AND P3, PT, R2, 0x1, !P2 ;  /* 0x000000010200780c */ /* 0x000fe40005764270 */
[----:B------:R-:W-:Y:S02]  /*2250*/  ISETP.GE.AND P4, PT, R5, 0xa, PT ;  /* 0x0000000a0500780c */ /* 0x000fe40003f86270 */
[----:B------:R-:W-:Y:S02]  /*2260*/  ISETP.LT.OR P3, PT, R0, 0x2, P3 ;  /* 0x000000020000780c */ /* 0x000fe40001f61670 */
[----:B------:R-:W-:-:S02]  /*2270*/  P2R R8, PR, RZ, 0x10 ;  /* 0x00000010ff087803 */ /* 0x000fc40000000000 */
[----:B------:R-:W-:Y:S02]  /*2280*/  FSEL R76, R25, -INF , !P3 ;  /* 0xff800000194c7808 */ /* 0x000fe40005800000 */
[----:B------:R-:W-:-:S04]  /*2290*/  ISETP.GT.AND P3, PT, R2, 0x8, !P6 ;  /* 0x000000080200780c */ /* 0x000fc80007764270 */
[----:B------:R-:W-:-:S04]  /*22a0*/  ISETP.LT.OR P3, PT, R0, 0x9, P3 ;  /* 0x000000090000780c */ /* 0x000fc80001f61670 */
[----:B------:R-:W-:Y:S02]  /*22b0*/  FSEL R28, R28, -INF , !P3 ;  /* 0xff8000001c1c7808 */ /* 0x000fe40005800000 */
[----:B------:R-:W-:Y:S02]  /*22c0*/  ISETP.GT.AND P3, PT, R2, 0x9, !P4 ;  /* 0x000000090200780c */ /* 0x000fe40006764270 */
[----:B------:R-:W-:Y:S02]  /*22d0*/  ISETP.GE.AND P4, PT, R5, 0x11, PT ;  /* 0x000000110500780c */ /* 0x000fe40003f86270 */
[----:B------:R-:W-:Y:S02]  /*22e0*/  ISETP.LT.OR P3, PT, R0, 0xa, P3 ;  /* 0x0000000a0000780c */ /* 0x000fe40001f61670 */
[----:B------:R-:W-:Y:S02]  /*22f0*/  P2R R11, PR, RZ, 0x10 ;  /* 0x00000010ff0b7803 */ /* 0x000fe40000000000 */
[----:B------:R-:W-:-:S02]  /*2300*/  FSEL R78, R29, -INF , !P3 ;  /* 0xff8000001d4e7808 */ /* 0x000fc40005800000 */
[----:B------:R-:W-:Y:S02]  /*2310*/  ISETP.GT.AND P3, PT, R2, 0x10, !P4 ;  /* 0x000000100200780c */ /* 0x000fe40006764270 */
[----:B------:R-:W-:Y:S02]  /*2320*/  ISETP.GE.AND P4, PT, R5, 0x12, PT ;  /* 0x000000120500780c */ /* 0x000fe40003f86270 */
[----:B------:R-:W-:Y:S02]  /*2330*/  ISETP.LT.OR P3, PT, R0, 0x11, P3 ;  /* 0x000000110000780c */ /* 0x000fe40001f61670 */
[----:B------:R-:W-:Y:S02]  /*2340*/  P2R R21, PR, RZ, 0x10 ;  /* 0x00000010ff157803 */ /* 0x000fe40000000000 */
[----:B------:R-:W-:Y:S02]  /*2350*/  FSEL R32, R32, -INF , !P3 ;  /* 0xff80000020207808 */ /* 0x000fe40005800000 */
[----:B------:R-:W-:-:S02]  /*2360*/  ISETP.GT.AND P3, PT, R2, 0x11, !P4 ;  /* 0x000000110200780c */ /* 0x000fc40006764270 */
[----:B------:R-:W-:Y:S02]  /*2370*/  ISETP.GE.AND P4, PT, R5, 0x19, PT ;  /* 0x000000190500780c */ /* 0x000fe40003f86270 */
[----:B------:R-:W-:Y:S02]  /*2380*/  ISETP.LT.OR P3, PT, R0, 0x12, P3 ;  /* 0x000000120000780c */ /* 0x000fe40001f61670 */
[----:B------:R-:W-:Y:S02]  /*2390*/  P2R R25, PR, RZ, 0x10 ;  /* 0x00000010ff197803 */ /* 0x000fe40000000000 */
[----:B------:R-:W-:Y:S02]  /*23a0*/  FSEL R80, R33, -INF , !P3 ;  /* 0xff80000021507808 */ /* 0x000fe40005800000 */
[----:B------:R-:W-:Y:S02]  /*23b0*/  ISETP.GT.AND P3, PT, R2, 0x18, !P4 ;  /* 0x000000180200780c */ /* 0x000fe40006764270 */
[----:B------:R-:W-:-:S02]  /*23c0*/  ISETP.GE.AND P4, PT, R5, 0x1a, PT ;  /* 0x0000001a0500780c */ /* 0x000fc40003f86270 */
[----:B------:R-:W-:Y:S02]  /*23d0*/  ISETP.LT.OR P3, PT, R0, 0x19, P3 ;  /* 0x000000190000780c */ /* 0x000fe40001f61670 */
[----:B------:R-:W-:Y:S02]  /*23e0*/  P2R R29, PR, RZ, 0x10 ;  /* 0x00000010ff1d7803 */ /* 0x000fe40000000000 */
[----:B------:R-:W-:Y:S02]  /*23f0*/  FSEL R36, R36, -INF , !P3 ;  /* 0xff80000024247808 */ /* 0x000fe40005800000 */
[----:B------:R-:W-:Y:S02]  /*2400*/  ISETP.GT.AND P3, PT, R2, 0x19, !P4 ;  /* 0x000000190200780c */ /* 0x000fe40006764270 */
[----:B------:R-:W-:Y:S02]  /*2410*/  ISETP.GE.AND P4, PT, R5, 0x21, PT ;  /* 0x000000210500780c */ /* 0x000fe40003f86270 */
[----:B------:R-:W-:-:S02]  /*2420*/  ISETP.LT.OR P3, PT, R0, 0x1a, P3 ;  /* 0x0000001a0000780c */ /* 0x000fc40001f61670 */
[----:B------:R-:W-:Y:S02]  /*2430*/  P2R R33, PR, RZ, 0x10 ;  /* 0x00000010ff217803 */ /* 0x000fe40000000000 */
[----:B------:R-:W-:Y:S02]  /*2440*/  FSEL R82, R37, -INF , !P3 ;  /* 0xff80000025527808 */ /* 0x000fe40005800000 */
[----:B------:R-:W-:Y:S02]  /*2450*/  ISETP.GT.AND P3, PT, R2, 0x20, !P4 ;  /* 0x000000200200780c */ /* 0x000fe40006764270 */
[----:B------:R-:W-:Y:S02]  /*2460*/  ISETP.GE.AND P4, PT, R5, 0x22, PT ;  /* 0x000000220500780c */ /* 0x000fe40003f86270 */
[----:B------:R-:W-:Y:S02]  /*2470*/  ISETP.LT.OR P3, PT, R0, 0x21, P3 ;  /* 0x000000210000780c */ /* 0x000fe40001f61670 */
[----:B------:R-:W-:-:S02]  /*2480*/  P2R R37, PR, RZ, 0x10 ;  /* 0x00000010ff257803 */ /* 0x000fc40000000000 */
[----:B------:R-:W-:Y:S02]  /*2490*/  FSEL R40, R40, -INF , !P3 ;  /* 0xff80000028287808 */ /* 0x000fe40005800000 */
[----:B------:R-:W-:Y:S02]  /*24a0*/  ISETP.GT.AND P3, PT, R2, 0x21, !P4 ;  /* 0x000000210200780c */ /* 0x000fe40006764270 */
[----:B------:R-:W-:Y:S02]  /*24b0*/  ISETP.GE.AND P4, PT, R5, 0x29, PT ;  /* 0x000000290500780c */ /* 0x000fe40003f86270 */
[----:B------:R-:W-:-:S04]  /*24c0*/  ISETP.LT.OR P3, PT, R0, 0x22, P3 ;  /* 0x000000220000780c */ /* 0x000fc80001f61670 */
[----:B------:R-:W-:Y:S02]  /*24d0*/  FSEL R84, R41, -INF , !P3 ;  /* 0xff80000029547808 */ /* 0x000fe40005800000 */
[----:B------:R-:W-:Y:S02]  /*24e0*/  ISETP.GT.AND P3, PT, R2, 0x28, !P4 ;  /* 0x000000280200780c */ /* 0x000fe40006764270 */
[----:B------:R-:W-:Y:S02]  /*24f0*/  P2R R41, PR, RZ, 0x10 ;  /* 0x00000010ff297803 */ /* 0x000fe40000000000 */
[----:B------:R-:W-:Y:S02]  /*2500*/  ISETP.LT.OR P3, PT, R0, 0x29, P3 ;  /* 0x000000290000780c */ /* 0x000fe40001f61670 */
[----:B------:R-:W-:Y:S02]  /*2510*/  ISETP.GE.AND P4, PT, R5, 0x2a, PT ;  /* 0x0000002a0500780c */ /* 0x000fe40003f86270 */
[----:B------:R-:W-:-:S02]  /*2520*/  FSEL R44, R44, -INF , !P3 ;  /* 0xff8000002c2c7808 */ /* 0x000fc40005800000 */
[----:B------:R-:W-:Y:S02]  /*2530*/  ISETP.GT.AND P3, PT, R2, 0x29, !P4 ;  /* 0x000000290200780c */ /* 0x000fe40006764270 */
[----:B------:R-:W-:Y:S02]  /*2540*/  P2R R73, PR, RZ, 0x10 ;  /* 0x00000010ff497803 */ /* 0x000fe40000000000 */
[----:B------:R-:W-:Y:S02]  /*2550*/  ISETP.LT.OR P3, PT, R0, 0x2a, P3 ;  /* 0x0000002a0000780c */ /* 0x000fe40001f61670 */
[----:B------:R-:W-:Y:S02]  /*2560*/  ISETP.GE.AND P4, PT, R5, 0x31, PT ;  /* 0x000000310500780c */ /* 0x000fe40003f86270 */
[----:B------:R-:W-:Y:S02]  /*2570*/  FSEL R86, R45, -INF , !P3 ;  /* 0xff8000002d567808 */ /* 0x000fe40005800000 */
[----:B------:R-:W-:-:S02]  /*2580*/  ISETP.GT.AND P3, PT, R2, 0x30, !P4 ;  /* 0x000000300200780c */ /* 0x000fc40006764270 */
[----:B------:R-:W-:Y:S02]  /*2590*/  P2R R45, PR, RZ, 0x10 ;  /* 0x00000010ff2d7803 */ /* 0x000fe40000000000 */
[----:B------:R-:W-:Y:S02]  /*25a0*/  ISETP.LT.OR P3, PT, R0, 0x31, P3 ;  /* 0x000000310000780c */ /* 0x000fe40001f61670 */
[----:B------:R-:W-:Y:S02]  /*25b0*/  ISETP.GE.AND P4, PT, R5, 0x32, PT ;  /* 0x000000320500780c */ /* 0x000fe40003f86270 */
[----:B------:R-:W-:Y:S02]  /*25c0*/  FSEL R48, R48, -INF , !P3 ;  /* 0xff80000030307808 */ /* 0x000fe40005800000 */
[----:B------:R-:W-:Y:S02]  /*25d0*/  ISETP.GT.AND P3, PT, R2, 0x31, !P4 ;  /* 0x000000310200780c */ /* 0x000fe40006764270 */
[----:B------:R-:W-:-:S02]  /*25e0*/  P2R R77, PR, RZ, 0x10 ;  /* 0x00000010ff4d7803 */ /* 0x000fc40000000000 */
[----:B------:R-:W-:Y:S02]  /*25f0*/  ISETP.LT.OR P3, PT, R0, 0x32, P3 ;  /* 0x000000320000780c */ /* 0x000fe40001f61670 */
[----:B------:R-:W-:Y:S02]  /*2600*/  ISETP.GE.AND P4, PT, R5, 0x39, PT ;  /* 0x000000390500780c */ /* 0x000fe40003f86270 */
[----:B------:R-:W-:Y:S02]  /*2610*/  FSEL R88, R49, -INF , !P3 ;  /* 0xff80000031587808 */ /* 0x000fe40005800000 */
[----:B------:R-:W-:Y:S02]  /*2620*/  ISETP.GT.AND P3, PT, R2, 0x38, !P4 ;  /* 0x000000380200780c */ /* 0x000fe40006764270 */
[----:B------:R-:W-:Y:S02]  /*2630*/  P2R R49, PR, RZ, 0x10 ;  /* 0x00000010ff317803 */ /* 0x000fe40000000000 */
[----:B------:R-:W-:-:S02]  /*2640*/  ISETP.LT.OR P3, PT, R0, 0x39, P3 ;  /* 0x000000390000780c */ /* 0x000fc40001f61670 */
[C---:B------:R-:W-:Y:S02]  /*2650*/  ISETP.GE.AND P4, PT, R5.reuse, 0x3a, PT ;  /* 0x0000003a0500780c */ /* 0x040fe40003f86270 */
[----:B------:R-:W-:Y:S02]  /*2660*/  FSEL R52, R52, -INF , !P3 ;  /* 0xff80000034347808 */ /* 0x000fe40005800000 */
[----:B------:R-:W-:Y:S02]  /*2670*/  ISETP.GT.AND P3, PT, R2, 0x39, !P4 ;  /* 0x000000390200780c */ /* 0x000fe40006764270 */
[----:B------:R-:W-:Y:S02]  /*2680*/  P2R R79, PR, RZ, 0x10 ;  /* 0x00000010ff4f7803 */ /* 0x000fe40000000000 */
[----:B------:R-:W-:Y:S02]  /*2690*/  ISETP.LT.OR P3, PT, R0, 0x3a, P3 ;  /* 0x0000003a0000780c */ /* 0x000fe40001f61670 */
[----:B------:R-:W-:-:S02]  /*26a0*/  ISETP.GE.AND P4, PT, R5, 0x41, PT ;  /* 0x000000410500780c */ /* 0x000fc40003f86270 */
        /* <DEDUP_REMOVED lines=24> */
[----:B------:R-:W-:Y:S02]  /*2830*/  ISETP.GE.AND P4, PT, R5, 0x52, PT ;  /* 0x000000520500780c */ /* 0x000fe40003f86270 */
[----:B------:R-:W-:Y:S02]  /*2840*/  FSEL R64, R64, -INF , !P3 ;  /* 0xff80000040407808 */ /* 0x000fe40005800000 */
[----:B------:R-:W-:Y:S02]  /*2850*/  ISETP.GT.AND P3, PT, R2, 0x51, !P4 ;  /* 0x000000510200780c */ /* 0x000fe40006764270 */
[----:B------:R-:W-:Y:S02]  /*2860*/  P2R R85, PR, RZ, 0x10 ;  /* 0x00000010ff557803 */ /* 0x000fe40000000000 */
[----:B------:R-:W-:-:S04]  /*2870*/  ISETP.LT.OR P3, PT, R0, 0x52, P3 ;  /* 0x000000520000780c */ /* 0x000fc80001f61670 */
[----:B------:R-:W-:Y:S02]  /*2880*/  FSEL R96, R65, -INF , !P3 ;  /* 0xff80000041607808 */ /* 0x000fe40005800000 */
[----:B------:R-:W-:-:S04]  /*2890*/  ISETP.GE.AND P3, PT, R5, 0x59, PT ;  /* 0x000000590500780c */ /* 0x000fc80003f66270 */
[----:B------:R-:W-:-:S04]  /*28a0*/  ISETP.GT.AND P4, PT, R2, 0x58, !P3 ;  /* 0x000000580200780c */ /* 0x000fc80005f84270 */
[----:B------:R-:W-:-:S04]  /*28b0*/  ISETP.LT.OR P4, PT, R0, 0x59, P4 ;  /* 0x000000590000780c */ /* 0x000fc80002781670 */
[----:B------:R-:W-:Y:S02]  /*28c0*/  FSEL R68, R68, -INF , !P4 ;  /* 0xff80000044447808 */ /* 0x000fe40006000000 */
[----:B------:R-:W-:-:S04]  /*28d0*/  ISETP.GE.AND P4, PT, R5, 0x1, PT ;  /* 0x000000010500780c */ /* 0x000fc80003f86270 */
[----:B------:R-:W-:-:S04]  /*28e0*/  ISETP.GT.AND P5, PT, R2, RZ, !P4 ;  /* 0x000000ff0200720c */ /* 0x000fc800067a4270 */
[----:B------:R-:W-:-:S04]  /*28f0*/  ISETP.LT.OR P5, PT, R0, 0x1, P5 ;  /* 0x000000010000780c */ /* 0x000fc80002fa1670 */
[----:B------:R-:W-:Y:S02]  /*2900*/  FSEL R24, R24, -INF , !P5 ;  /* 0xff80000018187808 */ /* 0x000fe40006800000 */
[----:B------:R-:W-:-:S04]  /*2910*/  ISETP.GE.AND P5, PT, R5, 0x5a, PT ;  /* 0x0000005a0500780c */ /* 0x000fc80003fa6270 */
[----:B------:R-:W-:Y:S02]  /*2920*/  P2R R65, PR, RZ, 0x20 ;  /* 0x00000020ff417803 */ /* 0x000fe40000000000 */
[----:B------:R-:W-:Y:S01]  /*2930*/  ISETP.GT.AND P5, PT, R2, 0x59, !P5 ;  /* 0x000000590200780c */ /* 0x000fe20006fa4270 */
[----:B0-----:R-:W-:-:S03]  /*2940*/  IMAD.IADD R2, R15, 0x1, R4 ;  /* 0x000000010f027824 */ /* 0x001fc600078e0204 */
[----:B------:R-:W-:Y:S02]  /*2950*/  ISETP.LT.OR P5, PT, R0, 0x5a, P5 ;  /* 0x0000005a0000780c */ /* 0x000fe40002fa1670 */
[----:B------:R-:W-:Y:S02]  /*2960*/  VIADDMNMX R0, R4, R14, R13, PT ;  /* 0x0000000e04007246 */ /* 0x000fe4000380010d */
[----:B------:R-:W-:Y:S02]  /*2970*/  FSEL R98, R69, -INF , !P5 ;  /* 0xff80000045627808 */ /* 0x000fe40006800000 */
[----:B------:R-:W-:-:S13]  /*2980*/  ISETP.GE.AND P5, PT, R75, 0x1, PT ;  /* 0x000000014b00780c */ /* 0x000fda0003fa6270 */
[----:B------:R-:W-:Y:S05]  /*2990*/  @!P5 BRA `(.L_x_921) ;  /* 0x00000000004cd947 */ /* 0x000fea0003800000 */
        /* <DEDUP_REMOVED lines=11> */
.L_x_923:
[----:B------:R-:W-:-:S13]  /*2a50*/  ISETP.NE.AND P5, PT, R75, 0x1, PT ;  /* 0x000000014b00780c */ /* 0x000fda0003fa5270 */
[----:B------:R-:W0:Y:S02]  /*2a60*/  @P5 LDC.64 R4, c[0x0][0x9e8] ;  /* 0x00027a00ff045b82 */ /* 0x000e240000000a00 */
[----:B0-----:R-:W-:-:S05]  /*2a70*/  @P5 IMAD.HI.U32 R4, R3, R4, RZ ;  /* 0x0000000403045227 */ /* 0x001fca00078e00ff */
[----:B------:R-:W-:-:S07]  /*2a80*/  @P5 SHF.R.U32.HI R3, RZ, R5, R4 ;  /* 0x00000005ff035219 */ /* 0x000fce0000011604 */
.L_x_924:
[----:B------:R-:W-:Y:S05]  /*2a90*/  BSYNC B0 ;  /* 0x0000000000007941 */ /* 0x000fea0003800000 */
.L_x_922:
[----:B------:R-:W-:-:S05]  /*2aa0*/  IMAD R3, R3, R75, R20 ;  /* 0x0000004b03037224 */ /* 0x000fca00078e0214 */
[----:B------:R-:W-:Y:S02]  /*2ab0*/  VIMNMX R2, R2, R3, !PT ;  /* 0x0000000302027248 */ /* 0x000fe40007fe0100 */
[----:B------:R-:W-:-:S07]  /*2ac0*/  VIADDMNMX R0, R3, R75, R0, PT ;  /* 0x0000004b03007246 */ /* 0x000fce0003800100 */
.L_x_921:
[----:B------:R-:W-:Y:S01]  /*2ad0*/  ISETP.GT.AND P2, PT, R2, 0x1, !P2 ;  /* 0x000000010200780c */ /* 0x000fe20005744270 */
[----:B------:R-:W-:Y:S01]  /*2ae0*/  ULDC UR4, c[0x0][0x988] ;  /* 0x0002620000047ab9 */ /* 0x000fe20000000800 */
[----:B------:R-:W-:Y:S01]  /*2af0*/  FMNMX.FTZ R3, R24, R76, !PT ;  /* 0x0000004c18037209 */ /* 0x000fe20007810000 */
[----:B------:R-:W-:Y:S01]  /*2b00*/  IMAD.U32 R14, RZ, RZ, UR4 ;  /* 0x00000004ff0e7e24 */ /* 0x000fe2000f8e00ff */
[----:B------:R-:W-:Y:S02]  /*2b10*/  ISETP.LT.OR P2, PT, R0, 0x2, P2 ;  /* 0x000000020000780c */ /* 0x000fe40001741670 */
[----:B------:R-:W-:Y:S02]  /*2b20*/  FMNMX.FTZ R3, R28, R3, !PT ;  /* 0x000000031c037209 */ /* 0x000fe40007810000 */
[----:B------:R-:W-:Y:S02]  /*2b30*/  FSEL R27, R27, -INF , !P2 ;  /* 0xff8000001b1b7808 */ /* 0x000fe40005000000 */
[----:B------:R-:W-:-:S02]  /*2b40*/  ISETP.NE.AND P2, PT, R8, RZ, PT ;  /* 0x000000ff0800720c */ /* 0x000fc40003f45270 */
[C---:B------:R-:W-:Y:S02]  /*2b50*/  ISETP.GT.AND P6, PT, R2.reuse, 0x8, !P6 ;  /* 0x000000080200780c */ /* 0x040fe400077c4270 */
[----:B------:R-:W-:Y:S02]  /*2b60*/  ISETP.GT.AND P2, PT, R2, 0x9, !P2 ;  /* 0x000000090200780c */ /* 0x000fe40005744270 */
[----:B------:R-:W-:Y:S02]  /*2b70*/  FMNMX.FTZ R3, R78, R3, !PT ;  /* 0x000000034e037209 */ /* 0x000fe40007810000 */
[C---:B------:R-:W-:Y:S02]  /*2b80*/  ISETP.LT.OR P2, PT, R0.reuse, 0xa, P2 ;  /* 0x0000000a0000780c */ /* 0x040fe40001741670 */
[----:B------:R-:W-:Y:S02]  /*2b90*/  ISETP.LT.OR P6, PT, R0, 0x9, P6 ;  /* 0x000000090000780c */ /* 0x000fe400037c1670 */
[----:B------:R-:W-:-:S02]  /*2ba0*/  FSEL R31, R31, -INF , !P2 ;  /* 0xff8000001f1f7808 */ /* 0x000fc40005000000 */
[----:B------:R-:W-:Y:S02]  /*2bb0*/  ISETP.NE.AND P2, PT, R11, RZ, PT ;  /* 0x000000ff0b00720c */ /* 0x000fe40003f45270 */
[----:B------:R-:W-:Y:S02]  /*2bc0*/  FMNMX.FTZ R3, R32, R3, !PT ;  /* 0x0000000320037209 */ /* 0x000fe40007810000 */
[----:B------:R-:W-:Y:S02]  /*2bd0*/  ISETP.GT.AND P2, PT, R2, 0x10, !P2 ;  /* 0x000000100200780c */ /* 0x000fe40005744270 */
[----:B------:R-:W-:Y:S02]  /*2be0*/  FSEL R13, R30, -INF , !P6 ;  /* 0xff8000001e0d7808 */ /* 0x000fe40007000000 */
[----:B------:R-:W-:Y:S02]  /*2bf0*/  ISETP.LT.OR P2, PT, R0, 0x11, P2 ;  /* 0x000000110000780c */ /* 0x000fe40001741670 */
[----:B------:R-:W-:-:S02]  /*2c00*/  ISETP.NE.AND P6, PT, R29, RZ, PT ;  /* 0x000000ff1d00720c */ /* 0x000fc40003fc5270 */
[----:B------:R-:W-:Y:S02]  /*2c10*/  FSEL R15, R34, -INF , !P2 ;  /* 0xff800000220f7808 */ /* 0x000fe40005000000 */
[----:B------:R-:W-:Y:S02]  /*2c20*/  ISETP.NE.AND P2, PT, R21, RZ, PT ;  /* 0x000000ff1500720c */ /* 0x000fe40003f45270 */
[----:B------:R-:W-:Y:S02]  /*2c30*/  FMNMX.FTZ R3, R80, R3, !PT ;  /* 0x0000000350037209 */ /* 0x000fe40007810000 */
[----:B------:R-:W-:Y:S02]  /*2c40*/  ISETP.GT.AND P2, PT, R2, 0x11, !P2 ;  /* 0x000000110200780c */ /* 0x000fe40005744270 */
[----:B------:R-:W-:Y:S02]  /*2c50*/  FMNMX.FTZ R3, R36, R3, !PT ;  /* 0x0000000324037209 */ /* 0x000fe40007810000 */
[----:B------:R-:W-:-:S02]  /*2c60*/  ISETP.LT.OR P2, PT, R0, 0x12, P2 ;  /* 0x000000120000780c */ /* 0x000fc40001741670 */
[----:B------:R-:W-:Y:S02]  /*2c70*/  ISETP.NE.AND P5, PT, R33, RZ, PT ;  /* 0x000000ff2100720c */ /* 0x000fe40003fa5270 */
[----:B------:R-:W-:Y:S02]  /*2c80*/  FSEL R35, R35, -INF , !P2 ;  /* 0xff80000023237808 */ /* 0x000fe40005000000 */
[----:B------:R-:W-:Y:S02]  /*2c90*/  ISETP.NE.AND P2, PT, R25, RZ, PT ;  /* 0x000000ff1900720c */ /* 0x000fe40003f45270 */
[----:B------:R-:W-:Y:S02]  /*2ca0*/  FMNMX.FTZ R3, R82, R3, !PT ;  /* 0x0000000352037209 */ /* 0x000fe40007810000 */
[----:B------:R-:W-:Y:S02]  /*2cb0*/  ISETP.GT.AND P2, PT, R2, 0x18, !P2 ;  /* 0x000000180200780c */ /* 0x000fe40005744270 */
[----:B------:R-:W-:-:S02]  /*2cc0*/  FMNMX.FTZ R3, R40, R3, !PT ;  /* 0x0000000328037209 */ /* 0x000fc40007810000 */
[----:B------:R-:W-:Y:S02]  /*2cd0*/  ISETP.LT.OR P2, PT, R0, 0x19, P2 ;  /* 0x000000190000780c */ /* 0x000fe40001741670 */
[----:B------:R-:W-:Y:S02]  /*2ce0*/  FMNMX.FTZ R3, R84, R3, !PT ;  /* 0x0000000354037209 */ /* 0x000fe40007810000 */
[----:B------:R-:W-:Y:S02]  /*2cf0*/  FSEL R21, R38, -INF , !P2 ;  /* 0xff80000026157808 */ /* 0x000fe40005000000 */
[----:B------:R-:W-:Y:S02]  /*2d00*/  ISETP.GT.AND P2, PT, R2, 0x19, !P6 ;  /* 0x000000190200780c */ /* 0x000fe40007744270 */
[----:B------:R-:W-:Y:S02]  /*2d10*/  FMNMX.FTZ R3, R44, R3, !PT ;  /* 0x000000032c037209 */ /* 0x000fe40007810000 */
[----:B------:R-:W-:-:S02]  /*2d20*/  ISETP.LT.OR P2, PT, R0, 0x1a, P2 ;  /* 0x0000001a0000780c */ /* 0x000fc40001741670 */
[----:B------:R-:W-:Y:S02]  /*2d30*/  FMNMX.FTZ R3, R86, R3, !PT ;  /* 0x0000000356037209 */ /* 0x000fe40007810000 */
[----:B------:R-:W-:Y:S02]  /*2d40*/  FSEL R39, R39, -INF , !P2 ;  /* 0xff80000027277808 */ /* 0x000fe40005000000 */
[----:B------:R-:W-:Y:S02]  /*2d50*/  ISETP.GT.AND P2, PT, R2, 0x20, !P5 ;  /* 0x000000200200780c */ /* 0x000fe40006f44270 */
[----:B------:R-:W-:Y:S02]  /*2d60*/  FMNMX.FTZ R3, R48, R3, !PT ;  /* 0x0000000330037209 */ /* 0x000fe40007810000 */
[----:B------:R-:W-:Y:S02]  /*2d70*/  ISETP.LT.OR P2, PT, R0, 0x21, P2 ;  /* 0x000000210000780c */ /* 0x000fe40001741670 */
[----:B------:R-:W-:-:S02]  /*2d80*/  FMNMX.FTZ R3, R88, R3, !PT ;  /* 0x0000000358037209 */ /* 0x000fc40007810000 */
[----:B------:R-:W-:Y:S02]  /*2d90*/  FSEL R25, R42, -INF , !P2 ;  /* 0xff8000002a197808 */ /* 0x000fe40005000000 */
[----:B------:R-:W-:Y:S02]  /*2da0*/  ISETP.NE.AND P2, PT, R37, RZ, PT ;  /* 0x000000ff2500720c */ /* 0x000fe40003f45270 */
[----:B------:R-:W-:Y:S02]  /*2db0*/  FMNMX.FTZ R3, R52, R3, !PT ;  /* 0x0000000334037209 */ /* 0x000fe40007810000 */
[----:B------:R-:W-:Y:S02]  /*2dc0*/  ISETP.GT.AND P2, PT, R2, 0x21, !P2 ;  /* 0x000000210200780c */ /* 0x000fe40005744270 */
[----:B------:R-:W-:Y:S02]  /*2dd0*/  FMNMX.FTZ R3, R90, R3, !PT ;  /* 0x000000035a037209 */ /* 0x000fe40007810000 */
[----:B------:R-:W-:-:S02]  /*2de0*/  ISETP.LT.OR P2, PT, R0, 0x22, P2 ;  /* 0x000000220000780c */ /* 0x000fc40001741670 */
[----:B------:R-:W-:Y:S02]  /*2df0*/  FMNMX.FTZ R3, R56, R3, !PT ;  /* 0x0000000338037209 */ /* 0x000fe40007810000 */
        /* <DEDUP_REMOVED lines=8> */
[----:B------:R-:W-:Y:S02]  /*2e80*/  ISETP.NE.AND P2, PT, R73, RZ, PT ;  /* 0x000000ff4900720c */ /* 0x000fe40003f45270 */
[----:B------:R-:W-:Y:S02]  /*2e90*/  FMNMX.FTZ R3, R64, R3, !PT ;  /* 0x0000000340037209 */ /* 0x000fe40007810000 */
[----:B------:R-:W-:-:S02]  /*2ea0*/  ISETP.GT.AND P2, PT, R2, 0x29, !P2 ;  /* 0x000000290200780c */ /* 0x000fc40005744270 */
[----:B------:R-:W-:Y:S02]  /*2eb0*/  FMNMX.FTZ R3, R96, R3, !PT ;  /* 0x0000000360037209 */ /* 0x000fe40007810000 */
[----:B------:R-:W-:Y:S02]  /*2ec0*/  ISETP.LT.OR P2, PT, R0, 0x2a, P2 ;  /* 0x0000002a0000780c */ /* 0x000fe40001741670 */
[----:B------:R-:W-:Y:S02]  /*2ed0*/  FMNMX.FTZ R3, R68, R3, !PT ;  /* 0x0000000344037209 */ /* 0x000fe40007810000 */
[----:B------:R-:W-:Y:S02]  /*2ee0*/  FSEL R47, R47, -INF , !P2 ;  /* 0xff8000002f2f7808 */ /* 0x000fe40005000000 */
[----:B------:R-:W-:Y:S02]  /*2ef0*/  ISETP.NE.AND P2, PT, R45, RZ, PT ;  /* 0x000000ff2d00720c */ /* 0x000fe40003f45270 */
[----:B------:R-:W-:-:S02]  /*2f00*/  FMNMX.FTZ R4, R98, R3, !PT ;  /* 0x0000000362047209 */ /* 0x000fc40007810000 */
[C---:B------:R-:W-:Y:S02]  /*2f10*/  ISETP.GT.AND P2, PT, R2.reuse, 0x30, !P2 ;  /* 0x000000300200780c */ /* 0x040fe40005744270 */
[----:B------:R-:W-:Y:S01]  /*2f20*/  ISETP.GT.AND P4, PT, R2, RZ, !P4 ;  /* 0x000000ff0200720c */ /* 0x000fe20006784270 */
[----:B------:R-:W0:Y:S01]  /*2f30*/  SHFL.BFLY PT, R3, R4, 0x2, 0x1f ;  /* 0x0c401f0004037f89 */ /* 0x000e2200000e0000 */
[C---:B------:R-:W-:Y:S02]  /*2f40*/  ISETP.LT.OR P2, PT, R0.reuse, 0x31, P2 ;  /* 0x000000310000780c */ /* 0x040fe40001741670 */
[----:B------:R-:W-:Y:S02]  /*2f50*/  ISETP.LT.OR P4, PT, R0, 0x1, P4 ;  /* 0x000000010000780c */ /* 0x000fe40002781670 */
[----:B------:R-:W-:Y:S02]  /*2f60*/  FSEL R33, R50, -INF , !P2 ;  /* 0xff80000032217808 */ /* 0x000fe40005000000 */
[----:B------:R-:W-:-:S02]  /*2f70*/  ISETP.NE.AND P2, PT, R77, RZ, PT ;  /* 0x000000ff4d00720c */ /* 0x000fc40003f45270 */
[----:B------:R-:W-:Y:S02]  /*2f80*/  FSEL R5, R26, -INF , !P4 ;  /* 0xff8000001a057808 */ /* 0x000fe40006000000 */
[----:B------:R-:W-:Y:S02]  /*2f90*/  ISETP.GT.AND P2, PT, R2, 0x31, !P2 ;  /* 0x000000310200780c */ /* 0x000fe40005744270 */
[----:B------:R-:W-:Y:S02]  /*2fa0*/  ISETP.NE.AND P6, PT, R57, RZ, PT ;  /* 0x000000ff3900720c */ /* 0x000fe40003fc5270 */
[----:B------:R-:W-:Y:S02]  /*2fb0*/  ISETP.LT.OR P2, PT, R0, 0x32, P2 ;  /* 0x000000320000780c */ /* 0x000fe40001741670 */
[----:B------:R-:W-:Y:S02]  /*2fc0*/  ISETP.NE.AND P5, PT, R83, RZ, PT ;  /* 0x000000ff5300720c */ /* 0x000fe40003fa5270 */
[----:B------:R-:W-:-:S02]  /*2fd0*/  FSEL R51, R51, -INF , !P2 ;  /* 0xff80000033337808 */ /* 0x000fc40005000000 */
[----:B------:R-:W-:Y:S02]  /*2fe0*/  ISETP.NE.AND P2, PT, R49, RZ, PT ;  /* 0x000000ff3100720c */ /* 0x000fe40003f45270 */
[C---:B------:R-:W-:Y:S02]  /*2ff0*/  ISETP.GT.AND P3, PT, R2.reuse, 0x58, !P3 ;  /* 0x000000580200780c */ /* 0x040fe40005f64270 */
[----:B------:R-:W-:Y:S02]  /*3000*/  ISETP.GT.AND P2, PT, R2, 0x38, !P2 ;  /* 0x000000380200780c */ /* 0x000fe40005744270 */
[----:B0-----:R-:W-:Y:S02]  /*3010*/  FMNMX.FTZ R8, R4, R3, !PT ;  /* 0x0000000304087209 */ /* 0x001fe40007810000 */
[----:B------:R-:W-:Y:S02]  /*3020*/  ISETP.LT.OR P2, PT, R0, 0x39, P2 ;  /* 0x000000390000780c */ /* 0x000fe40001741670 */
[----:B------:R-:W-:Y:S01]  /*3030*/  FMNMX.FTZ R4, R5, R27, !PT ;  /* 0x0000001b05047209 */ /* 0x000fe20007810000 */
[----:B------:R-:W0:Y:S01]  /*3040*/  SHFL.BFLY PT, R3, R8, 0x1, 0x1f ;  /* 0x0c201f0008037f89 */ /* 0x000e2200000e0000 */
[----:B------:R-:W-:-:S02]  /*3050*/  FSEL R37, R54, -INF , !P2 ;  /* 0xff80000036257808 */ /* 0x000fc40005000000 */
[----:B------:R-:W-:Y:S02]  /*3060*/  ISETP.NE.AND P2, PT, R79, RZ, PT ;  /* 0x000000ff4f00720c */ /* 0x000fe40003f45270 */
[----:B------:R-:W-:Y:S02]  /*3070*/  FMNMX.FTZ R4, R13, R4, !PT ;  /* 0x000000040d047209 */ /* 0x000fe40007810000 */
        /* <DEDUP_REMOVED lines=25> */
[----:B0-----:R-:W-:Y:S02]  /*3210*/  FMNMX.FTZ R3, R8, R3, !PT ;  /* 0x0000000308037209 */ /* 0x001fe40007810000 */
[----:B------:R-:W-:Y:S02]  /*3220*/  FMNMX.FTZ R4, R51, R4, !PT ;  /* 0x0000000433047209 */ /* 0x000fe40007810000 */
[----:B------:R-:W-:Y:S01]  /*3230*/  ISETP.LT.OR P2, PT, R0, 0x4a, P2 ;  /* 0x0000004a0000780c */ /* 0x000fe20001741670 */
[----:B------:R-:W-:Y:S01]  /*3240*/  FMUL.FTZ R11, R3, R14 ;  /* 0x0000000e030b7220 */ /* 0x000fe20000410000 */
[----:B------:R-:W-:-:S02]  /*3250*/  FMNMX.FTZ R4, R37, R4, !PT ;  /* 0x0000000425047209 */ /* 0x000fc40007810000 */
[----:B------:R-:W-:Y:S02]  /*3260*/  FSEL R63, R63, -INF , !P2 ;  /* 0xff8000003f3f7808 */ /* 0x000fe40005000000 */
[----:B------:R-:W-:Y:S02]  /*3270*/  FSETP.NEU.FTZ.AND P2, PT, R3, -INF , PT ;  /* 0xff8000000300780b */ /* 0x000fe40003f5d000 */
[----:B------:R-:W-:Y:S02]  /*3280*/  ISETP.NE.AND P5, PT, R61, RZ, PT ;  /* 0x000000ff3d00720c */ /* 0x000fe40003fa5270 */
[----:B------:R-:W-:Y:S02]  /*3290*/  FMNMX.FTZ R4, R55, R4, !PT ;  /* 0x0000000437047209 */ /* 0x000fe40007810000 */
[----:B------:R-:W-:Y:S02]  /*32a0*/  FSEL R57, R11, RZ, P2 ;  /* 0x000000ff0b397208 */ /* 0x000fe40001000000 */
[----:B------:R-:W-:-:S02]  /*32b0*/  ISETP.GT.AND P2, PT, R2, 0x50, !P5 ;  /* 0x000000500200780c */ /* 0x000fc40006f44270 */
[----:B------:R-:W-:Y:S01]  /*32c0*/  FMNMX.FTZ R4, R41, R4, !PT ;  /* 0x0000000429047209 */ /* 0x000fe20007810000 */
[-CC-:B------:R-:W-:Y:S01]  /*32d0*/  FFMA.FTZ R11, R76, R14.reuse, -R57.reuse ;  /* 0x0000000e4c0b7223 */ /* 0x180fe20000010839 */
[----:B------:R-:W-:Y:S01]  /*32e0*/  ISETP.LT.OR P2, PT, R0, 0x51, P2 ;  /* 0x000000510000780c */ /* 0x000fe20001741670 */
[--C-:B------:R-:W-:Y:S01]  /*32f0*/  FFMA.FTZ R8, R24, R14, -R57.reuse ;  /* 0x0000000e18087223 */ /* 0x100fe20000010839 */
[----:B------:R-:W-:Y:S01]  /*3300*/  ISETP.NE.AND P6, PT, R85, RZ, PT ;  /* 0x000000ff5500720c */ /* 0x000fe20003fc5270 */
[----:B------:R0:W-:Y:S01]  /*3310*/  MUFU.EX2 R61, R11 ;  /* 0x0000000b003d7308 */ /* 0x0001e20000000800 */
[----:B------:R-:W-:Y:S01]  /*3320*/  FMNMX.FTZ R4, R59, R4, !PT ;  /* 0x000000043b047209 */ /* 0x000fe20007810000 */
[-CC-:B------:R-:W-:Y:S01]  /*3330*/  FFMA.FTZ R24, R78, R14.reuse, -R57.reuse ;  /* 0x0000000e4e187223 */ /* 0x180fe20000010839 */
[----:B------:R-:W-:Y:S01]  /*3340*/  FSEL R49, R66, -INF , !P2 ;  /* 0xff80000042317808 */ /* 0x000fe20005000000 */
[-CC-:B------:R-:W-:Y:S01]  /*3350*/  FFMA.FTZ R20, R28, R14.reuse, -R57.reuse ;  /* 0x0000000e1c147223 */ /* 0x180fe20000010839 */
[----:B------:R-:W-:Y:S01]  /*3360*/  ISETP.GT.AND P2, PT, R2, 0x51, !P6 ;  /* 0x000000510200780c */ /* 0x000fe20007744270 */
[--C-:B------:R-:W-:Y:S01]  /*3370*/  FFMA.FTZ R26, R32, R14, -R57.reuse ;  /* 0x0000000e201a7223 */ /* 0x100fe20000010839 */
[----:B------:R-:W-:Y:S01]  /*3380*/  FMNMX.FTZ R4, R45, R4, !PT ;  /* 0x000000042d047209 */ /* 0x000fe20007810000 */
[----:B------:R-:W1:Y:S01]  /*3390*/  MUFU.EX2 R8, R8 ;  /* 0x0000000800087308 */ /* 0x000e620000000800 */
[----:B------:R-:W-:Y:S01]  /*33a0*/  ISETP.NE.AND P5, PT, R65, RZ, PT ;  /* 0x000000ff4100720c */ /* 0x000fe20003fa5270 */
[-CC-:B0-----:R-:W-:Y:S01]  /*33b0*/  FFMA.FTZ R11, R80, R14.reuse, -R57.reuse ;  /* 0x0000000e500b7223 */ /* 0x181fe20000010839 */
[----:B------:R-:W-:Y:S01]  /*33c0*/  ISETP.LT.OR P2, PT, R0, 0x52, P2 ;  /* 0x000000520000780c */ /* 0x000fe20001741670 */
[--C-:B------:R-:W-:Y:S01]  /*33d0*/  FFMA.FTZ R38, R96, R14, -R57.reuse ;  /* 0x0000000e60267223 */ /* 0x100fe20000010839 */
[----:B------:R-:W-:Y:S01]  /*33e0*/  FMNMX.FTZ R4, R63, R4, !PT ;  /* 0x000000043f047209 */ /* 0x000fe20007810000 */
[-CC-:B------:R-:W-:Y:S01]  /*33f0*/  FFMA.FTZ R28, R36, R14.reuse, -R57.reuse ;  /* 0x0000000e241c7223 */ /* 0x180fe20000010839 */
[----:B------:R-:W-:Y:S01]  /*3400*/  ISETP.GT.AND P4, PT, R2, 0x59, !P5 ;  /* 0x000000590200780c */ /* 0x000fe20006f84270 */
[----:B------:R0:W-:Y:S01]  /*3410*/  MUFU.EX2 R69, R11 ;  /* 0x0000000b00457308 */ /* 0x0001e20000000800 */
[----:B------:R-:W-:Y:S01]  /*3420*/  ISETP.LT.OR P3, PT, R0, 0x59, P3 ;  /* 0x000000590000780c */ /* 0x000fe20001f61670 */
[-CC-:B------:R-:W-:Y:S01]  /*3430*/  FFMA.FTZ R2, R84, R14.reuse, -R57.reuse ;  /* 0x0000000e54027223 */ /* 0x180fe20000010839 */
[----:B------:R-:W-:Y:S01]  /*3440*/  FSEL R67, R67, -INF , !P2 ;  /* 0xff80000043437808 */ /* 0x000fe20005000000 */
[--C-:B------:R-:W-:Y:S01]  /*3450*/  FFMA.FTZ R32, R52, R14, -R57.reuse ;  /* 0x0000000e34207223 */ /* 0x100fe20000010839 */
[----:B------:R-:W-:Y:S01]  /*3460*/  FMNMX.FTZ R4, R49, R4, !PT ;  /* 0x0000000431047209 */ /* 0x000fe20007810000 */
[-CC-:B------:R-:W-:Y:S01]  /*3470*/  FFMA.FTZ R30, R48, R14.reuse, -R57.reuse ;  /* 0x0000000e301e7223 */ /* 0x180fe20000010839 */
[----:B------:R-:W-:Y:S01]  /*3480*/  ISETP.LT.OR P4, PT, R0, 0x5a, P4 ;  /* 0x0000005a0000780c */ /* 0x000fe20002781670 */
[-CC-:B------:R-:W-:Y:S01]  /*3490*/  FFMA.FTZ R0, R44, R14.reuse, -R57.reuse ;  /* 0x0000000e2c007223 */ /* 0x180fe20000010839 */
[----:B------:R-:W-:Y:S01]  /*34a0*/  FSEL R53, R70, -INF , !P3 ;  /* 0xff80000046357808 */ /* 0x000fe20005800000 */
[--C-:B0-----:R-:W-:Y:S01]  /*34b0*/  FFMA.FTZ R11, R40, R14, -R57.reuse ;  /* 0x0000000e280b7223 */ /* 0x101fe20000010839 */
[----:B------:R-:W-:Y:S01]  /*34c0*/  FMNMX.FTZ R4, R67, R4, !PT ;  /* 0x0000000443047209 */ /* 0x000fe20007810000 */
[----:B------:R-:W-:Y:S01]  /*34d0*/  MUFU.EX2 R150, R0 ;  /* 0x0000000000967308 */ /* 0x000fe20000000800 */
[----:B------:R-:W-:Y:S01]  /*34e0*/  FSEL R71, R71, -INF , !P4 ;  /* 0xff80000047477808 */ /* 0x000fe20006000000 */
[--C-:B------:R-:W-:Y:S01]  /*34f0*/  FFMA.FTZ R36, R56, R14, -R57.reuse ;  /* 0x0000000e38247223 */ /* 0x100fe20000010839 */
[----:B------:R-:W-:Y:S01]  /*3500*/  FMNMX.FTZ R4, R53, R4, !PT ;  /* 0x0000000435047209 */ /* 0x000fe20007810000 */
[----:B------:R-:W-:Y:S01]  /*3510*/  FFMA.FTZ R34, R90, R14, -R57 ;  /* 0x0000000e5a227223 */ /* 0x000fe20000010839 */
[----:B------:R-:W-:-:S02]  /*3520*/  ISETP.NE.AND P5, PT, R160, 0x1, PT ;  /* 0x00000001a000780c */ /* 0x000fc40003fa5270 */
[----:B------:R-:W-:Y:S01]  /*3530*/  FMNMX.FTZ R4, R71, R4, !PT ;  /* 0x0000000447047209 */ /* 0x000fe20007810000 */
[----:B------:R0:W-:Y:S01]  /*3540*/  MUFU.EX2 R148, R11 ;  /* 0x0000000b00947308 */ /* 0x0001e20000000800 */
[----:B-1----:R-:W-:-:S07]  /*3550*/  F2FP.F16.F32.PACK_AB R156, R61, R8 ;  /* 0x000000083d9c723e */ /* 0x002fce00000000ff */
[----:B------:R1:W-:Y:S01]  /*3560*/  MUFU.EX2 R65, R24 ;  /* 0x0000001800417308 */ /* 0x0003e20000000800 */
[----:B0-----:R-:W0:Y:S01]  /*3570*/  SHFL.BFLY PT, R11, R4, 0x2, 0x1f ;  /* 0x0c401f00040b7f89 */ /* 0x001e2200000e0000 */
[----:B------:R-:W2:Y:S06]  /*3580*/  @P5 LDC R58, c[0x0][0x450] ;  /* 0x00011400ff3a5b82 */ /* 0x000eac0000000800 */
[----:B------:R-:W3:Y:S01]  /*3590*/  MUFU.EX2 R20, R20 ;  /* 0x0000001400147308 */ /* 0x000ee20000000800 */
[----:B-1----:R-:W-:-:S07]  /*35a0*/  FFMA.FTZ R24, R82, R14, -R57 ;  /* 0x0000000e52187223 */ /* 0x002fce0000010839 */
[----:B------:R1:W-:Y:S08]  /*35b0*/  MUFU.EX2 R73, R24 ;  /* 0x0000001800497308 */ /* 0x0003f00000000800 */
[----:B------:R-:W4:Y:S01]  /*35c0*/  MUFU.EX2 R26, R26 ;  /* 0x0000001a001a7308 */ /* 0x000f220000000800 */
[----:B0-----:R-:W-:Y:S01]  /*35d0*/  FMNMX.FTZ R0, R4, R11, !PT ;  /* 0x0000000b04007209 */ /* 0x001fe20007810000 */
[-CC-:B------:R-:W-:Y:S01]  /*35e0*/  FFMA.FTZ R4, R92, R14.reuse, -R57.reuse ;  /* 0x0000000e5c047223 */ /* 0x180fe20000010839 */
[----:B-1----:R-:W-:Y:S01]  /*35f0*/  FFMA.FTZ R24, R86, R14, -R57 ;  /* 0x0000000e56187223 */ /* 0x002fe20000010839 */
[----:B---3--:R-:W-:-:S02]  /*3600*/  F2FP.F16.F32.PACK_AB R158, R65, R20 ;  /* 0x00000014419e723e */ /* 0x008fc400000000ff */
[----:B------:R-:W0:Y:S02]  /*3610*/  SHFL.BFLY PT, R11, R0, 0x1, 0x1f ;  /* 0x0c201f00000b7f89 */ /* 0x000e2400000e0000 */
[----:B------:R-:W-:Y:S08]  /*3620*/  MUFU.EX2 R85, R4 ;  /* 0x0000000400557308 */ /* 0x000ff00000000800 */
[----:B------:R1:W-:Y:S01]  /*3630*/  MUFU.EX2 R79, R24 ;  /* 0x00000018004f7308 */ /* 0x0003e20000000800 */
[----:B----4-:R-:W-:-:S07]  /*3640*/  F2FP.F16.F32.PACK_AB R152, R69, R26 ;  /* 0x0000001a4598723e */ /* 0x010fce00000000ff */
[----:B------:R-:W-:Y:S01]  /*3650*/  MUFU.EX2 R89, R38 ;  /* 0x0000002600597308 */ /* 0x000fe20000000800 */
[-CC-:B-1----:R-:W-:Y:S01]  /*3660*/  FFMA.FTZ R24, R94, R14.reuse, -R57.reuse ;  /* 0x0000000e5e187223 */ /* 0x182fe20000010839 */
[----:B0-----:R-:W-:Y:S01]  /*3670*/  FMNMX.FTZ R11, R0, R11, !PT ;  /* 0x0000000b000b7209 */ /* 0x001fe20007810000 */
[----:B------:R-:W-:-:S05]  /*3680*/  FFMA.FTZ R0, R68, R14, -R57 ;  /* 0x0000000e44007223 */ /* 0x000fca0000010839 */
[----:B------:R-:W-:Y:S01]  /*3690*/  MUFU.EX2 R87, R24 ;  /* 0x0000001800577308 */ /* 0x000fe20000000800 */
[C---:B------:R-:W-:Y:S01]  /*36a0*/  FSETP.NEU.FTZ.AND P2, PT, R11.reuse, -INF , PT ;  /* 0xff8000000b00780b */ /* 0x040fe20003f5d000 */
[----:B------:R-:W-:-:S05]  /*36b0*/  FMUL.FTZ R4, R11, R14 ;  /* 0x0000000e0b047220 */ /* 0x000fca0000410000 */
[----:B------:R-:W-:Y:S01]  /*36c0*/  FSEL R4, R4, RZ, P2 ;  /* 0x000000ff04047208 */ /* 0x000fe20001000000 */
[----:B------:R-:W-:Y:S04]  /*36d0*/  MUFU.EX2 R28, R28 ;  /* 0x0000001c001c7308 */ /* 0x000fe80000000800 */
        /* <DEDUP_REMOVED lines=14> */
[----:B0-----:R-:W-:Y:S01]  /*37c0*/  FADD.FTZ R27, R8, R61 ;  /* 0x0000003d081b7221 */ /* 0x001fe20000010000 */
[-CC-:B------:R-:W-:Y:S01]  /*37d0*/  FFMA.FTZ R33, R33, R14.reuse, -R4.reuse ;  /* 0x0000000e21217223 */ /* 0x180fe20000010804 */
[-CC-:B------:R-:W-:Y:S01]  /*37e0*/  FFMA.FTZ R51, R51, R14.reuse, -R4.reuse ;  /* 0x0000000e33337223 */ /* 0x180fe20000010804 */
[-CC-:B------:R-:W-:Y:S01]  /*37f0*/  FFMA.FTZ R37, R37, R14.reuse, -R4.reuse ;  /* 0x0000000e25257223 */ /* 0x180fe20000010804 */
[----:B------:R-:W-:Y:S01]  /*3800*/  FADD.FTZ R50, R20, R27 ;  /* 0x0000001b14327221 */ /* 0x000fe20000010000 */
[-CC-:B------:R-:W-:Y:S01]  /*3810*/  FFMA.FTZ R55, R55, R14.reuse, -R4.reuse ;  /* 0x0000000e37377223 */ /* 0x180fe20000010804 */
[-C--:B------:R-:W-:Y:S01]  /*3820*/  FFMA.FTZ R41, R41, R14.reuse, -R4 ;  /* 0x0000000e29297223 */ /* 0x080fe20000010804 */
[----:B------:R-:W0:Y:S01]  /*3830*/  MUFU.EX2 R13, R13 ;  /* 0x0000000d000d7308 */ /* 0x000e220000000800 */
[----:B------:R-:W-:Y:S01]  /*3840*/  FADD.FTZ R27, R65, R50 ;  /* 0x00000032411b7221 */ /* 0x000fe20000010000 */
[-CC-:B------:R-:W-:Y:S01]  /*3850*/  FFMA.FTZ R59, R59, R14.reuse, -R4.reuse ;  /* 0x0000000e3b3b7223 */ /* 0x180fe20000010804 */
[-CC-:B------:R-:W-:Y:S01]  /*3860*/  FFMA.FTZ R45, R45, R14.reuse, -R4.reuse ;  /* 0x0000000e2d2d7223 */ /* 0x180fe20000010804 */
[-CC-:B------:R-:W-:Y:S01]  /*3870*/  FFMA.FTZ R63, R63, R14.reuse, -R4.reuse ;  /* 0x0000000e3f3f7223 */ /* 0x180fe20000010804 */
[----:B------:R-:W-:Y:S01]  /*3880*/  FADD.FTZ R52, R26, R27 ;  /* 0x0000001b1a347221 */ /* 0x000fe20000010000 */
[-CC-:B------:R-:W-:Y:S01]  /*3890*/  FFMA.FTZ R49, R49, R14.reuse, -R4.reuse ;  /* 0x0000000e31317223 */ /* 0x180fe20000010804 */
[-C--:B------:R-:W-:Y:S01]  /*38a0*/  FFMA.FTZ R67, R67, R14.reuse, -R4 ;  /* 0x0000000e43437223 */ /* 0x080fe20000010804 */
[----:B------:R3:W4:Y:S01]  /*38b0*/  MUFU.EX2 R38, R31 ;  /* 0x0000001f00267308 */ /* 0x0007220000000800 */
[----:B-1----:R-:W-:Y:S01]  /*38c0*/  FADD.FTZ R50, R5, R24 ;  /* 0x0000001805327221 */ /* 0x002fe20000010000 */
[-CC-:B------:R-:W-:Y:S01]  /*38d0*/  FFMA.FTZ R53, R53, R14.reuse, -R4.reuse ;  /* 0x0000000e35357223 */ /* 0x180fe20000010804 */
[----:B------:R-:W-:Y:S01]  /*38e0*/  FFMA.FTZ R71, R71, R14, -R4 ;  /* 0x0000000e47477223 */ /* 0x000fe20000010804 */
[----:B------:R-:W-:-:S02]  /*38f0*/  F2FP.F16.F32.PACK_AB R157, R24, R5 ;  /* 0x00000005189d723e */ /* 0x000fc400000000ff */
[----:B------:R-:W-:Y:S02]  /*3900*/  F2FP.F16.F32.PACK_AB R154, R73, R28 ;  /* 0x0000001c499a723e */ /* 0x000fe400000000ff */
[----:B------:R-:W1:Y:S01]  /*3910*/  MUFU.EX2 R15, R15 ;  /* 0x0000000f000f7308 */ /* 0x000e620000000800 */
[----:B0-----:R-:W-:Y:S01]  /*3920*/  FADD.FTZ R27, R13, R50 ;  /* 0x000000320d1b7221 */ /* 0x001fe20000010000 */
[----:B---3--:R-:W-:-:S04]  /*3930*/  FADD.FTZ R31, R69, R52 ;  /* 0x00000034451f7221 */ /* 0x008fc80000010000 */
[----:B------:R-:W-:Y:S02]  /*3940*/  FADD.FTZ R54, R28, R31 ;  /* 0x0000001f1c367221 */ /* 0x000fe40000010000 */
[----:B------:R0:W3:Y:S01]  /*3950*/  MUFU.EX2 R40, R35 ;  /* 0x0000002300287308 */ /* 0x0000e20000000800 */
[C---:B----4-:R-:W-:Y:S01]  /*3960*/  FADD.FTZ R52, R38.reuse, R27 ;  /* 0x0000001b26347221 */ /* 0x050fe20000010000 */
[----:B------:R-:W-:Y:S01]  /*3970*/  FADD.FTZ R31, R73, R54 ;  /* 0x00000036491f7221 */ /* 0x000fe20000010000 */
[----:B------:R-:W-:-:S03]  /*3980*/  F2FP.F16.F32.PACK_AB R159, R38, R13 ;  /* 0x0000000d269f723e */ /* 0x000fc600000000ff */
[----:B------:R-:W-:Y:S02]  /*3990*/  FADD.FTZ R54, R148, R31 ;  /* 0x0000001f94367221 */ /* 0x000fe40000010000 */
[----:B------:R-:W4:Y:S01]  /*39a0*/  MUFU.EX2 R21, R21 ;  /* 0x0000001500157308 */ /* 0x000f220000000800 */
[----:B0-----:R-:W0:Y:S01]  /*39b0*/  @P5 LDC R35, c[0x0][0x44c] ;  /* 0x00011300ff235b82 */ /* 0x001e220000000800 */
[----:B-1----:R-:W-:-:S06]  /*39c0*/  FADD.FTZ R27, R15, R52 ;  /* 0x000000340f1b7221 */ /* 0x002fcc0000010000 */
[----:B------:R1:W5:Y:S01]  /*39d0*/  MUFU.EX2 R77, R2 ;  /* 0x00000002004d7308 */ /* 0x0003620000000800 */
[C---:B---3--:R-:W-:Y:S01]  /*39e0*/  FADD.FTZ R52, R40.reuse, R27 ;  /* 0x0000001b28347221 */ /* 0x048fe20000010000 */
[----:B------:R-:W-:-:S06]  /*39f0*/  F2FP.F16.F32.PACK_AB R153, R40, R15 ;  /* 0x0000000f2899723e */ /* 0x000fcc00000000ff */
[----:B------:R-:W3:Y:S01]  /*3a00*/  MUFU.EX2 R42, R39 ;  /* 0x00000027002a7308 */ /* 0x000ee20000000800 */
[----:B-1----:R-:W-:Y:S01]  /*3a10*/  FFMA.FTZ R2, R88, R14, -R57 ;  /* 0x0000000e58027223 */ /* 0x002fe20000010839 */
[----:B----4-:R-:W-:-:S06]  /*3a20*/  FADD.FTZ R27, R21, R52 ;  /* 0x00000034151b7221 */ /* 0x010fcc0000010000 */
[----:B------:R-:W1:Y:S01]  /*3a30*/  MUFU.EX2 R25, R25 ;  /* 0x0000001900197308 */ /* 0x000e620000000800 */
[C---:B-----5:R-:W-:Y:S01]  /*3a40*/  FADD.FTZ R31, R77.reuse, R54 ;  /* 0x000000364d1f7221 */ /* 0x060fe20000010000 */
[----:B0-----:R-:W-:Y:S01]  /*3a50*/  @P5 IMAD.HI.U32 R35, R22, R35, RZ ;  /* 0x0000002316235227 */ /* 0x001fe200078e00ff */
[----:B------:R-:W-:-:S03]  /*3a60*/  F2FP.F16.F32.PACK_AB R148, R77, R148 ;  /* 0x000000944d94723e */ /* 0x000fc600000000ff */
[----:B------:R-:W-:Y:S01]  /*3a70*/  FADD.FTZ R56, R150, R31 ;  /* 0x0000001f96387221 */ /* 0x000fe20000010000 */
[C---:B------:R-:W-:Y:S01]  /*3a80*/  F2FP.F16.F32.PACK_AB R150, R79.reuse, R150 ;  /* 0x000000964f96723e */ /* 0x040fe200000000ff */
[----:B------:R-:W0:Y:S01]  /*3a90*/  MUFU.EX2 R44, R43 ;  /* 0x0000002b002c7308 */ /* 0x000e220000000800 */
[C---:B---3--:R-:W-:Y:S01]  /*3aa0*/  FADD.FTZ R54, R42.reuse, R27 ;  /* 0x0000001b2a367221 */ /* 0x048fe20000010000 */
[----:B------:R-:W-:Y:S01]  /*3ab0*/  FADD.FTZ R31, R79, R56 ;  /* 0x000000384f1f7221 */ /* 0x000fe20000010000 */
[----:B--2---:R-:W-:Y:S02]  /*3ac0*/  @P5 SHF.R.U32.HI R22, RZ, R58, R35 ;  /* 0x0000003aff165219 */ /* 0x004fe40000011623 */
[----:B------:R-:W-:Y:S02]  /*3ad0*/  ISETP.GE.AND P5, PT, R75, 0x1, PT ;  /* 0x000000014b00780c */ /* 0x000fe40003fa6270 */
[----:B------:R-:W-:Y:S01]  /*3ae0*/  F2FP.F16.F32.PACK_AB R155, R42, R21 ;  /* 0x000000152a9b723e */ /* 0x000fe200000000ff */
[----:B------:R-:W2:Y:S01]  /*3af0*/  MUFU.EX2 R30, R30 ;  /* 0x0000001e001e7308 */ /* 0x000ea20000000800 */
[----:B-1----:R-:W-:-:S07]  /*3b00*/  FADD.FTZ R27, R25, R54 ;  /* 0x00000036191b7221 */ /* 0x002fce0000010000 */
[----:B------:R-:W1:Y:S01]  /*3b10*/  MUFU.EX2 R29, R29 ;  /* 0x0000001d001d7308 */ /* 0x000e620000000800 */
[C---:B0-----:R-:W-:Y:S01]  /*3b20*/  FADD.FTZ R54, R44.reuse, R27 ;  /* 0x0000001b2c367221 */ /* 0x041fe20000010000 */
[----:B------:R-:W-:-:S06]  /*3b30*/  F2FP.F16.F32.PACK_AB R149, R44, R25 ;  /* 0x000000192c95723e */ /* 0x000fcc00000000ff */
[----:B------:R0:W3:Y:S01]  /*3b40*/  MUFU.EX2 R81, R2 ;  /* 0x0000000200517308 */ /* 0x0000e20000000800 */
[----:B--2---:R-:W-:-:S07]  /*3b50*/  FADD.FTZ R56, R30, R31 ;  /* 0x0000001f1e387221 */ /* 0x004fce0000010000 */
[----:B------:R-:W2:Y:S01]  /*3b60*/  MUFU.EX2 R46, R47 ;  /* 0x0000002f002e7308 */ /* 0x000ea20000000800 */
[----:B0-----:R-:W-:Y:S01]  /*3b70*/  FFMA.FTZ R2, R60, R14, -R57 ;  /* 0x0000000e3c027223 */ /* 0x001fe20000010839 */
[----:B-1----:R-:W-:-:S06]  /*3b80*/  FADD.FTZ R27, R29, R54 ;  /* 0x000000361d1b7221 */ /* 0x002fcc0000010000 */
[----:B------:R-:W0:Y:S01]  /*3b90*/  MUFU.EX2 R32, R32 ;  /* 0x0000002000207308 */ /* 0x000e220000000800 */
[C---:B---3--:R-:W-:Y:S01]  /*3ba0*/  FADD.FTZ R31, R81.reuse, R56 ;  /* 0x00000038511f7221 */ /* 0x048fe20000010000 */
[----:B------:R-:W-:-:S06]  /*3bb0*/  F2FP.F16.F32.PACK_AB R144, R81, R30 ;  /* 0x0000001e5190723e */ /* 0x000fcc00000000ff */
[----:B------:R-:W1:Y:S01]  /*3bc0*/  MUFU.EX2 R33, R33 ;  /* 0x0000002100217308 */ /* 0x000e620000000800 */
[C---:B--2---:R-:W-:Y:S01]  /*3bd0*/  FADD.FTZ R54, R46.reuse, R27 ;  /* 0x0000001b2e367221 */ /* 0x044fe20000010000 */
[----:B------:R-:W-:-:S06]  /*3be0*/  F2FP.F16.F32.PACK_AB R151, R46, R29 ;  /* 0x0000001d2e97723e */ /* 0x000fcc00000000ff */
[----:B------:R2:W3:Y:S01]  /*3bf0*/  MUFU.EX2 R83, R34 ;  /* 0x0000002200537308 */ /* 0x0004e20000000800 */
[----:B0-----:R-:W-:Y:S01]  /*3c00*/  FADD.FTZ R56, R32, R31 ;  /* 0x0000001f20387221 */ /* 0x001fe20000010000 */
[----:B------:R-:W-:-:S04]  /*3c10*/  IMAD.IADD R31, R23, 0x1, R22 ;  /* 0x00000001171f7824 */ /* 0x000fc800078e0216 */
[----:B------:R-:W-:Y:S02]  /*3c20*/  IMAD.IADD R74, R31, 0x1, R74 ;  /* 0x000000011f4a7824 */ /* 0x000fe400078e024a */
[----:B------:R-:W0:Y:S01]  /*3c30*/  MUFU.EX2 R48, R51 ;  /* 0x0000003300307308 */ /* 0x000e220000000800 */
[-CC-:B--2---:R-:W-:Y:S01]  /*3c40*/  FFMA.FTZ R34, R64, R14.reuse, -R57.reuse ;  /* 0x0000000e40227223 */ /* 0x184fe20000010839 */
[----:B-1----:R-:W-:Y:S01]  /*3c50*/  FADD.FTZ R23, R33, R54 ;  /* 0x0000003621177221 */ /* 0x002fe20000010000 */
[----:B------:R-:W-:-:S05]  /*3c60*/  FFMA.FTZ R57, R98, R14, -R57 ;  /* 0x0000000e62397223 */ /* 0x000fca0000010839 */
[----:B------:R-:W1:Y:S01]  /*3c70*/  MUFU.EX2 R36, R36 ;  /* 0x0000002400247308 */ /* 0x000e620000000800 */
[C---:B---3--:R-:W-:Y:S01]  /*3c80*/  FADD.FTZ R27, R83.reuse, R56 ;  /* 0x00000038531b7221 */ /* 0x048fe20000010000 */
[----:B------:R-:W-:-:S06]  /*3c90*/  F2FP.F16.F32.PACK_AB R146, R83, R32 ;  /* 0x000000205392723e */ /* 0x000fcc00000000ff */
[----:B------:R-:W2:Y:S01]  /*3ca0*/  MUFU.EX2 R37, R37 ;  /* 0x0000002500257308 */ /* 0x000ea20000000800 */
[C---:B0-----:R-:W-:Y:S01]  /*3cb0*/  FADD.FTZ R8, R48.reuse, R23 ;  /* 0x0000001730087221 */ /* 0x041fe20000010000 */
[----:B------:R-:W-:-:S06]  /*3cc0*/  F2FP.F16.F32.PACK_AB R145, R48, R33 ;  /* 0x000000213091723e */ /* 0x000fcc00000000ff */
[----:B------:R-:W0:Y:S01]  /*3cd0*/  MUFU.EX2 R50, R55 ;  /* 0x0000003700327308 */ /* 0x000e220000000800 */
[----:B-1----:R-:W-:Y:S01]  /*3ce0*/  FADD.FTZ R22, R36, R27 ;  /* 0x0000001b24167221 */ /* 0x002fe20000010000 */
[----:B------:R-:W-:-:S03]  /*3cf0*/  F2FP.F16.F32.PACK_AB R140, R85, R36 ;  /* 0x00000024558c723e */ /* 0x000fc600000000ff */
[----:B------:R-:W-:-:S03]  /*3d00*/  FADD.FTZ R27, R85, R22 ;  /* 0x00000016551b7221 */ /* 0x000fc60000010000 */
[----:B------:R-:W1:Y:S01]  /*3d10*/  MUFU.EX2 R2, R2 ;  /* 0x0000000200027308 */ /* 0x000e620000000800 */
[----:B--2---:R-:W-:-:S07]  /*3d20*/  FADD.FTZ R23, R37, R8 ;  /* 0x0000000825177221 */ /* 0x004fce0000010000 */
        /* <DEDUP_REMOVED lines=26> */
[C---:B0-----:R-:W-:Y:S01]  /*3ed0*/  F2FP.F16.F32.PACK_AB R138, R57.reuse, R0 ;  /* 0x00000000398a723e */ /* 0x041fe200000000ff */
[----:B------:R-:W-:-:S06]  /*3ee0*/  FADD.FTZ R8, R57, R8 ;  /* 0x0000000839087221 */ /* 0x000fcc0000010000 */
[----:B------:R-:W0:Y:S01]  /*3ef0*/  MUFU.EX2 R2, R71 ;  /* 0x0000004700027308 */ /* 0x000e220000000800 */
[C---:B-1----:R-:W-:Y:S01]  /*3f00*/  FADD.FTZ R0, R20.reuse, R5 ;  /* 0x0000000514007221 */ /* 0x042fe20000010000 */
[----:B------:R-:W-:Y:S01]  /*3f10*/  F2FP.F16.F32.PACK_AB R137, R20, R49 ;  /* 0x000000311489723e */ /* 0x000fe200000000ff */
[----:B------:R-:W-:Y:S02]  /*3f20*/  VIADD R20, R72, 0xfffffffe ;  /* 0xfffffffe48147836 */ /* 0x000fe40000000000 */
[----:B--2---:R-:W-:-:S04]  /*3f30*/  FADD.FTZ R5, R53, R0 ;  /* 0x0000000035057221 */ /* 0x004fc80000010000 */
[C---:B0-----:R-:W-:Y:S01]  /*3f40*/  FADD.FTZ R5, R2.reuse, R5 ;  /* 0x0000000502057221 */ /* 0x041fe20000010000 */
[----:B------:R-:W-:Y:S01]  /*3f50*/  F2FP.F16.F32.PACK_AB R139, R2, R53 ;  /* 0x00000035028b723e */ /* 0x000fe200000000ff */
        /* <DEDUP_REMOVED lines=11> */
.L_x_926:
[----:B------:R-:W-:-:S13]  /*4010*/  ISETP.NE.AND P2, PT, R75, 0x1, PT ;  /* 0x000000014b00780c */ /* 0x000fda0003f45270 */
[----:B------:R-:W0:Y:S02]  /*4020*/  @P2 LDC.64 R22, c[0x0][0x9e8] ;  /* 0x00027a00ff162b82 */ /* 0x000e240000000a00 */
[----:B0-----:R-:W-:-:S05]  /*4030*/  @P2 IMAD.HI.U32 R2, R0, R22, RZ ;  /* 0x0000001600022227 */ /* 0x001fca00078e00ff */
[----:B------:R-:W-:-:S07]  /*4040*/  @P2 SHF.R.U32.HI R0, RZ, R23, R2 ;  /* 0x00000017ff002219 */ /* 0x000fce0000011602 */
.L_x_927:
[----:B------:R-:W-:-:S05]  /*4050*/  IMAD R75, R0, R75, R75 ;  /* 0x0000004b004b7224 */ /* 0x000fca00078e024b */
[----:B------:R-:W-:-:S07]  /*4060*/  VIMNMX R74, R74, R75, PT ;  /* 0x0000004b4a4a7248 */ /* 0x000fce0003fe0100 */
.L_x_925:
[----:B------:R-:W-:Y:S01]  /*4070*/  IMAD.HI R74, R74, 0x2aaaaaab, RZ ;  /* 0x2aaaaaab4a4a7827 */ /* 0x000fe200078e02ff */
[----:B------:R-:W-:Y:S01]  /*4080*/  UMOV UR4, URZ ;  /* 0x0000003f00047c82 */ /* 0x000fe20008000000 */
[----:B------:R-:W-:Y:S02]  /*4090*/  CS2R R86, SRZ ;  /* 0x0000000000567805 */ /* 0x000fe4000001ff00 */
[----:B------:R-:W-:Y:S01]  /*40a0*/  CS2R R84, SRZ ;  /* 0x0000000000547805 */ /* 0x000fe2000001ff00 */
[----:B------:R-:W-:Y:S01]  /*40b0*/  IMAD.MOV.U32 R2, RZ, RZ, 0x3f800000 ;  /* 0x3f800000ff027424 */ /* 0x000fe200078e00ff */
[----:B------:R-:W-:Y:S01]  /*40c0*/  SHF.R.U32.HI R13, RZ, 0x1f, R74 ;  /* 0x0000001fff0d7819 */ /* 0x000fe2000001164a */
[----:B------:R-:W-:Y:S01]  /*40d0*/  IMAD.MOV.U32 R0, RZ, RZ, 0x3f800000 ;  /* 0x3f800000ff007424 */ /* 0x000fe200078e00ff */
[----:B------:R-:W-:Y:S01]  /*40e0*/  CS2R R82, SRZ ;  /* 0x0000000000527805 */ /* 0x000fe2000001ff00 */
[----:B------:R-:W-:Y:S01]  /*40f0*/  IMAD.MOV.U32 R4, RZ, RZ, RZ ;  /* 0x000000ffff047224 */ /* 0x000fe200078e00ff */
[----:B------:R-:W-:-:S02]  /*4100*/  LEA.HI.SX32 R22, R74, R13, 0x1c ;  /* 0x0000000d4a167211 */ /* 0x000fc400078fe2ff */
[----:B------:R-:W-:Y:S02]  /*4110*/  CS2R R80, SRZ ;  /* 0x0000000000507805 */ /* 0x000fe4000001ff00 */
[----:B------:R-:W-:Y:S02]  /*4120*/  CS2R R78, SRZ ;  /* 0x00000000004e7805 */ /* 0x000fe4000001ff00 */
[----:B------:R-:W-:Y:S02]  /*4130*/  CS2R R76, SRZ ;  /* 0x00000000004c7805 */ /* 0x000fe4000001ff00 */
[----:B------:R-:W-:Y:S02]  /*4140*/  VIMNMX R13, R17, R22, !PT ;  /* 0x00000016110d7248 */ /* 0x000fe40007fe0100 */
[----:B------:R-:W-:Y:S02]  /*4150*/  CS2R R74, SRZ ;  /* 0x00000000004a7805 */ /* 0x000fe4000001ff00 */
[----:B------:R-:W-:-:S02]  /*4160*/  CS2R R72, SRZ ;  /* 0x0000000000487805 */ /* 0x000fc4000001ff00 */
[----:B------:R-:W-:Y:S02]  /*4170*/  CS2R R70, SRZ ;  /* 0x0000000000467805 */ /* 0x000fe4000001ff00 */
[----:B------:R-:W-:Y:S02]  /*4180*/  ISETP.GE.AND P2, PT, R20, R13, PT ;  /* 0x0000000d1400720c */ /* 0x000fe40003f46270 */
        /* <DEDUP_REMOVED lines=22> */
[----:B------:R-:W-:Y:S01]  /*42f0*/  CS2R R24, SRZ ;  /* 0x0000000000187805 */ /* 0x000fe2000001ff00 */
[----:B------:R-:W-:Y:S06]  /*4300*/  @!P2 BRA `(.L_x_928) ;  /* 0x0000002c0064a947 */ /* 0x000fec0003800000 */
[----:B------:R-:W-:Y:S01]  /*4310*/  IMAD.MOV.U32 R21, RZ, RZ, RZ ;  /* 0x000000ffff157224 */ /* 0x000fe200078e00ff */
[----:B------:R-:W-:Y:S01]  /*4320*/  UMOV UR5, URZ ;  /* 0x0000003f00057c82 */ /* 0x000fe20008000000 */
[----:B------:R-:W-:Y:S01]  /*4330*/  IMAD.MOV.U32 R2, RZ, RZ, 0x3f800000 ;  /* 0x3f800000ff027424 */ /* 0x000fe200078e00ff */
[----:B------:R-:W-:Y:S01]  /*4340*/  ULDC UR6, c[0x0][0x9e4] ;  /* 0x0002790000067ab9 */ /* 0x000fe20000000800 */
[----:B------:R-:W-:Y:S01]  /*4350*/  IMAD.MOV.U32 R87, RZ, RZ, RZ ;  /* 0x000000ffff577224 */ /* 0x000fe200078e00ff */
[----:B------:R-:W-:Y:S01]  /*4360*/  ULDC UR59, c[0x0][0x288] ;  /* 0x0000a200003b7ab9 */ /* 0x000fe20000000800 */
[----:B------:R-:W-:-:S05]  /*4370*/  ULDC UR7, c[0x0][0x2f0] ;  /* 0x0000bc0000077ab9 */ /* 0x000fca0000000800 */
.L_x_945:
[----:B------:R-:W-:-:S04]  /*4380*/  UIADD3 UR4, UR5, 0x1, URZ ;  /* 0x0000000105047890 */ /* 0x000fc8000fffe03f */
[----:B------:R-:W-:-:S04]  /*4390*/  UISETP.NE.AND UP0, UPT, UR4, 0x2, UPT ;  /* 0x000000020400788c */ /* 0x000fc8000bf05270 */
[----:B------:R-:W-:Y:S02]  /*43a0*/  USEL UR10, URZ, 0x1, UP0 ;  /* 0x000000013f0a7887 */ /* 0x000fe40008000000 */
[----:B------:R-:W-:-:S04]  /*43b0*/  USEL UR4, UR4, URZ, UP0 ;  /* 0x0000003f04047287 */ /* 0x000fc80008000000 */
[----:B------:R-:W-:Y:S01]  /*43c0*/  LOP3.LUT R4, R21, UR10, RZ, 0x3c, !PT ;  /* 0x0000000a15047c12 */ /* 0x000fe2000f8e3cff */
[----:B------:R-:W-:Y:S07]  /*43d0*/  @!P0 BRA `(.L_x_929) ;  /* 0x0000000000048947 */ /* 0x000fee0003800000 */
[----:B------:R-:W-:Y:S01]  /*43e0*/  BPT.TRAP 0x1 ;  /* 0x000000040000795c */ /* 0x000fe20000300000 */
.L_x_929:
[----:B------:R-:W-:Y:S01]  /*43f0*/  ULEA UR58, UR4, UR56, 0x3 ;  /* 0x00000038043a7291 */ /* 0x000fe2000f8e183f */
[----:B------:R-:W-:-:S08]  /*4400*/  SHF.L.U32 R14, R4, 0x1f, RZ ;  /* 0x0000001f040e7819 */ /* 0x000fd000000006ff */
[----:B------:R0:W1:Y:S01]  /*4410*/  SYNCS.PHASECHK.TRANS64.TRYWAIT P2, [UR58+0x2a830], R14 ;  /* 0x02a8300eff0075a7 */ /* 0x000062000804017a */
[----:B------:R-:W-:Y:S05]  /*4420*/  @!P0 BRA `(.L_x_930) ;  /* 0x0000000000048947 */ /* 0x000fea0003800000 */
[----:B------:R-:W-:Y:S01]  /*4430*/  BPT.TRAP 0x1 ;  /* 0x000000040000795c */ /* 0x000fe20000300000 */
.L_x_930:
[----:B-1----:R-:W-:Y:S05]  /*4440*/  @P2 BRA `(.L_x_931) ;  /* 0x0000000000082947 */ /* 0x002fea0003800000 */
[----:B------:R-:W1:Y:S02]  /*4450*/  SYNCS.PHASECHK.TRANS64.TRYWAIT P2, [UR58+0x2a830], R14 ;  /* 0x02a8300eff0075a7 */ /* 0x000e64000804017a */
[----:B-1----:R-:W-:Y:S05]  /*4460*/  @!P2 BRA `(.L_x_932) ;  /* 0x000000e00018a947 */ /* 0x002fea0003800000 */
.L_x_931:
[----:B------:R-:W-:Y:S01]  /*4470*/  R2UR UR52, R6 ;  /* 0x00000000063472ca */ /* 0x000fe200000e0000 */
[----:B------:R-:W-:Y:S01]  /*4480*/  UIMAD UR50, UR4, 0x900, UR57 ;  /* 0x00000900043278a4 */ /* 0x000fe2000f8e0239 */
[----:B------:R-:W-:Y:S01]  /*4490*/  R2UR UR53, R7 ;  /* 0x00000000073572ca */ /* 0x000fe200000e0000 */
[----:B------:R-:W-:Y:S01]  /*44a0*/  WARPGROUP.ARRIVE ;  /* 0x00000000000079c5 */ /* 0x000fe20000000000 */
[----:B------:R-:W-:Y:S01]  /*44b0*/  UMOV UR55, 0x40000040 ;  /* 0x4000004000377882 */ /* 0x000fe20000000000 */
[----:B------:R-:W-:Y:S01]  /*44c0*/  UIADD3 UR10, UR50, 0x2, URZ ;  /* 0x00000002320a7890 */ /* 0x000fe2000fffe03f */
[-C--:B------:R-:W-:Y:S01]  /*44d0*/  FMUL.FTZ R24, R24, R0.reuse ;  /* 0x0000000018187220 */ /* 0x080fe20000410000 */
[----:B------:R-:W-:Y:S01]  /*44e0*/  UMOV UR11, 0x40000040 ;  /* 0x40000040000b7882 */ /* 0x000fe20000000000 */
[----:B------:R-:W-:Y:S01]  /*44f0*/  UMOV UR54, UR50 ;  /* 0x0000003200367c82 */ /* 0x000fe20008000000 */
[----:B------:R-:W-:Y:S01]  /*4500*/  UIADD3 UR14, UR50, 0x4, URZ ;  /* 0x00000004320e7890 */ /* 0x000fe2000fffe03f */
[-C--:B------:R-:W-:Y:S01]  /*4510*/  FMUL.FTZ R25, R25, R0.reuse ;  /* 0x0000000019197220 */ /* 0x080fe20000410000 */
[----:B------:R-:W-:Y:S01]  /*4520*/  UMOV UR15, 0x40000040 ;  /* 0x40000040000f7882 */ /* 0x000fe20000000000 */
[----:B------:R-:W-:Y:S01]  /*4530*/  UIADD3 UR18, UR50, 0x6, URZ ;  /* 0x0000000632127890 */ /* 0x000fe2000fffe03f */
[-C--:B------:R-:W-:Y:S01]  /*4540*/  FMUL.FTZ R28, R28, R0.reuse ;  /* 0x000000001c1c7220 */ /* 0x080fe20000410000 */
[----:B------:R-:W-:Y:S01]  /*4550*/  UMOV UR19, 0x40000040 ;  /* 0x4000004000137882 */ /* 0x000fe20000000000 */
[----:B------:R-:W-:Y:S01]  /*4560*/  HGMMA.64x96x16.F32 R88, gdesc[UR52], RZ, !UPT, gsb0 ;  /* 0x01600000345879f0 */ /* 0x000fe2000c0008ff */
[----:B------:R-:W-:Y:S01]  /*4570*/  UIADD3 UR22, UR50, 0x300, URZ ;  /* 0x0000030032167890 */ /* 0x000fe2000fffe03f */
[-C--:B------:R-:W-:Y:S01]  /*4580*/  FMUL.FTZ R29, R29, R0.reuse ;  /* 0x000000001d1d7220 */ /* 0x080fe20000410000 */
[----:B------:R-:W-:Y:S01]  /*4590*/  UMOV UR23, 0x40000040 ;  /* 0x4000004000177882 */ /* 0x000fe20000000000 */
        /* <DEDUP_REMOVED lines=108> */
[----:B------:R-:W-:Y:S05]  /*4c60*/  @!P0 BRA `(.L_x_933) ;  /* 0x0000000000048947 */ /* 0x000fea0003800000 */
[----:B------:R-:W-:Y:S01]  /*4c70*/  BPT.TRAP 0x1 ;  /* 0x000000040000795c */ /* 0x000fe20000300000 */
.L_x_933:
[----:B------:R-:W-:Y:S01]  /*4c80*/  ULEA UR11, UR5, UR56, 0x3 ;  /* 0x00000038050b7291 */ /* 0x000fe2000f8e183f */
[----:B------:R-:W-:-:S08]  /*4c90*/  SHF.L.U32 R0, R21, 0x1f, RZ ;  /* 0x0000001f15007819 */ /* 0x000fd000000006ff */
[----:B------:R2:W3:Y:S01]  /*4ca0*/  SYNCS.PHASECHK.TRANS64.TRYWAIT P2, [UR11+0x2a850], R0 ;  /* 0x02a85000ff0075a7 */ /* 0x0004e2000804014b */
[----:B------:R-:W-:Y:S05]  /*4cb0*/  @!P0 BRA `(.L_x_934) ;  /* 0x0000000000048947 */ /* 0x000fea0003800000 */
[----:B------:R-:W-:Y:S01]  /*4cc0*/  BPT.TRAP 0x1 ;  /* 0x000000040000795c */ /* 0x000fe20000300000 */
.L_x_934:
[----:B---3--:R-:W-:Y:S05]  /*4cd0*/  @P2 BRA `(.L_x_935) ;  /* 0x0000000000082947 */ /* 0x008fea0003800000 */
[----:B------:R-:W3:Y:S02]  /*4ce0*/  SYNCS.PHASECHK.TRANS64.TRYWAIT P2, [UR11+0x2a850], R0 ;  /* 0x02a85000ff0075a7 */ /* 0x000ee4000804014b */
[----:B---3--:R-:W-:Y:S05]  /*4cf0*/  @!P2 BRA `(.L_x_936) ;  /* 0x000000d8000ca947 */ /* 0x008fea0003800000 */
.L_x_935:
[----:B------:R-:W-:Y:S01]  /*4d00*/  UIADD3 UR10, UR56, 0x400, URZ ;  /* 0x00000400380a7890 */ /* 0x000fe2000fffe03f */
[----:B------:R-:W-:Y:S01]  /*4d10*/  WARPGROUP.ARRIVE ;  /* 0x00000000000079c5 */ /* 0x000fe20000000000 */
[----:B------:R-:W-:Y:S01]  /*4d20*/  UMOV UR15, 0x40000040 ;  /* 0x40000040000f7882 */ /* 0x000fe20000000000 */
[----:B------:R-:W-:Y:S01]  /*4d30*/  ISETP.NE.AND P3, PT, R160, 0x1, PT ;  /* 0x00000001a000780c */ /* 0x000fe20003f65270 */
[----:B------:R-:W-:Y:S01]  /*4d40*/  USHF.R.U32.HI UR10, URZ, 0x4, UR10 ;  /* 0x000000043f0a7899 */ /* 0x000fe2000801160a */
[----:B01----:R-:W-:Y:S01]  /*4d50*/  IMAD.MOV.U32 R14, RZ, RZ, R9 ;  /* 0x000000ffff0e7224 */ /* 0x003fe200078e0009 */
[----:B------:R-:W-:Y:S01]  /*4d60*/  R2UR UR18, R12 ;  /* 0x000000000c1272ca */ /* 0x000fe200000e0000 */
[----:B------:R-:W-:Y:S01]  /*4d70*/  IMAD.U32 R2, RZ, RZ, UR58 ;  /* 0x0000003aff027e24 */ /* 0x000fe2000f8e00ff */
[----:B------:R-:W-:Y:S01]  /*4d80*/  ULOP3.LUT UR10, UR10, 0x3fff, URZ, 0xc0, !UPT ;  /* 0x00003fff0a0a7892 */ /* 0x000fe2000f8ec03f */
[----:B------:R-:W-:Y:S01]  /*4d90*/  ISETP.NE.AND P2, PT, R161, RZ, PT ;  /* 0x000000ffa100720c */ /* 0x000fe20003f45270 */
[----:B------:R-:W-:-:S02]  /*4da0*/  ULDC UR19, c[0x0][0x9e0] ;  /* 0x0002780000137ab9 */ /* 0x000fc40000000800 */
[----:B------:R-:W-:-:S04]  /*4db0*/  ULOP3.LUT UR10, UR10, 0x3000000, URZ, 0xfc, !UPT ;  /* 0x030000000a0a7892 */ /* 0x000fc8000f8efc3f */
[----:B------:R-:W-:Y:S01]  /*4dc0*/  UIMAD UR10, UR5, 0x600, UR10 ;  /* 0x00000600050a78a4 */ /* 0x000fe2000f8e020a */
[----:B--2---:R-:W0:Y:S06]  /*4dd0*/  @P3 LDC R0, c[0x0][0x44c] ;  /* 0x00011300ff003b82 */ /* 0x004e2c0000000800 */
[----:B------:R-:W-:Y:S02]  /*4de0*/  UMOV UR14, UR10 ;  /* 0x0000000a000e7c82 */ /* 0x000fe40008000000 */
[----:B------:R-:W-:Y:S01]  /*4df0*/  HGMMA.64x128x16.F32 R24, R156, gdesc[UR12].tnspB, R24, gsb0 ;  /* 0x41e0000c9c187df0 */ /* 0x000fe20008000818 */
[----:B------:R-:W-:Y:S01]  /*4e00*/  UIADD3 UR14, UR10, 0x80, URZ ;  /* 0x000000800a0e7890 */ /* 0x000fe2000fffe03f */
[----:B------:R-:W1:Y:S01]  /*4e10*/  @P3 LDC R15, c[0x0][0x450] ;  /* 0x00011400ff0f3b82 */ /* 0x000e620000000800 */
[----:B------:R-:W-:Y:S01]  /*4e20*/  UMOV UR15, 0x40000040 ;  /* 0x40000040000f7882 */ /* 0x000fe20000000000 */
[----:B0-----:R-:W-:-:S05]  /*4e30*/  @P3 IMAD.HI.U32 R0, R9, R0, RZ ;  /* 0x0000000009003227 */ /* 0x001fca00078e00ff */
[----:B-1----:R-:W-:Y:S01]  /*4e40*/  @P3 SHF.R.U32.HI R14, RZ, R15, R0 ;  /* 0x0000000fff0e3219 */ /* 0x002fe20000011600 */
[----:B------:R-:W-:-:S04]  /*4e50*/  @!P1 VIADD R0, R2, 0x2a840 ;  /* 0x0002a84002009836 */ /* 0x000fc80000000000 */
[----:B------:R-:W0:Y:S01]  /*4e60*/  SHFL.IDX PT, R21, R14, RZ, 0x1c1f ;  /* 0x001c1fff0e157589 */ /* 0x000e2200000e0000 */
[----:B------:R-:W-:Y:S01]  /*4e70*/  @!P1 PRMT R0, RZ, 0x654, R0 ;  /* 0x00000654ff009816 */ /* 0x000fe20000000000 */
        /* <DEDUP_REMOVED lines=11> */
[----:B------:R-:W-:Y:S01]  /*4f30*/  WARPGROUP.ARRIVE ;  /* 0x00000000000079c5 */ /* 0x000fe20000000000 */
[----:B------:R-:W-:-:S04]  /*4f40*/  IMAD R149, R20, -0x60, RZ ;  /* 0xffffffa014957824 */ /* 0x000fc800078e02ff */
[----:B------:R-:W-:Y:S02]  /*4f50*/  VIADD R15, R149, 0x1 ;  /* 0x00000001950f7836 */ /* 0x000fe40000000000 */
[----:B------:R-:W-:Y:S01]  /*4f60*/  HGMMA.64x128x16.F32 R24, R144, gdesc[UR12].tnspB, R24, gsb0 ;  /* 0x41e0000c90187df0 */ /* 0x000fe20008000818 */
[----:B------:R-:W-:Y:S01]  /*4f70*/  UIADD3 UR14, UR10, 0x200, URZ ;  /* 0x000002000a0e7890 */ /* 0x000fe2000fffe03f */
[----:B------:R-:W-:Y:S01]  /*4f80*/  UMOV UR15, 0x40000040 ;  /* 0x40000040000f7882 */ /* 0x000fe20000000000 */
[----:B------:R-:W-:Y:S01]  /*4f90*/  UIADD3 UR10, UR10, 0x280, URZ ;  /* 0x000002800a0a7890 */ /* 0x000fe2000fffe03f */
[----:B------:R-:W-:Y:S01]  /*4fa0*/  IMAD R15, R10, -0x2, R15 ;  /* 0xfffffffe0a0f7824 */ /* 0x000fe200078e020f */
[----:B------:R-:W-:Y:S02]  /*4fb0*/  WARPGROUP.DEPBAR.LE gsb0, 0x0 ;  /* 0x00008000000079c5 */ /* 0x000fe40000010000 */
[----:B------:R-:W-:-:S06]  /*4fc0*/  WARPGROUP.ARRIVE ;  /* 0x00000000000079c5 */ /* 0x000fcc0000000000 */
[----:B------:R-:W-:Y:S01]  /*4fd0*/  HGMMA.64x128x16.F32 R24, R140, gdesc[UR12].tnspB, R24, gsb0 ;  /* 0x41e0000c8c187df0 */ /* 0x000fe20008000818 */
[----:B------:R-:W-:Y:S01]  /*4fe0*/  UMOV UR14, UR10 ;  /* 0x0000000a000e7c82 */ /* 0x000fe20008000000 */
[----:B------:R-:W-:Y:S01]  /*4ff0*/  UMOV UR15, 0x40000040 ;  /* 0x40000040000f7882 */ /* 0x000fe20000000000 */
[----:B------:R-:W-:Y:S02]  /*5000*/  WARPGROUP.DEPBAR.LE gsb0, 0x0 ;  /* 0x00008000000079c5 */ /* 0x000fe40000010000 */
[----:B------:R-:W-:Y:S01]  /*5010*/  WARPGROUP.ARRIVE ;  /* 0x00000000000079c5 */ /* 0x000fe20000000000 */
[----:B------:R-:W-:-:S06]  /*5020*/  VIADD R140, R15, 0xffffffff ;  /* 0xffffffff0f8c7836 */ /* 0x000fcc0000000000 */
[----:B------:R-:W-:Y:S03]  /*5030*/  HGMMA.64x128x16.F32 R24, R136, gdesc[UR12].tnspB, R24, gsb0 ;  /* 0x41e0000c88187df0 */ /* 0x000fe60008000818 */
[----:B------:R-:W-:Y:S02]  /*5040*/  WARPGROUP.DEPBAR.LE gsb0, 0x0 ;  /* 0x00008000000079c5 */ /* 0x000fe40000010000 */
[----:B------:R1:W-:Y:S02]  /*5050*/  @!P1 SYNCS.ARRIVE.TRANS64.RED.A1T0 RZ, [R0+URZ], RZ ;  /* 0x000000ff00ff99a7 */ /* 0x0003e4000810043f */
[----:B-1----:R-:W-:-:S04]  /*5060*/  IMAD R0, R16, UR7, R15 ;  /* 0x0000000710007c24 */ /* 0x002fc8000f8e020f */
[----:B------:R-:W-:-:S04]  /*5070*/  VIADD R0, R0, -UR59 ;  /* 0x8000003b00007c36 */ /* 0x000fc80008000000 */
[C---:B------:R-:W-:Y:S02]  /*5080*/  VIADD R136, R0.reuse, UR19 ;  /* 0x0000001300887c36 */ /* 0x040fe40008000000 */
[----:B------:R-:W-:Y:S02]  /*5090*/  VIADD R138, R0, UR18 ;  /* 0x00000012008a7c36 */ /* 0x000fe40008000000 */
[--C-:B0-----:R-:W-:Y:S02]  /*50a0*/  IMAD.IADD R0, R136, 0x1, R21.reuse ;  /* 0x0000000188007824 */ /* 0x101fe400078e0215 */
[----:B------:R-:W-:Y:S01]  /*50b0*/  IMAD.IADD R2, R138, 0x1, R21 ;  /* 0x000000018a027824 */ /* 0x000fe200078e0215 */
[----:B------:R-:W-:Y:S06]  /*50c0*/  @!P2 BRA `(.L_x_937) ;  /* 0x000000000058a947 */ /* 0x000fec0003800000 */
[----:B------:R-:W-:Y:S01]  /*50d0*/  IMAD R15, R16, UR7, R21 ;  /* 0x00000007100f7c24 */ /* 0x000fe2000f8e0215 */
[----:B------:R-:W-:Y:S03]  /*50e0*/  BSSY B0, `(.L_x_938) ;  /* 0x0000011000007945 */ /* 0x000fe60003800000 */
[----:B------:R-:W-:-:S05]  /*50f0*/  VIADD R15, R15, -UR59 ;  /* 0x8000003b0f0f7c36 */ /* 0x000fca0008000000 */
[----:B------:R-:W-:-:S13]  /*5100*/  ISETP.GT.AND P2, PT, R15, -0x1, PT ;  /* 0xffffffff0f00780c */ /* 0x000fda0003f44270 */
[----:B------:R-:W-:Y:S05]  /*5110*/  @P2 BRA `(.L_x_939) ;  /* 0x0000000000202947 */ /* 0x000fea0003800000 */
[----:B------:R-:W-:Y:S01]  /*5120*/  IMAD.U32 R21, RZ, RZ, UR6 ;  /* 0x00000006ff157e24 */ /* 0x000fe2000f8e00ff */
[----:B------:R-:W-:-:S04]  /*5130*/  LOP3.LUT R15, RZ, R15, RZ, 0x33, !PT ;  /* 0x0000000fff0f7212 */ /* 0x000fc800078e33ff */
[----:B------:R-:W-:-:S13]  /*5140*/  ISETP.NE.AND P2, PT, R21, 0x1, PT ;  /* 0x000000011500780c */ /* 0x000fda0003f45270 */
[----:B------:R-:W0:Y:S02]  /*5150*/  @P2 LDC.64 R22, c[0x0][0x9e8] ;  /* 0x00027a00ff162b82 */ /* 0x000e240000000a00 */
[----:B0-----:R-:W-:-:S05]  /*5160*/  @P2 IMAD.HI.U32 R22, R15, R22, RZ ;  /* 0x000000160f162227 */ /* 0x001fca00078e00ff */
[----:B------:R-:W-:-:S04]  /*5170*/  @P2 SHF.R.U32.HI R15, RZ, R23, R22 ;  /* 0x00000017ff0f2219 */ /* 0x000fc80000011616 */
[----:B------:R-:W-:Y:S01]  /*5180*/  LOP3.LUT R15, RZ, R15, RZ, 0x33, !PT ;  /* 0x0000000fff0f7212 */ /* 0x000fe200078e33ff */
[----:B------:R-:W-:Y:S06]  /*5190*/  BRA `(.L_x_940) ;  /* 0x0000000000147947 */ /* 0x000fec0003800000 */
.L_x_939:
[----:B------:R-:W-:-:S05]  /*51a0*/  IMAD.U32 R21, RZ, RZ, UR6 ;  /* 0x00000006ff157e24 */ /* 0x000fca000f8e00ff */
[----:B------:R-:W-:-:S13]  /*51b0*/  ISETP.NE.AND P2, PT, R21, 0x1, PT ;  /* 0x000000011500780c */ /* 0x000fda0003f45270 */
[----:B------:R-:W0:Y:S02]  /*51c0*/  @P2 LDC.64 R22, c[0x0][0x9e8] ;  /* 0x00027a00ff162b82 */ /* 0x000e240000000a00 */
[----:B0-----:R-:W-:-:S05]  /*51d0*/  @P2 IMAD.HI.U32 R22, R15, R22, RZ ;  /* 0x000000160f162227 */ /* 0x001fca00078e00ff */
[----:B------:R-:W-:-:S07]  /*51e0*/  @P2 SHF.R.U32.HI R15, RZ, R23, R22 ;  /* 0x00000017ff0f2219 */ /* 0x000fce0000011616 */
.L_x_940:
[----:B------:R-:W-:Y:S05]  /*51f0*/  BSYNC B0 ;  /* 0x0000000000007941 */ /* 0x000fea0003800000 */
.L_x_938:
[----:B------:R-:W-:-:S05]  /*5200*/  IMAD R15, R15, R21, R140 ;  /* 0x000000150f0f7224 */ /* 0x000fca00078e028c */
[----:B------:R-:W-:Y:S02]  /*5210*/  VIADDMNMX R0, R15, R21, R0, PT ;  /* 0x000000150f007246 */ /* 0x000fe40003800100 */
[----:B------:R-:W-:-:S07]  /*5220*/  VIMNMX R2, R2, R15, !PT ;  /* 0x0000000f02027248 */ /* 0x000fce0007fe0100 */
.L_x_937:
[C---:B------:R-:W-:Y:S02]  /*5230*/  ISETP.GE.AND P2, PT, R149.reuse, 0x2, PT ;  /* 0x000000029500780c */ /* 0x040fe40003f46270 */
[C---:B------:R-:W-:Y:S02]  /*5240*/  ISETP.GE.AND P5, PT, R149.reuse, 0xa, PT ;  /* 0x0000000a9500780c */ /* 0x040fe40003fa6270 */
[----:B------:R-:W-:Y:S02]  /*5250*/  ISETP.GT.AND P3, PT, R2, 0x1, !P2 ;  /* 0x000000010200780c */ /* 0x000fe40005764270 */
[----:B------:R-:W-:Y:S02]  /*5260*/  P2R R139, PR, RZ, 0x20 ;  /* 0x00000020ff8b7803 */ /* 0x000fe40000000000 */
[----:B------:R-:W-:Y:S02]  /*5270*/  ISETP.LT.OR P4, PT, R0, 0x2, P3 ;  /* 0x000000020000780c */ /* 0x000fe40001f81670 */
[----:B------:R-:W-:-:S02]  /*5280*/  ISETP.GE.AND P3, PT, R149, 0x9, PT ;  /* 0x000000099500780c */ /* 0x000fc40003f66270 */
        /* <DEDUP_REMOVED lines=28> */
[----:B------:R-:W-:Y:S01]  /*5450*/  ISETP.GT.AND P4, PT, R2, 0x20, !P5 ;  /* 0x000000200200780c */ /* 0x000fe20006f84270 */
[----:B------:R-:W0:Y:S01]  /*5460*/  SHFL.IDX PT, R101, R14, 0x1, 0x1c1f ;  /* 0x003c1f000e657f89 */ /* 0x000e2200000e0000 */
        /* <DEDUP_REMOVED lines=61> */
[----:B------:R-:W-:-:S04]  /*5840*/  ISETP.LT.OR P4, PT, R0, 0x51, P4 ;  /* 0x000000510000780c */ /* 0x000fc80002781670 */
[----:B------:R-:W-:Y:S02]  /*5850*/  FSEL R93, R128, -INF , !P4 ;  /* 0xff800000805d7808 */ /* 0x000fe40006000000 */
[----:B------:R-:W-:-:S04]  /*5860*/  ISETP.GE.AND P4, PT, R149, 0x52, PT ;  /* 0x000000529500780c */ /* 0x000fc80003f86270 */
[----:B------:R-:W-:-:S04]  /*5870*/  ISETP.GT.AND P5, PT, R2, 0x51, !P4 ;  /* 0x000000510200780c */ /* 0x000fc800067a4270 */
[----:B------:R-:W-:-:S04]  /*5880*/  ISETP.LT.OR P5, PT, R0, 0x52, P5 ;  /* 0x000000520000780c */ /* 0x000fc80002fa1670 */
[----:B------:R-:W-:Y:S02]  /*5890*/  FSEL R129, R129, -INF , !P5 ;  /* 0xff80000081817808 */ /* 0x000fe40006800000 */
[----:B------:R-:W-:-:S04]  /*58a0*/  ISETP.GE.AND P5, PT, R149, 0x59, PT ;  /* 0x000000599500780c */ /* 0x000fc80003fa6270 */
[----:B------:R-:W-:-:S04]  /*58b0*/  ISETP.GT.AND P6, PT, R2, 0x58, !P5 ;  /* 0x000000580200780c */ /* 0x000fc80006fc4270 */
[----:B------:R-:W-:-:S04]  /*58c0*/  ISETP.LT.OR P6, PT, R0, 0x59, P6 ;  /* 0x000000590000780c */ /* 0x000fc800037c1670 */
[----:B------:R-:W-:Y:S02]  /*58d0*/  FSEL R89, R132, -INF , !P6 ;  /* 0xff80000084597808 */ /* 0x000fe40007000000 */
[----:B------:R-:W-:-:S04]  /*58e0*/  ISETP.GE.AND P6, PT, R149, 0x1, PT ;  /* 0x000000019500780c */ /* 0x000fc80003fc6270 */
[----:B------:R-:W-:Y:S02]  /*58f0*/  P2R R92, PR, RZ, 0x40 ;  /* 0x00000040ff5c7803 */ /* 0x000fe40000000000 */
[----:B------:R-:W-:-:S04]  /*5900*/  ISETP.GT.AND P6, PT, R2, RZ, !P6 ;  /* 0x000000ff0200720c */ /* 0x000fc800077c4270 */
[----:B------:R-:W-:-:S04]  /*5910*/  ISETP.LT.OR P6, PT, R0, 0x1, P6 ;  /* 0x000000010000780c */ /* 0x000fc800037c1670 */
[----:B------:R-:W-:Y:S02]  /*5920*/  FSEL R165, R88, -INF , !P6 ;  /* 0xff80000058a57808 */ /* 0x000fe40007000000 */
[----:B------:R-:W-:-:S04]  /*5930*/  ISETP.GE.AND P6, PT, R149, 0x5a, PT ;  /* 0x0000005a9500780c */ /* 0x000fc80003fc6270 */
[----:B------:R-:W-:Y:S02]  /*5940*/  P2R R128, PR, RZ, 0x40 ;  /* 0x00000040ff807803 */ /* 0x000fe40000000000 */
[----:B------:R-:W-:Y:S01]  /*5950*/  ISETP.GT.AND P6, PT, R2, 0x59, !P6 ;  /* 0x000000590200780c */ /* 0x000fe200077c4270 */
[----:B0-----:R-:W-:-:S03]  /*5960*/  IMAD.IADD R2, R138, 0x1, R101 ;  /* 0x000000018a027824 */ /* 0x001fc600078e0265 */
[----:B------:R-:W-:Y:S01]  /*5970*/  ISETP.LT.OR P6, PT, R0, 0x5a, P6 ;  /* 0x0000005a0000780c */ /* 0x000fe200037c1670 */
[----:B------:R-:W-:-:S03]  /*5980*/  IMAD.IADD R0, R136, 0x1, R101 ;  /* 0x0000000188007824 */ /* 0x000fc600078e0265 */
[----:B------:R-:W-:Y:S02]  /*5990*/  FSEL R133, R133, -INF , !P6 ;  /* 0xff80000085857808 */ /* 0x000fe40007000000 */
[----:B------:R-:W-:-:S13]  /*59a0*/  ISETP.NE.AND P6, PT, R161, RZ, PT ;  /* 0x000000ffa100720c */ /* 0x000fda0003fc5270 */
[----:B------:R-:W-:Y:S05]  /*59b0*/  @!P6 BRA `(.L_x_941) ;  /* 0x000000000058e947 */ /* 0x000fea0003800000 */
        /* <DEDUP_REMOVED lines=13> */
.L_x_943:
[----:B------:R-:W-:-:S05]  /*5a90*/  IMAD.U32 R22, RZ, RZ, UR6 ;  /* 0x00000006ff167e24 */ /* 0x000fca000f8e00ff */
[----:B------:R-:W-:-:S13]  /*5aa0*/  ISETP.NE.AND P6, PT, R22, 0x1, PT ;  /* 0x000000011600780c */ /* 0x000fda0003fc5270 */
[----:B------:R-:W0:Y:S02]  /*5ab0*/  @P6 LDC.64 R104, c[0x0][0x9e8] ;  /* 0x00027a00ff686b82 */ /* 0x000e240000000a00 */
[----:B0-----:R-:W-:-:S05]  /*5ac0*/  @P6 IMAD.HI.U32 R14, R101, R104, RZ ;  /* 0x00000068650e6227 */ /* 0x001fca00078e00ff */
[----:B------:R-:W-:-:S07]  /*5ad0*/  @P6 SHF.R.U32.HI R101, RZ, R105, R14 ;  /* 0x00000069ff656219 */ /* 0x000fce000001160e */
.L_x_944:
[----:B------:R-:W-:Y:S05]  /*5ae0*/  BSYNC B0 ;  /* 0x0000000000007941 */ /* 0x000fea0003800000 */
.L_x_942:
[----:B------:R-:W-:-:S05]  /*5af0*/  IMAD R101, R101, R22, R140 ;  /* 0x0000001665657224 */ /* 0x000fca00078e028c */
[----:B------:R-:W-:Y:S02]  /*5b00*/  VIADDMNMX R0, R101, R22, R0, PT ;  /* 0x0000001665007246 */ /* 0x000fe40003800100 */
[----:B------:R-:W-:-:S07]  /*5b10*/  VIMNMX R2, R2, R101, !PT ;  /* 0x0000006502027248 */ /* 0x000fce0007fe0100 */
.L_x_941:
[C---:B------:R-:W-:Y:S01]  /*5b20*/  ISETP.GT.AND P2, PT, R2.reuse, 0x1, !P2 ;  /* 0x000000010200780c */ /* 0x040fe20005744270 */
[----:B------:R-:W-:Y:S01]  /*5b30*/  UMOV UR5, UR4 ;  /* 0x0000000400057c82 */ /* 0x000fe20008000000 */
[----:B------:R-:W-:Y:S02]  /*5b40*/  ISETP.GT.AND P3, PT, R2, 0x8, !P3 ;  /* 0x000000080200780c */ /* 0x000fe40005f64270 */
        /* <DEDUP_REMOVED lines=38> */
[----:B------:R-:W-:Y:S02]  /*5db0*/  ISETP.GT.AND P2, PT, R2, 0x20, !P3 ;  /* 0x000000200200780c */ /* 0x000fe40005f44270 */
[----:B------:R-:W-:-:S02]  /*5dc0*/  FMNMX.FTZ R14, R23, R14, !PT ;  /* 0x0000000e170e7209 */ /* 0x000fc40007810000 */
[----:B------:R-:W-:Y:S02]  /*5dd0*/  ISETP.LT.OR P2, PT, R0, 0x21, P2 ;  /* 0x000000210000780c */ /* 0x000fe40001741670 */
[----:B------:R-:W-:Y:S02]  /*5de0*/  FMNMX.FTZ R14, R113, R14, !PT ;  /* 0x0000000e710e7209 */ /* 0x000fe40007810000 */
[----:B------:R-:W-:Y:S02]  /*5df0*/  FSEL R141, R106, -INF , !P2 ;  /* 0xff8000006a8d7808 */ /* 0x000fe40005000000 */
[----:B------:R-:W-:Y:S02]  /*5e00*/  ISETP.GT.AND P2, PT, R2, 0x21, !P6 ;  /* 0x000000210200780c */ /* 0x000fe40007744270 */
[----:B------:R-:W-:Y:S02]  /*5e10*/  ISETP.NE.AND P6, PT, R147, RZ, PT ;  /* 0x000000ff9300720c */ /* 0x000fe40003fc5270 */
        /* <DEDUP_REMOVED lines=19> */
[----:B------:R-:W-:Y:S02]  /*5f50*/  ISETP.GT.AND P2, PT, R2, 0x30, !P2 ;  /* 0x000000300200780c */ /* 0x000fe40005744270 */
[----:B------:R-:W-:Y:S02]  /*5f60*/  ISETP.NE.AND P3, PT, R124, RZ, PT ;  /* 0x000000ff7c00720c */ /* 0x000fe40003f65270 */
[----:B------:R-:W-:Y:S02]  /*5f70*/  ISETP.LT.OR P2, PT, R0, 0x31, P2 ;  /* 0x000000310000780c */ /* 0x000fe40001741670 */
[----:B------:R-:W-:Y:S02]  /*5f80*/  FMNMX.FTZ R14, R89, R14, !PT ;  /* 0x0000000e590e7209 */ /* 0x000fe40007810000 */
[----:B------:R-:W-:Y:S02]  /*5f90*/  FSEL R107, R114, -INF , !P2 ;  /* 0xff800000726b7808 */ /* 0x000fe40005000000 */
[----:B------:R-:W-:-:S02]  /*5fa0*/  ISETP.NE.AND P2, PT, R112, RZ, PT ;  /* 0x000000ff7000720c */ /* 0x000fc40003f45270 */
[----:B------:R-:W-:Y:S02]  /*5fb0*/  FMNMX.FTZ R22, R133, R14, !PT ;  /* 0x0000000e85167209 */ /* 0x000fe40007810000 */
[C---:B------:R-:W-:Y:S01]  /*5fc0*/  ISETP.GT.AND P2, PT, R2.reuse, 0x31, !P2 ;  /* 0x000000310200780c */ /* 0x040fe20005744270 */
[----:B------:R-:W0:Y:S01]  /*5fd0*/  LDC R14, c[0x0][0x988] ;  /* 0x00026200ff0e7b82 */ /* 0x000e220000000800 */
[----:B------:R-:W-:Y:S01]  /*5fe0*/  ISETP.GT.AND P4, PT, R2, 0x51, !P4 ;  /* 0x000000510200780c */ /* 0x000fe20006784270 */
[----:B------:R-:W1:Y:S01]  /*5ff0*/  SHFL.BFLY PT, R163, R22, 0x2, 0x1f ;  /* 0x0c401f0016a37f89 */ /* 0x000e6200000e0000 */
[C---:B------:R-:W-:Y:S02]  /*6000*/  ISETP.LT.OR P2, PT, R0.reuse, 0x32, P2 ;  /* 0x000000320000780c */ /* 0x040fe40001741670 */
[----:B------:R-:W-:Y:S02]  /*6010*/  ISETP.LT.OR P4, PT, R0, 0x52, P4 ;  /* 0x000000520000780c */ /* 0x000fe40002781670 */
[----:B------:R-:W-:-:S02]  /*6020*/  FSEL R115, R115, -INF , !P2 ;  /* 0xff80000073737808 */ /* 0x000fc40005000000 */
[----:B------:R-:W-:Y:S02]  /*6030*/  ISETP.NE.AND P2, PT, R150, RZ, PT ;  /* 0x000000ff9600720c */ /* 0x000fe40003f45270 */
[C---:B------:R-:W-:Y:S02]  /*6040*/  ISETP.GT.AND P5, PT, R2.reuse, 0x58, !P5 ;  /* 0x000000580200780c */ /* 0x040fe40006fa4270 */
[----:B------:R-:W-:Y:S02]  /*6050*/  ISETP.GT.AND P2, PT, R2, 0x38, !P2 ;  /* 0x000000380200780c */ /* 0x000fe40005744270 */
[----:B------:R-:W-:Y:S02]  /*6060*/  FSEL R131, R131, -INF , !P4 ;  /* 0xff80000083837808 */ /* 0x000fe40006000000 */
[C---:B------:R-:W-:Y:S02]  /*6070*/  ISETP.LT.OR P2, PT, R0.reuse, 0x39, P2 ;  /* 0x000000390000780c */ /* 0x040fe40001741670 */
[----:B------:R-:W-:-:S02]  /*6080*/  ISETP.LT.OR P5, PT, R0, 0x59, P5 ;  /* 0x000000590000780c */ /* 0x000fc40002fa1670 */
[----:B------:R-:W-:Y:S02]  /*6090*/  FSEL R111, R118, -INF , !P2 ;  /* 0xff800000766f7808 */ /* 0x000fe40005000000 */
[----:B------:R-:W-:Y:S02]  /*60a0*/  ISETP.NE.AND P2, PT, R116, RZ, PT ;  /* 0x000000ff7400720c */ /* 0x000fe40003f45270 */
[----:B-1----:R-:W-:Y:S02]  /*60b0*/  FMNMX.FTZ R88, R22, R163, !PT ;  /* 0x000000a316587209 */ /* 0x002fe40007810000 */
[----:B------:R-:W-:-:S03]  /*60c0*/  ISETP.GT.AND P2, PT, R2, 0x39, !P2 ;  /* 0x000000390200780c */ /* 0x000fc60005744270 */
[----:B------:R-:W1:Y:S01]  /*60d0*/  SHFL.BFLY PT, R163, R88, 0x1, 0x1f ;  /* 0x0c201f0058a37f89 */ /* 0x000e6200000e0000 */
[----:B------:R-:W-:-:S04]  /*60e0*/  ISETP.LT.OR P2, PT, R0, 0x3a, P2 ;  /* 0x0000003a0000780c */ /* 0x000fc80001741670 */
[----:B------:R-:W-:Y:S02]  /*60f0*/  FSEL R119, R119, -INF , !P2 ;  /* 0xff80000077777808 */ /* 0x000fe40005000000 */
[----:B------:R-:W-:-:S04]  /*6100*/  ISETP.NE.AND P2, PT, R152, RZ, PT ;  /* 0x000000ff9800720c */ /* 0x000fc80003f45270 */
[----:B------:R-:W-:-:S04]  /*6110*/  ISETP.GT.AND P2, PT, R2, 0x40, !P2 ;  /* 0x000000400200780c */ /* 0x000fc80005744270 */
[----:B------:R-:W-:-:S04]  /*6120*/  ISETP.LT.OR P2, PT, R0, 0x41, P2 ;  /* 0x000000410000780c */ /* 0x000fc80001741670 */
[----:B------:R-:W-:Y:S02]  /*6130*/  FSEL R153, R122, -INF , !P2 ;  /* 0xff8000007a997808 */ /* 0x000fe40005000000 */
[----:B------:R-:W-:Y:S02]  /*6140*/  ISETP.NE.AND P2, PT, R120, RZ, PT ;  /* 0x000000ff7800720c */ /* 0x000fe40003f45270 */
[----:B-1----:R-:W-:Y:S02]  /*6150*/  FMNMX.FTZ R163, R88, R163, !PT ;  /* 0x000000a358a37209 */ /* 0x002fe40007810000 */
[----:B------:R-:W-:-:S04]  /*6160*/  ISETP.GT.AND P2, PT, R2, 0x41, !P2 ;  /* 0x000000410200780c */ /* 0x000fc80005744270 */
[----:B------:R-:W-:-:S04]  /*6170*/  ISETP.LT.OR P2, PT, R0, 0x42, P2 ;  /* 0x000000420000780c */ /* 0x000fc80001741670 */
[----:B------:R-:W-:Y:S02]  /*6180*/  FSEL R123, R123, -INF , !P2 ;  /* 0xff8000007b7b7808 */ /* 0x000fe40005000000 */
[----:B------:R-:W-:-:S04]  /*6190*/  ISETP.NE.AND P2, PT, R154, RZ, PT ;  /* 0x000000ff9a00720c */ /* 0x000fc80003f45270 */
[----:B------:R-:W-:-:S04]  /*61a0*/  ISETP.GT.AND P2, PT, R2, 0x48, !P2 ;  /* 0x000000480200780c */ /* 0x000fc80005744270 */
[----:B------:R-:W-:-:S04]  /*61b0*/  ISETP.LT.OR P2, PT, R0, 0x49, P2 ;  /* 0x000000490000780c */ /* 0x000fc80001741670 */
[----:B------:R-:W-:Y:S02]  /*61c0*/  FSEL R157, R126, -INF , !P2 ;  /* 0xff8000007e9d7808 */ /* 0x000fe40005000000 */
[----:B------:R-:W-:-:S04]  /*61d0*/  ISETP.GT.AND P2, PT, R2, 0x49, !P3 ;  /* 0x000000490200780c */ /* 0x000fc80005f44270 */
[----:B------:R-:W-:-:S04]  /*61e0*/  ISETP.LT.OR P2, PT, R0, 0x4a, P2 ;  /* 0x0000004a0000780c */ /* 0x000fc80001741670 */
[----:B------:R-:W-:Y:S02]  /*61f0*/  FSEL R127, R127, -INF , !P2 ;  /* 0xff8000007f7f7808 */ /* 0x000fe40005000000 */
[----:B------:R-:W-:Y:S02]  /*6200*/  ISETP.GT.AND P2, PT, R2, 0x50, !P6 ;  /* 0x000000500200780c */ /* 0x000fe40007744270 */
[----:B------:R-:W-:Y:S01]  /*6210*/  ISETP.NE.AND P6, PT, R92, RZ, PT ;  /* 0x000000ff5c00720c */ /* 0x000fe20003fc5270 */
[----:B0-----:R-:W-:Y:S01]  /*6220*/  FMUL.FTZ R92, R163, R14 ;  /* 0x0000000ea35c7220 */ /* 0x001fe20000410000 */
[----:B------:R-:W-:-:S04]  /*6230*/  ISETP.LT.OR P2, PT, R0, 0x51, P2 ;  /* 0x000000510000780c */ /* 0x000fc80001741670 */
[----:B------:R-:W-:Y:S02]  /*6240*/  FSEL R159, R130, -INF , !P2 ;  /* 0xff800000829f7808 */ /* 0x000fe40005000000 */
[----:B------:R-:W-:Y:S02]  /*6250*/  ISETP.GT.AND P2, PT, R2, RZ, !P6 ;  /* 0x000000ff0200720c */ /* 0x000fe40007744270 */
[----:B------:R-:W-:Y:S02]  /*6260*/  ISETP.NE.AND P6, PT, R128, RZ, PT ;  /* 0x000000ff8000720c */ /* 0x000fe40003fc5270 */
[----:B------:R-:W-:Y:S02]  /*6270*/  ISETP.LT.OR P2, PT, R0, 0x1, P2 ;  /* 0x000000010000780c */ /* 0x000fe40001741670 */
[----:B------:R-:W-:Y:S02]  /*6280*/  ISETP.GT.AND P3, PT, R2, 0x59, !P6 ;  /* 0x000000590200780c */ /* 0x000fe40007764270 */
[----:B------:R-:W-:-:S02]  /*6290*/  FSEL R90, R90, -INF , !P2 ;  /* 0xff8000005a5a7808 */ /* 0x000fc40005000000 */
[----:B------:R-:W-:Y:S02]  /*62a0*/  FSETP.NEU.FTZ.AND P2, PT, R163, -INF , PT ;  /* 0xff800000a300780b */ /* 0x000fe40003f5d000 */
[----:B------:R-:W-:Y:S02]  /*62b0*/  FMNMX.FTZ R22, R90, R11, !PT ;  /* 0x0000000b5a167209 */ /* 0x000fe40007810000 */
[----:B------:R-:W-:Y:S02]  /*62c0*/  FSEL R92, R92, RZ, P2 ;  /* 0x000000ff5c5c7208 */ /* 0x000fe40001000000 */
[----:B------:R-:W-:Y:S02]  /*62d0*/  FMNMX.FTZ R22, R101, R22, !PT ;  /* 0x0000001665167209 */ /* 0x000fe40007810000 */
[----:B------:R-:W-:Y:S01]  /*62e0*/  ISETP.LT.OR P3, PT, R0, 0x5a, P3 ;  /* 0x0000005a0000780c */ /* 0x000fe20001f61670 */
[--C-:B------:R-:W-:Y:S01]  /*62f0*/  FFMA.FTZ R148, R151, R14, -R92.reuse ;  /* 0x0000000e97947223 */ /* 0x100fe2000001085c */
[----:B------:R-:W-:Y:S01]  /*6300*/  FMNMX.FTZ R22, R91, R22, !PT ;  /* 0x000000165b167209 */ /* 0x000fe20007810000 */
[-CC-:B------:R-:W-:Y:S01]  /*6310*/  FFMA.FTZ R150, R137, R14.reuse, -R92.reuse ;  /* 0x0000000e89967223 */ /* 0x180fe2000001085c */
[----:B------:R-:W-:Y:S01]  /*6320*/  FSEL R151, R134, -INF , !P5 ;  /* 0xff80000086977808 */ /* 0x000fe20006800000 */
[--C-:B------:R-:W-:Y:S01]  /*6330*/  FFMA.FTZ R142, R15, R14, -R92.reuse ;  /* 0x0000000e0f8e7223 */ /* 0x100fe2000001085c */
[----:B------:R-:W-:Y:S01]  /*6340*/  FMNMX.FTZ R22, R95, R22, !PT ;  /* 0x000000165f167209 */ /* 0x000fe20007810000 */
[-CC-:B------:R-:W-:Y:S01]  /*6350*/  FFMA.FTZ R138, R89, R14.reuse, -R92.reuse ;  /* 0x0000000e598a7223 */ /* 0x180fe2000001085c */
[----:B------:R-:W-:Y:S01]  /*6360*/  FSEL R135, R135, -INF , !P3 ;  /* 0xff80000087877808 */ /* 0x000fe20005800000 */
[--C-:B------:R-:W-:Y:S01]  /*6370*/  FFMA.FTZ R144, R23, R14, -R92.reuse ;  /* 0x0000000e17907223 */ /* 0x100fe2000001085c */
[----:B------:R-:W-:Y:S01]  /*6380*/  FMNMX.FTZ R22, R105, R22, !PT ;  /* 0x0000001669167209 */ /* 0x000fe20007810000 */
[-CC-:B------:R-:W-:Y:S01]  /*6390*/  FFMA.FTZ R23, R113, R14.reuse, -R92.reuse ;  /* 0x0000000e71177223 */ /* 0x180fe2000001085c */
[----:B------:R-:W-:Y:S01]  /*63a0*/  FSEL R2, R163, RZ, P2 ;  /* 0x000000ffa3027208 */ /* 0x000fe20001000000 */
[--C-:B------:R-:W-:Y:S01]  /*63b0*/  FFMA.FTZ R146, R97, R14, -R92.reuse ;  /* 0x0000000e61927223 */ /* 0x100fe2000001085c */
[----:B------:R-:W-:Y:S01]  /*63c0*/  FMNMX.FTZ R22, R99, R22, !PT ;  /* 0x0000001663167209 */ /* 0x000fe20007810000 */
[-CC-:B------:R-:W-:Y:S01]  /*63d0*/  FFMA.FTZ R140, R21, R14.reuse, -R92.reuse ;  /* 0x0000000e158c7223 */ /* 0x180fe2000001085c */
[--C-:B------:R-:W-:Y:S01]  /*63e0*/  FFMA.FTZ R136, R93, R14, -R92.reuse ;  /* 0x0000000e5d887223 */ /* 0x100fe2000001085c */
[----:B------:R-:W-:Y:S01]  /*63f0*/  FADD.FTZ R89, -R2, R3 ;  /* 0x0000000302597221 */ /* 0x000fe20000010100 */
        /* <DEDUP_REMOVED lines=39> */
[----:B------:R-:W-:Y:S04]  /*6670*/  MUFU.EX2 R154, R154 ;  /* 0x0000009a009a7308 */ /* 0x000fe80000000800 */
        /* <DEDUP_REMOVED lines=10> */
[----:B0-----:R-:W-:Y:S01]  /*6720*/  FMNMX.FTZ R15, R137, R0, !PT ;  /* 0x00000000890f7209 */ /* 0x001fe20007810000 */
[----:B------:R-:W-:-:S03]  /*6730*/  FMUL.FTZ R0, R89, R14 ;  /* 0x0000000e59007220 */ /* 0x000fc60000410000 */
[C---:B------:R-:W-:Y:S01]  /*6740*/  FSETP.NEU.FTZ.AND P2, PT, R15.reuse, -INF , PT ;  /* 0xff8000000f00780b */ /* 0x040fe20003f5d000 */
[CC--:B------:R-:W-:Y:S02]  /*6750*/  FMUL.FTZ R2, R15.reuse, R14.reuse ;  /* 0x0000000e0f027220 */ /* 0x0c0fe40000410000 */
[----:B------:R-:W0:Y:S03]  /*6760*/  MUFU.EX2 R0, R0 ;  /* 0x0000000000007308 */ /* 0x000e260000000800 */
[----:B------:R-:W-:Y:S02]  /*6770*/  FSEL R92, R2, RZ, P2 ;  /* 0x000000ff025c7208 */ /* 0x000fe40001000000 */
[----:B------:R-:W-:Y:S02]  /*6780*/  FSEL R2, R15, RZ, P2 ;  /* 0x000000ff0f027208 */ /* 0x000fe40001000000 */
[----:B------:R-:W-:Y:S01]  /*6790*/  ISETP.GT.AND P2, PT, R20, R13, PT ;  /* 0x0000000d1400720c */ /* 0x000fe20003f44270 */
[-CC-:B------:R-:W-:Y:S01]  /*67a0*/  FFMA.FTZ R89, R90, R14.reuse, -R92.reuse ;  /* 0x0000000e5a597223 */ /* 0x180fe2000001085c */
[-CC-:B------:R-:W-:Y:S01]  /*67b0*/  FFMA.FTZ R88, R101, R14.reuse, -R92.reuse ;  /* 0x0000000e65587223 */ /* 0x180fe2000001085c */
[----:B------:R-:W-:Y:S01]  /*67c0*/  FADD.FTZ R11, -R2, R11 ;  /* 0x0000000b020b7221 */ /* 0x000fe20000010100 */
[-CC-:B------:R-:W-:Y:S01]  /*67d0*/  FFMA.FTZ R22, R91, R14.reuse, -R92.reuse ;  /* 0x0000000e5b167223 */ /* 0x180fe2000001085c */
[-CC-:B------:R-:W-:Y:S01]  /*67e0*/  FFMA.FTZ R95, R95, R14.reuse, -R92.reuse ;  /* 0x0000000e5f5f7223 */ /* 0x180fe2000001085c */
[-CC-:B------:R-:W-:Y:S01]  /*67f0*/  FFMA.FTZ R105, R105, R14.reuse, -R92.reuse ;  /* 0x0000000e69697223 */ /* 0x180fe2000001085c */
[-C--:B------:R-:W-:Y:S01]  /*6800*/  FMUL.FTZ R11, R11, R14.reuse ;  /* 0x0000000e0b0b7220 */ /* 0x080fe20000410000 */
[----:B------:R-:W-:Y:S01]  /*6810*/  MUFU.EX2 R89, R89 ;  /* 0x0000005900597308 */ /* 0x000fe20000000800 */
[--C-:B------:R-:W-:Y:S01]  /*6820*/  FFMA.FTZ R99, R99, R14, -R92.reuse ;  /* 0x0000000e63637223 */ /* 0x100fe2000001085c */
[----:B0-----:R-:W-:Y:S01]  /*6830*/  FFMA.FTZ R91, R0, R8, R165 ;  /* 0x00000008005b7223 */ /* 0x001fe200000100a5 */
[-CC-:B------:R-:W-:Y:S01]  /*6840*/  FFMA.FTZ R139, R139, R14.reuse, -R92.reuse ;  /* 0x0000000e8b8b7223 */ /* 0x180fe2000001085c */
[-CC-:B------:R-:W-:Y:S01]  /*6850*/  FFMA.FTZ R103, R103, R14.reuse, -R92.reuse ;  /* 0x0000000e67677223 */ /* 0x180fe2000001085c */
[-CC-:B------:R-:W-:Y:S01]  /*6860*/  FFMA.FTZ R141, R141, R14.reuse, -R92.reuse ;  /* 0x0000000e8d8d7223 */ /* 0x180fe2000001085c */
[----:B------:R-:W-:Y:S01]  /*6870*/  FADD.FTZ R91, R156, R91 ;  /* 0x0000005b9c5b7221 */ /* 0x000fe20000010000 */
[-CC-:B------:R-:W-:Y:S01]  /*6880*/  FFMA.FTZ R143, R143, R14.reuse, -R92.reuse ;  /* 0x0000000e8f8f7223 */ /* 0x180fe2000001085c */
[----:B------:R0:W1:Y:S01]  /*6890*/  MUFU.EX2 R2, R11 ;  /* 0x0000000b00027308 */ /* 0x0000620000000800 */
[-CC-:B------:R-:W-:Y:S01]  /*68a0*/  FFMA.FTZ R147, R147, R14.reuse, -R92.reuse ;  /* 0x0000000e93937223 */ /* 0x180fe2000001085c */
[----:B------:R-:W-:Y:S01]  /*68b0*/  FADD.FTZ R8, R158, R91 ;  /* 0x0000005b9e087221 */ /* 0x000fe20000010000 */
[-CC-:B------:R-:W-:Y:S01]  /*68c0*/  FFMA.FTZ R149, R149, R14.reuse, -R92.reuse ;  /* 0x0000000e95957223 */ /* 0x180fe2000001085c */
[-CC-:B------:R-:W-:Y:S01]  /*68d0*/  FFMA.FTZ R107, R107, R14.reuse, -R92.reuse ;  /* 0x0000000e6b6b7223 */ /* 0x180fe2000001085c */
[-C--:B------:R-:W-:Y:S01]  /*68e0*/  FFMA.FTZ R115, R115, R14.reuse, -R92 ;  /* 0x0000000e73737223 */ /* 0x080fe2000001085c */
[----:B------:R-:W-:Y:S01]  /*68f0*/  FADD.FTZ R91, R167, R8 ;  /* 0x00000008a75b7221 */ /* 0x000fe20000010000 */
[-CC-:B------:R-:W-:Y:S01]  /*6900*/  FFMA.FTZ R111, R111, R14.reuse, -R92.reuse ;  /* 0x0000000e6f6f7223 */ /* 0x180fe2000001085c */
[----:B------:R-:W2:Y:S01]  /*6910*/  MUFU.EX2 R88, R88 ;  /* 0x0000005800587308 */ /* 0x000ea20000000800 */
[----:B------:R-:W-:Y:S01]  /*6920*/  FFMA.FTZ R119, R119, R14, -R92 ;  /* 0x0000000e77777223 */ /* 0x000fe2000001085c */
[----:B------:R-:W-:Y:S01]  /*6930*/  FADD.FTZ R8, R152, R91 ;  /* 0x0000005b98087221 */ /* 0x000fe20000010000 */
[----:B------:R-:W-:-:S02]  /*6940*/  IMAD.U32 R90, RZ, RZ, UR11 ;  /* 0x0000000bff5a7e24 */ /* 0x000fc4000f8e00ff */
[-CC-:B------:R-:W-:Y:S01]  /*6950*/  FFMA.FTZ R153, R153, R14.reuse, -R92.reuse ;  /* 0x0000000e99997223 */ /* 0x180fe2000001085c */
[-C--:B------:R-:W-:Y:S01]  /*6960*/  FFMA.FTZ R123, R123, R14.reuse, -R92 ;  /* 0x0000000e7b7b7223 */ /* 0x080fe2000001085c */
[----:B0-----:R-:W-:Y:S01]  /*6970*/  FADD.FTZ R11, R169, R8 ;  /* 0x00000008a90b7221 */ /* 0x001fe20000010000 */
[----:B------:R-:W-:Y:S01]  /*6980*/  @!P1 VIADD R90, R90, 0x2a860 ;  /* 0x0002a8605a5a9836 */ /* 0x000fe20000000000 */
[----:B------:R-:W0:Y:S01]  /*6990*/  MUFU.EX2 R22, R22 ;  /* 0x0000001600167308 */ /* 0x000e220000000800 */
[----:B-1----:R-:W-:Y:S01]  /*69a0*/  FFMA.FTZ R5, R2, R5, R89 ;  /* 0x0000000502057223 */ /* 0x002fe20000010059 */
[----:B------:R-:W-:Y:S01]  /*69b0*/  FADD.FTZ R8, R154, R11 ;  /* 0x0000000b9a087221 */ /* 0x000fe20000010000 */
[-C--:B------:R-:W-:Y:S01]  /*69c0*/  FFMA.FTZ R157, R157, R14.reuse, -R92 ;  /* 0x0000000e9d9d7223 */ /* 0x080fe2000001085c */
[----:B------:R-:W-:Y:S01]  /*69d0*/  @!P1 PRMT R90, RZ, 0x654, R90 ;  /* 0x00000654ff5a9816 */ /* 0x000fe2000000005a */
[-C--:B------:R-:W-:Y:S01]  /*69e0*/  FFMA.FTZ R127, R127, R14.reuse, -R92 ;  /* 0x0000000e7f7f7223 */ /* 0x080fe2000001085c */
[----:B------:R-:W-:Y:S01]  /*69f0*/  FADD.FTZ R11, R155, R8 ;  /* 0x000000089b0b7221 */ /* 0x000fe20000010000 */
[-CC-:B------:R-:W-:Y:S01]  /*6a00*/  FFMA.FTZ R159, R159, R14.reuse, -R92.reuse ;  /* 0x0000000e9f9f7223 */ /* 0x180fe2000001085c */
[----:B------:R-:W1:Y:S01]  /*6a10*/  MUFU.EX2 R95, R95 ;  /* 0x0000005f005f7308 */ /* 0x000e620000000800 */
[----:B--2---:R-:W-:Y:S01]  /*6a20*/  FADD.FTZ R5, R88, R5 ;  /* 0x0000000558057221 */ /* 0x004fe20000010000 */
[----:B------:R-:W-:Y:S01]  /*6a30*/  FADD.FTZ R8, R148, R11 ;  /* 0x0000000b94087221 */ /* 0x000fe20000010000 */
[----:B------:R2:W-:Y:S01]  /*6a40*/  @!P1 SYNCS.ARRIVE.TRANS64.RED.A1T0 RZ, [R90+URZ], RZ ;  /* 0x000000ff5aff99a7 */ /* 0x0005e2000810043f */
[-CC-:B------:R-:W-:Y:S01]  /*6a50*/  FFMA.FTZ R131, R131, R14.reuse, -R92.reuse ;  /* 0x0000000e83837223 */ /* 0x180fe2000001085c */
[-C--:B------:R-:W-:Y:S01]  /*6a60*/  FFMA.FTZ R151, R151, R14.reuse, -R92 ;  /* 0x0000000e97977223 */ /* 0x080fe2000001085c */
[----:B------:R-:W-:Y:S01]  /*6a70*/  FADD.FTZ R11, R145, R8 ;  /* 0x00000008910b7221 */ /* 0x000fe20000010000 */
[----:B------:R-:W-:Y:S01]  /*6a80*/  FFMA.FTZ R92, R135, R14, -R92 ;  /* 0x0000000e875c7223 */ /* 0x000fe2000001085c */
[----:B------:R-:W3:Y:S01]  /*6a90*/  MUFU.EX2 R94, R105 ;  /* 0x00000069005e7308 */ /* 0x000ee20000000800 */
[----:B0-----:R-:W-:Y:S01]  /*6aa0*/  FADD.FTZ R5, R22, R5 ;  /* 0x0000000516057221 */ /* 0x001fe20000010000 */
[----:B------:R-:W-:Y:S01]  /*6ab0*/  FADD.FTZ R8, R150, R11 ;  /* 0x0000000b96087221 */ /* 0x000fe20000010000 */
[----:B------:R-:W-:Y:S01]  /*6ac0*/  F2FP.F16.F32.PACK_AB R154, R155, R154 ;  /* 0x0000009a9b9a723e */ /* 0x000fe200000000ff */
[----:B------:R-:W-:Y:S01]  /*6ad0*/  VIADD R20, R20, 0xffffffff ;  /* 0xffffffff14147836 */ /* 0x000fe20000000000 */
[----:B------:R-:W-:Y:S01]  /*6ae0*/  F2FP.F16.F32.PACK_AB R148, R145, R148 ;  /* 0x000000949194723e */ /* 0x000fe200000000ff */
[----:B------:R-:W-:Y:S01]  /*6af0*/  FADD.FTZ R11, R109, R8 ;  /* 0x000000086d0b7221 */ /* 0x000fe20000010000 */
[----:B------:R-:W-:Y:S01]  /*6b00*/  F2FP.F16.F32.PACK_AB R156, R156, R165 ;  /* 0x000000a59c9c723e */ /* 0x000fe200000000ff */
[----:B------:R-:W0:Y:S01]  /*6b10*/  MUFU.EX2 R99, R99 ;  /* 0x0000006300637308 */ /* 0x000e220000000800 */
[----:B-1----:R-:W-:Y:S01]  /*6b20*/  FADD.FTZ R5, R95, R5 ;  /* 0x000000055f057221 */ /* 0x002fe20000010000 */
[----:B------:R-:W-:Y:S01]  /*6b30*/  FADD.FTZ R8, R144, R11 ;  /* 0x0000000b90087221 */ /* 0x000fe20000010000 */
[----:B------:R-:W-:-:S02]  /*6b40*/  F2FP.F16.F32.PACK_AB R158, R167, R158 ;  /* 0x0000009ea79e723e */ /* 0x000fc400000000ff */
[----:B------:R-:W-:Y:S01]  /*6b50*/  F2FP.F16.F32.PACK_AB R152, R169, R152 ;  /* 0x00000098a998723e */ /* 0x000fe200000000ff */
[----:B------:R-:W-:Y:S01]  /*6b60*/  FADD.FTZ R11, R23, R8 ;  /* 0x00000008170b7221 */ /* 0x000fe20000010000 */
[----:B------:R-:W-:Y:S01]  /*6b70*/  F2FP.F16.F32.PACK_AB R150, R109, R150 ;  /* 0x000000966d96723e */ /* 0x000fe200000000ff */
[----:B------:R-:W1:Y:S01]  /*6b80*/  MUFU.EX2 R96, R139 ;  /* 0x0000008b00607308 */ /* 0x000e620000000800 */
[----:B---3--:R-:W-:Y:S01]  /*6b90*/  FADD.FTZ R5, R94, R5 ;  /* 0x000000055e057221 */ /* 0x008fe20000010000 */
[----:B------:R-:W-:-:S06]  /*6ba0*/  F2FP.F16.F32.PACK_AB R144, R23, R144 ;  /* 0x000000901790723e */ /* 0x000fcc00000000ff */
[----:B------:R-:W3:Y:S01]  /*6bb0*/  MUFU.EX2 R103, R103 ;  /* 0x0000006700677308 */ /* 0x000ee20000000800 */
[----:B0-----:R-:W-:-:S07]  /*6bc0*/  FADD.FTZ R5, R99, R5 ;  /* 0x0000000563057221 */ /* 0x001fce0000010000 */
[----:B------:R-:W0:Y:S01]  /*6bd0*/  MUFU.EX2 R98, R141 ;  /* 0x0000008d00627308 */ /* 0x000e220000000800 */
[----:B-1----:R-:W-:-:S07]  /*6be0*/  FADD.FTZ R5, R96, R5 ;  /* 0x0000000560057221 */ /* 0x002fce0000010000 */
[----:B------:R-:W1:Y:S01]  /*6bf0*/  MUFU.EX2 R143, R143 ;  /* 0x0000008f008f7308 */ /* 0x000e620000000800 */
[C---:B---3--:R-:W-:Y:S01]  /*6c00*/  FADD.FTZ R5, R103.reuse, R5 ;  /* 0x0000000567057221 */ /* 0x048fe20000010000 */
[----:B------:R-:W-:-:S06]  /*6c10*/  F2FP.F16.F32.PACK_AB R155, R103, R96 ;  /* 0x00000060679b723e */ /* 0x000fcc00000000ff */
[----:B------:R-:W3:Y:S01]  /*6c20*/  MUFU.EX2 R100, R147 ;  /* 0x0000009300647308 */ /* 0x000ee20000000800 */
[----:B0-----:R-:W-:-:S07]  /*6c30*/  FADD.FTZ R5, R98, R5 ;  /* 0x0000000562057221 */ /* 0x001fce0000010000 */
[----:B------:R0:W4:Y:S01]  /*6c40*/  MUFU.EX2 R101, R149 ;  /* 0x0000009500657308 */ /* 0x0001220000000800 */
[----:B-1----:R-:W-:-:S07]  /*6c50*/  FADD.FTZ R5, R143, R5 ;  /* 0x000000058f057221 */ /* 0x002fce0000010000 */
[----:B------:R-:W1:Y:S01]  /*6c60*/  MUFU.EX2 R102, R107 ;  /* 0x0000006b00667308 */ /* 0x000e620000000800 */
[----:B---3--:R-:W-:Y:S01]  /*6c70*/  FADD.FTZ R5, R100, R5 ;  /* 0x0000000564057221 */ /* 0x008fe20000010000 */
[----:B0-----:R-:W-:-:S06]  /*6c80*/  F2FP.F16.F32.PACK_AB R149, R143, R98 ;  /* 0x000000628f95723e */ /* 0x001fcc00000000ff */
[----:B------:R-:W0:Y:S01]  /*6c90*/  MUFU.EX2 R115, R115 ;  /* 0x0000007300737308 */ /* 0x000e220000000800 */
[----:B----4-:R-:W-:-:S07]  /*6ca0*/  FADD.FTZ R5, R101, R5 ;  /* 0x0000000565057221 */ /* 0x010fce0000010000 */
[----:B------:R-:W3:Y:S01]  /*6cb0*/  MUFU.EX2 R146, R146 ;  /* 0x0000009200927308 */ /* 0x000ee20000000800 */
[----:B-1----:R-:W-:-:S07]  /*6cc0*/  FADD.FTZ R5, R102, R5 ;  /* 0x0000000566057221 */ /* 0x002fce0000010000 */
[----:B------:R-:W1:Y:S01]  /*6cd0*/  MUFU.EX2 R104, R111 ;  /* 0x0000006f00687308 */ /* 0x000e620000000800 */
[C---:B0-----:R-:W-:Y:S01]  /*6ce0*/  FADD.FTZ R5, R115.reuse, R5 ;  /* 0x0000000573057221 */ /* 0x041fe20000010000 */
[----:B------:R-:W-:-:S06]  /*6cf0*/  F2FP.F16.F32.PACK_AB R145, R115, R102 ;  /* 0x000000667391723e */ /* 0x000fcc00000000ff */
[----:B------:R-:W0:Y:S01]  /*6d00*/  MUFU.EX2 R97, R97 ;  /* 0x0000006100617308 */ /* 0x000e220000000800 */
[----:B---3--:R-:W-:-:S07]  /*6d10*/  FADD.FTZ R8, R146, R11 ;  /* 0x0000000b92087221 */ /* 0x008fce0000010000 */
[----:B------:R-:W3:Y:S01]  /*6d20*/  MUFU.EX2 R119, R119 ;  /* 0x0000007700777308 */ /* 0x000ee20000000800 */
[----:B-1----:R-:W-:-:S07]  /*6d30*/  FADD.FTZ R5, R104, R5 ;  /* 0x0000000568057221 */ /* 0x002fce0000010000 */
[----:B------:R-:W1:Y:S01]  /*6d40*/  MUFU.EX2 R140, R140 ;  /* 0x0000008c008c7308 */ /* 0x000e620000000800 */
[C---:B0-----:R-:W-:Y:S01]  /*6d50*/  FADD.FTZ R11, R97.reuse, R8 ;  /* 0x00000008610b7221 */ /* 0x041fe20000010000 */
[----:B------:R-:W-:-:S06]  /*6d60*/  F2FP.F16.F32.PACK_AB R146, R97, R146 ;  /* 0x000000926192723e */ /* 0x000fcc00000000ff */
[----:B------:R0:W4:Y:S01]  /*6d70*/  MUFU.EX2 R106, R153 ;  /* 0x00000099006a7308 */ /* 0x0001220000000800 */
[C---:B---3--:R-:W-:Y:S01]  /*6d80*/  FADD.FTZ R5, R119.reuse, R5 ;  /* 0x0000000577057221 */ /* 0x048fe20000010000 */
[----:B------:R-:W-:-:S06]  /*6d90*/  F2FP.F16.F32.PACK_AB R147, R119, R104 ;  /* 0x000000687793723e */ /* 0x000fcc00000000ff */
[----:B------:R-:W3:Y:S01]  /*6da0*/  MUFU.EX2 R21, R21 ;  /* 0x0000001500157308 */ /* 0x000ee20000000800 */
[----:B-1----:R-:W-:Y:S01]  /*6db0*/  FADD.FTZ R8, R140, R11 ;  /* 0x0000000b8c087221 */ /* 0x002fe20000010000 */
[----:B0-----:R-:W-:-:S06]  /*6dc0*/  F2FP.F16.F32.PACK_AB R153, R99, R94 ;  /* 0x0000005e6399723e */ /* 0x001fcc00000000ff */
[----:B------:R-:W0:Y:S01]  /*6dd0*/  MUFU.EX2 R123, R123 ;  /* 0x0000007b007b7308 */ /* 0x000e220000000800 */
[----:B----4-:R-:W-:-:S07]  /*6de0*/  FADD.FTZ R5, R106, R5 ;  /* 0x000000056a057221 */ /* 0x010fce0000010000 */
[----:B------:R-:W1:Y:S01]  /*6df0*/  MUFU.EX2 R142, R142 ;  /* 0x0000008e008e7308 */ /* 0x000e620000000800 */
[C---:B---3--:R-:W-:Y:S01]  /*6e00*/  FADD.FTZ R11, R21.reuse, R8 ;  /* 0x00000008150b7221 */ /* 0x048fe20000010000 */
[----:B------:R-:W-:Y:S01]  /*6e10*/  F2FP.F16.F32.PACK_AB R140, R21, R140 ;  /* 0x0000008c158c723e */ /* 0x000fe200000000ff */
[----:B------:R-:W-:-:S05]  /*6e20*/  IMAD.MOV.U32 R21, RZ, RZ, R4 ;  /* 0x000000ffff157224 */ /* 0x000fca00078e0004 */
[----:B--2---:R2:W3:Y:S01]  /*6e30*/  MUFU.EX2 R90, R157 ;  /* 0x0000009d005a7308 */ /* 0x0044e20000000800 */
[C---:B0-----:R-:W-:Y:S01]  /*6e40*/  FADD.FTZ R5, R123.reuse, R5 ;  /* 0x000000057b057221 */ /* 0x041fe20000010000 */
[----:B------:R-:W-:-:S06]  /*6e50*/  F2FP.F16.F32.PACK_AB R141, R123, R106 ;  /* 0x0000006a7b8d723e */ /* 0x000fcc00000000ff */
[----:B------:R-:W0:Y:S01]  /*6e60*/  MUFU.EX2 R113, R113 ;  /* 0x0000007100717308 */ /* 0x000e220000000800 */
[----:B-1----:R-:W-:Y:S01]  /*6e70*/  FADD.FTZ R8, R142, R11 ;  /* 0x0000000b8e087221 */ /* 0x002fe20000010000 */
[----:B--2---:R-:W-:-:S06]  /*6e80*/  F2FP.F16.F32.PACK_AB R157, R88, R89 ;  /* 0x00000059589d723e */ /* 0x004fcc00000000ff */
[----:B------:R-:W1:Y:S01]  /*6e90*/  MUFU.EX2 R127, R127 ;  /* 0x0000007f007f7308 */ /* 0x000e620000000800 */
[----:B---3--:R-:W-:-:S07]  /*6ea0*/  FADD.FTZ R5, R90, R5 ;  /* 0x000000055a057221 */ /* 0x008fce0000010000 */
[----:B------:R-:W2:Y:S01]  /*6eb0*/  MUFU.EX2 R136, R136 ;  /* 0x0000008800887308 */ /* 0x000ea20000000800 */
[C---:B0-----:R-:W-:Y:S01]  /*6ec0*/  FADD.FTZ R11, R113.reuse, R8 ;  /* 0x00000008710b7221 */ /* 0x041fe20000010000 */
[----:B------:R-:W-:-:S06]  /*6ed0*/  F2FP.F16.F32.PACK_AB R142, R113, R142 ;  /* 0x0000008e718e723e */ /* 0x000fcc00000000ff */
[----:B------:R0:W3:Y:S01]  /*6ee0*/  MUFU.EX2 R108, R159 ;  /* 0x0000009f006c7308 */ /* 0x0000e20000000800 */
[C---:B-1----:R-:W-:Y:S01]  /*6ef0*/  FADD.FTZ R5, R127.reuse, R5 ;  /* 0x000000057f057221 */ /* 0x042fe20000010000 */
[----:B------:R-:W-:-:S06]  /*6f00*/  F2FP.F16.F32.PACK_AB R143, R127, R90 ;  /* 0x0000005a7f8f723e */ /* 0x000fcc00000000ff */
[----:B------:R-:W1:Y:S01]  /*6f10*/  MUFU.EX2 R93, R93 ;  /* 0x0000005d005d7308 */ /* 0x000e620000000800 */
[----:B--2---:R-:W-:Y:S01]  /*6f20*/  FADD.FTZ R8, R136, R11 ;  /* 0x0000000b88087221 */ /* 0x004fe20000010000 */
[----:B0-----:R-:W-:-:S06]  /*6f30*/  F2FP.F16.F32.PACK_AB R159, R95, R22 ;  /* 0x000000165f9f723e */ /* 0x001fcc00000000ff */
[----:B------:R-:W0:Y:S01]  /*6f40*/  MUFU.EX2 R131, R131 ;  /* 0x0000008300837308 */ /* 0x000e220000000800 */
[----:B---3--:R-:W-:-:S07]  /*6f50*/  FADD.FTZ R5, R108, R5 ;  /* 0x000000056c057221 */ /* 0x008fce0000010000 */
[----:B------:R-:W2:Y:S01]  /*6f60*/  MUFU.EX2 R138, R138 ;  /* 0x0000008a008a7308 */ /* 0x000ea20000000800 */
[C---:B-1----:R-:W-:Y:S01]  /*6f70*/  FADD.FTZ R11, R93.reuse, R8 ;  /* 0x000000085d0b7221 */ /* 0x042fe20000010000 */
[----:B------:R-:W-:-:S06]  /*6f80*/  F2FP.F16.F32.PACK_AB R136, R93, R136 ;  /* 0x000000885d88723e */ /* 0x000fcc00000000ff */
[----:B------:R1:W3:Y:S01]  /*6f90*/  MUFU.EX2 R110, R151 ;  /* 0x00000097006e7308 */ /* 0x0002e20000000800 */
[C---:B0-----:R-:W-:Y:S01]  /*6fa0*/  FADD.FTZ R5, R131.reuse, R5 ;  /* 0x0000000583057221 */ /* 0x041fe20000010000 */
[----:B------:R-:W-:-:S06]  /*6fb0*/  F2FP.F16.F32.PACK_AB R137, R131, R108 ;  /* 0x0000006c8389723e */ /* 0x000fcc00000000ff */
[----:B------:R-:W0:Y:S01]  /*6fc0*/  MUFU.EX2 R3, R3 ;  /* 0x0000000300037308 */ /* 0x000e220000000800 */
[----:B--2---:R-:W-:Y:S01]  /*6fd0*/  FADD.FTZ R8, R138, R11 ;  /* 0x0000000b8a087221 */ /* 0x004fe20000010000 */
[----:B-1----:R-:W-:Y:S01]  /*6fe0*/  F2FP.F16.F32.PACK_AB R151, R101, R100 ;  /* 0x000000646597723e */ /* 0x002fe200000000ff */
[----:B------:R-:W-:-:S05]  /*6ff0*/  IMAD.MOV.U32 R11, RZ, RZ, R15 ;  /* 0x000000ffff0b7224 */ /* 0x000fca00078e000f */
[----:B------:R-:W1:Y:S01]  /*7000*/  MUFU.EX2 R92, R92 ;  /* 0x0000005c005c7308 */ /* 0x000e620000000800 */
[----:B---3--:R-:W-:Y:S01]  /*7010*/  FADD.FTZ R5, R110, R5 ;  /* 0x000000056e057221 */ /* 0x008fe20000010000 */
[C---:B0-----:R-:W-:Y:S01]  /*7020*/  FADD.FTZ R8, R3.reuse, R8 ;  /* 0x0000000803087221 */ /* 0x041fe20000010000 */
[----:B------:R-:W-:Y:S01]  /*7030*/  F2FP.F16.F32.PACK_AB R138, R3, R138 ;  /* 0x0000008a038a723e */ /* 0x000fe200000000ff */
[----:B------:R-:W-:Y:S02]  /*7040*/  IMAD.MOV.U32 R3, RZ, RZ, R163 ;  /* 0x000000ffff037224 */ /* 0x000fe400078e00a3 */
[C---:B-1----:R-:W-:Y:S01]  /*7050*/  FADD.FTZ R5, R92.reuse, R5 ;  /* 0x000000055c057221 */ /* 0x042fe20000010000 */
[----:B------:R-:W-:Y:S01]  /*7060*/  F2FP.F16.F32.PACK_AB R139, R92, R110 ;  /* 0x0000006e5c8b723e */ /* 0x000fe200000000ff */
[----:B------:R-:W-:Y:S06]  /*7070*/  @P2 BRA `(.L_x_945) ;  /* 0xffffffd000c02947 */ /* 0x000fec000383ffff */
[----:B------:R-:W-:Y:S02]  /*7080*/  IMAD.MOV.U32 R11, RZ, RZ, R15 ;  /* 0x000000ffff0b7224 */ /* 0x000fe400078e000f */
[----:B------:R-:W-:-:S07]  /*7090*/  IMAD.MOV.U32 R3, RZ, RZ, R163 ;  /* 0x000000ffff037224 */ /* 0x000fce00078e00a3 */
.L_x_928:
[----:B------:R-:W0:Y:S01]  /*70a0*/  LDC R160, c[0x0][0x448] ;  /* 0x00011200ffa07b82 */ /* 0x000e220000000800 */
[----:B------:R-:W-:-:S07]  /*70b0*/  UIADD3 UR59, -UR59, 0x1, URZ ;  /* 0x000000013b3b7890 */ /* 0x000fce000fffe13f */
[----:B------:R-:W1:Y:S08]  /*70c0*/  S2UR UR5, SR_CTAID.X ;  /* 0x00000000000579c3 */ /* 0x000e700000002500 */
[----:B------:R-:W2:Y:S01]  /*70d0*/  LDC R13, c[0x0][0x9e4] ;  /* 0x00027900ff0d7b82 */ /* 0x000ea20000000800 */
[----:B0-----:R-:W-:-:S07]  /*70e0*/  ISETP.NE.AND P2, PT, R160, 0x1, PT ;  /* 0x00000001a000780c */ /* 0x001fce0003f45270 */
[----:B------:R-:W0:Y:S01]  /*70f0*/  LDC R23, c[0x0][0x2f0] ;  /* 0x0000bc00ff177b82 */ /* 0x000e220000000800 */
[----:B-1----:R-:W-:-:S07]  /*7100*/  ULEA UR5, UR5, 0x7f, 0x7 ;  /* 0x0000007f05057891 */ /* 0x002fce000f8e383f */
[----:B------:R-:W1:Y:S01]  /*7110*/  @P2 LDC R21, c[0x0][0x44c] ;  /* 0x00011300ff152b82 */ /* 0x000e620000000800 */
[----:B------:R-:W-:-:S07]  /*7120*/  IMAD.U32 R15, RZ, RZ, UR5 ;  /* 0x00000005ff0f7e24 */ /* 0x000fce000f8e00ff */
[----:B------:R-:W3:Y:S01]  /*7130*/  @P2 LDC R22, c[0x0][0x450] ;  /* 0x00011400ff162b82 */ /* 0x000ee20000000800 */
[----:B0-----:R-:W-:Y:S02]  /*7140*/  IMAD R88, R16, R23, UR59 ;  /* 0x0000003b10587e24 */ /* 0x001fe4000f8e0217 */
[----:B-1----:R-:W-:Y:S01]  /*7150*/  @P2 IMAD.HI.U32 R21, R21, UR5, RZ ;  /* 0x0000000515152c27 */ /* 0x002fe2000f8e00ff */
[----:B------:R-:W-:-:S04]  /*7160*/  ULDC UR5, c[0x0][0x9dc] ;  /* 0x0002770000057ab9 */ /* 0x000fc80000000800 */
[----:B---3--:R-:W-:Y:S02]  /*7170*/  @P2 SHF.R.U32.HI R15, RZ, R22, R21 ;  /* 0x00000016ff0f2219 */ /* 0x008fe40000011615 */
[----:B--2---:R-:W-:-:S03]  /*7180*/  ISETP.GE.AND P2, PT, R13, 0x1, PT ;  /* 0x000000010d00780c */ /* 0x004fc60003f46270 */
[----:B------:R-:W-:-:S04]  /*7190*/  IMAD.IADD R15, R88, 0x1, R15 ;  /* 0x00000001580f7824 */ /* 0x000fc800078e020f */
[----:B------:R-:W-:-:S06]  /*71a0*/  VIADD R21, R15, -UR5 ;  /* 0x800000050f157c36 */ /* 0x000fcc0008000000 */
[----:B------:R-:W-:Y:S05]  /*71b0*/  @!P2 BRA `(.L_x_946) ;  /* 0x00000000003ca947 */ /* 0x000fea0003800000 */
        /* <DEDUP_REMOVED lines=9> */
.L_x_947:
[----:B------:R-:W-:-:S13]  /*7250*/  ISETP.NE.AND P2, PT, R13, 0x1, PT ;  /* 0x000000010d00780c */ /* 0x000fda0003f45270 */
[----:B------:R-:W0:Y:S02]  /*7260*/  @P2 LDC.64 R22, c[0x0][0x9e8] ;  /* 0x00027a00ff162b82 */ /* 0x000e240000000a00 */
[----:B0-----:R-:W-:-:S05]  /*7270*/  @P2 IMAD.HI.U32 R22, R15, R22, RZ ;  /* 0x000000160f162227 */ /* 0x001fca00078e00ff */
[----:B------:R-:W-:-:S07]  /*7280*/  @P2 SHF.R.U32.HI R15, RZ, R23, R22 ;  /* 0x00000017ff0f2219 */ /* 0x000fce0000011616 */
.L_x_948:
[----:B------:R-:W-:-:S05]  /*7290*/  IMAD R22, R15, R13, RZ ;  /* 0x0000000d0f167224 */ /* 0x000fca00078e02ff */
[----:B------:R-:W-:-:S07]  /*72a0*/  VIMNMX R21, R21, R22, !PT ;  /* 0x0000001615157248 */ /* 0x000fce0007fe0100 */
.L_x_946:
[----:B------:R-:W-:-:S04]  /*72b0*/  VIADD R21, R21, 0x5f ;  /* 0x0000005f15157836 */ /* 0x000fc80000000000 */
[----:B------:R-:W-:-:S05]  /*72c0*/  IMAD.HI R21, R21, 0x2aaaaaab, RZ ;  /* 0x2aaaaaab15157827 */ /* 0x000fca00078e02ff */
[----:B------:R-:W-:-:S04]  /*72d0*/  SHF.R.U32.HI R22, RZ, 0x1f, R21 ;  /* 0x0000001fff167819 */ /* 0x000fc80000011615 */
[----:B------:R-:W-:-:S04]  /*72e0*/  LEA.HI.SX32 R22, R21, R22, 0x1c ;  /* 0x0000001615167211 */ /* 0x000fc800078fe2ff */
[----:B------:R-:W-:-:S04]  /*72f0*/  VIMNMX R15, R17, R22, !PT ;  /* 0x00000016110f7248 */ /* 0x000fc80007fe0100 */
[----:B------:R-:W-:-:S13]  /*7300*/  ISETP.GE.AND P2, PT, R20, R15, PT ;  /* 0x0000000f1400720c */ /* 0x000fda0003f46270 */
[----:B------:R-:W-:Y:S05]  /*7310*/  @!P2 BRA `(.L_x_949) ;  /* 0x0000001800eca947 */ /* 0x000fea0003800000 */
[----:B------:R-:W-:Y:S01]  /*7320*/  IMAD.MOV.U32 R21, RZ, RZ, R11 ;  /* 0x000000ffff157224 */ /* 0x000fe200078e000b */
[----:B------:R-:W-:Y:S01]  /*7330*/  UMOV UR5, UR4 ;  /* 0x0000000400057c82 */ /* 0x000fe20008000000 */
[----:B------:R-:W-:Y:S02]  /*7340*/  IMAD.MOV.U32 R22, RZ, RZ, R3 ;  /* 0x000000ffff167224 */ /* 0x000fe400078e0003 */
[----:B------:R-:W-:-:S07]  /*7350*/  IMAD.MOV.U32 R23, RZ, RZ, R4 ;  /* 0x000000ffff177224 */ /* 0x000fce00078e0004 */
.L_x_958:
[----:B------:R-:W-:-:S04]  /*7360*/  UIADD3 UR4, UR5, 0x1, URZ ;  /* 0x0000000105047890 */ /* 0x000fc8000fffe03f */
[----:B------:R-:W-:-:S04]  /*7370*/  UISETP.NE.AND UP0, UPT, UR4, 0x2, UPT ;  /* 0x000000020400788c */ /* 0x000fc8000bf05270 */
[----:B------:R-:W-:Y:S02]  /*7380*/  USEL UR6, URZ, 0x1, UP0 ;  /* 0x000000013f067887 */ /* 0x000fe40008000000 */
[----:B------:R-:W-:-:S04]  /*7390*/  USEL UR4, UR4, URZ, UP0 ;  /* 0x0000003f04047287 */ /* 0x000fc80008000000 */
[----:B------:R-:W-:Y:S01]  /*73a0*/  LOP3.LUT R4, R23, UR6, RZ, 0x3c, !PT ;  /* 0x0000000617047c12 */ /* 0x000fe2000f8e3cff */
[----:B------:R-:W-:Y:S07]  /*73b0*/  @!P0 BRA `(.L_x_950) ;  /* 0x0000000000048947 */ /* 0x000fee0003800000 */
[----:B------:R-:W-:Y:S01]  /*73c0*/  BPT.TRAP 0x1 ;  /* 0x000000040000795c */ /* 0x000fe20000300000 */
.L_x_950:
[----:B------:R-:W-:Y:S01]  /*73d0*/  ULEA UR7, UR4, UR56, 0x3 ;  /* 0x0000003804077291 */ /* 0x000fe2000f8e183f */
[----:B------:R-:W-:-:S08]  /*73e0*/  SHF.L.U32 R3, R4, 0x1f, RZ ;  /* 0x0000001f04037819 */ /* 0x000fd000000006ff */
[----:B------:R0:W1:Y:S01]  /*73f0*/  SYNCS.PHASECHK.TRANS64.TRYWAIT P2, [UR7+0x2a830], R3 ;  /* 0x02a83003ff0075a7 */ /* 0x0000620008040147 */
[----:B------:R-:W-:Y:S05]  /*7400*/  @!P0 BRA `(.L_x_951) ;  /* 0x0000000000048947 */ /* 0x000fea0003800000 */
[----:B------:R-:W-:Y:S01]  /*7410*/  BPT.TRAP 0x1 ;  /* 0x000000040000795c */ /* 0x000fe20000300000 */
.L_x_951:
[----:B-1----:R-:W-:Y:S05]  /*7420*/  @P2 BRA `(.L_x_952) ;  /* 0x0000000000082947 */ /* 0x002fea0003800000 */
[----:B------:R-:W1:Y:S02]  /*7430*/  SYNCS.PHASECHK.TRANS64.TRYWAIT P2, [UR7+0x2a830], R3 ;  /* 0x02a83003ff0075a7 */ /* 0x000e640008040147 */
[----:B-1----:R-:W-:Y:S05]  /*7440*/  @!P2 BRA `(.L_x_953) ;  /* 0x000000b00050a947 */ /* 0x002fea0003800000 */
.L_x_952:
        /* <DEDUP_REMOVED lines=129> */
.L_x_954:
[----:B------:R-:W-:Y:S01]  /*7c60*/  ULEA UR11, UR5, UR56, 0x3 ;  /* 0x00000038050b7291 */ /* 0x000fe2000f8e183f */
[----:B------:R-:W-:-:S08]  /*7c70*/  SHF.L.U32 R0, R23, 0x1f, RZ ;  /* 0x0000001f17007819 */ /* 0x000fd000000006ff */
[----:B------:R2:W3:Y:S01]  /*7c80*/  SYNCS.PHASECHK.TRANS64.TRYWAIT P2, [UR11+0x2a850], R0 ;  /* 0x02a85000ff0075a7 */ /* 0x0004e2000804014b */
[----:B------:R-:W-:Y:S05]  /*7c90*/  @!P0 BRA `(.L_x_955) ;  /* 0x0000000000048947 */ /* 0x000fea0003800000 */
[----:B------:R-:W-:Y:S01]  /*7ca0*/  BPT.TRAP 0x1 ;  /* 0x000000040000795c */ /* 0x000fe20000300000 */
.L_x_955:
[----:B---3--:R-:W-:Y:S05]  /*7cb0*/  @P2 BRA `(.L_x_956) ;  /* 0x0000000000082947 */ /* 0x008fea0003800000 */
[----:B------:R-:W3:Y:S02]  /*7cc0*/  SYNCS.PHASECHK.TRANS64.TRYWAIT P2, [UR11+0x2a850], R0 ;  /* 0x02a85000ff0075a7 */ /* 0x000ee4000804014b */
[----:B---3--:R-:W-:Y:S05]  /*7cd0*/  @!P2 BRA `(.L_x_957) ;  /* 0x000000a80044a947 */ /* 0x008fea0003800000 */
.L_x_956:
[----:B------:R-:W-:Y:S01]  /*7ce0*/  UIADD3 UR6, UR56, 0x400, URZ ;  /* 0x0000040038067890 */ /* 0x000fe2000fffe03f */
[----:B------:R-:W-:Y:S01]  /*7cf0*/  WARPGROUP.ARRIVE ;  /* 0x00000000000079c5 */ /* 0x000fe20000000000 */
[----:B------:R-:W-:Y:S01]  /*7d00*/  UMOV UR15, 0x40000040 ;  /* 0x40000040000f7882 */ /* 0x000fe20000000000 */
[----:B0-2---:R-:W-:Y:S01]  /*7d10*/  FMNMX.FTZ R0, R88, R22, !PT ;  /* 0x0000001658007209 */ /* 0x005fe20007810000 */
[----:B------:R-:W-:Y:S01]  /*7d20*/  USHF.R.U32.HI UR6, URZ, 0x4, UR6 ;  /* 0x000000043f067899 */ /* 0x000fe20008011606 */
[----:B-1----:R-:W0:Y:S01]  /*7d30*/  LDC R14, c[0x0][0x988] ;  /* 0x00026200ff0e7b82 */ /* 0x002e220000000800 */
[----:B------:R-:W-:Y:S02]  /*7d40*/  FMNMX.FTZ R2, R90, R21, !PT ;  /* 0x000000155a027209 */ /* 0x000fe40007810000 */
[----:B------:R-:W-:Y:S01]  /*7d50*/  ULOP3.LUT UR6, UR6, 0x3fff, URZ, 0xc0, !UPT ;  /* 0x00003fff06067892 */ /* 0x000fe2000f8ec03f */
[----:B------:R-:W-:Y:S02]  /*7d60*/  FMNMX.FTZ R3, R89, R0, !PT ;  /* 0x0000000059037209 */ /* 0x000fe40007810000 */
[----:B------:R-:W-:Y:S01]  /*7d70*/  ISETP.GT.AND P2, PT, R20, R15, PT ;  /* 0x0000000f1400720c */ /* 0x000fe20003f44270 */
[----:B------:R-:W-:Y:S01]  /*7d80*/  ULOP3.LUT UR6, UR6, 0x3000000, URZ, 0xfc, !UPT ;  /* 0x0300000006067892 */ /* 0x000fe2000f8efc3f */
[----:B------:R-:W-:Y:S01]  /*7d90*/  FMNMX.FTZ R0, R92, R3, !PT ;  /* 0x000000035c007209 */ /* 0x000fe20007810000 */
[----:B------:R-:W-:-:S02]  /*7da0*/  VIADD R20, R20, 0xffffffff ;  /* 0xffffffff14147836 */ /* 0x000fc40000000000 */
[----:B------:R-:W-:Y:S01]  /*7db0*/  UIMAD UR6, UR5, 0x600, UR6 ;  /* 0x00000600050678a4 */ /* 0x000fe2000f8e0206 */
[----:B------:R-:W-:Y:S02]  /*7dc0*/  FMNMX.FTZ R3, R93, R0, !PT ;  /* 0x000000005d037209 */ /* 0x000fe40007810000 */
[----:B------:R-:W-:Y:S01]  /*7dd0*/  UMOV UR5, UR4 ;  /* 0x0000000400057c82 */ /* 0x000fe20008000000 */
[----:B------:R-:W-:Y:S01]  /*7de0*/  UIADD3 UR10, UR6, 0x80, URZ ;  /* 0x00000080060a7890 */ /* 0x000fe2000fffe03f */
[----:B------:R-:W-:Y:S02]  /*7df0*/  FMNMX.FTZ R0, R96, R3, !PT ;  /* 0x0000000360007209 */ /* 0x000fe40007810000 */
[----:B------:R-:W-:Y:S02]  /*7e00*/  UMOV UR14, UR6 ;  /* 0x00000006000e7c82 */ /* 0x000fe40008000000 */
[----:B------:R-:W-:Y:S01]  /*7e10*/  HGMMA.64x128x16.F32 R24, R156, gdesc[UR12].tnspB, R24, gsb0 ;  /* 0x41e0000c9c187df0 */ /* 0x000fe20008000818 */
[----:B------:R-:W-:Y:S01]  /*7e20*/  UMOV UR15, 0x40000040 ;  /* 0x40000040000f7882 */ /* 0x000fe20000000000 */
[----:B------:R-:W-:Y:S01]  /*7e30*/  UMOV UR14, UR10 ;  /* 0x0000000a000e7c82 */ /* 0x000fe20008000000 */
[----:B------:R-:W-:Y:S01]  /*7e40*/  UIADD3 UR10, UR6, 0x100, URZ ;  /* 0x00000100060a7890 */ /* 0x000fe2000fffe03f */
        /* <DEDUP_REMOVED lines=19> */
[----:B------:R-:W1:Y:S01]  /*7f80*/  SHFL.BFLY PT, R3, R0, 0x2, 0x1f ;  /* 0x0c401f0000037f89 */ /* 0x000e6200000e0000 */
[----:B------:R-:W-:Y:S02]  /*7f90*/  WARPGROUP.DEPBAR.LE gsb0, 0x0 ;  /* 0x00008000000079c5 */ /* 0x000fe40000010000 */
[----:B------:R-:W-:-:S06]  /*7fa0*/  WARPGROUP.ARRIVE ;  /* 0x00000000000079c5 */ /* 0x000fcc0000000000 */
[----:B------:R-:W-:Y:S01]  /*7fb0*/  HGMMA.64x128x16.F32 R24, R152, gdesc[UR12].tnspB, R24, gsb0 ;  /* 0x41e0000c98187df0 */ /* 0x000fe20008000818 */
[----:B------:R-:W-:Y:S01]  /*7fc0*/  UMOV UR14, UR10 ;  /* 0x0000000a000e7c82 */ /* 0x000fe20008000000 */
[----:B------:R-:W-:Y:S01]  /*7fd0*/  UMOV UR15, 0x40000040 ;  /* 0x40000040000f7882 */ /* 0x000fe20000000000 */
[----:B------:R-:W-:Y:S01]  /*7fe0*/  UIADD3 UR10, UR6, 0x180, URZ ;  /* 0x00000180060a7890 */ /* 0x000fe2000fffe03f */
[----:B------:R-:W-:Y:S02]  /*7ff0*/  WARPGROUP.DEPBAR.LE gsb0, 0x0 ;  /* 0x00008000000079c5 */ /* 0x000fe40000010000 */
[----:B------:R-:W-:-:S06]  /*8000*/  WARPGROUP.ARRIVE ;  /* 0x00000000000079c5 */ /* 0x000fcc0000000000 */
[----:B------:R-:W-:Y:S01]  /*8010*/  HGMMA.64x128x16.F32 R24, R148, gdesc[UR12].tnspB, R24, gsb0 ;  /* 0x41e0000c94187df0 */ /* 0x000fe20008000818 */
[----:B------:R-:W-:Y:S01]  /*8020*/  UMOV UR14, UR10 ;  /* 0x0000000a000e7c82 */ /* 0x000fe20008000000 */
[----:B------:R-:W-:Y:S01]  /*8030*/  UMOV UR15, 0x40000040 ;  /* 0x40000040000f7882 */ /* 0x000fe20000000000 */
[----:B------:R-:W-:Y:S02]  /*8040*/  UIADD3 UR10, UR6, 0x200, URZ ;  /* 0x00000200060a7890 */ /* 0x000fe4000fffe03f */
[----:B------:R-:W-:Y:S01]  /*8050*/  UIADD3 UR6, UR6, 0x280, URZ ;  /* 0x0000028006067890 */ /* 0x000fe2000fffe03f */
[----:B------:R-:W-:Y:S02]  /*8060*/  WARPGROUP.DEPBAR.LE gsb0, 0x0 ;  /* 0x00008000000079c5 */ /* 0x000fe40000010000 */
[----:B------:R-:W-:Y:S01]  /*8070*/  WARPGROUP.ARRIVE ;  /* 0x00000000000079c5 */ /* 0x000fe20000000000 */
[----:B-1----:R-:W-:-:S05]  /*8080*/  FMNMX.FTZ R148, R0, R3, !PT ;  /* 0x0000000300947209 */ /* 0x002fca0007810000 */
[----:B------:R-:W-:Y:S01]  /*8090*/  HGMMA.64x128x16.F32 R24, R144, gdesc[UR12].tnspB, R24, gsb0 ;  /* 0x41e0000c90187df0 */ /* 0x000fe20008000818 */
[----:B------:R-:W1:Y:S01]  /*80a0*/  SHFL.BFLY PT, R3, R148, 0x1, 0x1f ;  /* 0x0c201f0094037f89 */ /* 0x000e6200000e0000 */
[----:B------:R-:W-:Y:S01]  /*80b0*/  UMOV UR14, UR10 ;  /* 0x0000000a000e7c82 */ /* 0x000fe20008000000 */
[----:B------:R-:W-:Y:S01]  /*80c0*/  UMOV UR15, 0x40000040 ;  /* 0x40000040000f7882 */ /* 0x000fe20000000000 */
[----:B-1----:R-:W-:-:S05]  /*80d0*/  FMNMX.FTZ R3, R148, R3, !PT ;  /* 0x0000000394037209 */ /* 0x002fca0007810000 */
[C---:B------:R-:W-:Y:S01]  /*80e0*/  FADD.FTZ R11, -R3.reuse, R22 ;  /* 0x00000016030b7221 */ /* 0x040fe20000010100 */
[----:B0-----:R-:W-:-:S03]  /*80f0*/  FMUL.FTZ R149, R3, R14 ;  /* 0x0000000e03957220 */ /* 0x001fc60000410000 */
[----:B------:R-:W-:Y:S01]  /*8100*/  FMUL.FTZ R22, R11, R14 ;  /* 0x0000000e0b167220 */ /* 0x000fe20000410000 */
        /* <DEDUP_REMOVED lines=17> */
[----:B------:R0:W-:Y:S01]  /*8220*/  MUFU.EX2 R0, R22 ;  /* 0x0000001600007308 */ /* 0x0001e20000000800 */
[-CC-:B------:R-:W-:Y:S01]  /*8230*/  FFMA.FTZ R158, R92, R14.reuse, -R149.reuse ;  /* 0x0000000e5c9e7223 */ /* 0x180fe20000010895 */
[-CC-:B------:R-:W-:Y:S01]  /*8240*/  FFMA.FTZ R154, R100, R14.reuse, -R149.reuse ;  /* 0x0000000e649a7223 */ /* 0x180fe20000010895 */
[----:B------:R-:W-:Y:S01]  /*8250*/  FMNMX.FTZ R2, R102, R11, !PT ;  /* 0x0000000b66027209 */ /* 0x000fe20007810000 */
[-CC-:B------:R-:W-:Y:S01]  /*8260*/  FFMA.FTZ R152, R96, R14.reuse, -R149.reuse ;  /* 0x0000000e60987223 */ /* 0x180fe20000010895 */
[-CC-:B------:R-:W-:Y:S01]  /*8270*/  FFMA.FTZ R148, R104, R14.reuse, -R149.reuse ;  /* 0x0000000e68947223 */ /* 0x180fe20000010895 */
[--C-:B------:R-:W-:Y:S01]  /*8280*/  FFMA.FTZ R150, R108, R14, -R149.reuse ;  /* 0x0000000e6c967223 */ /* 0x100fe20000010895 */
[----:B------:R-:W-:Y:S01]  /*8290*/  FMNMX.FTZ R11, R103, R2, !PT ;  /* 0x00000002670b7209 */ /* 0x000fe20007810000 */
[----:B------:R-:W-:Y:S01]  /*82a0*/  MUFU.EX2 R23, R23 ;  /* 0x0000001700177308 */ /* 0x000fe20000000800 */
[-CC-:B0-----:R-:W-:Y:S01]  /*82b0*/  FFMA.FTZ R22, R120, R14.reuse, -R149.reuse ;  /* 0x0000000e78167223 */ /* 0x181fe20000010895 */
[-CC-:B------:R-:W-:Y:S01]  /*82c0*/  FFMA.FTZ R88, R124, R14.reuse, -R149.reuse ;  /* 0x0000000e7c587223 */ /* 0x180fe20000010895 */
        /* <DEDUP_REMOVED lines=36> */
[----:B0-----:R-:W-:-:S06]  /*8510*/  FMNMX.FTZ R11, R2, R11, !PT ;  /* 0x0000000b020b7209 */ /* 0x001fcc0007810000 */
[----:B------:R-:W-:Y:S01]  /*8520*/  MUFU.EX2 R144, R144 ;  /* 0x0000009000907308 */ /* 0x000fe20000000800 */
[----:B------:R-:W0:Y:S07]  /*8530*/  SHFL.BFLY PT, R2, R11, 0x1, 0x1f ;  /* 0x0c201f000b027f89 */ /* 0x000e2e00000e0000 */
[----:B------:R-:W-:Y:S08]  /*8540*/  MUFU.EX2 R109, R109 ;  /* 0x0000006d006d7308 */ /* 0x000ff00000000800 */
[----:B------:R-:W-:Y:S08]  /*8550*/  MUFU.EX2 R146, R146 ;  /* 0x0000009200927308 */ /* 0x000ff00000000800 */
[----:B------:R-:W-:Y:S01]  /*8560*/  MUFU.EX2 R113, R113 ;  /* 0x0000007100717308 */ /* 0x000fe20000000800 */
[----:B0-----:R-:W-:-:S05]  /*8570*/  FMNMX.FTZ R11, R11, R2, !PT ;  /* 0x000000020b0b7209 */ /* 0x001fca0007810000 */
[----:B------:R-:W-:Y:S02]  /*8580*/  FADD.FTZ R129, -R11, R21 ;  /* 0x000000150b817221 */ /* 0x000fe40000010100 */
[----:B------:R-:W-:Y:S02]  /*8590*/  MUFU.EX2 R22, R22 ;  /* 0x0000001600167308 */ /* 0x000fe40000000800 */
[----:B------:R-:W-:-:S06]  /*85a0*/  FMUL.FTZ R129, R129, R14 ;  /* 0x0000000e81817220 */ /* 0x000fcc0000410000 */
[----:B------:R-:W-:Y:S08]  /*85b0*/  MUFU.EX2 R2, R129 ;  /* 0x0000008100027308 */ /* 0x000ff00000000800 */
[----:B------:R-:W0:Y:S08]  /*85c0*/  MUFU.EX2 R117, R117 ;  /* 0x0000007500757308 */ /* 0x000e300000000800 */
[----:B------:R-:W-:Y:S08]  /*85d0*/  MUFU.EX2 R88, R88 ;  /* 0x0000005800587308 */ /* 0x000ff00000000800 */
[----:B------:R-:W-:Y:S08]  /*85e0*/  MUFU.EX2 R121, R121 ;  /* 0x0000007900797308 */ /* 0x000ff00000000800 */
[----:B------:R-:W-:Y:S08]  /*85f0*/  MUFU.EX2 R92, R92 ;  /* 0x0000005c005c7308 */ /* 0x000ff00000000800 */
[----:B------:R-:W-:Y:S08]  /*8600*/  MUFU.EX2 R125, R125 ;  /* 0x0000007d007d7308 */ /* 0x000ff00000000800 */
[----:B------:R-:W-:Y:S08]  /*8610*/  MUFU.EX2 R96, R96 ;  /* 0x0000006000607308 */ /* 0x000ff00000000800 */
[----:B------:R-:W-:Y:S01]  /*8620*/  MUFU.EX2 R21, R133 ;  /* 0x0000008500157308 */ /* 0x000fe20000000800 */
[----:B------:R-:W-:-:S02]  /*8630*/  WARPGROUP.DEPBAR.LE gsb0, 0x0 ;  /* 0x00008000000079c5 */ /* 0x000fc40000010000 */
[----:B------:R-:W-:Y:S01]  /*8640*/  FMUL.FTZ R141, R11, R14 ;  /* 0x0000000e0b8d7220 */ /* 0x000fe20000410000 */
[----:B------:R-:W-:Y:S01]  /*8650*/  WARPGROUP.ARRIVE ;  /* 0x00000000000079c5 */ /* 0x000fe20000000000 */
[----:B0-----:R-:W-:Y:S02]  /*8660*/  F2FP.F16.F32.PACK_AB R140, R117, R22 ;  /* 0x00000016758c723e */ /* 0x001fe400000000ff */
[-CC-:B------:R-:W-:Y:S01]  /*8670*/  FFMA.FTZ R90, R90, R14.reuse, -R141.reuse ;  /* 0x0000000e5a5a7223 */ /* 0x180fe2000001088d */
[-CC-:B------:R-:W-:Y:S01]  /*8680*/  FFMA.FTZ R91, R91, R14.reuse, -R141.reuse ;  /* 0x0000000e5b5b7223 */ /* 0x180fe2000001088d */
[-CC-:B------:R-:W-:Y:S01]  /*8690*/  FFMA.FTZ R94, R94, R14.reuse, -R141.reuse ;  /* 0x0000000e5e5e7223 */ /* 0x180fe2000001088d */
[-CC-:B------:R-:W-:Y:S01]  /*86a0*/  FFMA.FTZ R95, R95, R14.reuse, -R141.reuse ;  /* 0x0000000e5f5f7223 */ /* 0x180fe2000001088d */
[----:B------:R0:W1:Y:S01]  /*86b0*/  MUFU.EX2 R157, R90 ;  /* 0x0000005a009d7308 */ /* 0x0000620000000800 */
[-CC-:B------:R-:W-:Y:S01]  /*86c0*/  FFMA.FTZ R98, R98, R14.reuse, -R141.reuse ;  /* 0x0000000e62627223 */ /* 0x180fe2000001088d */
[-CC-:B------:R-:W-:Y:S01]  /*86d0*/  FFMA.FTZ R99, R99, R14.reuse, -R141.reuse ;  /* 0x0000000e63637223 */ /* 0x180fe2000001088d */
[-CC-:B------:R-:W-:Y:S01]  /*86e0*/  FFMA.FTZ R102, R102, R14.reuse, -R141.reuse ;  /* 0x0000000e66667223 */ /* 0x180fe2000001088d */
[-CC-:B------:R-:W-:Y:S01]  /*86f0*/  FFMA.FTZ R103, R103, R14.reuse, -R141.reuse ;  /* 0x0000000e67677223 */ /* 0x180fe2000001088d */
[-CC-:B------:R-:W-:Y:S01]  /*8700*/  FFMA.FTZ R106, R106, R14.reuse, -R141.reuse ;  /* 0x0000000e6a6a7223 */ /* 0x180fe2000001088d */
[-CC-:B------:R-:W-:Y:S01]  /*8710*/  FFMA.FTZ R107, R107, R14.reuse, -R141.reuse ;  /* 0x0000000e6b6b7223 */ /* 0x180fe2000001088d */
[-CC-:B------:R-:W-:Y:S01]  /*8720*/  FFMA.FTZ R110, R110, R14.reuse, -R141.reuse ;  /* 0x0000000e6e6e7223 */ /* 0x180fe2000001088d */
[----:B------:R2:W3:Y:S01]  /*8730*/  MUFU.EX2 R100, R91 ;  /* 0x0000005b00647308 */ /* 0x0004e20000000800 */
[----:B0-----:R-:W-:Y:S01]  /*8740*/  IMAD.U32 R90, RZ, RZ, UR7 ;  /* 0x00000007ff5a7e24 */ /* 0x001fe2000f8e00ff */
[----:B------:R-:W-:Y:S01]  /*8750*/  UMOV UR7, 0x40000040 ;  /* 0x4000004000077882 */ /* 0x000fe20000000000 */
[-CC-:B------:R-:W-:Y:S01]  /*8760*/  FFMA.FTZ R111, R111, R14.reuse, -R141.reuse ;  /* 0x0000000e6f6f7223 */ /* 0x180fe2000001088d */
[----:B------:R-:W-:Y:S01]  /*8770*/  HGMMA.64x128x16.F32 R24, R136, gdesc[UR4].tnspB, R24, gsb0 ;  /* 0x41e0000488187df0 */ /* 0x000fe20008000818 */
[-CC-:B------:R-:W-:Y:S01]  /*8780*/  FFMA.FTZ R114, R114, R14.reuse, -R141.reuse ;  /* 0x0000000e72727223 */ /* 0x180fe2000001088d */
[-CC-:B------:R-:W-:Y:S01]  /*8790*/  FFMA.FTZ R115, R115, R14.reuse, -R141.reuse ;  /* 0x0000000e73737223 */ /* 0x180fe2000001088d */
[----:B------:R-:W-:Y:S01]  /*87a0*/  FFMA.FTZ R118, R118, R14, -R141 ;  /* 0x0000000e76767223 */ /* 0x000fe2000001088d */
[----:B------:R-:W0:Y:S01]  /*87b0*/  MUFU.EX2 R94, R94 ;  /* 0x0000005e005e7308 */ /* 0x000e220000000800 */
[----:B--2---:R-:W-:Y:S01]  /*87c0*/  FFMA.FTZ R91, R0, R8, R23 ;  /* 0x00000008005b7223 */ /* 0x004fe20000010017 */
[----:B-1----:R-:W-:Y:S01]  /*87d0*/  FFMA.FTZ R5, R2, R5, R157 ;  /* 0x0000000502057223 */ /* 0x002fe2000001009d */
[-CC-:B------:R-:W-:Y:S01]  /*87e0*/  FFMA.FTZ R119, R119, R14.reuse, -R141.reuse ;  /* 0x0000000e77777223 */ /* 0x180fe2000001088d */
[-C--:B------:R-:W-:Y:S01]  /*87f0*/  FFMA.FTZ R122, R122, R14.reuse, -R141 ;  /* 0x0000000e7a7a7223 */ /* 0x080fe2000001088d */
[C---:B------:R-:W-:Y:S01]  /*8800*/  FADD.FTZ R91, R156.reuse, R91 ;  /* 0x0000005b9c5b7221 */ /* 0x040fe20000010000 */
[----:B------:R-:W-:Y:S01]  /*8810*/  F2FP.F16.F32.PACK_AB R156, R156, R23 ;  /* 0x000000179c9c723e */ /* 0x000fe200000000ff */
[-C--:B------:R-:W-:Y:S01]  /*8820*/  FFMA.FTZ R123, R123, R14.reuse, -R141 ;  /* 0x0000000e7b7b7223 */ /* 0x080fe2000001088d */
[----:B------:R-:W1:Y:S01]  /*8830*/  MUFU.EX2 R95, R95 ;  /* 0x0000005f005f7308 */ /* 0x000e620000000800 */
[----:B---3--:R-:W-:Y:S01]  /*8840*/  FADD.FTZ R5, R100, R5 ;  /* 0x0000000564057221 */ /* 0x008fe20000010000 */
[----:B------:R-:W-:Y:S01]  /*8850*/  FADD.FTZ R8, R158, R91 ;  /* 0x0000005b9e087221 */ /* 0x000fe20000010000 */
[-CC-:B------:R-:W-:Y:S01]  /*8860*/  FFMA.FTZ R126, R126, R14.reuse, -R141.reuse ;  /* 0x0000000e7e7e7223 */ /* 0x180fe2000001088d */
[-CC-:B------:R-:W-:Y:S01]  /*8870*/  FFMA.FTZ R127, R127, R14.reuse, -R141.reuse ;  /* 0x0000000e7f7f7223 */ /* 0x180fe2000001088d */
[-CC-:B------:R-:W-:Y:S01]  /*8880*/  FFMA.FTZ R130, R130, R14.reuse, -R141.reuse ;  /* 0x0000000e82827223 */ /* 0x180fe2000001088d */
[----:B------:R-:W-:Y:S01]  /*8890*/  FADD.FTZ R91, R89, R8 ;  /* 0x00000008595b7221 */ /* 0x000fe20000010000 */
[-C--:B------:R-:W-:Y:S01]  /*88a0*/  FFMA.FTZ R131, R131, R14.reuse, -R141 ;  /* 0x0000000e83837223 */ /* 0x080fe2000001088d */
[----:B------:R-:W2:Y:S01]  /*88b0*/  MUFU.EX2 R98, R98 ;  /* 0x0000006200627308 */ /* 0x000ea20000000800 */
[----:B0-----:R-:W-:Y:S01]  /*88c0*/  FADD.FTZ R5, R94, R5 ;  /* 0x000000055e057221 */ /* 0x001fe20000010000 */
[----:B------:R-:W-:Y:S01]  /*88d0*/  FADD.FTZ R8, R152, R91 ;  /* 0x0000005b98087221 */ /* 0x000fe20000010000 */
[----:B------:R-:W-:Y:S01]  /*88e0*/  FFMA.FTZ R134, R134, R14, -R141 ;  /* 0x0000000e86867223 */ /* 0x000fe2000001088d */
[----:B------:R-:W-:-:S02]  /*88f0*/  @!P1 VIADD R90, R90, 0x2a840 ;  /* 0x0002a8405a5a9836 */ /* 0x000fc40000000000 */
[----:B------:R-:W-:Y:S01]  /*8900*/  FFMA.FTZ R135, R135, R14, -R141 ;  /* 0x0000000e87877223 */ /* 0x000fe2000001088d */
[----:B------:R-:W-:Y:S01]  /*8910*/  FADD.FTZ R91, R93, R8 ;  /* 0x000000085d5b7221 */ /* 0x000fe20000010000 */
[----:B------:R-:W-:Y:S01]  /*8920*/  F2FP.F16.F32.PACK_AB R158, R89, R158 ;  /* 0x0000009e599e723e */ /* 0x000fe200000000ff */
[----:B------:R-:W0:Y:S01]  /*8930*/  MUFU.EX2 R99, R99 ;  /* 0x0000006300637308 */ /* 0x000e220000000800 */
[----:B-1----:R-:W-:Y:S01]  /*8940*/  FADD.FTZ R5, R95, R5 ;  /* 0x000000055f057221 */ /* 0x002fe20000010000 */
[----:B------:R-:W-:Y:S01]  /*8950*/  FADD.FTZ R8, R154, R91 ;  /* 0x0000005b9a087221 */ /* 0x000fe20000010000 */
[----:B------:R-:W-:Y:S02]  /*8960*/  @!P1 PRMT R90, RZ, 0x654, R90 ;  /* 0x00000654ff5a9816 */ /* 0x000fe4000000005a */
[----:B------:R-:W-:Y:S01]  /*8970*/  F2FP.F16.F32.PACK_AB R152, R93, R152 ;  /* 0x000000985d98723e */ /* 0x000fe200000000ff */
[----:B------:R-:W-:Y:S01]  /*8980*/  FADD.FTZ R91, R97, R8 ;  /* 0x00000008615b7221 */ /* 0x000fe20000010000 */
[----:B------:R-:W-:Y:S01]  /*8990*/  F2FP.F16.F32.PACK_AB R157, R100, R157 ;  /* 0x0000009d649d723e */ /* 0x000fe200000000ff */
[----:B------:R-:W1:Y:S01]  /*89a0*/  MUFU.EX2 R102, R102 ;  /* 0x0000006600667308 */ /* 0x000e620000000800 */
[----:B--2---:R-:W-:Y:S01]  /*89b0*/  FADD.FTZ R5, R98, R5 ;  /* 0x0000000562057221 */ /* 0x004fe20000010000 */
[----:B------:R-:W-:Y:S01]  /*89c0*/  FADD.FTZ R8, R148, R91 ;  /* 0x0000005b94087221 */ /* 0x000fe20000010000 */
[----:B------:R-:W-:-:S02]  /*89d0*/  F2FP.F16.F32.PACK_AB R159, R95, R94 ;  /* 0x0000005e5f9f723e */ /* 0x000fc400000000ff */
[----:B------:R-:W-:Y:S01]  /*89e0*/  F2FP.F16.F32.PACK_AB R154, R97, R154 ;  /* 0x0000009a619a723e */ /* 0x000fe200000000ff */
[C---:B------:R-:W-:Y:S01]  /*89f0*/  FADD.FTZ R91, R101.reuse, R8 ;  /* 0x00000008655b7221 */ /* 0x040fe20000010000 */
[----:B------:R-:W-:Y:S01]  /*8a00*/  F2FP.F16.F32.PACK_AB R148, R101, R148 ;  /* 0x000000946594723e */ /* 0x000fe200000000ff */
[----:B------:R-:W2:Y:S01]  /*8a10*/  MUFU.EX2 R103, R103 ;  /* 0x0000006700677308 */ /* 0x000ea20000000800 */
[C---:B0-----:R-:W-:Y:S01]  /*8a20*/  FADD.FTZ R5, R99.reuse, R5 ;  /* 0x0000000563057221 */ /* 0x041fe20000010000 */
[----:B------:R-:W-:Y:S01]  /*8a30*/  FADD.FTZ R8, R150, R91 ;  /* 0x0000005b96087221 */ /* 0x000fe20000010000 */
[----:B------:R-:W-:Y:S02]  /*8a40*/  F2FP.F16.F32.PACK_AB R153, R99, R98 ;  /* 0x000000626399723e */ /* 0x000fe400000000ff */
[C---:B------:R-:W-:Y:S01]  /*8a50*/  F2FP.F16.F32.PACK_AB R150, R105.reuse, R150 ;  /* 0x000000966996723e */ /* 0x040fe200000000ff */
[----:B------:R-:W-:Y:S01]  /*8a60*/  FADD.FTZ R23, R105, R8 ;  /* 0x0000000869177221 */ /* 0x000fe20000010000 */
[----:B------:R-:W-:Y:S01]  /*8a70*/  F2FP.F16.F32.PACK_AB R142, R121, R88 ;  /* 0x00000058798e723e */ /* 0x000fe200000000ff */
[----:B------:R-:W0:Y:S01]  /*8a80*/  MUFU.EX2 R106, R106 ;  /* 0x0000006a006a7308 */ /* 0x000e220000000800 */
[----:B-1----:R-:W-:Y:S01]  /*8a90*/  FADD.FTZ R5, R102, R5 ;  /* 0x0000000566057221 */ /* 0x002fe20000010000 */
[----:B------:R-:W-:Y:S01]  /*8aa0*/  FADD.FTZ R8, R144, R23 ;  /* 0x0000001790087221 */ /* 0x000fe20000010000 */
[----:B------:R-:W-:-:S03]  /*8ab0*/  F2FP.F16.F32.PACK_AB R144, R109, R144 ;  /* 0x000000906d90723e */ /* 0x000fc600000000ff */
[----:B------:R-:W-:Y:S02]  /*8ac0*/  FADD.FTZ R23, R109, R8 ;  /* 0x000000086d177221 */ /* 0x000fe40000010000 */
[----:B------:R-:W1:Y:S01]  /*8ad0*/  MUFU.EX2 R107, R107 ;  /* 0x0000006b006b7308 */ /* 0x000e620000000800 */
[C---:B--2---:R-:W-:Y:S01]  /*8ae0*/  FADD.FTZ R5, R103.reuse, R5 ;  /* 0x0000000567057221 */ /* 0x044fe20000010000 */
[----:B------:R-:W-:Y:S01]  /*8af0*/  FADD.FTZ R8, R146, R23 ;  /* 0x0000001792087221 */ /* 0x000fe20000010000 */
[----:B------:R-:W-:Y:S02]  /*8b00*/  F2FP.F16.F32.PACK_AB R155, R103, R102 ;  /* 0x00000066679b723e */ /* 0x000fe400000000ff */
[C---:B------:R-:W-:Y:S01]  /*8b10*/  F2FP.F16.F32.PACK_AB R146, R113.reuse, R146 ;  /* 0x000000927192723e */ /* 0x040fe200000000ff */
[----:B------:R-:W-:Y:S02]  /*8b20*/  FADD.FTZ R23, R113, R8 ;  /* 0x0000000871177221 */ /* 0x000fe40000010000 */
[----:B------:R-:W2:Y:S01]  /*8b30*/  MUFU.EX2 R110, R110 ;  /* 0x0000006e006e7308 */ /* 0x000ea20000000800 */
[----:B0-----:R-:W-:Y:S01]  /*8b40*/  FADD.FTZ R5, R106, R5 ;  /* 0x000000056a057221 */ /* 0x001fe20000010000 */
[----:B------:R-:W-:Y:S01]  /*8b50*/  FADD.FTZ R8, R22, R23 ;  /* 0x0000001716087221 */ /* 0x000fe20000010000 */
[----:B------:R-:W-:-:S03]  /*8b60*/  IMAD.MOV.U32 R22, RZ, RZ, R3 ;  /* 0x000000ffff167224 */ /* 0x000fc600078e0003 */
[----:B------:R-:W-:Y:S02]  /*8b70*/  FADD.FTZ R23, R117, R8 ;  /* 0x0000000875177221 */ /* 0x000fe40000010000 */
[----:B------:R-:W0:Y:S01]  /*8b80*/  MUFU.EX2 R111, R111 ;  /* 0x0000006f006f7308 */ /* 0x000e220000000800 */
[C---:B-1----:R-:W-:Y:S01]  /*8b90*/  FADD.FTZ R5, R107.reuse, R5 ;  /* 0x000000056b057221 */ /* 0x042fe20000010000 */
[----:B------:R-:W-:Y:S01]  /*8ba0*/  FADD.FTZ R8, R88, R23 ;  /* 0x0000001758087221 */ /* 0x000fe20000010000 */
[----:B------:R-:W-:-:S03]  /*8bb0*/  F2FP.F16.F32.PACK_AB R149, R107, R106 ;  /* 0x0000006a6b95723e */ /* 0x000fc600000000ff */
[----:B------:R-:W-:Y:S02]  /*8bc0*/  FADD.FTZ R23, R121, R8 ;  /* 0x0000000879177221 */ /* 0x000fe40000010000 */
[----:B------:R-:W1:Y:S01]  /*8bd0*/  MUFU.EX2 R114, R114 ;  /* 0x0000007200727308 */ /* 0x000e620000000800 */
[----:B--2---:R-:W-:Y:S01]  /*8be0*/  FADD.FTZ R5, R110, R5 ;  /* 0x000000056e057221 */ /* 0x004fe20000010000 */
[----:B------:R-:W-:-:S04]  /*8bf0*/  FADD.FTZ R8, R92, R23 ;  /* 0x000000175c087221 */ /* 0x000fc80000010000 */
[----:B------:R-:W-:Y:S02]  /*8c00*/  FADD.FTZ R23, R125, R8 ;  /* 0x000000087d177221 */ /* 0x000fe40000010000 */
[----:B------:R-:W2:Y:S01]  /*8c10*/  MUFU.EX2 R115, R115 ;  /* 0x0000007300737308 */ /* 0x000ea20000000800 */
[C---:B0-----:R-:W-:Y:S01]  /*8c20*/  FADD.FTZ R5, R111.reuse, R5 ;  /* 0x000000056f057221 */ /* 0x041fe20000010000 */
[----:B------:R-:W-:Y:S01]  /*8c30*/  FADD.FTZ R8, R96, R23 ;  /* 0x0000001760087221 */ /* 0x000fe20000010000 */
[----:B------:R-:W-:Y:S01]  /*8c40*/  F2FP.F16.F32.PACK_AB R151, R111, R110 ;  /* 0x0000006e6f97723e */ /* 0x000fe200000000ff */
[----:B------:R-:W-:Y:S02]  /*8c50*/  IMAD.MOV.U32 R23, RZ, RZ, R4 ;  /* 0x000000ffff177224 */ /* 0x000fe400078e0004 */
[----:B------:R-:W-:Y:S02]  /*8c60*/  FADD.FTZ R8, R21, R8 ;  /* 0x0000000815087221 */ /* 0x000fe40000010000 */
[----:B------:R-:W0:Y:S01]  /*8c70*/  MUFU.EX2 R118, R118 ;  /* 0x0000007600767308 */ /* 0x000e220000000800 */
[----:B-1----:R-:W-:-:S07]  /*8c80*/  FADD.FTZ R5, R114, R5 ;  /* 0x0000000572057221 */ /* 0x002fce0000010000 */
[----:B------:R-:W1:Y:S01]  /*8c90*/  MUFU.EX2 R119, R119 ;  /* 0x0000007700777308 */ /* 0x000e620000000800 */
[C---:B--2---:R-:W-:Y:S01]  /*8ca0*/  FADD.FTZ R5, R115.reuse, R5 ;  /* 0x0000000573057221 */ /* 0x044fe20000010000 */
[----:B------:R-:W-:-:S06]  /*8cb0*/  F2FP.F16.F32.PACK_AB R145, R115, R114 ;  /* 0x000000727391723e */ /* 0x000fcc00000000ff */
        /* <DEDUP_REMOVED lines=8> */
[----:B0-----:R-:W-:Y:S01]  /*8d40*/  FADD.FTZ R5, R123, R5 ;  /* 0x000000057b057221 */ /* 0x001fe20000010000 */
[----:B------:R-:W-:Y:S02]  /*8d50*/  WARPGROUP.DEPBAR.LE gsb0, 0x0 ;  /* 0x00008000000079c5 */ /* 0x000fe40000010000 */
[----:B------:R0:W-:Y:S01]  /*8d60*/  @!P1 SYNCS.ARRIVE.TRANS64.RED.A1T0 RZ, [R90+URZ], RZ ;  /* 0x000000ff5aff99a7 */ /* 0x0001e2000810043f */
[----:B------:R-:W-:Y:S01]  /*8d70*/  F2FP.F16.F32.PACK_AB R138, R21, R96 ;  /* 0x00000060158a723e */ /* 0x000fe200000000ff */
[----:B------:R-:W-:Y:S01]  /*8d80*/  IMAD.MOV.U32 R21, RZ, RZ, R11 ;  /* 0x000000ffff157224 */ /* 0x000fe200078e000b */
[----:B------:R-:W-:Y:S01]  /*8d90*/  F2FP.F16.F32.PACK_AB R141, R123, R122 ;  /* 0x0000007a7b8d723e */ /* 0x000fe200000000ff */
[----:B------:R-:W3:Y:S01]  /*8da0*/  MUFU.EX2 R130, R130 ;  /* 0x0000008200827308 */ /* 0x000ee20000000800 */
[----:B-1----:R-:W-:Y:S01]  /*8db0*/  FADD.FTZ R5, R126, R5 ;  /* 0x000000057e057221 */ /* 0x002fe20000010000 */
[----:B------:R-:W-:Y:S01]  /*8dc0*/  F2FP.F16.F32.PACK_AB R136, R125, R92 ;  /* 0x0000005c7d88723e */ /* 0x000fe200000000ff */
[----:B0-----:R-:W-:-:S05]  /*8dd0*/  IMAD.U32 R90, RZ, RZ, UR11 ;  /* 0x0000000bff5a7e24 */ /* 0x001fca000f8e00ff */
[----:B------:R-:W0:Y:S01]  /*8de0*/  MUFU.EX2 R131, R131 ;  /* 0x0000008300837308 */ /* 0x000e220000000800 */
[C---:B--2---:R-:W-:Y:S01]  /*8df0*/  FADD.FTZ R5, R127.reuse, R5 ;  /* 0x000000057f057221 */ /* 0x044fe20000010000 */
[----:B------:R-:W-:Y:S01]  /*8e00*/  @!P1 VIADD R90, R90, 0x2a860 ;  /* 0x0002a8605a5a9836 */ /* 0x000fe20000000000 */
[----:B------:R-:W-:-:S04]  /*8e10*/  F2FP.F16.F32.PACK_AB R143, R127, R126 ;  /* 0x0000007e7f8f723e */ /* 0x000fc800000000ff */
[----:B------:R-:W-:Y:S01]  /*8e20*/  @!P1 PRMT R90, RZ, 0x654, R90 ;  /* 0x00000654ff5a9816 */ /* 0x000fe2000000005a */
[----:B------:R-:W1:Y:S01]  /*8e30*/  MUFU.EX2 R134, R134 ;  /* 0x0000008600867308 */ /* 0x000e620000000800 */
[----:B---3--:R-:W-:Y:S02]  /*8e40*/  FADD.FTZ R5, R130, R5 ;  /* 0x0000000582057221 */ /* 0x008fe40000010000 */
[----:B------:R2:W-:Y:S05]  /*8e50*/  @!P1 SYNCS.ARRIVE.TRANS64.RED.A1T0 RZ, [R90+URZ], RZ ;  /* 0x000000ff5aff99a7 */ /* 0x0005ea000810043f */
[----:B------:R-:W3:Y:S01]  /*8e60*/  MUFU.EX2 R135, R135 ;  /* 0x0000008700877308 */ /* 0x000ee20000000800 */
[C---:B0-----:R-:W-:Y:S01]  /*8e70*/  FADD.FTZ R5, R131.reuse, R5 ;  /* 0x0000000583057221 */ /* 0x041fe20000010000 */
[----:B------:R-:W-:-:S03]  /*8e80*/  F2FP.F16.F32.PACK_AB R137, R131, R130 ;  /* 0x000000828389723e */ /* 0x000fc600000000ff */
[----:B-1----:R-:W-:-:S04]  /*8e90*/  FADD.FTZ R5, R134, R5 ;  /* 0x0000000586057221 */ /* 0x002fc80000010000 */
[C---:B---3--:R-:W-:Y:S01]  /*8ea0*/  FADD.FTZ R5, R135.reuse, R5 ;  /* 0x0000000587057221 */ /* 0x048fe20000010000 */
[----:B------:R-:W-:Y:S01]  /*8eb0*/  F2FP.F16.F32.PACK_AB R139, R135, R134 ;  /* 0x00000086878b723e */ /* 0x000fe200000000ff */
[----:B--2---:R-:W-:Y:S06]  /*8ec0*/  @P2 BRA `(.L_x_958) ;  /* 0xffffffe400242947 */ /* 0x004fec000383ffff */
.L_x_949:
[----:B------:R-:W-:-:S13]  /*8ed0*/  ISETP.GE.AND P2, PT, R20, R17, PT ;  /* 0x000000111400720c */ /* 0x000fda0003f46270 */
[----:B------:R-:W-:Y:S05]  /*8ee0*/  @!P2 BRA `(.L_x_959) ;  /* 0x0000002c006ca947 */ /* 0x000fea0003800000 */
[----:B------:R-:W-:Y:S01]  /*8ef0*/  IMAD.MOV.U32 R15, RZ, RZ, R11 ;  /* 0x000000ffff0f7224 */ /* 0x000fe200078e000b */
[----:B------:R-:W-:Y:S01]  /*8f00*/  UMOV UR5, UR4 ;  /* 0x0000000400057c82 */ /* 0x000fe20008000000 */
[----:B------:R-:W-:Y:S01]  /*8f10*/  IMAD.MOV.U32 R21, RZ, RZ, R3 ;  /* 0x000000ffff157224 */ /* 0x000fe200078e0003 */
[----:B------:R-:W-:Y:S01]  /*8f20*/  ULDC UR58, c[0x0][0x9e4] ;  /* 0x00027900003a7ab9 */ /* 0x000fe20000000800 */
[----:B------:R-:W-:Y:S01]  /*8f30*/  IMAD.MOV.U32 R22, RZ, RZ, R4 ;  /* 0x000000ffff167224 */ /* 0x000fe200078e0004 */
[----:B------:R-:W-:-:S06]  /*8f40*/  ULDC UR59, c[0x0][0x288] ;  /* 0x0000a200003b7ab9 */ /* 0x000fcc0000000800 */
.L_x_976:
[----:B------:R-:W-:-:S04]  /*8f50*/  UIADD3 UR4, UR5, 0x1, URZ ;  /* 0x0000000105047890 */ /* 0x000fc8000fffe03f */
[----:B------:R-:W-:-:S04]  /*8f60*/  UISETP.NE.AND UP0, UPT, UR4, 0x2, UPT ;  /* 0x000000020400788c */ /* 0x000fc8000bf05270 */
[----:B------:R-:W-:Y:S02]  /*8f70*/  USEL UR6, URZ, 0x1, UP0 ;  /* 0x000000013f067887 */ /* 0x000fe40008000000 */
[----:B------:R-:W-:-:S04]  /*8f80*/  USEL UR4, UR4, URZ, UP0 ;  /* 0x0000003f04047287 */ /* 0x000fc80008000000 */
[----:B------:R-:W-:Y:S01]  /*8f90*/  LOP3.LUT R4, R22, UR6, RZ, 0x3c, !PT ;  /* 0x0000000616047c12 */ /* 0x000fe2000f8e3cff */
[----:B------:R-:W-:Y:S07]  /*8fa0*/  @!P0 BRA `(.L_x_960) ;  /* 0x0000000000048947 */ /* 0x000fee0003800000 */
[----:B------:R-:W-:Y:S01]  /*8fb0*/  BPT.TRAP 0x1 ;  /* 0x000000040000795c */ /* 0x000fe20000300000 */
.L_x_960:
[----:B------:R-:W-:Y:S01]  /*8fc0*/  ULEA UR7, UR4, UR56, 0x3 ;  /* 0x0000003804077291 */ /* 0x000fe2000f8e183f */
[----:B------:R-:W-:-:S08]  /*8fd0*/  SHF.L.U32 R3, R4, 0x1f, RZ ;  /* 0x0000001f04037819 */ /* 0x000fd000000006ff */
[----:B------:R0:W1:Y:S01]  /*8fe0*/  SYNCS.PHASECHK.TRANS64.TRYWAIT P2, [UR7+0x2a830], R3 ;  /* 0x02a83003ff0075a7 */ /* 0x0000620008040147 */
[----:B------:R-:W-:Y:S05]  /*8ff0*/  @!P0 BRA `(.L_x_961) ;  /* 0x0000000000048947 */ /* 0x000fea0003800000 */
[----:B------:R-:W-:Y:S01]  /*9000*/  BPT.TRAP 0x1 ;  /* 0x000000040000795c */ /* 0x000fe20000300000 */
.L_x_961:
[----:B-1----:R-:W-:Y:S05]  /*9010*/  @P2 BRA `(.L_x_962) ;  /* 0x0000000000082947 */ /* 0x002fea0003800000 */
[----:B------:R-:W1:Y:S02]  /*9020*/  SYNCS.PHASECHK.TRANS64.TRYWAIT P2, [UR7+0x2a830], R3 ;  /* 0x02a83003ff0075a7 */ /* 0x000e640008040147 */
[----:B-1----:R-:W-:Y:S05]  /*9030*/  @!P2 BRA `(.L_x_963) ;  /* 0x000000940084a947 */ /* 0x002fea0003800000 */
.L_x_962:
        /* <DEDUP_REMOVED lines=129> */
.L_x_964:
[----:B------:R-:W-:Y:S01]  /*9850*/  ULEA UR11, UR5, UR56, 0x3 ;  /* 0x00000038050b7291 */ /* 0x000fe2000f8e183f */
[----:B------:R-:W-:-:S08]  /*9860*/  SHF.L.U32 R0, R22, 0x1f, RZ ;  /* 0x0000001f16007819 */ /* 0x000fd000000006ff */
[----:B------:R2:W3:Y:S01]  /*9870*/  SYNCS.PHASECHK.TRANS64.TRYWAIT P2, [UR11+0x2a850], R0 ;  /* 0x02a85000ff0075a7 */ /* 0x0004e2000804014b */
[----:B------:R-:W-:Y:S05]  /*9880*/  @!P0 BRA `(.L_x_965) ;  /* 0x0000000000048947 */ /* 0x000fea0003800000 */
[----:B------:R-:W-:Y:S01]  /*9890*/  BPT.TRAP 0x1 ;  /* 0x000000040000795c */ /* 0x000fe20000300000 */
.L_x_965:
[----:B---3--:R-:W-:Y:S05]  /*98a0*/  @P2 BRA `(.L_x_966) ;  /* 0x0000000000082947 */ /* 0x008fea0003800000 */
[----:B------:R-:W3:Y:S02]  /*98b0*/  SYNCS.PHASECHK.TRANS64.TRYWAIT P2, [UR11+0x2a850], R0 ;  /* 0x02a85000ff0075a7 */ /* 0x000ee4000804014b */
[----:B---3--:R-:W-:Y:S05]  /*98c0*/  @!P2 BRA `(.L_x_967) ;  /* 0x0000008c0078a947 */ /* 0x008fea0003800000 */
.L_x_966:
        /* <DEDUP_REMOVED lines=9> */
[----:B------:R-:W-:Y:S01]  /*9960*/  IMAD R22, R20, -0x60, RZ ;  /* 0xffffffa014167824 */ /* 0x000fe200078e02ff */
[----:B------:R-:W-:-:S02]  /*9970*/  ULDC UR19, c[0x0][0x9e0] ;  /* 0x0002780000137ab9 */ /* 0x000fc40000000800 */
[----:B------:R-:W-:-:S04]  /*9980*/  ULOP3.LUT UR6, UR6, 0x3000000, URZ, 0xfc, !UPT ;  /* 0x0300000006067892 */ /* 0x000fc8000f8efc3f */
[----:B------:R-:W-:Y:S01]  /*9990*/  UIMAD UR6, UR5, 0x600, UR6 ;  /* 0x00000600050678a4 */ /* 0x000fe2000f8e0206 */
[----:B--2---:R-:W0:Y:S03]  /*99a0*/  @P2 LDC R0, c[0x0][0x44c] ;  /* 0x00011300ff002b82 */ /* 0x004e260000000800 */
[----:B------:R-:W-:-:S03]  /*99b0*/  UIADD3 UR10, UR6, 0x80, URZ ;  /* 0x00000080060a7890 */ /* 0x000fc6000fffe03f */
[----:B------:R-:W-:Y:S02]  /*99c0*/  UMOV UR14, UR6 ;  /* 0x00000006000e7c82 */ /* 0x000fe40008000000 */
[----:B------:R-:W-:Y:S01]  /*99d0*/  HGMMA.64x128x16.F32 R24, R156, gdesc[UR12].tnspB, R24, gsb0 ;  /* 0x41e0000c9c187df0 */ /* 0x000fe20008000818 */
[----:B------:R-:W-:Y:S01]  /*99e0*/  UMOV UR15, 0x40000040 ;  /* 0x40000040000f7882 */ /* 0x000fe20000000000 */
[----:B------:R-:W-:Y:S01]  /*99f0*/  UMOV UR14, UR10 ;  /* 0x0000000a000e7c82 */ /* 0x000fe20008000000 */
[----:B------:R-:W-:Y:S01]  /*9a00*/  UIADD3 UR10, UR6, 0x100, URZ ;  /* 0x00000100060a7890 */ /* 0x000fe2000fffe03f */
[----:B------:R-:W1:Y:S01]  /*9a10*/  @P2 LDC R11, c[0x0][0x450] ;  /* 0x00011400ff0b2b82 */ /* 0x000e620000000800 */
[----:B0-----:R-:W-:-:S05]  /*9a20*/  @P2 IMAD.HI.U32 R0, R9, R0, RZ ;  /* 0x0000000009002227 */ /* 0x001fca00078e00ff */
[----:B-1----:R-:W-:Y:S01]  /*9a30*/  @P2 SHF.R.U32.HI R3, RZ, R11, R0 ;  /* 0x0000000bff032219 */ /* 0x002fe20000011600 */
[----:B------:R-:W-:Y:S01]  /*9a40*/  @!P1 VIADD R0, R2, 0x2a840 ;  /* 0x0002a84002009836 */ /* 0x000fe20000000000 */
[----:B------:R-:W-:Y:S01]  /*9a50*/  ISETP.GE.AND P2, PT, R13, 0x1, PT ;  /* 0x000000010d00780c */ /* 0x000fe20003f46270 */
[----:B------:R-:W-:Y:S02]  /*9a60*/  VIADD R11, R22, 0x1 ;  /* 0x00000001160b7836 */ /* 0x000fe40000000000 */
[----:B------:R-:W0:Y:S01]  /*9a70*/  SHFL.IDX PT, R23, R3, RZ, 0x1c1f ;  /* 0x001c1fff03177589 */ /* 0x000e2200000e0000 */
[----:B------:R-:W-:Y:S01]  /*9a80*/  @!P1 PRMT R0, RZ, 0x654, R0 ;  /* 0x00000654ff009816 */ /* 0x000fe20000000000 */
        /* <DEDUP_REMOVED lines=20> */
[----:B------:R-:W-:Y:S01]  /*9bd0*/  HGMMA.64x128x16.F32 R24, R140, gdesc[UR12].tnspB, R24, gsb0 ;  /* 0x41e0000c8c187df0 */ /* 0x000fe20008000818 */
[----:B------:R-:W-:Y:S01]  /*9be0*/  UMOV UR14, UR6 ;  /* 0x00000006000e7c82 */ /* 0x000fe20008000000 */
[----:B------:R-:W-:Y:S01]  /*9bf0*/  UMOV UR15, 0x40000040 ;  /* 0x40000040000f7882 */ /* 0x000fe20000000000 */
[----:B------:R-:W-:Y:S02]  /*9c00*/  WARPGROUP.DEPBAR.LE gsb0, 0x0 ;  /* 0x00008000000079c5 */ /* 0x000fe40000010000 */
[----:B------:R-:W-:-:S07]  /*9c10*/  WARPGROUP.ARRIVE ;  /* 0x00000000000079c5 */ /* 0x000fce0000000000 */
[----:B------:R-:W-:Y:S03]  /*9c20*/  HGMMA.64x128x16.F32 R24, R136, gdesc[UR12].tnspB, R24, gsb0 ;  /* 0x41e0000c88187df0 */ /* 0x000fe60008000818 */
[----:B------:R-:W-:Y:S02]  /*9c30*/  WARPGROUP.DEPBAR.LE gsb0, 0x0 ;  /* 0x00008000000079c5 */ /* 0x000fe40000010000 */
[----:B------:R1:W-:Y:S02]  /*9c40*/  @!P1 SYNCS.ARRIVE.TRANS64.RED.A1T0 RZ, [R0+URZ], RZ ;  /* 0x000000ff00ff99a7 */ /* 0x0003e4000810043f */
[----:B-1----:R-:W-:-:S04]  /*9c50*/  IMAD R0, R10, -0x2, R11 ;  /* 0xfffffffe0a007824 */ /* 0x002fc800078e020b */
[C---:B------:R-:W-:Y:S01]  /*9c60*/  VIADD R138, R0.reuse, 0xffffffff ;  /* 0xffffffff008a7836 */ /* 0x040fe20000000000 */
[----:B------:R-:W-:-:S05]  /*9c70*/  IADD3 R2, R0, -UR59, R19 ;  /* 0x8000003b00027c10 */ /* 0x000fca000fffe013 */
[C---:B------:R-:W-:Y:S02]  /*9c80*/  VIADD R136, R2.reuse, UR19 ;  /* 0x0000001302887c36 */ /* 0x040fe40008000000 */
[----:B------:R-:W-:Y:S02]  /*9c90*/  VIADD R137, R2, UR18 ;  /* 0x0000001202897c36 */ /* 0x000fe40008000000 */
[--C-:B0-----:R-:W-:Y:S02]  /*9ca0*/  IMAD.IADD R0, R136, 0x1, R23.reuse ;  /* 0x0000000188007824 */ /* 0x101fe400078e0217 */
[----:B------:R-:W-:Y:S01]  /*9cb0*/  IMAD.IADD R2, R137, 0x1, R23 ;  /* 0x0000000189027824 */ /* 0x000fe200078e0217 */
[----:B------:R-:W-:Y:S06]  /*9cc0*/  @!P2 BRA `(.L_x_968) ;  /* 0x00000000005ca947 */ /* 0x000fec0003800000 */
[----:B------:R-:W-:Y:S01]  /*9cd0*/  ULDC UR5, c[0x0][0x2f0] ;  /* 0x0000bc0000057ab9 */ /* 0x000fe20000000800 */
[----:B------:R-:W-:Y:S01]  /*9ce0*/  BSSY B0, `(.L_x_969) ;  /* 0x0000012000007945 */ /* 0x000fe20003800000 */
[----:B------:R-:W-:-:S04]  /*9cf0*/  IMAD R11, R16, UR5, R23 ;  /* 0x00000005100b7c24 */ /* 0x000fc8000f8e0217 */
        /* <DEDUP_REMOVED lines=11> */
.L_x_970:
[----:B------:R-:W-:-:S05]  /*9db0*/  IMAD.U32 R23, RZ, RZ, UR58 ;  /* 0x0000003aff177e24 */ /* 0x000fca000f8e00ff */
[----:B------:R-:W-:-:S13]  /*9dc0*/  ISETP.NE.AND P2, PT, R23, 0x1, PT ;  /* 0x000000011700780c */ /* 0x000fda0003f45270 */
[----:B------:R-:W0:Y:S02]  /*9dd0*/  @P2 LDC.64 R140, c[0x0][0x9e8] ;  /* 0x00027a00ff8c2b82 */ /* 0x000e240000000a00 */
[----:B0-----:R-:W-:-:S05]  /*9de0*/  @P2 IMAD.HI.U32 R14, R11, R140, RZ ;  /* 0x0000008c0b0e2227 */ /* 0x001fca00078e00ff */
[----:B------:R-:W-:-:S07]  /*9df0*/  @P2 SHF.R.U32.HI R11, RZ, R141, R14 ;  /* 0x0000008dff0b2219 */ /* 0x000fce000001160e */
.L_x_971:
[----:B------:R-:W-:Y:S05]  /*9e00*/  BSYNC B0 ;  /* 0x0000000000007941 */ /* 0x000fea0003800000 */
.L_x_969:
[----:B------:R-:W-:-:S05]  /*9e10*/  IMAD R11, R11, R23, R138 ;  /* 0x000000170b0b7224 */ /* 0x000fca00078e028a */
[----:B------:R-:W-:Y:S02]  /*9e20*/  VIADDMNMX R0, R11, R23, R0, PT ;  /* 0x000000170b007246 */ /* 0x000fe40003800100 */
[----:B------:R-:W-:-:S07]  /*9e30*/  VIMNMX R2, R2, R11, !PT ;  /* 0x0000000b02027248 */ /* 0x000fce0007fe0100 */
.L_x_968:
[C---:B------:R-:W-:Y:S01]  /*9e40*/  ISETP.GE.AND P2, PT, R22.reuse, 0x2, PT ;  /* 0x000000021600780c */ /* 0x040fe20003f46270 */
[----:B------:R-:W0:Y:S01]  /*9e50*/  SHFL.IDX PT, R3, R3, 0x1, 0x1c1f ;  /* 0x003c1f0003037f89 */ /* 0x000e2200000e0000 */
[----:B------:R-:W-:Y:S02]  /*9e60*/  ISETP.GE.AND P5, PT, R22, 0xa, PT ;  /* 0x0000000a1600780c */ /* 0x000fe40003fa6270 */
        /* <DEDUP_REMOVED lines=116> */
[----:B------:R-:W-:-:S13]  /*a5b0*/  ISETP.GE.AND P6, PT, R13, 0x1, PT ;  /* 0x000000010d00780c */ /* 0x000fda0003fc6270 */
[----:B------:R-:W-:Y:S05]  /*a5c0*/  @!P6 BRA `(.L_x_972) ;  /* 0x00000000005ce947 */ /* 0x000fea0003800000 */
        /* <DEDUP_REMOVED lines=14> */
.L_x_974:
[----:B------:R-:W-:-:S05]  /*a6b0*/  IMAD.U32 R22, RZ, RZ, UR58 ;  /* 0x0000003aff167e24 */ /* 0x000fca000f8e00ff */
[----:B------:R-:W-:-:S13]  /*a6c0*/  ISETP.NE.AND P6, PT, R22, 0x1, PT ;  /* 0x000000011600780c */ /* 0x000fda0003fc5270 */
[----:B------:R-:W0:Y:S02]  /*a6d0*/  @P6 LDC.64 R104, c[0x0][0x9e8] ;  /* 0x00027a00ff686b82 */ /* 0x000e240000000a00 */
[----:B0-----:R-:W-:-:S05]  /*a6e0*/  @P6 IMAD.HI.U32 R14, R3, R104, RZ ;  /* 0x00000068030e6227 */ /* 0x001fca00078e00ff */
[----:B------:R-:W-:-:S07]  /*a6f0*/  @P6 SHF.R.U32.HI R3, RZ, R105, R14 ;  /* 0x00000069ff036219 */ /* 0x000fce000001160e */
.L_x_975:
[----:B------:R-:W-:Y:S05]  /*a700*/  BSYNC B0 ;  /* 0x0000000000007941 */ /* 0x000fea0003800000 */
.L_x_973:
[----:B------:R-:W-:-:S05]  /*a710*/  IMAD R3, R3, R22, R138 ;  /* 0x0000001603037224 */ /* 0x000fca00078e028a */
[----:B------:R-:W-:Y:S02]  /*a720*/  VIADDMNMX R0, R3, R22, R0, PT ;  /* 0x0000001603007246 */ /* 0x000fe40003800100 */
[----:B------:R-:W-:-:S07]  /*a730*/  VIMNMX R2, R2, R3, !PT ;  /* 0x0000000302027248 */ /* 0x000fce0007fe0100 */
.L_x_972:
        /* <DEDUP_REMOVED lines=139> */
[----:B------:R-:W-:Y:S01]  /*aff0*/  MUFU.EX2 R163, R163 ;  /* 0x000000a300a37308 */ /* 0x000fe20000000800 */
        /* <DEDUP_REMOVED lines=8> */
[----:B------:R-:W-:Y:S01]  /*b080*/  MUFU.EX2 R156, R156 ;  /* 0x0000009c009c7308 */ /* 0x000fe20000000800 */
        /* <DEDUP_REMOVED lines=34> */
[----:B------:R-:W-:Y:S02]  /*b2b0*/  MUFU.EX2 R148, R148 ;  /* 0x0000009400947308 */ /* 0x000fe40000000800 */
[----:B------:R-:W0:Y:S06]  /*b2c0*/  SHFL.BFLY PT, R139, R22, 0x2, 0x1f ;  /* 0x0c401f00168b7f89 */ /* 0x000e2c00000e0000 */
[----:B------:R-:W-:Y:S08]  /*b2d0*/  MUFU.EX2 R145, R145 ;  /* 0x0000009100917308 */ /* 0x000ff00000000800 */
[----:B------:R-:W-:Y:S08]  /*b2e0*/  MUFU.EX2 R150, R150 ;  /* 0x0000009600967308 */ /* 0x000ff00000000800 */
[----:B------:R-:W-:Y:S01]  /*b2f0*/  MUFU.EX2 R109, R109 ;  /* 0x0000006d006d7308 */ /* 0x000fe20000000800 */
[----:B0-----:R-:W-:-:S05]  /*b300*/  FMNMX.FTZ R139, R22, R139, !PT ;  /* 0x0000008b168b7209 */ /* 0x001fca0007810000 */
[----:B------:R-:W0:Y:S02]  /*b310*/  SHFL.BFLY PT, R0, R139, 0x1, 0x1f ;  /* 0x0c201f008b007f89 */ /* 0x000e2400000e0000 */
[----:B------:R-:W-:Y:S08]  /*b320*/  MUFU.EX2 R144, R144 ;  /* 0x0000009000907308 */ /* 0x000ff00000000800 */
[----:B------:R-:W-:Y:S08]  /*b330*/  MUFU.EX2 R89, R89 ;  /* 0x0000005900597308 */ /* 0x000ff00000000800 */
[----:B------:R-:W-:Y:S01]  /*b340*/  MUFU.EX2 R146, R146 ;  /* 0x0000009200927308 */ /* 0x000fe20000000800 */
[----:B0-----:R-:W-:Y:S01]  /*b350*/  FMNMX.FTZ R11, R139, R0, !PT ;  /* 0x000000008b0b7209 */ /* 0x001fe20007810000 */
[----:B------:R-:W-:-:S06]  /*b360*/  FMUL.FTZ R0, R93, R14 ;  /* 0x0000000e5d007220 */ /* 0x000fcc0000410000 */
[----:B------:R-:W-:Y:S01]  /*b370*/  MUFU.EX2 R101, R101 ;  /* 0x0000006500657308 */ /* 0x000fe20000000800 */
[C---:B------:R-:W-:Y:S01]  /*b380*/  FSETP.NEU.FTZ.AND P2, PT, R11.reuse, -INF , PT ;  /* 0xff8000000b00780b */ /* 0x040fe20003f5d000 */
[----:B------:R-:W-:-:S05]  /*b390*/  FMUL.FTZ R2, R11, R14 ;  /* 0x0000000e0b027220 */ /* 0x000fca0000410000 */
[----:B------:R-:W-:Y:S01]  /*b3a0*/  FSEL R88, R2, RZ, P2 ;  /* 0x000000ff02587208 */ /* 0x000fe20001000000 */
[----:B------:R-:W0:Y:S01]  /*b3b0*/  MUFU.EX2 R0, R0 ;  /* 0x0000000000007308 */ /* 0x000e220000000800 */
[----:B------:R-:W-:Y:S02]  /*b3c0*/  FSEL R2, R11, RZ, P2 ;  /* 0x000000ff0b027208 */ /* 0x000fe40001000000 */
[----:B------:R-:W-:Y:S01]  /*b3d0*/  ISETP.GT.AND P2, PT, R20, R17, PT ;  /* 0x000000111400720c */ /* 0x000fe20003f44270 */
[-CC-:B------:R-:W-:Y:S01]  /*b3e0*/  FFMA.FTZ R93, R90, R14.reuse, -R88.reuse ;  /* 0x0000000e5a5d7223 */ /* 0x180fe20000010858 */
[-CC-:B------:R-:W-:Y:S01]  /*b3f0*/  FFMA.FTZ R91, R91, R14.reuse, -R88.reuse ;  /* 0x0000000e5b5b7223 */ /* 0x180fe20000010858 */
[----:B------:R-:W-:Y:S01]  /*b400*/  FADD.FTZ R15, -R2, R15 ;  /* 0x0000000f020f7221 */ /* 0x000fe20000010100 */
[-CC-:B------:R-:W-:Y:S01]  /*b410*/  FFMA.FTZ R22, R105, R14.reuse, -R88.reuse ;  /* 0x0000000e69167223 */ /* 0x180fe20000010858 */
[-CC-:B------:R-:W-:Y:S01]  /*b420*/  FFMA.FTZ R95, R95, R14.reuse, -R88.reuse ;  /* 0x0000000e5f5f7223 */ /* 0x180fe20000010858 */
[----:B------:R0:W-:Y:S01]  /*b430*/  MUFU.EX2 R92, R91 ;  /* 0x0000005b005c7308 */ /* 0x0001e20000000800 */
[-C--:B------:R-:W-:Y:S01]  /*b440*/  FMUL.FTZ R15, R15, R14.reuse ;  /* 0x0000000e0f0f7220 */ /* 0x080fe20000410000 */
[-CC-:B------:R-:W-:Y:S01]  /*b450*/  FFMA.FTZ R137, R137, R14.reuse, -R88.reuse ;  /* 0x0000000e89897223 */ /* 0x180fe20000010858 */
[-CC-:B------:R-:W-:Y:S01]  /*b460*/  FFMA.FTZ R99, R99, R14.reuse, -R88.reuse ;  /* 0x0000000e63637223 */ /* 0x180fe20000010858 */
[-CC-:B------:R-:W-:Y:S01]  /*b470*/  FFMA.FTZ R141, R141, R14.reuse, -R88.reuse ;  /* 0x0000000e8d8d7223 */ /* 0x180fe20000010858 */
[-CC-:B------:R-:W-:Y:S01]  /*b480*/  FFMA.FTZ R103, R103, R14.reuse, -R88.reuse ;  /* 0x0000000e67677223 */ /* 0x180fe20000010858 */
[-CC-:B------:R-:W-:Y:S01]  /*b490*/  FFMA.FTZ R143, R143, R14.reuse, -R88.reuse ;  /* 0x0000000e8f8f7223 */ /* 0x180fe20000010858 */
[--C-:B------:R-:W-:Y:S01]  /*b4a0*/  FFMA.FTZ R147, R147, R14, -R88.reuse ;  /* 0x0000000e93937223 */ /* 0x100fe20000010858 */
[----:B------:R-:W-:Y:S01]  /*b4b0*/  MUFU.EX2 R93, R93 ;  /* 0x0000005d005d7308 */ /* 0x000fe20000000800 */
[----:B0-----:R-:W-:Y:S01]  /*b4c0*/  FFMA.FTZ R91, R0, R8, R163 ;  /* 0x00000008005b7223 */ /* 0x001fe200000100a3 */
[-CC-:B------:R-:W-:Y:S01]  /*b4d0*/  FFMA.FTZ R149, R149, R14.reuse, -R88.reuse ;  /* 0x0000000e95957223 */ /* 0x180fe20000010858 */
[-CC-:B------:R-:W-:Y:S01]  /*b4e0*/  FFMA.FTZ R151, R151, R14.reuse, -R88.reuse ;  /* 0x0000000e97977223 */ /* 0x180fe20000010858 */
[-CC-:B------:R-:W-:Y:S01]  /*b4f0*/  FFMA.FTZ R107, R107, R14.reuse, -R88.reuse ;  /* 0x0000000e6b6b7223 */ /* 0x180fe20000010858 */
[----:B------:R-:W-:Y:S01]  /*b500*/  FADD.FTZ R91, R156, R91 ;  /* 0x0000005b9c5b7221 */ /* 0x000fe20000010000 */
[-CC-:B------:R-:W-:Y:S01]  /*b510*/  FFMA.FTZ R115, R115, R14.reuse, -R88.reuse ;  /* 0x0000000e73737223 */ /* 0x180fe20000010858 */
[-CC-:B------:R-:W-:Y:S01]  /*b520*/  FFMA.FTZ R111, R111, R14.reuse, -R88.reuse ;  /* 0x0000000e6f6f7223 */ /* 0x180fe20000010858 */
[----:B------:R0:W1:Y:S01]  /*b530*/  MUFU.EX2 R2, R15 ;  /* 0x0000000f00027308 */ /* 0x0000620000000800 */
[----:B------:R-:W-:Y:S01]  /*b540*/  FADD.FTZ R8, R158, R91 ;  /* 0x0000005b9e087221 */ /* 0x000fe20000010000 */
[----:B------:R-:W-:Y:S01]  /*b550*/  FFMA.FTZ R119, R119, R14, -R88 ;  /* 0x0000000e77777223 */ /* 0x000fe20000010858 */
[----:B------:R-:W-:-:S02]  /*b560*/  IMAD.U32 R90, RZ, RZ, UR11 ;  /* 0x0000000bff5a7e24 */ /* 0x000fc4000f8e00ff */
[-C--:B------:R-:W-:Y:S01]  /*b570*/  FFMA.FTZ R157, R157, R14.reuse, -R88 ;  /* 0x0000000e9d9d7223 */ /* 0x080fe20000010858 */
[----:B------:R-:W-:Y:S01]  /*b580*/  FADD.FTZ R91, R165, R8 ;  /* 0x00000008a55b7221 */ /* 0x000fe20000010000 */
[-CC-:B------:R-:W-:Y:S01]  /*b590*/  FFMA.FTZ R123, R123, R14.reuse, -R88.reuse ;  /* 0x0000000e7b7b7223 */ /* 0x180fe20000010858 */
[----:B------:R-:W-:Y:S01]  /*b5a0*/  @!P1 VIADD R90, R90, 0x2a860 ;  /* 0x0002a8605a5a9836 */ /* 0x000fe20000000000 */
[----:B------:R-:W2:Y:S01]  /*b5b0*/  MUFU.EX2 R22, R22 ;  /* 0x0000001600167308 */ /* 0x000ea20000000800 */
[----:B------:R-:W-:Y:S01]  /*b5c0*/  FADD.FTZ R8, R152, R91 ;  /* 0x0000005b98087221 */ /* 0x000fe20000010000 */
[-CC-:B------:R-:W-:Y:S01]  /*b5d0*/  FFMA.FTZ R159, R159, R14.reuse, -R88.reuse ;  /* 0x0000000e9f9f7223 */ /* 0x180fe20000010858 */
[-C--:B------:R-:W-:Y:S01]  /*b5e0*/  FFMA.FTZ R127, R127, R14.reuse, -R88 ;  /* 0x0000000e7f7f7223 */ /* 0x080fe20000010858 */
[----:B------:R-:W-:Y:S01]  /*b5f0*/  @!P1 PRMT R90, RZ, 0x654, R90 ;  /* 0x00000654ff5a9816 */ /* 0x000fe2000000005a */
[----:B0-----:R-:W-:Y:S01]  /*b600*/  FADD.FTZ R15, R167, R8 ;  /* 0x00000008a70f7221 */ /* 0x001fe20000010000 */
[-CC-:B------:R-:W-:Y:S01]  /*b610*/  FFMA.FTZ R161, R161, R14.reuse, -R88.reuse ;  /* 0x0000000ea1a17223 */ /* 0x180fe20000010858 */
[-CC-:B------:R-:W-:Y:S01]  /*b620*/  FFMA.FTZ R131, R131, R14.reuse, -R88.reuse ;  /* 0x0000000e83837223 */ /* 0x180fe20000010858 */
[----:B------:R-:W0:Y:S01]  /*b630*/  MUFU.EX2 R95, R95 ;  /* 0x0000005f005f7308 */ /* 0x000e220000000800 */
[----:B-1----:R-:W-:Y:S01]  /*b640*/  FFMA.FTZ R5, R2, R5, R93 ;  /* 0x0000000502057223 */ /* 0x002fe2000001005d */
[----:B------:R-:W-:Y:S01]  /*b650*/  FADD.FTZ R8, R154, R15 ;  /* 0x0000000f9a087221 */ /* 0x000fe20000010000 */
[----:B------:R1:W-:Y:S01]  /*b660*/  @!P1 SYNCS.ARRIVE.TRANS64.RED.A1T0 RZ, [R90+URZ], RZ ;  /* 0x000000ff5aff99a7 */ /* 0x0003e2000810043f */
[-C--:B------:R-:W-:Y:S01]  /*b670*/  FFMA.FTZ R153, R153, R14.reuse, -R88 ;  /* 0x0000000e99997223 */ /* 0x080fe20000010858 */
[----:B------:R-:W-:Y:S01]  /*b680*/  FADD.FTZ R5, R92, R5 ;  /* 0x000000055c057221 */ /* 0x000fe20000010000 */
[----:B------:R-:W-:Y:S01]  /*b690*/  FADD.FTZ R15, R155, R8 ;  /* 0x000000089b0f7221 */ /* 0x000fe20000010000 */
[----:B------:R-:W-:Y:S01]  /*b6a0*/  FFMA.FTZ R88, R135, R14, -R88 ;  /* 0x0000000e87587223 */ /* 0x000fe20000010858 */
[----:B------:R-:W3:Y:S01]  /*b6b0*/  MUFU.EX2 R94, R137 ;  /* 0x00000089005e7308 */ /* 0x000ee20000000800 */
[----:B--2---:R-:W-:Y:S01]  /*b6c0*/  FADD.FTZ R5, R22, R5 ;  /* 0x0000000516057221 */ /* 0x004fe20000010000 */
[----:B------:R-:W-:Y:S01]  /*b6d0*/  FADD.FTZ R8, R148, R15 ;  /* 0x0000000f94087221 */ /* 0x000fe20000010000 */
[----:B------:R-:W-:Y:S01]  /*b6e0*/  F2FP.F16.F32.PACK_AB R154, R155, R154 ;  /* 0x0000009a9b9a723e */ /* 0x000fe200000000ff */
[----:B------:R-:W-:Y:S01]  /*b6f0*/  VIADD R20, R20, 0xffffffff ;  /* 0xffffffff14147836 */ /* 0x000fe20000000000 */
[C---:B------:R-:W-:Y:S01]  /*b700*/  F2FP.F16.F32.PACK_AB R148, R145.reuse, R148 ;  /* 0x000000949194723e */ /* 0x040fe200000000ff */
[----:B------:R-:W-:Y:S01]  /*b710*/  FADD.FTZ R15, R145, R8 ;  /* 0x00000008910f7221 */ /* 0x000fe20000010000 */
[----:B------:R-:W-:Y:S01]  /*b720*/  F2FP.F16.F32.PACK_AB R156, R156, R163 ;  /* 0x000000a39c9c723e */ /* 0x000fe200000000ff */
[----:B------:R-:W2:Y:S01]  /*b730*/  MUFU.EX2 R99, R99 ;  /* 0x0000006300637308 */ /* 0x000ea20000000800 */
[----:B0-----:R-:W-:Y:S01]  /*b740*/  FADD.FTZ R5, R95, R5 ;  /* 0x000000055f057221 */ /* 0x001fe20000010000 */
[----:B------:R-:W-:Y:S01]  /*b750*/  FADD.FTZ R8, R150, R15 ;  /* 0x0000000f96087221 */ /* 0x000fe20000010000 */
[----:B------:R-:W-:-:S02]  /*b760*/  F2FP.F16.F32.PACK_AB R158, R165, R158 ;  /* 0x0000009ea59e723e */ /* 0x000fc400000000ff */
[----:B------:R-:W-:Y:S01]  /*b770*/  F2FP.F16.F32.PACK_AB R152, R167, R152 ;  /* 0x00000098a798723e */ /* 0x000fe200000000ff */
[C---:B------:R-:W-:Y:S01]  /*b780*/  FADD.FTZ R15, R109.reuse, R8 ;  /* 0x000000086d0f7221 */ /* 0x040fe20000010000 */
[----:B------:R-:W-:Y:S01]  /*b790*/  F2FP.F16.F32.PACK_AB R150, R109, R150 ;  /* 0x000000966d96723e */ /* 0x000fe200000000ff */
[----:B------:R-:W0:Y:S01]  /*b7a0*/  MUFU.EX2 R96, R141 ;  /* 0x0000008d00607308 */ /* 0x000e220000000800 */
[----:B---3--:R-:W-:Y:S01]  /*b7b0*/  FADD.FTZ R5, R94, R5 ;  /* 0x000000055e057221 */ /* 0x008fe20000010000 */
[----:B------:R-:W-:Y:S01]  /*b7c0*/  FADD.FTZ R8, R144, R15 ;  /* 0x0000000f90087221 */ /* 0x000fe20000010000 */
[----:B------:R-:W-:-:S03]  /*b7d0*/  F2FP.F16.F32.PACK_AB R144, R89, R144 ;  /* 0x000000905990723e */ /* 0x000fc600000000ff */
[----:B------:R-:W-:Y:S02]  /*b7e0*/  FADD.FTZ R15, R89, R8 ;  /* 0x00000008590f7221 */ /* 0x000fe40000010000 */
[----:B------:R-:W3:Y:S01]  /*b7f0*/  MUFU.EX2 R103, R103 ;  /* 0x0000006700677308 */ /* 0x000ee20000000800 */
[----:B--2---:R-:W-:Y:S01]  /*b800*/  FADD.FTZ R5, R99, R5 ;  /* 0x0000000563057221 */ /* 0x004fe20000010000 */
[----:B------:R-:W-:Y:S01]  /*b810*/  FADD.FTZ R8, R146, R15 ;  /* 0x0000000f92087221 */ /* 0x000fe20000010000 */
[----:B------:R-:W-:-:S03]  /*b820*/  F2FP.F16.F32.PACK_AB R146, R101, R146 ;  /* 0x000000926592723e */ /* 0x000fc600000000ff */
[----:B------:R-:W-:Y:S02]  /*b830*/  FADD.FTZ R15, R101, R8 ;  /* 0x00000008650f7221 */ /* 0x000fe40000010000 */
[----:B------:R-:W2:Y:S01]  /*b840*/  MUFU.EX2 R98, R143 ;  /* 0x0000008f00627308 */ /* 0x000ea20000000800 */
[----:B0-----:R-:W-:-:S07]  /*b850*/  FADD.FTZ R5, R96, R5 ;  /* 0x0000000560057221 */ /* 0x001fce0000010000 */
[----:B------:R-:W0:Y:S01]  /*b860*/  MUFU.EX2 R147, R147 ;  /* 0x0000009300937308 */ /* 0x000e220000000800 */
[C---:B---3--:R-:W-:Y:S01]  /*b870*/  FADD.FTZ R5, R103.reuse, R5 ;  /* 0x0000000567057221 */ /* 0x048fe20000010000 */
[----:B------:R-:W-:-:S06]  /*b880*/  F2FP.F16.F32.PACK_AB R155, R103, R96 ;  /* 0x00000060679b723e */ /* 0x000fcc00000000ff */
[----:B------:R3:W4:Y:S01]  /*b890*/  MUFU.EX2 R100, R149 ;  /* 0x0000009500647308 */ /* 0x0007220000000800 */
[----:B--2---:R-:W-:-:S07]  /*b8a0*/  FADD.FTZ R5, R98, R5 ;  /* 0x0000000562057221 */ /* 0x004fce0000010000 */
[----:B------:R-:W2:Y:S01]  /*b8b0*/  MUFU.EX2 R151, R151 ;  /* 0x0000009700977308 */ /* 0x000ea20000000800 */
[C---:B0-----:R-:W-:Y:S01]  /*b8c0*/  FADD.FTZ R5, R147.reuse, R5 ;  /* 0x0000000593057221 */ /* 0x041fe20000010000 */
[----:B---3--:R-:W-:-:S06]  /*b8d0*/  F2FP.F16.F32.PACK_AB R149, R147, R98 ;  /* 0x000000629395723e */ /* 0x008fcc00000000ff */
[----:B------:R-:W0:Y:S01]  /*b8e0*/  MUFU.EX2 R102, R107 ;  /* 0x0000006b00667308 */ /* 0x000e220000000800 */
[----:B----4-:R-:W-:-:S07]  /*b8f0*/  FADD.FTZ R5, R100, R5 ;  /* 0x0000000564057221 */ /* 0x010fce0000010000 */
[----:B------:R-:W3:Y:S01]  /*b900*/  MUFU.EX2 R115, R115 ;  /* 0x0000007300737308 */ /* 0x000ee20000000800 */
[C---:B--2---:R-:W-:Y:S01]  /*b910*/  FADD.FTZ R5, R151.reuse, R5 ;  /* 0x0000000597057221 */ /* 0x044fe20000010000 */
[----:B------:R-:W-:-:S06]  /*b920*/  F2FP.F16.F32.PACK_AB R151, R151, R100 ;  /* 0x000000649797723e */ /* 0x000fcc00000000ff */
[----:B------:R-:W2:Y:S01]  /*b930*/  MUFU.EX2 R104, R111 ;  /* 0x0000006f00687308 */ /* 0x000ea20000000800 */
[----:B0-----:R-:W-:-:S07]  /*b940*/  FADD.FTZ R5, R102, R5 ;  /* 0x0000000566057221 */ /* 0x001fce0000010000 */
[----:B------:R-:W0:Y:S01]  /*b950*/  MUFU.EX2 R119, R119 ;  /* 0x0000007700777308 */ /* 0x000e220000000800 */
[C---:B---3--:R-:W-:Y:S01]  /*b960*/  FADD.FTZ R5, R115.reuse, R5 ;  /* 0x0000000573057221 */ /* 0x048fe20000010000 */
[----:B------:R-:W-:-:S06]  /*b970*/  F2FP.F16.F32.PACK_AB R145, R115, R102 ;  /* 0x000000667391723e */ /* 0x000fcc00000000ff */
[----:B------:R-:W3:Y:S01]  /*b980*/  MUFU.EX2 R140, R140 ;  /* 0x0000008c008c7308 */ /* 0x000ee20000000800 */
[----:B--2---:R-:W-:-:S07]  /*b990*/  FADD.FTZ R5, R104, R5 ;  /* 0x0000000568057221 */ /* 0x004fce0000010000 */
[----:B------:R2:W4:Y:S01]  /*b9a0*/  MUFU.EX2 R106, R157 ;  /* 0x0000009d006a7308 */ /* 0x0005220000000800 */
[C---:B0-----:R-:W-:Y:S01]  /*b9b0*/  FADD.FTZ R5, R119.reuse, R5 ;  /* 0x0000000577057221 */ /* 0x041fe20000010000 */
[----:B------:R-:W-:-:S06]  /*b9c0*/  F2FP.F16.F32.PACK_AB R147, R119, R104 ;  /* 0x000000687793723e */ /* 0x000fcc00000000ff */
[----:B------:R-:W0:Y:S01]  /*b9d0*/  MUFU.EX2 R23, R23 ;  /* 0x0000001700177308 */ /* 0x000e220000000800 */
[----:B---3--:R-:W-:Y:S01]  /*b9e0*/  FADD.FTZ R8, R140, R15 ;  /* 0x0000000f8c087221 */ /* 0x008fe20000010000 */
[----:B--2---:R-:W-:-:S06]  /*b9f0*/  F2FP.F16.F32.PACK_AB R157, R92, R93 ;  /* 0x0000005d5c9d723e */ /* 0x004fcc00000000ff */
[----:B------:R-:W2:Y:S01]  /*ba00*/  MUFU.EX2 R123, R123 ;  /* 0x0000007b007b7308 */ /* 0x000ea20000000800 */
[----:B----4-:R-:W-:-:S07]  /*ba10*/  FADD.FTZ R5, R106, R5 ;  /* 0x000000056a057221 */ /* 0x010fce0000010000 */
[----:B------:R-:W3:Y:S01]  /*ba20*/  MUFU.EX2 R142, R142 ;  /* 0x0000008e008e7308 */ /* 0x000ee20000000800 */
[C---:B0-----:R-:W-:Y:S01]  /*ba30*/  FADD.FTZ R15, R23.reuse, R8 ;  /* 0x00000008170f7221 */ /* 0x041fe20000010000 */
[----:B------:R-:W-:-:S06]  /*ba40*/  F2FP.F16.F32.PACK_AB R140, R23, R140 ;  /* 0x0000008c178c723e */ /* 0x000fcc00000000ff */
[----:B-1----:R0:W1:Y:S01]  /*ba50*/  MUFU.EX2 R90, R159 ;  /* 0x0000009f005a7308 */ /* 0x0020620000000800 */
[C---:B--2---:R-:W-:Y:S01]  /*ba60*/  FADD.FTZ R5, R123.reuse, R5 ;  /* 0x000000057b057221 */ /* 0x044fe20000010000 */
[----:B------:R-:W-:-:S06]  /*ba70*/  F2FP.F16.F32.PACK_AB R141, R123, R106 ;  /* 0x0000006a7b8d723e */ /* 0x000fcc00000000ff */
[----:B------:R-:W2:Y:S01]  /*ba80*/  MUFU.EX2 R113, R113 ;  /* 0x0000007100717308 */ /* 0x000ea20000000800 */
[----:B---3--:R-:W-:Y:S01]  /*ba90*/  FADD.FTZ R8, R142, R15 ;  /* 0x0000000f8e087221 */ /* 0x008fe20000010000 */
[----:B0-----:R-:W-:Y:S01]  /*baa0*/  F2FP.F16.F32.PACK_AB R159, R95, R22 ;  /* 0x000000165f9f723e */ /* 0x001fe200000000ff */
[----:B------:R-:W-:-:S05]  /*bab0*/  IMAD.MOV.U32 R22, RZ, RZ, R4 ;  /* 0x000000ffff167224 */ /* 0x000fca00078e0004 */
        /* <DEDUP_REMOVED lines=20> */
[----:B0-----:R-:W-:Y:S01]  /*bc00*/  F2FP.F16.F32.PACK_AB R153, R99, R94 ;  /* 0x0000005e6399723e */ /* 0x001fe200000000ff */
[----:B------:R-:W-:-:S05]  /*bc10*/  IMAD.MOV.U32 R15, RZ, RZ, R11 ;  /* 0x000000ffff0f7224 */ /* 0x000fca00078e000b */
[----:B------:R-:W0:Y:S01]  /*bc20*/  MUFU.EX2 R88, R88 ;  /* 0x0000005800587308 */ /* 0x000e220000000800 */
[----:B---3--:R-:W-:Y:S01]  /*bc30*/  FADD.FTZ R5, R110, R5 ;  /* 0x000000056e057221 */ /* 0x008fe20000010000 */
[C---:B-1----:R-:W-:Y:S01]  /*bc40*/  FADD.FTZ R8, R21.reuse, R8 ;  /* 0x0000000815087221 */ /* 0x042fe20000010000 */
[----:B------:R-:W-:Y:S01]  /*bc50*/  F2FP.F16.F32.PACK_AB R138, R21, R138 ;  /* 0x0000008a158a723e */ /* 0x000fe200000000ff */
[----:B------:R-:W-:Y:S02]  /*bc60*/  IMAD.MOV.U32 R21, RZ, RZ, R3 ;  /* 0x000000ffff157224 */ /* 0x000fe400078e0003 */
[C---:B0-----:R-:W-:Y:S01]  /*bc70*/  FADD.FTZ R5, R88.reuse, R5 ;  /* 0x0000000558057221 */ /* 0x041fe20000010000 */
[----:B------:R-:W-:Y:S01]  /*bc80*/  F2FP.F16.F32.PACK_AB R139, R88, R110 ;  /* 0x0000006e588b723e */ /* 0x000fe200000000ff */
[----:B------:R-:W-:Y:S06]  /*bc90*/  @P2 BRA `(.L_x_976) ;  /* 0xffffffd000ac2947 */ /* 0x000fec000383ffff */
.L_x_959:
        /* <DEDUP_REMOVED lines=67> */
.L_x_977:
[----:B------:R-:W-:Y:S01]  /*c0d0*/  ULEA UR5, UR4, UR56, 0x3 ;  /* 0x0000003804057291 */ /* 0x000fe2000f8e183f */
[----:B------:R-:W-:-:S08]  /*c0e0*/  SHF.L.U32 R4, R4, 0x1f, RZ ;  /* 0x0000001f04047819 */ /* 0x000fd000000006ff */
[----:B------:R0:W1:Y:S01]  /*c0f0*/  SYNCS.PHASECHK.TRANS64.TRYWAIT P2, [UR5+0x2a850], R4 ;  /* 0x02a85004ff0075a7 */ /* 0x0000620008040145 */
[----:B------:R-:W-:Y:S05]  /*c100*/  @!P0 BRA `(.L_x_978) ;  /* 0x0000000000048947 */ /* 0x000fea0003800000 */
[----:B------:R-:W-:Y:S01]  /*c110*/  BPT.TRAP 0x1 ;  /* 0x000000040000795c */ /* 0x000fe20000300000 */
.L_x_978:
[----:B-1----:R-:W-:Y:S05]  /*c120*/  @P2 BRA `(.L_x_979) ;  /* 0x0000000000082947 */ /* 0x002fea0003800000 */
[----:B------:R-:W1:Y:S02]  /*c130*/  SYNCS.PHASECHK.TRANS64.TRYWAIT P0, [UR5+0x2a850], R4 ;  /* 0x02a85004ff0075a7 */ /* 0x000e640008000145 */
[----:B-1----:R-:W-:Y:S05]  /*c140*/  @!P0 BRA `(.L_x_980) ;  /* 0x0000006400708947 */ /* 0x002fea0003800000 */
.L_x_979:
[----:B------:R-:W-:Y:S01]  /*c150*/  UIADD3 UR56, UR56, 0x400, URZ ;  /* 0x0000040038387890 */ /* 0x000fe2000fffe03f */
[----:B------:R-:W-:Y:S01]  /*c160*/  WARPGROUP.ARRIVE ;  /* 0x00000000000079c5 */ /* 0x000fe20000000000 */
[----:B------:R-:W-:Y:S01]  /*c170*/  UMOV UR7, 0x40000040 ;  /* 0x4000004000077882 */ /* 0x000fe20000000000 */
[----:B-1----:R-:W1:Y:S01]  /*c180*/  SHFL.BFLY PT, R7, R8, 0x2, 0x1f ;  /* 0x0c401f0008077f89 */ /* 0x002e6200000e0000 */
[----:B------:R-:W-:Y:S01]  /*c190*/  USHF.R.U32.HI UR56, URZ, 0x4, UR56 ;  /* 0x000000043f387899 */ /* 0x000fe20008011638 */
[----:B------:R-:W-:Y:S02]  /*c1a0*/  IMAD.U32 R10, RZ, RZ, UR5 ;  /* 0x00000005ff0a7e24 */ /* 0x000fe4000f8e00ff */
[----:B------:R-:W2:Y:S01]  /*c1b0*/  SHFL.BFLY PT, R0, R5, 0x2, 0x1f ;  /* 0x0c401f0005007f89 */ /* 0x000ea200000e0000 */
[----:B------:R-:W-:Y:S01]  /*c1c0*/  ULOP3.LUT UR56, UR56, 0x3fff, URZ, 0xc0, !UPT ;  /* 0x00003fff38387892 */ /* 0x000fe2000f8ec03f */
[----:B------:R-:W-:Y:S02]  /*c1d0*/  @!P1 VIADD R10, R10, 0x2a860 ;  /* 0x0002a8600a0a9836 */ /* 0x000fe40000000000 */
[----:B0-----:R-:W-:Y:S01]  /*c1e0*/  IMAD.MOV.U32 R4, RZ, RZ, -0x800000 ;  /* 0xff800000ff047424 */ /* 0x001fe200078e00ff */
[----:B------:R-:W-:-:S02]  /*c1f0*/  ULOP3.LUT UR56, UR56, 0x3000000, URZ, 0xfc, !UPT ;  /* 0x0300000038387892 */ /* 0x000fc4000f8efc3f */
[----:B------:R-:W-:Y:S02]  /*c200*/  @!P1 PRMT R10, RZ, 0x654, R10 ;  /* 0x00000654ff0a9816 */ /* 0x000fe4000000000a */
[----:B------:R-:W-:-:S07]  /*c210*/  UIMAD UR4, UR4, 0x600, UR56 ;  /* 0x00000600040478a4 */ /* 0x000fce000f8e0238 */
[----:B------:R-:W-:Y:S02]  /*c220*/  UMOV UR6, UR4 ;  /* 0x0000000400067c82 */ /* 0x000fe40008000000 */
[----:B------:R-:W-:Y:S01]  /*c230*/  HGMMA.64x128x16.F32 R24, R156, gdesc[UR4].tnspB, R24, gsb0 ;  /* 0x41e000049c187df0 */ /* 0x000fe20008000818 */
[----:B------:R-:W-:Y:S01]  /*c240*/  UIADD3 UR6, UR4, 0x80, URZ ;  /* 0x0000008004067890 */ /* 0x000fe2000fffe03f */
[----:B-1----:R-:W-:Y:S01]  /*c250*/  FADD.FTZ R7, R7, R8 ;  /* 0x0000000807077221 */ /* 0x002fe20000010000 */
[----:B------:R-:W-:Y:S01]  /*c260*/  UMOV UR7, 0x40000040 ;  /* 0x4000004000077882 */ /* 0x000fe20000000000 */
[----:B------:R-:W-:Y:S02]  /*c270*/  IMAD.MOV.U32 R8, RZ, RZ, RZ ;  /* 0x000000ffff087224 */ /* 0x000fe400078e00ff */
[----:B--2---:R-:W-:Y:S01]  /*c280*/  FADD.FTZ R2, R0, R5 ;  /* 0x0000000500027221 */ /* 0x004fe20000010000 */
        /* <DEDUP_REMOVED lines=109> */
.L_x_910:
        /* <DEDUP_REMOVED lines=20> */
[----:B------:R-:W-:-:S03]  /*caa0*/  LOP3.LUT R6, R6, 0xfffffffc, RZ, 0xc0, !PT ;  /* 0xfffffffc06067812 */ /* 0x000fc600078ec0ff */
[C---:B------:R-:W-:Y:S01]  /*cab0*/  IMAD.IADD R88, R5.reuse, 0x1, -R8 ;  /* 0x0000000105587824 */ /* 0x040fe200078e0a08 */
[----:B------:R-:W-:Y:S01]  /*cac0*/  SHF.R.S32.HI R8, RZ, 0x7, R7 ;  /* 0x00000007ff087819 */ /* 0x000fe20000011407 */
[----:B------:R-:W-:Y:S01]  /*cad0*/  IMAD.IADD R12, R5, 0x1, -R6 ;  /* 0x00000001050c7824 */ /* 0x000fe200078e0a06 */
[----:B------:R-:W5:Y:S02]  /*cae0*/  @P0 LDC R15, c[0x0][0xbec] ;  /* 0x0002fb00ff0f0b82 */ /* 0x000f640000000800 */
[----:B------:R-:W-:Y:S02]  /*caf0*/  SHF.R.S32.HI R9, RZ, 0x1f, R88 ;  /* 0x0000001fff097819 */ /* 0x000fe40000011458 */
[----:B------:R-:W-:Y:S02]  /*cb00*/  LEA.HI R5, R7, R8, RZ, 0x1 ;  /* 0x0000000807057211 */ /* 0x000fe400078f08ff */
[CC--:B------:R-:W-:Y:S02]  /*cb10*/  LEA.HI R90, R9.reuse, R88.reuse, RZ, 0x2 ;  /* 0x00000058095a7211 */ /* 0x0c0fe400078f10ff */
[----:B------:R-:W-:Y:S01]  /*cb20*/  LEA.HI R9, R9, R88, RZ, 0x5 ;  /* 0x0000005809097211 */ /* 0x000fe200078f28ff */
[----:B------:R-:W5:Y:S01]  /*cb30*/  @P0 LDC R91, c[0x0][0xbec] ;  /* 0x0002fb00ff5b0b82 */ /* 0x000f620000000800 */
[----:B------:R-:W-:-:S02]  /*cb40*/  SHF.R.S32.HI R10, RZ, 0x2, R90 ;  /* 0x00000002ff0a7819 */ /* 0x000fc4000001145a */
[----:B------:R-:W-:Y:S02]  /*cb50*/  SHF.R.S32.HI R11, RZ, 0x1f, R90 ;  /* 0x0000001fff0b7819 */ /* 0x000fe4000001145a */
[----:B------:R-:W-:Y:S02]  /*cb60*/  LOP3.LUT R5, R5, 0x3fffffe, RZ, 0xc0, !PT ;  /* 0x03fffffe05057812 */ /* 0x000fe400078ec0ff */
[----:B------:R-:W-:Y:S01]  /*cb70*/  LEA.HI R11, R11, R10, RZ, 0x3 ;  /* 0x0000000a0b0b7211 */ /* 0x000fe200078f18ff */
[----:B------:R-:W5:Y:S01]  /*cb80*/  @P0 LDC R17, c[0x0][0xbf0] ;  /* 0x0002fc00ff110b82 */ /* 0x000f620000000800 */
[----:B------:R-:W-:Y:S01]  /*cb90*/  LEA.HI R7, R12, R12, RZ, 0x1 ;  /* 0x0000000c0c077211 */ /* 0x000fe200078f08ff */
[----:B------:R-:W-:Y:S01]  /*cba0*/  IMAD.IADD R5, R8, 0x1, -R5 ;  /* 0x0000000108057824 */ /* 0x000fe200078e0a05 */
[----:B------:R-:W-:Y:S02]  /*cbb0*/  LOP3.LUT R11, R11, 0xfffffff8, RZ, 0xc0, !PT ;  /* 0xfffffff80b0b7812 */ /* 0x000fe400078ec0ff */
[----:B------:R-:W-:-:S02]  /*cbc0*/  SHF.R.S32.HI R9, RZ, 0x5, R9 ;  /* 0x00000005ff097819 */ /* 0x000fc40000011409 */
[----:B------:R-:W-:Y:S01]  /*cbd0*/  LOP3.LUT R7, R7, 0x1ffffffe, RZ, 0xc0, !PT ;  /* 0x1ffffffe07077812 */ /* 0x000fe200078ec0ff */
[----:B------:R-:W-:Y:S01]  /*cbe0*/  IMAD.IADD R6, R10, 0x1, -R11 ;  /* 0x000000010a067824 */ /* 0x000fe200078e0a0b */
[----:B------:R-:W5:Y:S03]  /*cbf0*/  @P0 LDC R16, c[0x0][0xbf0] ;  /* 0x0002fc00ff100b82 */ /* 0x000f660000000800 */
[----:B------:R-:W-:Y:S02]  /*cc00*/  IMAD R6, R9, 0x10, R6 ;  /* 0x0000001009067824 */ /* 0x000fe400078e0206 */
[----:B------:R-:W-:Y:S02]  /*cc10*/  IMAD R9, R13, UR4, RZ ;  /* 0x000000040d097c24 */ /* 0x000fe4000f8e02ff */
[----:B------:R-:W-:Y:S02]  /*cc20*/  IMAD.IADD R10, R12, 0x1, -R7 ;  /* 0x000000010c0a7824 */ /* 0x000fe400078e0a07 */
[----:B------:R-:W-:-:S02]  /*cc30*/  IMAD R5, R5, 0x40, R6 ;  /* 0x0000004005057824 */ /* 0x000fc400078e0206 */
[----:B------:R-:W-:Y:S01]  /*cc40*/  IMAD.WIDE.U32 R6, R18, UR4, RZ ;  /* 0x0000000412067c25 */ /* 0x000fe2000f8e00ff */
[----:B---3--:R-:W-:-:S03]  /*cc50*/  USHF.R.S32.HI UR4, URZ, 0x1f, UR9 ;  /* 0x0000001f3f047899 */ /* 0x008fc60008011409 */
[C---:B------:R-:W-:Y:S02]  /*cc60*/  IMAD R11, R18.reuse, UR5, R9 ;  /* 0x00000005120b7c24 */ /* 0x040fe4000f8e0209 */
[----:B------:R-:W-:Y:S02]  /*cc70*/  IMAD R13, R13, UR6, RZ ;  /* 0x000000060d0d7c24 */ /* 0x000fe4000f8e02ff */
[----:B------:R-:W-:Y:S02]  /*cc80*/  IMAD.IADD R7, R7, 0x1, R11 ;  /* 0x0000000107077824 */ /* 0x000fe400078e020b */
[----:B------:R-:W-:-:S04]  /*cc90*/  IMAD.WIDE.U32 R8, R18, UR6, RZ ;  /* 0x0000000612087c25 */ /* 0x000fc8000f8e00ff */
        /* <DEDUP_REMOVED lines=17> */
[----:B------:R-:W-:Y:S02]  /*cdb0*/  IMAD.IADD R7, R7, 0x1, R13 ;  /* 0x0000000107077824 */ /* 0x000fe400078e020d */
[----:B------:R-:W-:-:S04]  /*cdc0*/  @P0 IMAD.HI.U32 R91, R10, R91, RZ ;  /* 0x0000005b0a5b0227 */ /* 0x000fc800078e00ff */
[----:B------:R-:W-:Y:S02]  /*cdd0*/  IMAD.IADD R9, R9, 0x1, R15 ;  /* 0x0000000109097824 */ /* 0x000fe400078e020f */
[----:B------:R-:W-:Y:S01]  /*cde0*/  IMAD.MOV.U32 R11, RZ, RZ, R10 ;  /* 0x000000ffff0b7224 */ /* 0x000fe200078e000a */
[----:B------:R-:W-:Y:S01]  /*cdf0*/  @P0 SHF.R.U32.HI R11, RZ, R17, R12 ;  /* 0x00000011ff0b0219 */ /* 0x000fe2000001160c */
[----:B------:R-:W-:Y:S02]  /*ce00*/  IMAD R15, R14, UR6, RZ ;  /* 0x000000060e0f7c24 */ /* 0x000fe4000f8e02ff */
[----:B------:R-:W-:-:S04]  /*ce10*/  IMAD.WIDE.U32 R6, R89, UR4, R6 ;  /* 0x0000000459067c25 */ /* 0x000fc8000f8e0006 */
[----:B------:R-:W-:Y:S01]  /*ce20*/  IMAD.MOV.U32 R13, RZ, RZ, R10 ;  /* 0x000000ffff0d7224 */ /* 0x000fe200078e000a */
[----:B------:R-:W-:Y:S01]  /*ce30*/  @P0 SHF.R.U32.HI R13, RZ, R16, R91 ;  /* 0x00000010ff0d0219 */ /* 0x000fe2000001165b */
        /* <DEDUP_REMOVED lines=34> */
[----:B------:R-:W-:Y:S01]  /*d060*/  LEA R22, P1, R8, UR8, 0x2 ;  /* 0x0000000808167c11 */ /* 0x000fe2000f8210ff */
[----:B------:R-:W-:Y:S01]  /*d070*/  IMAD.IADD R7, R9, 0x1, R17 ;  /* 0x0000000109077824 */ /* 0x000fe200078e0211 */
[----:B0-----:R-:W-:Y:S01]  /*d080*/  ULEA UR4, UR5, UR4, 0x18 ;  /* 0x0000000405047291 */ /* 0x001fe2000f8ec03f */
[----:B------:R-:W-:Y:S01]  /*d090*/  IMAD R5, R73, 0x80, R5 ;  /* 0x0000008049057824 */ /* 0x000fe200078e0205 */
[----:B------:R-:W-:Y:S01]  /*d0a0*/  LEA.HI.X R11, R6, UR7, R11, 0x2, P0 ;  /* 0x00000007060b7c11 */ /* 0x000fe200080f140b */
[----:B------:R-:W-:Y:S01]  /*d0b0*/  IMAD R18, R19, UR6, RZ ;  /* 0x0000000613127c24 */ /* 0x000fe2000f8e02ff */
[----:B------:R-:W-:Y:S01]  /*d0c0*/  LEA.HI.X R72, R8, UR9, R7, 0x2, P1 ;  /* 0x0000000908487c11 */ /* 0x000fe200088f1407 */
[----:B------:R-:W-:Y:S01]  /*d0d0*/  SHFL.IDX PT, R6, R10, RZ, 0x1c1f ;  /* 0x001c1fff0a067589 */ /* 0x000fe200000e0000 */
[----:B------:R-:W-:Y:S01]  /*d0e0*/  LOP3.LUT P0, RZ, R88, 0x3, RZ, 0xc0, !PT ;  /* 0x0000000358ff7812 */ /* 0x000fe2000780c0ff */
[C---:B------:R-:W-:Y:S01]  /*d0f0*/  VIADD R19, R5.reuse, 0x8 ;  /* 0x0000000805137836 */ /* 0x040fe20000000000 */
[----:B------:R-:W-:Y:S01]  /*d100*/  UIADD3 UR4, UR4, 0x2a820, URZ ;  /* 0x0002a82004047890 */ /* 0x000fe2000fffe03f */
[----:B------:R-:W0:Y:S01]  /*d110*/  SHFL.IDX PT, R7, R11, RZ, 0x1c1f ;  /* 0x001c1fff0b077589 */ /* 0x000e2200000e0000 */
[----:B------:R-:W-:-:S02]  /*d120*/  ISETP.GE.OR P1, PT, R5, R18, P0 ;  /* 0x000000120500720c */ /* 0x000fc40000726670 */
[-C--:B------:R-:W-:Y:S01]  /*d130*/  ISETP.GE.OR P0, PT, R19, R18.reuse, P0 ;  /* 0x000000121300720c */ /* 0x080fe20000706670 */
[----:B------:R-:W-:Y:S01]  /*d140*/  SHFL.IDX PT, R8, R10, 0x1, 0x1c1f ;  /* 0x003c1f000a087f89 */ /* 0x000fe200000e0000 */
[----:B------:R-:W-:Y:S01]  /*d150*/  UPRMT UR4, URZ, 0x654, UR4 ;  /* 0x000006543f047896 */ /* 0x000fe20008000004 */
[----:B------:R-:W-:Y:S02]  /*d160*/  ISETP.GE.AND P2, PT, R5, R18, PT ;  /* 0x000000120500720c */ /* 0x000fe40003f46270 */
[----:B------:R1:W2:Y:S04]  /*d170*/  SHFL.IDX PT, R9, R11, 0x1, 0x1c1f ;  /* 0x003c1f000b097f89 */ /* 0x0002a800000e0000 */
[----:B------:R3:W4:Y:S02]  /*d180*/  SHFL.IDX PT, R16, R22, RZ, 0x1c1f ;  /* 0x001c1fff16107589 */ /* 0x00072400000e0000 */
[----:B------:R-:W-:Y:S01]  /*d190*/  SYNCS.ARRIVE.TRANS64.RED.A1T0 RZ, [UR4], RZ ;  /* 0x000000ffffff79a7 */ /* 0x000fe20008100404 */
[----:B-1----:R-:W-:Y:S01]  /*d1a0*/  LOP3.LUT R11, R90, 0x7ffffffc, RZ, 0xc0, !PT ;  /* 0x7ffffffc5a0b7812 */ /* 0x002fe200078ec0ff */
[----:B------:R3:W1:Y:S04]  /*d1b0*/  SHFL.IDX PT, R17, R72, RZ, 0x1c1f ;  /* 0x001c1fff48117589 */ /* 0x00066800000e0000 */
[----:B------:R-:W-:Y:S01]  /*d1c0*/  IMAD.IADD R11, R88, 0x1, -R11 ;  /* 0x00000001580b7824 */ /* 0x000fe200078e0a0b */
[----:B0-----:R3:W-:Y:S03]  /*d1d0*/  @!P1 ST.E desc[UR60][R6.64], R4 ;  /* 0x0000000406009985 */ /* 0x0017e6000c10193c */
[----:B------:R-:W-:Y:S01]  /*d1e0*/  IMAD.SHL.U32 R21, R11, 0x2, RZ ;  /* 0x000000020b157824 */ /* 0x000fe200078e00ff */
[----:B--2---:R3:W-:Y:S01]  /*d1f0*/  @!P0 ST.E desc[UR60][R8.64], R0 ;  /* 0x0000000008008985 */ /* 0x0047e2000c10193c */
[----:B------:R-:W-:Y:S05]  /*d200*/  @P2 BRA `(.L_x_983) ;  /* 0x0000000400782947 */ /* 0x000fea0003800000 */
[C---:B---3--:R-:W-:Y:S01]  /*d210*/  VIADD R0, R21.reuse, 0x8 ;  /* 0x0000000815007836 */ /* 0x048fe20000000000 */
[----:B------:R-:W-:Y:S01]  /*d220*/  ULDC UR4, c[0x0][0xac8] ;  /* 0x0002b20000047ab9 */ /* 0x000fe20000000800 */
[C---:B------:R-:W-:Y:S01]  /*d230*/  VIADD R8, R21.reuse, 0x10 ;  /* 0x0000001015087836 */ /* 0x040fe20000000000 */
[C---:B------:R-:W-:Y:S01]  /*d240*/  ISETP.GE.AND P2, PT, R21.reuse, UR4, PT ;  /* 0x0000000415007c0c */ /* 0x040fe2000bf46270 */
[C---:B------:R-:W-:Y:S01]  /*d250*/  VIADD R9, R21.reuse, 0x18 ;  /* 0x0000001815097836 */ /* 0x040fe20000000000 */
[----:B------:R-:W-:Y:S01]  /*d260*/  ISETP.GE.AND P3, PT, R0, UR4, PT ;  /* 0x0000000400007c0c */ /* 0x000fe2000bf66270 */
[C---:B------:R-:W-:Y:S01]  /*d270*/  VIADD R10, R21.reuse, 0x28 ;  /* 0x00000028150a7836 */ /* 0x040fe20000000000 */
[----:B------:R-:W-:Y:S01]  /*d280*/  ISETP.GE.AND P0, PT, R8, UR4, PT ;  /* 0x0000000408007c0c */ /* 0x000fe2000bf06270 */
[----:B------:R-:W-:Y:S01]  /*d290*/  VIADD R11, R21, 0x30 ;  /* 0x00000030150b7836 */ /* 0x000fe20000000000 */
[----:B------:R-:W-:Y:S01]  /*d2a0*/  ISETP.GE.AND P1, PT, R9, UR4, PT ;  /* 0x0000000409007c0c */ /* 0x000fe2000bf26270 */
[----:B------:R-:W-:-:S02]  /*d2b0*/  VIADD R12, R21, 0x38 ;  /* 0x00000038150c7836 */ /* 0x000fc40000000000 */
[----:B------:R-:W-:Y:S01]  /*d2c0*/  VIADD R13, R21, 0x40 ;  /* 0x00000040150d7836 */ /* 0x000fe20000000000 */
[----:B------:R-:W-:Y:S01]  /*d2d0*/  ISETP.GE.AND P4, PT, R11, UR4, PT ;  /* 0x000000040b007c0c */ /* 0x000fe2000bf86270 */
[C---:B------:R-:W-:Y:S01]  /*d2e0*/  VIADD R14, R21.reuse, 0x50 ;  /* 0x00000050150e7836 */ /* 0x040fe20000000000 */
[----:B------:R-:W-:Y:S01]  /*d2f0*/  ISETP.GE.AND P5, PT, R12, UR4, PT ;  /* 0x000000040c007c0c */ /* 0x000fe2000bfa6270 */
[----:B-1--4-:R-:W-:Y:S01]  /*d300*/  @!P2 IMAD.WIDE R4, R21, 0x4, R16 ;  /* 0x000000041504a825 */ /* 0x012fe200078e0210 */
[----:B------:R-:W-:Y:S02]  /*d310*/  ISETP.GE.AND P6, PT, R13, UR4, PT ;  /* 0x000000040d007c0c */ /* 0x000fe4000bfc6270 */
[----:B------:R-:W-:Y:S01]  /*d320*/  @!P3 LEA.HI R0, R0, R0, RZ, 0x1 ;  /* 0x000000000000b211 */ /* 0x000fe200078f08ff */
[----:B------:R-:W-:Y:S01]  /*d330*/  VIADD R20, R21, 0x60 ;  /* 0x0000006015147836 */ /* 0x000fe20000000000 */
[----:B------:R0:W-:Y:S01]  /*d340*/  @!P2 ST.E.64 desc[UR60][R4.64], R24 ;  /* 0x000000180400a985 */ /* 0x0001e2000c101b3c */
[----:B------:R-:W-:-:S02]  /*d350*/  @!P0 LEA.HI R8, R8, R8, RZ, 0x1 ;  /* 0x0000000808088211 */ /* 0x000fc400078f08ff */
[----:B------:R-:W-:Y:S01]  /*d360*/  @!P3 LOP3.LUT R7, R0, 0xfffffffe, RZ, 0xc0, !PT ;  /* 0xfffffffe0007b812 */ /* 0x000fe200078ec0ff */
[----:B------:R-:W-:Y:S01]  /*d370*/  VIADD R0, R21, 0x20 ;  /* 0x0000002015007836 */ /* 0x000fe20000000000 */
[----:B------:R-:W-:Y:S02]  /*d380*/  @!P1 LEA.HI R9, R9, R9, RZ, 0x1 ;  /* 0x0000000909099211 */ /* 0x000fe400078f08ff */
[----:B------:R-:W-:Y:S01]  /*d390*/  @!P5 LEA.HI R12, R12, R12, RZ, 0x1 ;  /* 0x0000000c0c0cd211 */ /* 0x000fe200078f08ff */
[----:B------:R-:W-:Y:S01]  /*d3a0*/  @!P3 IMAD.WIDE R6, R7, 0x4, R16 ;  /* 0x000000040706b825 */ /* 0x000fe200078e0210 */
[----:B------:R-:W-:Y:S02]  /*d3b0*/  ISETP.GE.AND P2, PT, R0, UR4, PT ;  /* 0x0000000400007c0c */ /* 0x000fe4000bf46270 */
[----:B------:R-:W-:Y:S02]  /*d3c0*/  @!P5 LOP3.LUT R15, R12, 0xfffffffe, RZ, 0xc0, !PT ;  /* 0xfffffffe0c0fd812 */ /* 0x000fe400078ec0ff */
[----:B------:R1:W-:Y:S01]  /*d3d0*/  @!P3 ST.E.64 desc[UR60][R6.64], R28 ;  /* 0x0000001c0600b985 */ /* 0x0003e2000c101b3c */
[----:B------:R-:W-:-:S02]  /*d3e0*/  ISETP.GE.AND P3, PT, R10, UR4, PT ;  /* 0x000000040a007c0c */ /* 0x000fc4000bf66270 */
[----:B0-----:R-:W-:Y:S02]  /*d3f0*/  @!P0 LOP3.LUT R5, R8, 0xfffffffe, RZ, 0xc0, !PT ;  /* 0xfffffffe08058812 */ /* 0x001fe400078ec0ff */
[----:B------:R-:W-:-:S03]  /*d400*/  @!P4 LEA.HI R8, R11, R11, RZ, 0x1 ;  /* 0x0000000b0b08c211 */ /* 0x000fc600078f08ff */
        /* <DEDUP_REMOVED lines=62> */
.L_x_983:
[----:B------:R-:W-:Y:S05]  /*d7f0*/  BSYNC B0 ;  /* 0x0000000000007941 */ /* 0x000fea0003800000 */
.L_x_982:
[----:B------:R-:W-:Y:S01]  /*d800*/  ISETP.GE.AND P0, PT, R19, R18, PT ;  /* 0x000000121300720c */ /* 0x000fe20003f06270 */
[----:B0-----:R2:W0:Y:S04]  /*d810*/  SHFL.IDX PT, R13, R72, 0x1, 0x1c1f ;  /* 0x003c1f00480d7f89 */ /* 0x00142800000e0000 */
[----:B------:R2:W0:Y:S08]  /*d820*/  SHFL.IDX PT, R12, R22, 0x1, 0x1c1f ;  /* 0x003c1f00160c7f89 */ /* 0x00043000000e0000 */
[----:B--2---:R-:W-:Y:S05]  /*d830*/  @P0 BRA `(.L_x_902) ;  /* 0x0000004800ec0947 */ /* 0x004fea0003800000 */
[----:B------:R-:W-:Y:S01]  /*d840*/  ULDC UR4, c[0x0][0xac8] ;  /* 0x0002b20000047ab9 */ /* 0x000fe20000000800 */
[C---:B---3--:R-:W-:Y:S01]  /*d850*/  VIADD R0, R21.reuse, 0x8 ;  /* 0x0000000815007836 */ /* 0x048fe20000000000 */
[C---:B------:R-:W-:Y:S01]  /*d860*/  ISETP.GE.AND P0, PT, R21.reuse, UR4, PT ;  /* 0x0000000415007c0c */ /* 0x040fe2000bf06270 */
[C---:B------:R-:W-:Y:S02]  /*d870*/  VIADD R4, R21.reuse, 0x10 ;  /* 0x0000001015047836 */ /* 0x040fe40000000000 */
[C---:B------:R-:W-:Y:S01]  /*d880*/  VIADD R6, R21.reuse, 0x18 ;  /* 0x0000001815067836 */ /* 0x040fe20000000000 */
[----:B------:R-:W-:Y:S01]  /*d890*/  ISETP.GE.AND P5, PT, R0, UR4, PT ;  /* 0x0000000400007c0c */ /* 0x000fe2000bfa6270 */
[C---:B------:R-:W-:Y:S01]  /*d8a0*/  VIADD R8, R21.reuse, 0x20 ;  /* 0x0000002015087836 */ /* 0x040fe20000000000 */
[----:B------:R-:W-:Y:S01]  /*d8b0*/  ISETP.GE.AND P6, PT, R4, UR4, PT ;  /* 0x0000000404007c0c */ /* 0x000fe2000bfc6270 */
[C---:B------:R-:W-:Y:S02]  /*d8c0*/  VIADD R9, R21.reuse, 0x28 ;  /* 0x0000002815097836 */ /* 0x040fe40000000000 */
[C---:B------:R-:W-:Y:S01]  /*d8d0*/  VIADD R10, R21.reuse, 0x30 ;  /* 0x00000030150a7836 */ /* 0x040fe20000000000 */
[----:B------:R-:W-:Y:S01]  /*d8e0*/  ISETP.GE.AND P4, PT, R8, UR4, PT ;  /* 0x0000000408007c0c */ /* 0x000fe2000bf86270 */
[----:B------:R-:W-:Y:S01]  /*d8f0*/  VIADD R11, R21, 0x38 ;  /* 0x00000038150b7836 */ /* 0x000fe20000000000 */
[----:B------:R-:W-:Y:S01]  /*d900*/  ISETP.GE.AND P3, PT, R9, UR4, PT ;  /* 0x0000000409007c0c */ /* 0x000fe2000bf66270 */
[----:B0-----:R-:W-:Y:S01]  /*d910*/  @!P0 IMAD.WIDE R2, R21, 0x4, R12 ;  /* 0x0000000415028825 */ /* 0x001fe200078e020c */
[----:B------:R-:W-:-:S02]  /*d920*/  ISETP.GE.AND P2, PT, R10, UR4, PT ;  /* 0x000000040a007c0c */ /* 0x000fc4000bf46270 */
[----:B------:R-:W-:Y:S01]  /*d930*/  ISETP.GE.AND P1, PT, R11, UR4, PT ;  /* 0x000000040b007c0c */ /* 0x000fe2000bf26270 */
[C---:B----4-:R-:W-:Y:S01]  /*d940*/  VIADD R16, R21.reuse, 0x40 ;  /* 0x0000004015107836 */ /* 0x050fe20000000000 */
[----:B------:R0:W-:Y:S01]  /*d950*/  @!P0 ST.E.64 desc[UR60][R2.64], R26 ;  /* 0x0000001a02008985 */ /* 0x0001e2000c101b3c */
[----:B------:R-:W-:Y:S01]  /*d960*/  ISETP.GE.AND P0, PT, R6, UR4, PT ;  /* 0x0000000406007c0c */ /* 0x000fe2000bf06270 */
[C---:B------:R-:W-:Y:S01]  /*d970*/  VIADD R18, R21.reuse, 0x48 ;  /* 0x0000004815127836 */ /* 0x040fe20000000000 */
[----:B------:R-:W-:Y:S01]  /*d980*/  @!P5 LEA.HI R0, R0, R0, RZ, 0x1 ;  /* 0x000000000000d211 */ /* 0x000fe200078f08ff */
[----:B------:R-:W-:Y:S01]  /*d990*/  VIADD R19, R21, 0x70 ;  /* 0x0000007015137836 */ /* 0x000fe20000000000 */
        /* <DEDUP_REMOVED lines=9> */
[----:B------:R-:W-:Y:S01]  /*da30*/  @!P1 LEA.HI R14, R11, R11, RZ, 0x1 ;  /* 0x0000000b0b0e9211 */ /* 0x000fe200078f08ff */
[----:B------:R0:W-:Y:S01]  /*da40*/  @!P5 ST.E.64 desc[UR60][R2.64], R30 ;  /* 0x0000001e0200d985 */ /* 0x0001e2000c101b3c */
[----:B------:R-:W-:-:S02]  /*da50*/  @!P0 LOP3.LUT R7, R6, 0xfffffffe, RZ, 0xc0, !PT ;  /* 0xfffffffe06078812 */ /* 0x000fc400078ec0ff */
[----:B------:R-:W-:Y:S01]  /*da60*/  @!P4 LOP3.LUT R9, R8, 0xfffffffe, RZ, 0xc0, !PT ;  /* 0xfffffffe0809c812 */ /* 0x000fe200078ec0ff */
[----:B------:R2:W-:Y:S01]  /*da70*/  @!P6 ST.E.64 desc[UR60][R4.64], R34 ;  /* 0x000000220400e985 */ /* 0x0005e2000c101b3c */
[----:B------:R-:W-:Y:S01]  /*da80*/  @!P3 LOP3.LUT R11, R0, 0xfffffffe, RZ, 0xc0, !PT ;  /* 0xfffffffe000bb812 */ /* 0x000fe200078ec0ff */
[C---:B------:R-:W-:Y:S01]  /*da90*/  VIADD R0, R21.reuse, 0x50 ;  /* 0x0000005015007836 */ /* 0x040fe20000000000 */
[----:B------:R-:W-:Y:S02]  /*daa0*/  @!P2 LOP3.LUT R15, R10, 0xfffffffe, RZ, 0xc0, !PT ;  /* 0xfffffffe0a0fa812 */ /* 0x000fe400078ec0ff */
[----:B-1----:R-:W-:Y:S01]  /*dab0*/  @!P1 LOP3.LUT R17, R14, 0xfffffffe, RZ, 0xc0, !PT ;  /* 0xfffffffe0e119812 */ /* 0x002fe200078ec0ff */
[----:B------:R-:W-:Y:S01]  /*dac0*/  VIADD R14, R21, 0x58 ;  /* 0x00000058150e7836 */ /* 0x000fe20000000000 */
[----:B------:R-:W-:Y:S02]  /*dad0*/  ISETP.GE.AND P5, PT, R16, UR4, PT ;  /* 0x0000000410007c0c */ /* 0x000fe4000bfa6270 */
[----:B------:R-:W-:Y:S01]  /*dae0*/  ISETP.GE.AND P6, PT, R18, UR4, PT ;  /* 0x0000000412007c0c */ /* 0x000fe2000bfc6270 */
[----:B0-----:R-:W-:-:S04]  /*daf0*/  @!P0 IMAD.WIDE R2, R7, 0x4, R12 ;  /* 0x0000000407028825 */ /* 0x001fc800078e020c */
[--C-:B--2---:R-:W-:Y:S01]  /*db00*/  @!P4 IMAD.WIDE R4, R9, 0x4, R12.reuse ;  /* 0x000000040904c825 */ /* 0x104fe200078e020c */
        /* <DEDUP_REMOVED lines=47> */
[----:B--2---:R-:W-:-:S05]  /*de00*/  LOP3.LUT R3, R21, 0xfffffffe, RZ, 0xc0, !PT ;  /* 0xfffffffe15037812 */ /* 0x004fca00078ec0ff */
[----:B------:R-:W-:-:S05]  /*de10*/  IMAD.WIDE R2, R3, 0x4, R12 ;  /* 0x0000000403027825 */ /* 0x000fca00078e020c */
[----:B------:R0:W-:Y:S01]  /*de20*/  ST.E.64 desc[UR60][R2.64], R86 ;  /* 0x0000005602007985 */ /* 0x0001e2000c101b3c */
[----:B------:R-:W-:Y:S05]  /*de30*/  BRA `(.L_x_902) ;  /* 0x00000044006c7947 */ /* 0x000fea0003800000 */
.L_x_981:
[----:B------:R-:W0:Y:S02]  /*de40*/  S2R R0, SR_TID.X ;  /* 0x0000000000007919 */ /* 0x000e240000002100 */
[----:B0-----:R-:W-:-:S05]  /*de50*/  VIADD R2, R0, 0xffffff80 ;  /* 0xffffff8000027836 */ /* 0x001fca0000000000 */
        /* <DEDUP_REMOVED lines=30> */
[----:B------:R-:W-:-:S03]  /*e040*/  ULDC.64 UR4, c[0x0][0xbe0] ;  /* 0x0002f80000047ab9 */ /* 0x000fc60000000a00 */
[----:B------:R-:W-:Y:S02]  /*e050*/  IMAD.IADD R3, R13, 0x1, R3 ;  /* 0x000000010d037824 */ /* 0x000fe400078e0203 */
        /* <DEDUP_REMOVED lines=23> */
.L_x_900:
        /* <DEDUP_REMOVED lines=18> */
.L_x_984:
[----:B------:R-:W-:Y:S01]  /*e2f0*/  ULDC UR7, c[0x0][0xc50] ;  /* 0x0003140000077ab9 */ /* 0x000fe20000000800 */
[----:B------:R-:W-:Y:S01]  /*e300*/  UMOV UR36, UR6 ;  /* 0x0000000600247c82 */ /* 0x000fe20008000000 */
[----:B------:R-:W-:-:S11]  /*e310*/  UISETP.NE.AND UP0, UPT, UR7, 0x1, UPT ;  /* 0x000000010700788c */ /* 0x000fd6000bf05270 */
[----:B------:R-:W-:Y:S01]  /*e320*/  @UP0 ULDC UR4, c[0x0][0xc54] ;  /* 0x0003150000040ab9 */ /* 0x000fe20000000800 */
[----:B------:R-:W-:Y:S01]  /*e330*/  @UP0 ULDC UR8, c[0x0][0xc58] ;  /* 0x0003160000080ab9 */ /* 0x000fe20000000800 */
[----:B------:R-:W-:-:S04]  /*e340*/  UIMAD.WIDE.U32 UR4, UR6, UR4, URZ ;  /* 0x00000004060472a5 */ /* 0x000fc8000f8e003f */
[----:B------:R-:W-:-:S12]  /*e350*/  @UP0 USHF.R.U32.HI UR36, URZ, UR8, UR5 ;  /* 0x000000083f240299 */ /* 0x000fd80008011605 */
.L_x_985:
[----:B------:R-:W-:Y:S01]  /*e360*/  ISETP.GE.AND P0, PT, R19, RZ, PT ;  /* 0x000000ff1300720c */ /* 0x000fe20003f06270 */
[----:B------:R-:W-:Y:S01]  /*e370*/  UIADD3 UR41, -UR36, URZ, URZ ;  /* 0x0000003f24297290 */ /* 0x000fe2000fffe13f */
[----:B------:R-:W-:Y:S02]  /*e380*/  IMAD.MOV.U32 R9, RZ, RZ, 0x1 ;  /* 0x00000001ff097424 */ /* 0x000fe400078e00ff */
[----:B------:R-:W-:Y:S01]  /*e390*/  IMAD.MOV.U32 R0, RZ, RZ, RZ ;  /* 0x000000ffff007224 */ /* 0x000fe200078e00ff */
[----:B------:R-:W-:Y:S01]  /*e3a0*/  UIMAD UR41, UR7, UR41, UR6 ;  /* 0x00000029072972a4 */ /* 0x000fe2000f8e0206 */
[----:B------:R-:W-:-:S07]  /*e3b0*/  IMAD.MOV.U32 R3, RZ, RZ, 0x1 ;  /* 0x00000001ff037424 */ /* 0x000fce00078e00ff */
[----:B------:R-:W-:Y:S05]  /*e3c0*/  @!P0 BRA `(.L_x_986) ;  /* 0x0000003c00488947 */ /* 0x000fea0003800000 */
[----:B------:R-:W0:Y:S01]  /*e3d0*/  S2UR UR42, SR_CTAID.X ;  /* 0x00000000002a79c3 */ /* 0x000e220000002500 */
[----:B------:R-:W-:Y:S01]  /*e3e0*/  ULDC UR6, c[0x0][0x448] ;  /* 0x0001120000067ab9 */ /* 0x000fe20000000800 */
[----:B------:R-:W-:Y:S01]  /*e3f0*/  ULDC.64 UR4, c[0x0][0x418] ;  /* 0x0001060000047ab9 */ /* 0x000fe20000000a00 */
[----:B------:R-:W-:Y:S02]  /*e400*/  UISETP.NE.AND UP1, UPT, UR6, 0x1, UPT ;  /* 0x000000010600788c */ /* 0x000fe4000bf25270 */
[----:B------:R-:W-:Y:S01]  /*e410*/  UISETP.NE.U32.AND UP0, UPT, UR4, URZ, UPT ;  /* 0x0000003f0400728c */ /* 0x000fe2000bf05070 */
[----:B------:R-:W-:Y:S02]  /*e420*/  ULDC UR11, c[0x0][0x288] ;  /* 0x0000a200000b7ab9 */ /* 0x000fe40000000800 */
[----:B------:R-:W-:Y:S01]  /*e430*/  ULDC UR4, c[0x0][0x424] ;  /* 0x0001090000047ab9 */ /* 0x000fe20000000800 */
[----:B------:R-:W-:Y:S01]  /*e440*/  UISETP.NE.AND.EX UP0, UPT, UR5, URZ, UPT, UP0 ;  /* 0x0000003f0500728c */ /* 0x000fe2000bf05300 */
[----:B------:R-:W-:Y:S01]  /*e450*/  ULDC UR12, c[0x0][0x2f0] ;  /* 0x0000bc00000c7ab9 */ /* 0x000fe20000000800 */
[----:B------:R-:W-:-:S02]  /*e460*/  UIADD3 UR6, -UR11, 0x1, URZ ;  /* 0x000000010b067890 */ /* 0x000fc4000fffe13f */
[----:B------:R-:W-:Y:S01]  /*e470*/  USEL UR10, UR4, 0x1, UP0 ;  /* 0x00000001040a7887 */ /* 0x000fe20008000000 */
[----:B------:R-:W-:Y:S02]  /*e480*/  @UP1 ULDC UR13, c[0x0][0x450] ;  /* 0x00011400000d1ab9 */ /* 0x000fe40000000800 */
[----:B------:R-:W-:Y:S01]  /*e490*/  @UP1 ULDC UR4, c[0x0][0x44c] ;  /* 0x0001130000041ab9 */ /* 0x000fe20000000800 */
[----:B------:R-:W-:Y:S02]  /*e4a0*/  UIMAD UR7, UR10, UR12, 0x5f ;  /* 0x0000005f0a0774a4 */ /* 0x000fe4000f8e020c */
[----:B------:R-:W-:Y:S02]  /*e4b0*/  UIMAD UR9, UR10, UR12, UR6 ;  /* 0x0000000c0a0972a4 */ /* 0x000fe4000f8e0206 */
[----:B------:R-:W-:Y:S02]  /*e4c0*/  UIMAD.WIDE UR6, UR7, 0x2aaaaaab, URZ ;  /* 0x2aaaaaab070678a5 */ /* 0x000fe4000f8e023f */
[----:B0-----:R-:W-:-:S02]  /*e4d0*/  USHF.L.U32 UR42, UR42, 0x7, URZ ;  /* 0x000000072a2a7899 */ /* 0x001fc4000800063f */
[----:B------:R-:W-:Y:S02]  /*e4e0*/  USHF.R.U32.HI UR40, URZ, 0x1f, UR7 ;  /* 0x0000001f3f287899 */ /* 0x000fe40008011607 */
[----:B------:R-:W-:Y:S02]  /*e4f0*/  UIADD3 UR8, UR42, 0x7f, URZ ;  /* 0x0000007f2a087890 */ /* 0x000fe4000fffe03f */
[----:B------:R-:W-:Y:S02]  /*e500*/  ULEA.HI.SX32 UR40, UR7, UR40, 0x1c ;  /* 0x0000002807287291 */ /* 0x000fe4000f8fe23f */
[----:B------:R-:W-:-:S04]  /*e510*/  UIMAD.WIDE.U32 UR4, UR8, UR4, URZ ;  /* 0x00000004080472a5 */ /* 0x000fc8000f8e003f */
[----:B------:R-:W-:-:S03]  /*e520*/  @UP1 USHF.R.U32.HI UR8, URZ, UR13, UR5 ;  /* 0x0000000d3f081299 */ /* 0x000fc60008011605 */
[----:B------:R-:W-:Y:S01]  /*e530*/  ULDC.64 UR4, c[0x0][0x9e0] ;  /* 0x0002780000047ab9 */ /* 0x000fe20000000a00 */
[----:B------:R-:W-:Y:S02]  /*e540*/  UIADD3 UR9, UR9, UR8, URZ ;  /* 0x0000000809097290 */ /* 0x000fe4000fffe03f */
[----:B------:R-:W-:Y:S02]  /*e550*/  UISETP.GE.AND UP0, UPT, UR5, 0x1, UPT ;  /* 0x000000010500788c */ /* 0x000fe4000bf06270 */
[----:B------:R-:W-:-:S04]  /*e560*/  UIADD3 UR4, UR9, UR4, URZ ;  /* 0x0000000409047290 */ /* 0x000fc8000fffe03f */
[----:B------:R-:W-:-:S13]  /*e570*/  PLOP3.LUT P1, PT, PT, PT, UP0, 0x80, 0x0 ;  /* 0x000000000000781c */ /* 0x000fda0003f2f008 */
[----:B------:R-:W-:Y:S05]  /*e580*/  @!P1 BRA `(.L_x_987) ;  /* 0x0000000000449947 */ /* 0x000fea0003800000 */
[----:B------:R-:W-:Y:S01]  /*e590*/  ISETP.LT.AND P0, PT, RZ, UR9, PT ;  /* 0x00000009ff007c0c */ /* 0x000fe2000bf01270 */
[----:B------:R-:W-:-:S12]  /*e5a0*/  UIADD3 UR8, UR9, -0x1, URZ ;  /* 0xffffffff09087890 */ /* 0x000fd8000fffe03f */
[----:B------:R-:W-:Y:S05]  /*e5b0*/  @P0 BRA `(.L_x_988) ;  /* 0x00000000001c0947 */ /* 0x000fea0003800000 */
[----:B------:R-:W-:Y:S02]  /*e5c0*/  UISETP.NE.AND UP0, UPT, UR5, 0x1, UPT ;  /* 0x000000010500788c */ /* 0x000fe4000bf05270 */
[----:B------:R-:W-:-:S09]  /*e5d0*/  UIADD3 UR8, -UR9, URZ, URZ ;  /* 0x0000003f09087290 */ /* 0x000fd2000fffe13f */
[----:B------:R-:W-:Y:S02]  /*e5e0*/  @UP0 ULDC.64 UR14, c[0x0][0x9e8] ;  /* 0x00027a00000e0ab9 */ /* 0x000fe40000000a00 */
[----:B------:R-:W-:-:S04]  /*e5f0*/  UIMAD.WIDE.U32 UR6, UR8, UR14, URZ ;  /* 0x0000000e080672a5 */ /* 0x000fc8000f8e003f */
[----:B------:R-:W-:-:S04]  /*e600*/  @UP0 USHF.R.U32.HI UR8, URZ, UR15, UR7 ;  /* 0x0000000f3f080299 */ /* 0x000fc80008011607 */
[----:B------:R-:W-:Y:S01]  /*e610*/  ULOP3.LUT UR8, URZ, UR8, URZ, 0x33, !UPT ;  /* 0x000000083f087292 */ /* 0x000fe2000f8e333f */
[----:B------:R-:W-:Y:S11]  /*e620*/  BRA `(.L_x_989) ;  /* 0x0000000000107947 */ /* 0x000ff60003800000 */
.L_x_988:
[----:B------:R-:W-:-:S11]  /*e630*/  UISETP.NE.AND UP0, UPT, UR5, 0x1, UPT ;  /* 0x000000010500788c */ /* 0x000fd6000bf05270 */
[----:B------:R-:W-:Y:S02]  /*e640*/  @UP0 ULDC.64 UR14, c[0x0][0x9e8] ;  /* 0x00027a00000e0ab9 */ /* 0x000fe40000000a00 */
[----:B------:R-:W-:-:S04]  /*e650*/  UIMAD.WIDE.U32 UR6, UR8, UR14, URZ ;  /* 0x0000000e080672a5 */ /* 0x000fc8000f8e003f */
[----:B------:R-:W-:-:S12]  /*e660*/  @UP0 USHF.R.U32.HI UR8, URZ, UR15, UR7 ;  /* 0x0000000f3f080299 */ /* 0x000fd80008011607 */
.L_x_989:
[----:B------:R-:W-:-:S04]  /*e670*/  UIMAD UR8, UR8, UR5, UR5 ;  /* 0x00000005080872a4 */ /* 0x000fc8000f8e0205 */
[----:B------:R-:W-:-:S04]  /*e680*/  UISETP.LT.AND UP0, UPT, UR4, UR8, UPT ;  /* 0x000000080400728c */ /* 0x000fc8000bf01270 */
[----:B------:R-:W-:-:S12]  /*e690*/  USEL UR4, UR4, UR8, UP0 ;  /* 0x0000000804047287 */ /* 0x000fd80008000000 */
.L_x_987:
[----:B------:R-:W-:Y:S01]  /*e6a0*/  UIADD3 UR6, UR4, 0x5f, URZ ;  /* 0x0000005f04067890 */ /* 0x000fe2000fffe03f */
[----:B------:R-:W-:Y:S01]  /*e6b0*/  @UP1 ULDC UR8, c[0x0][0x44c] ;  /* 0x0001130000081ab9 */ /* 0x000fe20000000800 */
[----:B------:R-:W-:Y:S02]  /*e6c0*/  @UP1 ULDC UR13, c[0x0][0x450] ;  /* 0x00011400000d1ab9 */ /* 0x000fe40000000800 */
[----:B------:R-:W-:Y:S02]  /*e6d0*/  UIMAD.WIDE UR6, UR6, 0x2aaaaaab, URZ ;  /* 0x2aaaaaab060678a5 */ /* 0x000fe4000f8e023f */
[----:B------:R-:W-:Y:S02]  /*e6e0*/  UIMAD.WIDE.U32 UR8, UR42, UR8, URZ ;  /* 0x000000082a0872a5 */ /* 0x000fe4000f8e003f */
[----:B------:R-:W-:Y:S01]  /*e6f0*/  USHF.R.U32.HI UR39, URZ, 0x1f, UR7 ;  /* 0x0000001f3f277899 */ /* 0x000fe20008011607 */
[----:B------:R-:W-:Y:S01]  /*e700*/  UMOV UR4, UR42 ;  /* 0x0000002a00047c82 */ /* 0x000fe20008000000 */
[----:B------:R-:W-:-:S02]  /*e710*/  UIMAD UR10, UR10, UR12, -UR11 ;  /* 0x0000000c0a0a72a4 */ /* 0x000fc4000f8e0a0b */
[----:B------:R-:W-:Y:S02]  /*e720*/  @UP1 USHF.R.U32.HI UR4, URZ, UR13, UR9 ;  /* 0x0000000d3f041299 */ /* 0x000fe40008011609 */
[----:B------:R-:W-:Y:S02]  /*e730*/  ULEA.HI.SX32 UR39, UR7, UR39, 0x1c ;  /* 0x0000002707277291 */ /* 0x000fe4000f8fe23f */
[----:B------:R-:W-:Y:S02]  /*e740*/  UIADD3 UR4, UR10, UR4, URZ ;  /* 0x000000040a047290 */ /* 0x000fe4000fffe03f */
[----:B------:R-:W-:Y:S01]  /*e750*/  UISETP.LT.AND UP0, UPT, UR40, UR39, UPT ;  /* 0x000000272800728c */ /* 0x000fe2000bf01270 */
[----:B------:R-:W-:Y:S02]  /*e760*/  ULDC UR8, c[0x0][0x9dc] ;  /* 0x0002770000087ab9 */ /* 0x000fe40000000800 */
[----:B------:R-:W-:Y:S02]  /*e770*/  UIADD3 UR8, UR4, -UR8, URZ ;  /* 0x8000000804087290 */ /* 0x000fe4000fffe03f */
[----:B------:R-:W-:Y:S01]  /*e780*/  USEL UR9, UR40, UR39, UP0 ;  /* 0x0000002728097287 */ /* 0x000fe20008000000 */
[----:B------:R-:W-:Y:S11]  /*e790*/  @!P1 BRA `(.L_x_990) ;  /* 0x0000000000449947 */ /* 0x000ff60003800000 */
[----:B------:R-:W-:-:S06]  /*e7a0*/  UISETP.GT.AND UP0, UPT, UR4, -0x1, UPT ;  /* 0xffffffff0400788c */ /* 0x000fcc000bf04270 */
[----:B------:R-:W-:-:S13]  /*e7b0*/  PLOP3.LUT P0, PT, PT, PT, UP0, 0x80, 0x0 ;  /* 0x000000000000781c */ /* 0x000fda0003f0f008 */
[----:B------:R-:W-:Y:S05]  /*e7c0*/  @P0 BRA `(.L_x_991) ;  /* 0x00000000001c0947 */ /* 0x000fea0003800000 */
[----:B------:R-:W-:Y:S02]  /*e7d0*/  UISETP.NE.AND UP0, UPT, UR5, 0x1, UPT ;  /* 0x000000010500788c */ /* 0x000fe4000bf05270 */
[----:B------:R-:W-:-:S09]  /*e7e0*/  ULOP3.LUT UR4, URZ, UR4, URZ, 0x33, !UPT ;  /* 0x000000043f047292 */ /* 0x000fd2000f8e333f */
[----:B------:R-:W-:Y:S02]  /*e7f0*/  @UP0 ULDC.64 UR10, c[0x0][0x9e8] ;  /* 0x00027a00000a0ab9 */ /* 0x000fe40000000a00 */
[----:B------:R-:W-:-:S04]  /*e800*/  UIMAD.WIDE.U32 UR6, UR4, UR10, URZ ;  /* 0x0000000a040672a5 */ /* 0x000fc8000f8e003f */
[----:B------:R-:W-:-:S04]  /*e810*/  @UP0 USHF.R.U32.HI UR4, URZ, UR11, UR7 ;  /* 0x0000000b3f040299 */ /* 0x000fc80008011607 */
[----:B------:R-:W-:Y:S01]  /*e820*/  ULOP3.LUT UR4, URZ, UR4, URZ, 0x33, !UPT ;  /* 0x000000043f047292 */ /* 0x000fe2000f8e333f */
[----:B------:R-:W-:Y:S11]  /*e830*/  BRA `(.L_x_992) ;  /* 0x0000000000107947 */ /* 0x000ff60003800000 */
.L_x_991:
[----:B------:R-:W-:-:S11]  /*e840*/  UISETP.NE.AND UP0, UPT, UR5, 0x1, UPT ;  /* 0x000000010500788c */ /* 0x000fd6000bf05270 */
[----:B------:R-:W-:Y:S02]  /*e850*/  @UP0 ULDC.64 UR10, c[0x0][0x9e8] ;  /* 0x00027a00000a0ab9 */ /* 0x000fe40000000a00 */
[----:B------:R-:W-:-:S04]  /*e860*/  UIMAD.WIDE.U32 UR6, UR4, UR10, URZ ;  /* 0x0000000a040672a5 */ /* 0x000fc8000f8e003f */
[----:B------:R-:W-:-:S12]  /*e870*/  @UP0 USHF.R.U32.HI UR4, URZ, UR11, UR7 ;  /* 0x0000000b3f040299 */ /* 0x000fd80008011607 */
.L_x_992:
[----:B------:R-:W-:-:S04]  /*e880*/  UIMAD UR4, UR4, UR5, URZ ;  /* 0x00000005040472a4 */ /* 0x000fc8000f8e023f */
[----:B------:R-:W-:-:S04]  /*e890*/  UISETP.LT.AND UP0, UPT, UR8, UR4, UPT ;  /* 0x000000040800728c */ /* 0x000fc8000bf01270 */
[----:B------:R-:W-:-:S12]  /*e8a0*/  USEL UR8, UR8, UR4, !UP0 ;  /* 0x0000000408087287 */ /* 0x000fd8000c000000 */
.L_x_990:
[----:B------:R-:W-:-:S04]  /*e8b0*/  UIMAD.WIDE UR4, UR8, 0x2aaaaaab, URZ ;  /* 0x2aaaaaab080478a5 */ /* 0x000fc8000f8e023f */
[----:B------:R-:W-:-:S04]  /*e8c0*/  USHF.R.U32.HI UR4, URZ, 0x1f, UR5 ;  /* 0x0000001f3f047899 */ /* 0x000fc80008011605 */
[----:B------:R-:W-:Y:S02]  /*e8d0*/  ULEA.HI.SX32 UR4, UR5, UR4, 0x1c ;  /* 0x0000000405047291 */ /* 0x000fe4000f8fe23f */
[----:B------:R-:W-:Y:S02]  /*e8e0*/  USHF.R.U32.HI UR5, URZ, 0x10, UR41 ;  /* 0x000000103f057899 */ /* 0x000fe40008011629 */
[----:B------:R-:W-:Y:S02]  /*e8f0*/  ULOP3.LUT UR41, UR41, 0xffff, URZ, 0xc0, !UPT ;  /* 0x0000ffff29297892 */ /* 0x000fe4000f8ec03f */
[----:B------:R-:W-:Y:S01]  /*e900*/  VIMNMX R7, RZ, UR4, !PT ;  /* 0x00000004ff077c48 */ /* 0x000fe2000ffe0100 */
[----:B------:R-:W-:-:S03]  /*e910*/  UISETP.NE.AND UP0, UPT, UR5, URZ, UPT ;  /* 0x0000003f0500728c */ /* 0x000fc6000bf05270 */
[----:B------:R-:W-:Y:S01]  /*e920*/  ISETP.LT.AND P0, PT, R7, UR9, PT ;  /* 0x0000000907007c0c */ /* 0x000fe2000bf01270 */
[----:B------:R0:W-:Y:S04]  /*e930*/  STL [R1+0x8], R7 ;  /* 0x0000080701007387 */ /* 0x0001e80000100800 */
[----:B------:R0:W-:Y:S03]  /*e940*/  STL [R1+0xc], RZ ;  /* 0x00000cff01007387 */ /* 0x0001e60000100800 */
[----:B------:R-:W-:-:S05]  /*e950*/  @!UP0 ULDC UR5, c[0x0][0x9f0] ;  /* 0x00027c0000058ab9 */ /* 0x000fca0000000800 */
[----:B0-----:R-:W-:Y:S05]  /*e960*/  @!P0 BRA `(.L_x_993) ;  /* 0x0000000000708947 */ /* 0x001fea0003800000 */
[----:B------:R-:W-:Y:S01]  /*e970*/  IMAD.U32 R6, RZ, RZ, UR5 ;  /* 0x00000005ff067e24 */ /* 0x000fe2000f8e00ff */
[----:B------:R-:W-:Y:S01]  /*e980*/  UIADD3 UR4, UR5, -0x1, UR9 ;  /* 0xffffffff05047890 */ /* 0x000fe2000fffe009 */
[----:B------:R-:W-:-:S03]  /*e990*/  IMAD.MOV.U32 R2, RZ, RZ, RZ ;  /* 0x000000ffff027224 */ /* 0x000fc600078e00ff */
[-C--:B------:R-:W-:Y:S02]  /*e9a0*/  IABS R0, R6.reuse ;  /* 0x0000000600007213 */ /* 0x080fe40000000000 */
[----:B------:R-:W-:Y:S02]  /*e9b0*/  IABS R6, R6 ;  /* 0x0000000600067213 */ /* 0x000fe40000000000 */
[----:B------:R-:W0:Y:S08]  /*e9c0*/  I2F.RP R4, R0 ;  /* 0x0000000000047306 */ /* 0x000e300000209400 */
[----:B0-----:R-:W0:Y:S02]  /*e9d0*/  MUFU.RCP R4, R4 ;  /* 0x0000000400047308 */ /* 0x001e240000001000 */
[----:B0-----:R-:W-:-:S06]  /*e9e0*/  VIADD R3, R4, 0xffffffe ;  /* 0x0ffffffe04037836 */ /* 0x001fcc0000000000 */
[----:B------:R-:W0:Y:S02]  /*e9f0*/  F2I.FTZ.U32.TRUNC.NTZ R3, R3 ;  /* 0x0000000300037305 */ /* 0x000e24000021f000 */
[----:B0-----:R-:W-:-:S04]  /*ea00*/  IMAD.MOV R5, RZ, RZ, -R3 ;  /* 0x000000ffff057224 */ /* 0x001fc800078e0a03 */
[----:B------:R-:W-:-:S04]  /*ea10*/  IMAD R5, R5, R0, RZ ;  /* 0x0000000005057224 */ /* 0x000fc800078e02ff */
[----:B------:R-:W-:Y:S01]  /*ea20*/  IMAD.HI.U32 R5, R3, R5, R2 ;  /* 0x0000000503057227 */ /* 0x000fe200078e0002 */
[----:B------:R-:W-:-:S03]  /*ea30*/  IADD3 R2, -R7, UR4, RZ ;  /* 0x0000000407027c10 */ /* 0x000fc6000fffe1ff */
[----:B------:R-:W-:Y:S01]  /*ea40*/  IMAD.MOV R3, RZ, RZ, -R6 ;  /* 0x000000ffff037224 */ /* 0x000fe200078e0a06 */
[----:B------:R-:W-:Y:S02]  /*ea50*/  IABS R4, R2 ;  /* 0x0000000200047213 */ /* 0x000fe40000000000 */
[----:B------:R-:W-:-:S03]  /*ea60*/  LOP3.LUT R2, R2, UR5, RZ, 0x3c, !PT ;  /* 0x0000000502027c12 */ /* 0x000fc6000f8e3cff */
[----:B------:R-:W-:Y:S01]  /*ea70*/  IMAD.HI.U32 R5, R5, R4, RZ ;  /* 0x0000000405057227 */ /* 0x000fe200078e00ff */
[----:B------:R-:W-:-:S03]  /*ea80*/  ISETP.GE.AND P2, PT, R2, RZ, PT ;  /* 0x000000ff0200720c */ /* 0x000fc60003f46270 */
[----:B------:R-:W-:-:S05]  /*ea90*/  IMAD R3, R5, R3, R4 ;  /* 0x0000000305037224 */ /* 0x000fca00078e0204 */
[----:B------:R-:W-:-:S13]  /*eaa0*/  ISETP.GT.U32.AND P1, PT, R0, R3, PT ;  /* 0x000000030000720c */ /* 0x000fda0003f24070 */
[----:B------:R-:W-:Y:S02]  /*eab0*/  @!P1 IMAD.IADD R3, R3, 0x1, -R0 ;  /* 0x0000000103039824 */ /* 0x000fe400078e0a00 */
[----:B------:R-:W-:Y:S01]  /*eac0*/  @!P1 VIADD R5, R5, 0x1 ;  /* 0x0000000105059836 */ /* 0x000fe20000000000 */
[----:B------:R-:W-:Y:S02]  /*ead0*/  ISETP.NE.AND P1, PT, RZ, UR5, PT ;  /* 0x00000005ff007c0c */ /* 0x000fe4000bf25270 */
[----:B------:R-:W-:-:S13]  /*eae0*/  ISETP.GE.U32.AND P0, PT, R3, R0, PT ;  /* 0x000000000300720c */ /* 0x000fda0003f06070 */
[----:B------:R-:W-:-:S04]  /*eaf0*/  @P0 VIADD R5, R5, 0x1 ;  /* 0x0000000105050836 */ /* 0x000fc80000000000 */
[----:B------:R-:W-:Y:S01]  /*eb00*/  @!P2 IMAD.MOV R5, RZ, RZ, -R5 ;  /* 0x000000ffff05a224 */ /* 0x000fe200078e0a05 */
[----:B------:R-:W-:-:S05]  /*eb10*/  @!P1 LOP3.LUT R5, RZ, UR5, RZ, 0x33, !PT ;  /* 0x00000005ff059c12 */ /* 0x000fca000f8e33ff */
[----:B------:R0:W-:Y:S02]  /*eb20*/  STL [R1+0xc], R5 ;  /* 0x00000c0501007387 */ /* 0x0001e40000100800 */
.L_x_993:
[----:B------:R-:W2:Y:S01]  /*eb30*/  LDL R2, [R1+0xc] ;  /* 0x00000c0001027983 */ /* 0x000ea20000100800 */
[----:B------:R-:W-:Y:S02]  /*eb40*/  IMAD.MOV.U32 R9, RZ, RZ, 0x1 ;  /* 0x00000001ff097424 */ /* 0x000fe400078e00ff */
[----:B------:R-:W-:Y:S02]  /*eb50*/  IMAD.MOV.U32 R3, RZ, RZ, 0x1 ;  /* 0x00000001ff037424 */ /* 0x000fe400078e00ff */
[----:B--2---:R-:W-:-:S05]  /*eb60*/  IMAD R0, R2, UR41, R7 ;  /* 0x0000002902007c24 */ /* 0x004fca000f8e0207 */
[----:B------:R-:W-:Y:S01]  /*eb70*/  VIADDMNMX R18, R0, R2, UR9, PT ;  /* 0x0000000900127e46 */ /* 0x000fe2000b800102 */
[----:B------:R1:W-:Y:S03]  /*eb80*/  STL [R1+0x4], R0 ;  /* 0x0000040001007387 */ /* 0x0003e60000100800 */
[----:B------:R-:W-:Y:S01]  /*eb90*/  ISETP.GT.AND P0, PT, R18, R0, PT ;  /* 0x000000001200720c */ /* 0x000fe20003f04270 */
[----:B------:R2:W-:Y:S01]  /*eba0*/  STL [R1+0x10], R18 ;  /* 0x0000101201007387 */ /* 0x0005e20000100800 */
[----:B-1----:R-:W-:-:S11]  /*ebb0*/  IMAD.MOV.U32 R0, RZ, RZ, RZ ;  /* 0x000000ffff007224 */ /* 0x002fd600078e00ff */
[----:B--2---:R-:W-:Y:S05]  /*ebc0*/  @!P0 BRA `(.L_x_986) ;  /* 0x0000003400488947 */ /* 0x004fea0003800000 */
[----:B------:R-:W1:Y:S01]  /*ebd0*/  S2UR UR4, SR_CgaCtaId ;  /* 0x00000000000479c3 */ /* 0x000e620000008800 */
[----:B------:R-:W-:Y:S02]  /*ebe0*/  UMOV UR38, 0x400 ;  /* 0x0000040000267882 */ /* 0x000fe40000000000 */
[----:B-1----:R-:W-:-:S04]  /*ebf0*/  ULEA UR38, UR4, UR38, 0x18 ;  /* 0x0000002604267291 */ /* 0x002fc8000f8ec03f */
        /* <DEDUP_REMOVED lines=8> */
[----:B------:R-:W-:Y:S02]  /*ec80*/  IMAD.U32 R4, RZ, RZ, UR6 ;  /* 0x00000006ff047e24 */ /* 0x000fe4000f8e00ff */
[----:B------:R-:W1:Y:S01]  /*ec90*/  LDC.64 R2, c[0x4][R2] ;  /* 0x0100000002027b82 */ /* 0x000e620000000a00 */
[----:B0-----:R-:W-:Y:S02]  /*eca0*/  IMAD.U32 R5, RZ, RZ, UR7 ;  /* 0x00000007ff057e24 */ /* 0x001fe4000f8e00ff */
        /* <DEDUP_REMOVED lines=8> */
[----:B-1----:R-:W-:Y:S05]  /*ed30*/  CALL.ABS.NOINC R2 ;  /* 0x0000000002007343 */ /* 0x002fea0003c00000 */
.L_x_994:
        /* <DEDUP_REMOVED lines=8> */
[----:B------:R1:W2:Y:S01]  /*edc0*/  LDC.64 R2, c[0x4][R16] ;  /* 0x0100000010027b82 */ /* 0x0002a20000000a00 */
[----:B------:R-:W-:Y:S02]  /*edd0*/  IMAD.U32 R4, RZ, RZ, UR6 ;  /* 0x00000006ff047e24 */ /* 0x000fe4000f8e00ff */
[----:B0-----:R-:W-:Y:S02]  /*ede0*/  IMAD.U32 R5, RZ, RZ, UR7 ;  /* 0x00000007ff057e24 */ /* 0x001fe4000f8e00ff */
[----:B------:R-:W-:Y:S02]  /*edf0*/  IMAD.U32 R6, RZ, RZ, UR8 ;  /* 0x00000008ff067e24 */ /* 0x000fe4000f8e00ff */
[----:B------:R-:W-:-:S02]  /*ee00*/  IMAD.U32 R7, RZ, RZ, UR9 ;  /* 0x00000009ff077e24 */ /* 0x000fc4000f8e00ff */
[----:B------:R-:W-:Y:S02]  /*ee10*/  IMAD.U32 R10, RZ, RZ, UR4 ;  /* 0x00000004ff0a7e24 */ /* 0x000fe4000f8e00ff */
[----:B------:R-:W-:Y:S02]  /*ee20*/  IMAD.U32 R11, RZ, RZ, UR5 ;  /* 0x00000005ff0b7e24 */ /* 0x000fe4000f8e00ff */
[----:B------:R-:W-:Y:S02]  /*ee30*/  IMAD.MOV.U32 R8, RZ, RZ, 0x70 ;  /* 0x00000070ff087424 */ /* 0x000fe400078e00ff */
[----:B------:R-:W-:Y:S02]  /*ee40*/  IMAD.MOV.U32 R12, RZ, RZ, 0x1 ;  /* 0x00000001ff0c7424 */ /* 0x000fe400078e00ff */
[----:B-1----:R-:W-:-:S07]  /*ee50*/  IMAD.MOV.U32 R13, RZ, RZ, RZ ;  /* 0x000000ffff0d7224 */ /* 0x002fce00078e00ff */
[----:B------:R-:W-:-:S07]  /*ee60*/  LEPC R20, `(.L_x_996) ;  /* 0x000000001014794e */ /* 0x000fce0000000000 */
[----:B--2---:R-:W-:Y:S05]  /*ee70*/  CALL.ABS.NOINC R2 ;  /* 0x0000000002007343 */ /* 0x004fea0003c00000 */
.L_x_996:
[----:B------:R0:W1:Y:S01]  /*ee80*/  LDC.64 R2, c[0x4][R16] ;  /* 0x0100000010027b82 */ /* 0x0000620000000a00 */
[----:B------:R-:W-:Y:S01]  /*ee90*/  ULDC.64 UR6, c[0x4][0xb8] ;  /* 0x01002e0000067ab9 */ /* 0x000fe20000000a00 */
[----:B------:R-:W-:Y:S01]  /*eea0*/  ULDC.64 UR8, c[0x4][0xc0] ;  /* 0x0100300000087ab9 */ /* 0x000fe20000000a00 */
[----:B------:R-:W-:Y:S01]  /*eeb0*/  ULDC.64 UR4, c[0x4][0x48] ;  /* 0x0100120000047ab9 */ /* 0x000fe20000000a00 */
[----:B------:R-:W-:Y:S02]  /*eec0*/  IMAD.U32 R4, RZ, RZ, UR6 ;  /* 0x00000006ff047e24 */ /* 0x000fe4000f8e00ff */
[----:B------:R-:W-:Y:S02]  /*eed0*/  IMAD.U32 R5, RZ, RZ, UR7 ;  /* 0x00000007ff057e24 */ /* 0x000fe4000f8e00ff */
[----:B------:R-:W-:Y:S02]  /*eee0*/  IMAD.U32 R6, RZ, RZ, UR8 ;  /* 0x00000008ff067e24 */ /* 0x000fe4000f8e00ff */
[----:B------:R-:W-:-:S02]  /*eef0*/  IMAD.U32 R7, RZ, RZ, UR9 ;  /* 0x00000009ff077e24 */ /* 0x000fc4000f8e00ff */
[----:B------:R-:W-:Y:S02]  /*ef00*/  IMAD.U32 R10, RZ, RZ, UR4 ;  /* 0x00000004ff0a7e24 */ /* 0x000fe4000f8e00ff */
[----:B------:R-:W-:Y:S02]  /*ef10*/  IMAD.U32 R11, RZ, RZ, UR5 ;  /* 0x00000005ff0b7e24 */ /* 0x000fe4000f8e00ff */
[----:B------:R-:W-:Y:S02]  /*ef20*/  IMAD.MOV.U32 R8, RZ, RZ, 0x70 ;  /* 0x00000070ff087424 */ /* 0x000fe400078e00ff */
[----:B------:R-:W-:Y:S02]  /*ef30*/  IMAD.MOV.U32 R12, RZ, RZ, 0x1 ;  /* 0x00000001ff0c7424 */ /* 0x000fe400078e00ff */
[----:B0-----:R-:W-:-:S07]  /*ef40*/  IMAD.MOV.U32 R13, RZ, RZ, RZ ;  /* 0x000000ffff0d7224 */ /* 0x001fce00078e00ff */
[----:B------:R-:W-:-:S07]  /*ef50*/  LEPC R20, `(.L_x_995) ;  /* 0x000000001014794e */ /* 0x000fce0000000000 */
[----:B-1----:R-:W-:Y:S05]  /*ef60*/  CALL.ABS.NOINC R2 ;  /* 0x0000000002007343 */ /* 0x002fea0003c00000 */
.L_x_995:
[----:B------:R-:W1:Y:S02]  /*ef70*/  LDC.64 R2, c[0x0][0x9f8] ;  /* 0x00027e00ff027b82 */ /* 0x000e640000000a00 */
[----:B-1----:R-:W-:-:S04]  /*ef80*/  ISETP.NE.U32.AND P0, PT, R2, RZ, PT ;  /* 0x000000ff0200720c */ /* 0x002fc80003f05070 */
[----:B------:R-:W-:-:S13]  /*ef90*/  ISETP.NE.AND.EX P0, PT, R3, RZ, PT, P0 ;  /* 0x000000ff0300720c */ /* 0x000fda0003f05300 */
[----:B------:R-:W1:Y:S02]  /*efa0*/  @P0 LDC.64 R2, c[0x0][0x9f8] ;  /* 0x00027e00ff020b82 */ /* 0x000e640000000a00 */
[----:B-1----:R-:W-:-:S05]  /*efb0*/  @P0 IMAD.WIDE R2, R19, 0x4, R2 ;  /* 0x0000000413020825 */ /* 0x002fca00078e0202 */
[----:B------:R1:W2:Y:S01]  /*efc0*/  @P0 LDG.E R19, desc[UR60][R2.64] ;  /* 0x0000003c02130981 */ /* 0x0002a2000c1e1900 */
[----:B------:R-:W-:Y:S01]  /*efd0*/  UMOV UR4, 0xffffffff ;  /* 0xffffffff00047882 */ /* 0x000fe20000000000 */
[----:B------:R-:W-:Y:S01]  /*efe0*/  LOP3.LUT R17, R17, 0xfffffffe, RZ, 0xc0, !PT ;  /* 0xfffffffe11117812 */ /* 0x000fe200078ec0ff */
[----:B------:R-:W-:Y:S01]  /*eff0*/  VIADD R18, R18, 0xffffffff ;  /* 0xffffffff12127836 */ /* 0x000fe20000000000 */
[----:B------:R-:W3:Y:S01]  /*f000*/  S2R R0, SR_TID.X ;  /* 0x0000000000007919 */ /* 0x000ee20000002100 */
[----:B-1----:R-:W1:Y:S02]  /*f010*/  LDC.64 R2, c[0x0][0x418] ;  /* 0x00010600ff027b82 */ /* 0x002e640000000a00 */
[----:B-1----:R-:W-:Y:S02]  /*f020*/  ISETP.NE.U32.AND P0, PT, R2, RZ, PT ;  /* 0x000000ff0200720c */ /* 0x002fe40003f05070 */
[----:B---3--:R-:W-:Y:S02]  /*f030*/  SHF.R.U32.HI R0, RZ, 0x5, R0 ;  /* 0x00000005ff007819 */ /* 0x008fe40000011600 */
[----:B------:R-:W-:-:S02]  /*f040*/  ISETP.NE.AND.EX P1, PT, R3, RZ, PT, P0 ;  /* 0x000000ff0300720c */ /* 0x000fc40003f25300 */
[----:B------:R-:W-:-:S11]  /*f050*/  LOP3.LUT R0, R0, 0x3, RZ, 0xc0, !PT ;  /* 0x0000000300007812 */ /* 0x000fd600078ec0ff */
[----:B------:R-:W-:Y:S02]  /*f060*/  @P1 LOP3.LUT R17, R17, 0x1, RZ, 0xfc, !PT ;  /* 0x0000000111111812 */ /* 0x000fe400078efcff */
[----:B--2---:R-:W-:Y:S02]  /*f070*/  SHF.R.S32.HI R6, RZ, 0x1f, R19 ;  /* 0x0000001fff067819 */ /* 0x004fe40000011413 */
[----:B------:R-:W-:-:S03]  /*f080*/  SEL R16, R19, RZ, !P1 ;  /* 0x000000ff13107207 */ /* 0x000fc60004800000 */
[----:B------:R1:W-:Y:S01]  /*f090*/  STL [R1], R6 ;  /* 0x0000000601007387 */ /* 0x0003e20000100800 */
[----:B------:R-:W-:Y:S05]  /*f0a0*/  BRA.DIV UR4, `(.L_x_997) ;  /* 0x0000003604b07947 */ /* 0x000fea000b800000 */
[----:B------:R2:W3:Y:S02]  /*f0b0*/  SHFL.IDX PT, R14, R0, RZ, 0x1f ;  /* 0x00001fff000e7589 */ /* 0x0004e400000e0000 */
.L_x_1077:
[----:B---3--:R-:W-:Y:S02]  /*f0c0*/  ISETP.NE.AND P0, PT, R14, RZ, PT ;  /* 0x000000ff0e00720c */ /* 0x008fe40003f05270 */
[----:B------:R-:W-:Y:S02]  /*f0d0*/  PLOP3.LUT P2, PT, PT, PT, PT, 0x8, 0x0 ;  /* 0x000000000000781c */ /* 0x000fe40003f4e170 */
[----:B------:R-:W-:-:S11]  /*f0e0*/  LOP3.LUT R17, R17, 0xfffffffd, RZ, 0xc0, !PT ;  /* 0xfffffffd11117812 */ /* 0x000fd600078ec0ff */
[----:B------:R-:W-:Y:S01]  /*f0f0*/  @P2 LOP3.LUT R17, R17, 0x2, RZ, 0xfc, !PT ;  /* 0x0000000211112812 */ /* 0x000fe200078efcff */
[----:B------:R-:W-:Y:S06]  /*f100*/  @P0 BRA `(.L_x_998) ;  /* 0x0000000400100947 */ /* 0x000fec0003800000 */
[----:B------:R-:W-:-:S03]  /*f110*/  UMOV UR4, 0xffffffff ;  /* 0xffffffff00047882 */ /* 0x000fc60000000000 */
[----:B------:R-:W-:Y:S05]  /*f120*/  BRA.DIV UR4, `(.L_x_999) ;  /* 0x0000003604b07947 */ /* 0x000fea000b800000 */
[----:B------:R-:W-:-:S13]  /*f130*/  ELECT P6, URZ, PT ;  /* 0x00000000003f782f */ /* 0x000fda00038c0000 */
.L_x_1080:
[----:B------:R-:W-:Y:S05]  /*f140*/  @!P6 BRA `(.L_x_998) ;  /* 0x000000040000e947 */ /* 0x000fea0003800000 */
[----:B------:R-:W-:Y:S01]  /*f150*/  IMAD.MOV.U32 R16, RZ, RZ, R19 ;  /* 0x000000ffff107224 */ /* 0x000fe200078e0013 */
[----:B------:R-:W-:Y:S06]  /*f160*/  @!P1 BRA `(.L_x_1000) ;  /* 0x0000000000449947 */ /* 0x000fec0003800000 */
[----:B------:R-:W3:Y:S01]  /*f170*/  LDC R7, c[0x0][0x43c] ;  /* 0x00010f00ff077b82 */ /* 0x000ee20000000800 */
[----:B------:R-:W-:Y:S01]  /*f180*/  ULDC.64 UR4, c[0x0][0x428] ;  /* 0x00010a0000047ab9 */ /* 0x000fe20000000a00 */
[----:B---3--:R-:W-:-:S13]  /*f190*/  ISETP.NE.AND P0, PT, R7, 0x1, PT ;  /* 0x000000010700780c */ /* 0x008fda0003f05270 */
[----:B0-----:R-:W2:Y:S02]  /*f1a0*/  @P0 LDC.64 R4, c[0x0][0x440] ;  /* 0x00011000ff040b82 */ /* 0x001ea40000000a00 */
[----:B--2---:R-:W-:-:S04]  /*f1b0*/  @P0 IMAD.HI.U32 R0, R18, R4, RZ ;  /* 0x0000000412000227 */ /* 0x004fc800078e00ff */
        /* <DEDUP_REMOVED lines=8> */
[----:B------:R-:W-:-:S03]  /*f240*/  LEA R2, P0, R4, R2, 0x2 ;  /* 0x0000000204027211 */ /* 0x000fc600078010ff */
[----:B------:R-:W-:-:S05]  /*f250*/  IMAD.IADD R0, R5, 0x1, R7 ;  /* 0x0000000105007824 */ /* 0x000fca00078e0207 */
[----:B------:R-:W-:-:S05]  /*f260*/  LEA.HI.X R3, R4, R3, R0, 0x2, P0 ;  /* 0x0000000304037211 */ /* 0x000fca00000f1400 */
[----:B------:R3:W5:Y:S02]  /*f270*/  LDG.E R16, desc[UR60][R2.64] ;  /* 0x0000003c02107981 */ /* 0x000764000c1e1900 */
.L_x_1000:
[----:B--2---:R-:W-:Y:S01]  /*f280*/  IMAD.MOV.U32 R0, RZ, RZ, 0x1 ;  /* 0x00000001ff007424 */ /* 0x004fe200078e00ff */
[----:B-1----:R-:W3:Y:S04]  /*f290*/  S2R R6, SR_TID.X ;  /* 0x0000000000067919 */ /* 0x002ee80000002100 */
[----:B------:R-:W-:-:S04]  /*f2a0*/  SHF.L.U32 R0, R0, 0x1f, RZ ;  /* 0x0000001f00007819 */ /* 0x000fc800000006ff */
[----:B------:R-:W1:Y:S01]  /*f2b0*/  SYNCS.PHASECHK.TRANS64.TRYWAIT P0, [UR38+0x2a840], R0 ;  /* 0x02a84000ff0075a7 */ /* 0x000e620008000166 */
[----:B---3--:R-:W-:-:S04]  /*f2c0*/  LOP3.LUT R2, R6, 0x7f, RZ, 0xc0, !PT ;  /* 0x0000007f06027812 */ /* 0x008fc800078ec0ff */
[----:B------:R-:W-:Y:S01]  /*f2d0*/  ISETP.NE.AND P1, PT, R2, RZ, PT ;  /* 0x000000ff0200720c */ /* 0x000fe20003f25270 */
[----:B-1----:R-:W-:-:S12]  /*f2e0*/  @!P0 BRA `(.L_x_1001) ;  /* 0x0000003400608947 */ /* 0x002fd80003800000 */
.L_x_1081:
[----:B------:R-:W-:Y:S05]  /*f2f0*/  @P1 BRA `(.L_x_1002) ;  /* 0x0000000000181947 */ /* 0x000fea0003800000 */
[----:B------:R-:W2:Y:S01]  /*f300*/  S2R R2, SR_TID.X ;  /* 0x0000000000027919 */ /* 0x000ea20000002100 */
[----:B-1----:R-:W-:-:S04]  /*f310*/  IMAD.MOV.U32 R0, RZ, RZ, 0x9000 ;  /* 0x00009000ff007424 */ /* 0x002fc800078e00ff */
[----:B------:R3:W-:Y:S01]  /*f320*/  SYNCS.ARRIVE.TRANS64 RZ, [UR38+0x2a830], R0 ;  /* 0x02a83000ffff79a7 */ /* 0x0007e20008000026 */
[----:B--2---:R-:W-:-:S13]  /*f330*/  LOP3.LUT P0, RZ, R2, 0x1f, RZ, 0xc0, !PT ;  /* 0x0000001f02ff7812 */ /* 0x004fda000780c0ff */
[----:B---3--:R-:W-:Y:S05]  /*f340*/  @!P0 BRA `(.L_x_1002) ;  /* 0x0000000000048947 */ /* 0x008fea0003800000 */
[----:B------:R-:W-:Y:S01]  /*f350*/  BPT.TRAP 0x1 ;  /* 0x000000040000795c */ /* 0x000fe20000300000 */
.L_x_1002:
        /* <DEDUP_REMOVED lines=10> */
[----:B------:R-:W-:Y:S02]  /*f400*/  UIMAD UR11, UR11, 0x60, URZ ;  /* 0x000000600b0b78a4 */ /* 0x000fe4000f8e023f */
        /* <DEDUP_REMOVED lines=13> */
[----:B------:R-:W-:Y:S01]  /*f4e0*/  UMOV UR21, UR13 ;  /* 0x0000000d00157c82 */ /* 0x000fe20008000000 */
[----:B------:R3:W-:Y:S01]  /*f4f0*/  UTMALDG.4D [UR8], [UR4], desc[UR6] ;  /* 0x00000608040075b4 */ /* 0x0007e20008019000 */
[----:B------:R-:W-:Y:S01]  /*f500*/  UMOV UR19, UR11 ;  /* 0x0000000b00137c82 */ /* 0x000fe20008000000 */
[----:B------:R-:W-:Y:S01]  /*f510*/  @P0 LOP3.LUT R17, R17, 0x2, RZ, 0xfc, !PT ;  /* 0x0000000211110812 */ /* 0x000fe200078efcff */
[----:B------:R3:W-:Y:S01]  /*f520*/  UTMALDG.4D [UR24], [UR4], desc[UR6] ;  /* 0x00000618040075b4 */ /* 0x0007e20008019000 */
[----:B------:R3:W-:Y:S02]  /*f530*/  UTMALDG.4D [UR16], [UR4], desc[UR6] ;  /* 0x00000610040075b4 */ /* 0x0007e40008019000 */
[----:B---3--:R-:W-:-:S03]  /*f540*/  NOP ;  /* 0x0000000000007918 */ /* 0x008fc60000000000 */
.L_x_998:
        /* <DEDUP_REMOVED lines=11> */
[----:B-1----:R-:W1:Y:S01]  /*f600*/  LDC.64 R2, c[0x4][R2] ;  /* 0x0100000002027b82 */ /* 0x002e620000000a00 */
        /* <DEDUP_REMOVED lines=9> */
[----:B-12---:R-:W-:Y:S05]  /*f6a0*/  CALL.ABS.NOINC R2 ;  /* 0x0000000002007343 */ /* 0x006fea0003c00000 */
.L_x_1003:
[----:B------:R-:W0:Y:S01]  /*f6b0*/  S2R R4, SR_CTAID.Z ;  /* 0x0000000000047919 */ /* 0x000e220000002700 */
[----:B------:R-:W3:Y:S01]  /*f6c0*/  LDC R8, c[0x0][0x448] ;  /* 0x00011200ff087b82 */ /* 0x000ee20000000800 */
[----:B------:R-:W-:Y:S01]  /*f6d0*/  USHF.R.S32.HI UR4, URZ, 0x1f, UR36 ;  /* 0x0000001f3f047899 */ /* 0x000fe20008011424 */
[----:B------:R-:W4:Y:S01]  /*f6e0*/  S2R R11, SR_TID.X ;  /* 0x00000000000b7919 */ /* 0x000f220000002100 */
[----:B------:R-:W-:Y:S02]  /*f6f0*/  ULDC.64 UR8, c[0x0][0x2d8] ;  /* 0x0000b60000087ab9 */ /* 0x000fe40000000a00 */
[----:B------:R-:W-:-:S03]  /*f700*/  UIMAD UR6, UR4, UR8, URZ ;  /* 0x00000008040672a4 */ /* 0x000fc6000f8e023f */
[----:B-1----:R-:W2:Y:S01]  /*f710*/  LDC.64 R2, c[0x0][0x2e0] ;  /* 0x0000b800ff027b82 */ /* 0x002ea20000000a00 */
[----:B------:R-:W-:Y:S02]  /*f720*/  UIMAD.WIDE.U32 UR4, UR36, UR8, URZ ;  /* 0x00000008240472a5 */ /* 0x000fe4000f8e003f */
[----:B------:R-:W-:-:S04]  /*f730*/  UIMAD UR6, UR36, UR9, UR6 ;  /* 0x00000009240672a4 */ /* 0x000fc8000f8e0206 */
[----:B------:R-:W-:Y:S01]  /*f740*/  UIADD3 UR5, UR5, UR6, URZ ;  /* 0x0000000605057290 */ /* 0x000fe2000fffe03f */
[----:B---3--:R-:W-:Y:S02]  /*f750*/  ISETP.NE.AND P0, PT, R8, 0x1, PT ;  /* 0x000000010800780c */ /* 0x008fe40003f05270 */
[----:B0-----:R-:W-:Y:S02]  /*f760*/  SHF.R.S32.HI R5, RZ, 0x1f, R4 ;  /* 0x0000001fff057819 */ /* 0x001fe40000011404 */
[----:B----4-:R-:W-:-:S03]  /*f770*/  LOP3.LUT R9, R11, 0x7f, RZ, 0xc0, !PT ;  /* 0x0000007f0b097812 */ /* 0x010fc600078ec0ff */
[-C--:B--2---:R-:W-:Y:S02]  /*f780*/  IMAD R0, R5, R2.reuse, RZ ;  /* 0x0000000205007224 */ /* 0x084fe400078e02ff */
[----:B------:R-:W-:Y:S02]  /*f790*/  IMAD.SHL.U32 R7, R11, 0x10, RZ ;  /* 0x000000100b077824 */ /* 0x000fe400078e00ff */
[C---:B------:R-:W-:Y:S02]  /*f7a0*/  IMAD R5, R4.reuse, R3, R0 ;  /* 0x0000000304057224 */ /* 0x040fe400078e0200 */
[----:B------:R-:W-:Y:S01]  /*f7b0*/  IMAD.WIDE.U32 R2, R4, R2, UR4 ;  /* 0x0000000404027e25 */ /* 0x000fe2000f8e0002 */
[----:B------:R-:W0:Y:S01]  /*f7c0*/  @P0 LDC R0, c[0x0][0x450] ;  /* 0x00011400ff000b82 */ /* 0x000e220000000800 */
[----:B------:R-:W-:Y:S01]  /*f7d0*/  SHF.R.U32.HI R4, RZ, 0x3, R9 ;  /* 0x00000003ff047819 */ /* 0x000fe20000011609 */
[----:B------:R-:W-:Y:S01]  /*f7e0*/  ULDC.64 UR4, c[0x0][0x2d0] ;  /* 0x0000b40000047ab9 */ /* 0x000fe20000000a00 */
[----:B------:R-:W-:-:S02]  /*f7f0*/  IMAD.IADD R3, R3, 0x1, R5 ;  /* 0x0000000103037824 */ /* 0x000fc400078e0205 */
[----:B------:R-:W-:-:S03]  /*f800*/  LOP3.LUT R6, R4, 0x70, R7, 0xf8, !PT ;  /* 0x0000007004067812 */ /* 0x000fc600078ef807 */
[----:B------:R-:W1:Y:S02]  /*f810*/  @P0 LDC R5, c[0x0][0x44c] ;  /* 0x00011300ff050b82 */ /* 0x000e640000000800 */
[----:B------:R-:W-:-:S04]  /*f820*/  VIADD R6, R6, UR42 ;  /* 0x0000002a06067c36 */ /* 0x000fc80008000000 */
[----:B-1----:R-:W-:-:S04]  /*f830*/  @P0 IMAD.HI.U32 R7, R6, R5, RZ ;  /* 0x0000000506070227 */ /* 0x002fc800078e00ff */
[----:B------:R-:W-:Y:S01]  /*f840*/  IMAD.MOV.U32 R5, RZ, RZ, R6 ;  /* 0x000000ffff057224 */ /* 0x000fe200078e0006 */
[----:B0-----:R-:W-:-:S05]  /*f850*/  @P0 SHF.R.U32.HI R5, RZ, R0, R7 ;  /* 0x00000000ff050219 */ /* 0x001fca0000011607 */
[----:B------:R-:W-:Y:S02]  /*f860*/  IMAD.MOV R7, RZ, RZ, -R5 ;  /* 0x000000ffff077224 */ /* 0x000fe400078e0a05 */
[----:B------:R-:W-:-:S04]  /*f870*/  IMAD.WIDE.U32 R2, R5, UR4, R2 ;  /* 0x0000000405027c25 */ /* 0x000fc8000f8e0002 */
[----:B------:R-:W-:Y:S01]  /*f880*/  IMAD R0, R8, R7, R6 ;  /* 0x0000000708007224 */ /* 0x000fe200078e0206 */
[----:B------:R-:W-:Y:S01]  /*f890*/  SHF.R.S32.HI R6, RZ, 0x1f, R5 ;  /* 0x0000001fff067819 */ /* 0x000fe20000011405 */
[----:B------:R-:W-:-:S04]  /*f8a0*/  IMAD.SHL.U32 R7, R9, 0x8, RZ ;  /* 0x0000000809077824 */ /* 0x000fc800078e00ff */
[----:B------:R-:W-:-:S04]  /*f8b0*/  IMAD R6, R6, UR4, RZ ;  /* 0x0000000406067c24 */ /* 0x000fc8000f8e02ff */
[----:B------:R-:W-:Y:S01]  /*f8c0*/  IMAD R5, R5, UR5, R6 ;  /* 0x0000000505057c24 */ /* 0x000fe2000f8e0206 */
[----:B------:R-:W-:-:S03]  /*f8d0*/  ULDC.64 UR4, c[0x0][0x2c8] ;  /* 0x0000b20000047ab9 */ /* 0x000fc60000000a00 */
[----:B------:R-:W-:Y:S01]  /*f8e0*/  IMAD.IADD R3, R3, 0x1, R5 ;  /* 0x0000000103037824 */ /* 0x000fe200078e0205 */
[----:B------:R-:W-:Y:S01]  /*f8f0*/  SHF.R.S32.HI R5, RZ, 0x1f, R0 ;  /* 0x0000001fff057819 */ /* 0x000fe20000011400 */
[----:B------:R-:W-:-:S04]  /*f900*/  IMAD.WIDE.U32 R2, R0, UR4, R2 ;  /* 0x0000000400027c25 */ /* 0x000fc8000f8e0002 */
[----:B------:R-:W-:-:S04]  /*f910*/  IMAD R5, R5, UR4, RZ ;  /* 0x0000000405057c24 */ /* 0x000fc8000f8e02ff */
[----:B------:R-:W-:Y:S01]  /*f920*/  IMAD R5, R0, UR5, R5 ;  /* 0x0000000500057c24 */ /* 0x000fe2000f8e0205 */
[----:B------:R-:W-:Y:S02]  /*f930*/  ULDC.64 UR4, c[0x0][0x280] ;  /* 0x0000a00000047ab9 */ /* 0x000fe40000000a00 */
[----:B------:R-:W-:Y:S01]  /*f940*/  LEA R0, P0, R2, UR4, 0x1 ;  /* 0x0000000402007c11 */ /* 0x000fe2000f8008ff */
[----:B------:R-:W-:Y:S01]  /*f950*/  IMAD.IADD R3, R3, 0x1, R5 ;  /* 0x0000000103037824 */ /* 0x000fe200078e0205 */
[----:B------:R-:W-:-:S04]  /*f960*/  ULDC UR4, c[0x0][0x2b8] ;  /* 0x0000ae0000047ab9 */ /* 0x000fc80000000800 */
        /* <DEDUP_REMOVED lines=14> */
[----:B------:R-:W-:Y:S01]  /*fa50*/  SHFL.IDX PT, R2, R6, RZ, 0x181f ;  /* 0x00181fff06027589 */ /* 0x000fe200000e0000 */
[----:B------:R-:W-:Y:S01]  /*fa60*/  ULDC UR4, c[0x0][0x288] ;  /* 0x0000a20000047ab9 */ /* 0x000fe20000000800 */
[----:B------:R-:W-:Y:S02]  /*fa70*/  VIADD R4, R4, UR42 ;  /* 0x0000002a04047c36 */ /* 0x000fe40008000000 */
[----:B------:R-:W0:Y:S01]  /*fa80*/  SHFL.IDX PT, R3, R0, RZ, 0x181f ;  /* 0x00181fff00037589 */ /* 0x000e2200000e0000 */
[----:B------:R-:W-:Y:S02]  /*fa90*/  IMAD R5, R8, UR4, RZ ;  /* 0x0000000408057c24 */ /* 0x000fe4000f8e02ff */
[C---:B------:R-:W-:Y:S01]  /*faa0*/  VIADD R8, R4.reuse, 0x10 ;  /* 0x0000001004087836 */ /* 0x040fe20000000000 */
[----:B------:R-:W-:Y:S02]  /*fab0*/  SHFL.IDX PT, R14, R0, 0x1, 0x181f ;  /* 0x00381f00000e7f89 */ /* 0x000fe400000e0000 */
[----:B------:R-:W-:-:S13]  /*fac0*/  ISETP.GE.AND P3, PT, R4, R5, PT ;  /* 0x000000050400720c */ /* 0x000fda0003f66270 */
[----:B------:R-:W-:Y:S02]  /*fad0*/  @!P3 LEA R21, R7, UR38, 0x1 ;  /* 0x000000260715bc11 */ /* 0x000fe4000f8e08ff */
[----:B0-----:R-:W-:-:S04]  /*fae0*/  LOP3.LUT R3, R3, R2, RZ, 0x3c, !PT ;  /* 0x0000000203037212 */ /* 0x001fc800078e3cff */
[----:B------:R-:W-:-:S04]  /*faf0*/  LOP3.LUT R2, R3, R2, RZ, 0x3c, !PT ;  /* 0x0000000203027212 */ /* 0x000fc800078e3cff */
[----:B------:R-:W-:-:S03]  /*fb00*/  LOP3.LUT R3, R3, R2, RZ, 0x3c, !PT ;  /* 0x0000000203037212 */ /* 0x000fc600078e3cff */
[----:B------:R-:W-:-:S05]  /*fb10*/  @!P3 IMAD.WIDE.U32 R2, R10, 0x2, R2 ;  /* 0x000000020a02b825 */ /* 0x000fca00078e0002 */
[----:B------:R-:W-:Y:S04]  /*fb20*/  @!P3 LDGSTS.E.BYPASS.LTC128B.128 [R21+0xc400], desc[UR60][R2.64], !P2 ;  /* 0x0c4000000215bfae */ /* 0x000fe8000d101d7c */
[----:B------:R-:W-:Y:S04]  /*fb30*/  @!P3 LDGSTS.E.BYPASS.LTC128B.128 [R21+0x10400], desc[UR60][R2.64+0x80], !P0 ;  /* 0x104000800215bfae */ /* 0x000fe8000c101d7c */
[----:B------:R0:W-:Y:S01]  /*fb40*/  @!P3 LDGSTS.E.BYPASS.LTC128B.128 [R21+0x14400], desc[UR60][R2.64+0x100], !P1 ;  /* 0x144001000215bfae */ /* 0x0001e2000c901d7c */
[----:B------:R-:W-:-:S03]  /*fb50*/  ISETP.GE.AND P3, PT, R8, R5, PT ;  /* 0x000000050800720c */ /* 0x000fc60003f66270 */
[----:B------:R-:W1:Y:S01]  /*fb60*/  SHFL.IDX PT, R8, R6, 0x1, 0x181f ;  /* 0x00381f0006087f89 */ /* 0x000e6200000e0000 */
[----:B0-----:R-:W-:-:S09]  /*fb70*/  VIADD R2, R4, 0x20 ;  /* 0x0000002004027836 */ /* 0x001fd20000000000 */
[----:B------:R-:W-:Y:S01]  /*fb80*/  @!P3 LEA R20, R7, UR38, 0x1 ;  /* 0x000000260714bc11 */ /* 0x000fe2000f8e08ff */
[----:B-1----:R-:W-:Y:S02]  /*fb90*/  IMAD.MOV.U32 R9, RZ, RZ, R8 ;  /* 0x000000ffff097224 */ /* 0x002fe400078e0008 */
[----:B------:R-:W-:Y:S02]  /*fba0*/  IMAD.MOV.U32 R8, RZ, RZ, R14 ;  /* 0x000000ffff087224 */ /* 0x000fe400078e000e */
[----:B------:R-:W-:Y:S02]  /*fbb0*/  SHFL.IDX PT, R14, R0, 0x2, 0x181f ;  /* 0x00581f00000e7f89 */ /* 0x000fe400000e0000 */
        /* <DEDUP_REMOVED lines=49> */
[----:B------:R-:W1:Y:S04]  /*fed0*/  SHFL.IDX PT, R2, R6, 0x6, 0x181f ;  /* 0x00d81f0006027f89 */ /* 0x000e6800000e0000 */
[----:B0-----:R0:W2:Y:S06]  /*fee0*/  SHFL.IDX PT, R8, R6, 0x7, 0x181f ;  /* 0x00f81f0006087f89 */ /* 0x0010ac00000e0000 */
[----:B------:R-:W-:Y:S01]  /*fef0*/  @!P3 LEA R21, R7, UR38, 0x1 ;  /* 0x000000260715bc11 */ /* 0x000fe2000f8e08ff */
[----:B-1----:R-:W-:-:S02]  /*ff00*/  IMAD.MOV.U32 R3, RZ, RZ, R2 ;  /* 0x000000ffff037224 */ /* 0x002fc400078e0002 */
[----:B------:R-:W-:Y:S02]  /*ff10*/  IMAD.MOV.U32 R2, RZ, RZ, R14 ;  /* 0x000000ffff027224 */ /* 0x000fe400078e000e */
[----:B------:R0:W1:Y:S02]  /*ff20*/  SHFL.IDX PT, R14, R0, 0x7, 0x181f ;  /* 0x00f81f00000e7f89 */ /* 0x00006400000e0000 */
[----:B------:R-:W-:-:S05]  /*ff30*/  @!P3 IMAD.WIDE.U32 R2, R10, 0x2, R2 ;  /* 0x000000020a02b825 */ /* 0x000fca00078e0002 */
[----:B------:R0:W-:Y:S04]  /*ff40*/  @!P3 LDGSTS.E.BYPASS.LTC128B.128 [R21+0xf400], desc[UR60][R2.64], !P2 ;  /* 0x0f4000000215bfae */ /* 0x0001e8000d101d7c */
[----:B------:R0:W-:Y:S04]  /*ff50*/  @!P3 LDGSTS.E.BYPASS.LTC128B.128 [R21+0x13400], desc[UR60][R2.64+0x80], !P0 ;  /* 0x134000800215bfae */ /* 0x0001e8000c101d7c */
[----:B--2---:R0:W-:Y:S02]  /*ff60*/  @!P3 LDGSTS.E.BYPASS.LTC128B.128 [R21+0x17400], desc[UR60][R2.64+0x100], !P1 ;  /* 0x174001000215bfae */ /* 0x0041e4000c901d7c */
.L_x_1098:
[----:B------:R-:W-:Y:S01]  /*ff70*/  VIADD R4, R4, 0x70 ;  /* 0x0000007004047836 */ /* 0x000fe20000000000 */
[----:B------:R-:W-:Y:S01]  /*ff80*/  BSSY B0, `(.L_x_1005) ;  /* 0x000000d000007945 */ /* 0x000fe20003800000 */
[----:B01----:R-:W-:Y:S02]  /*ff90*/  IMAD.MOV.U32 R2, RZ, RZ, R14 ;  /* 0x000000ffff027224 */ /* 0x003fe400078e000e */
[----:B------:R-:W-:Y:S01]  /*ffa0*/  IMAD.MOV.U32 R3, RZ, RZ, R8 ;  /* 0x000000ffff037224 */ /* 0x000fe200078e0008 */
[----:B------:R-:W-:-:S13]  /*ffb0*/  ISETP.GE.AND P3, PT, R4, R5, PT ;  /* 0x000000050400720c */ /* 0x000fda0003f66270 */
        /* <DEDUP_REMOVED lines=9> */
.L_x_1006:
[----:B------:R-:W-:Y:S05]  /*10050*/  BSYNC B0 ;  /* 0x0000000000007941 */ /* 0x000fea0003800000 */
.L_x_1005:
        /* <DEDUP_REMOVED lines=13> */
.L_x_1099:
[----:B------:R-:W-:Y:S02]  /*10130*/  IMAD.MOV.U32 R9, RZ, RZ, 0x1 ;  /* 0x00000001ff097424 */ /* 0x000fe400078e00ff */
[----:B-1----:R-:W-:Y:S01]  /*10140*/  IMAD.MOV.U32 R0, RZ, RZ, RZ ;  /* 0x000000ffff007224 */ /* 0x002fe200078e00ff */
[----:B------:R-:W-:Y:S06]  /*10150*/  @!P1 BRA `(.L_x_1008) ;  /* 0x0000001800ec9947 */ /* 0x000fec0003800000 */
[----:B------:R-:W2:Y:S04]  /*10160*/  LDL.LU R2, [R1+0xc] ;  /* 0x00000c0001027983 */ /* 0x000ea80000300800 */
[----:B------:R-:W3:Y:S04]  /*10170*/  LDL.LU R4, [R1+0x8] ;  /* 0x0000080001047983 */ /* 0x000ee80000300800 */
[----:B------:R-:W4:Y:S01]  /*10180*/  LDL.LU R3, [R1+0x4] ;  /* 0x0000040001037983 */ /* 0x000f220000300800 */
[----:B------:R-:W-:Y:S01]  /*10190*/  UIADD3 UR4, UR41, 0x1, URZ ;  /* 0x0000000129047890 */ /* 0x000fe2000fffe03f */
[----:B------:R-:W-:-:S05]  /*101a0*/  IMAD.MOV.U32 R9, RZ, RZ, 0x1 ;  /* 0x00000001ff097424 */ /* 0x000fca00078e00ff */
[----:B--2---:R-:W-:Y:S01]  /*101b0*/  IMAD R2, R2, UR4, RZ ;  /* 0x0000000402027c24 */ /* 0x004fe2000f8e02ff */
[----:B------:R-:W-:-:S04]  /*101c0*/  ULOP3.LUT UR4, URZ, UR39, URZ, 0x33, !UPT ;  /* 0x000000273f047292 */ /* 0x000fc8000f8e333f */
[----:B------:R-:W-:Y:S02]  /*101d0*/  LOP3.LUT R2, RZ, R2, RZ, 0x33, !PT ;  /* 0x00000002ff027212 */ /* 0x000fe400078e33ff */
[----:B----4-:R-:W-:Y:S02]  /*101e0*/  LOP3.LUT R3, RZ, R3, RZ, 0x33, !PT ;  /* 0x00000003ff037212 */ /* 0x010fe400078e33ff */
[----:B---3--:R-:W-:Y:S01]  /*101f0*/  VIADDMNMX R2, R2, -R4, UR4, !PT ;  /* 0x0000000402027e46 */ /* 0x008fe2000f800904 */
[----:B------:R-:W-:Y:S01]  /*10200*/  ULOP3.LUT UR4, URZ, UR40, URZ, 0x33, !UPT ;  /* 0x000000283f047292 */ /* 0x000fe2000f8e333f */
[----:B------:R-:W1:Y:S05]  /*10210*/  S2R R4, SR_TID.X ;  /* 0x0000000000047919 */ /* 0x000e6a0000002100 */
[----:B------:R-:W-:-:S04]  /*10220*/  VIMNMX R2, R2, UR4, !PT ;  /* 0x0000000402027c48 */ /* 0x000fc8000ffe0100 */
[----:B------:R-:W-:-:S05]  /*10230*/  VIADDMNMX R3, R2, 0x2, R3, !PT ;  /* 0x0000000202037846 */ /* 0x000fca0007800103 */
[----:B------:R-:W-:-:S05]  /*10240*/  VIADD R5, R3, 0xfffffffe ;  /* 0xfffffffe03057836 */ /* 0x000fca0000000000 */
[-C--:B------:R-:W-:Y:S02]  /*10250*/  ISETP.NE.AND P0, PT, R5, R2.reuse, PT ;  /* 0x000000020500720c */ /* 0x080fe40003f05270 */
[----:B------:R-:W-:-:S05]  /*10260*/  LOP3.LUT R2, RZ, R2, RZ, 0x33, !PT ;  /* 0x00000002ff027212 */ /* 0x000fca00078e33ff */
[----:B------:R-:W-:-:S05]  /*10270*/  IMAD.IADD R2, R3, 0x1, R2 ;  /* 0x0000000103027824 */ /* 0x000fca00078e0202 */
[----:B0-----:R-:W-:Y:S02]  /*10280*/  LOP3.LUT R11, R2, 0x1, RZ, 0xc0, !PT ;  /* 0x00000001020b7812 */ /* 0x001fe400078ec0ff */
[----:B-1----:R-:W-:Y:S01]  /*10290*/  LOP3.LUT R10, R4, 0x1f, RZ, 0xc0, !PT ;  /* 0x0000001f040a7812 */ /* 0x002fe200078ec0ff */
[----:B------:R-:W-:Y:S01]  /*102a0*/  IMAD.MOV.U32 R4, RZ, RZ, R16 ;  /* 0x000000ffff047224 */ /* 0x000fe200078e0010 */
[----:B------:R-:W-:Y:S06]  /*102b0*/  @!P0 BRA `(.L_x_1009) ;  /* 0x00000010006c8947 */ /* 0x000fec0003800000 */
[----:B------:R-:W-:Y:S01]  /*102c0*/  BSSY B0, `(.L_x_1009) ;  /* 0x000011a000007945 */ /* 0x000fe20003800000 */
[----:B------:R-:W-:Y:S02]  /*102d0*/  IMAD.IADD R7, R2, 0x1, -R11 ;  /* 0x0000000102077824 */ /* 0x000fe400078e0a0b */
[----:B------:R-:W-:Y:S02]  /*102e0*/  IMAD.MOV.U32 R8, RZ, RZ, 0x1 ;  /* 0x00000001ff087424 */ /* 0x000fe400078e00ff */
[----:B------:R-:W-:-:S07]  /*102f0*/  IMAD.MOV.U32 R4, RZ, RZ, R16 ;  /* 0x000000ffff047224 */ /* 0x000fce00078e0010 */
.L_x_1042:
        /* <DEDUP_REMOVED lines=27> */
.L_x_1012:
[----:B------:R-:W1:Y:S01]  /*104b0*/  S2R R2, SR_TID.X ;  /* 0x0000000000027919 */ /* 0x000e620000002100 */
[----:B------:R-:W-:Y:S01]  /*104c0*/  BSSY B2, `(.L_x_1013) ;  /* 0x0000006000027945 */ /* 0x000fe20003800000 */
[----:B-1----:R-:W-:Y:S02]  /*104d0*/  LOP3.LUT R3, R2, 0x7f, RZ, 0xc0, !PT ;  /* 0x0000007f02037812 */ /* 0x002fe400078ec0ff */
[----:B------:R-:W-:Y:S02]  /*104e0*/  SHF.L.U32 R2, R8, 0x1f, RZ ;  /* 0x0000001f08027819 */ /* 0x000fe400000006ff */
[----:B------:R-:W-:Y:S02]  /*104f0*/  ISETP.NE.AND P2, PT, R3, RZ, PT ;  /* 0x000000ff0300720c */ /* 0x000fe40003f45270 */
[----:B------:R-:W1:Y:S02]  /*10500*/  SYNCS.PHASECHK.TRANS64.TRYWAIT P0, [UR38+0x2a848], R2 ;  /* 0x02a84802ff0075a7 */ /* 0x000e640008000166 */
[----:B-1----:R-:W-:Y:S09]  /*10510*/  @!P0 BRA `(.L_x_1014) ;  /* 0x0000002c00b08947 */ /* 0x002ff20003800000 */
.L_x_1100:
[----:B------:R-:W-:Y:S05]  /*10520*/  BSYNC B2 ;  /* 0x0000000000027941 */ /* 0x000fea0003800000 */
.L_x_1013:
[----:B------:R-:W-:Y:S04]  /*10530*/  BSSY B2, `(.L_x_1015) ;  /* 0x0000007000027945 */ /* 0x000fe80003800000 */
[----:B------:R-:W-:Y:S05]  /*10540*/  @P2 BRA `(.L_x_1016) ;  /* 0x0000000000142947 */ /* 0x000fea0003800000 */
[----:B------:R-:W-:Y:S01]  /*10550*/  ISETP.NE.AND P0, PT, R10, RZ, PT ;  /* 0x000000ff0a00720c */ /* 0x000fe20003f05270 */
[----:B-1----:R-:W-:-:S04]  /*10560*/  IMAD.MOV.U32 R3, RZ, RZ, 0x9000 ;  /* 0x00009000ff037424 */ /* 0x002fc800078e00ff */
[----:B------:R2:W-:Y:S08]  /*10570*/  SYNCS.ARRIVE.TRANS64 RZ, [UR38+0x2a838], R3 ;  /* 0x02a83803ffff79a7 */ /* 0x0005f00008000026 */
[----:B--2---:R-:W-:Y:S05]  /*10580*/  @!P0 BRA `(.L_x_1016) ;  /* 0x0000000000048947 */ /* 0x004fea0003800000 */
[----:B------:R-:W-:Y:S01]  /*10590*/  BPT.TRAP 0x1 ;  /* 0x000000040000795c */ /* 0x000fe20000300000 */
.L_x_1016:
[----:B------:R-:W-:Y:S05]  /*105a0*/  BSYNC B2 ;  /* 0x0000000000027941 */ /* 0x000fea0003800000 */
.L_x_1015:
[----:B0-----:R-:W-:Y:S01]  /*105b0*/  IMAD.MOV.U32 R5, RZ, RZ, RZ ;  /* 0x000000ffff057224 */ /* 0x001fe200078e00ff */
[----:B------:R-:W-:Y:S01]  /*105c0*/  ULDC.64 UR4, c[0x0][0x198] ;  /* 0x0000660000047ab9 */ /* 0x000fe20000000a00 */
[----:B------:R-:W-:Y:S01]  /*105d0*/  PLOP3.LUT P0, PT, PT, PT, PT, 0x80, 0x0 ;  /* 0x000000000000781c */ /* 0x000fe20003f0f070 */
[----:B------:R-:W-:Y:S01]  /*105e0*/  UIADD3 UR4, UP0, UR4, 0x370, URZ ;  /* 0x0000037004047890 */ /* 0x000fe2000ff1e03f */
[----:B-1----:R-:W-:Y:S01]  /*105f0*/  IMAD R3, R9, 0x60, RZ ;  /* 0x0000006009037824 */ /* 0x002fe200078e02ff */
[----:B------:R-:W-:Y:S01]  /*10600*/  R2UR UR34, R5 ;  /* 0x00000000052272ca */ /* 0x000fe200000e0000 */
[----:B------:R-:W-:Y:S02]  /*10610*/  UIADD3 UR32, UR38, 0x21400, URZ ;  /* 0x0002140026207890 */ /* 0x000fe4000fffe03f */
[----:B------:R-:W-:Y:S02]  /*10620*/  UIADD3 UR33, UR38, 0x2a838, URZ ;  /* 0x0002a83826217890 */ /* 0x000fe4000fffe03f */
[----:B------:R-:W-:Y:S01]  /*10630*/  UIADD3.X UR5, URZ, UR5, URZ, UP0, !UPT ;  /* 0x000000053f057290 */ /* 0x000fe200087fe43f */
[----:B------:R-:W-:Y:S01]  /*10640*/  UMOV UR6, 0x0 ;  /* 0x0000000000067882 */ /* 0x000fe20000000000 */
[----:B------:R-:W-:-:S10]  /*10650*/  UMOV UR7, 0x14f00000 ;  /* 0x14f0000000077882 */ /* 0x000fd40000000000 */
.L_x_1017:
        /* <DEDUP_REMOVED lines=13> */
.L_x_1018:
        /* <DEDUP_REMOVED lines=14> */
.L_x_1019:
        /* <DEDUP_REMOVED lines=12> */
.L_x_1101:
[----:B------:R-:W-:Y:S05]  /*108d0*/  BSYNC B2 ;  /* 0x0000000000027941 */ /* 0x000fea0003800000 */
.L_x_1020:
        /* <DEDUP_REMOVED lines=9> */
.L_x_1023:
[----:B------:R-:W-:Y:S05]  /*10970*/  BSYNC B2 ;  /* 0x0000000000027941 */ /* 0x000fea0003800000 */
.L_x_1022:
[----:B------:R-:W-:Y:S01]  /*10980*/  R2UR UR6, R2 ;  /* 0x00000000020672ca */ /* 0x000fe200000e0000 */
[----:B------:R-:W-:Y:S01]  /*10990*/  ULDC.64 UR4, c[0x0][0x198] ;  /* 0x0000660000047ab9 */ /* 0x000fe20000000a00 */
[----:B------:R-:W-:Y:S01]  /*109a0*/  R2UR UR7, R3 ;  /* 0x00000000030772ca */ /* 0x000fe200000e0000 */
[----:B------:R-:W-:Y:S01]  /*109b0*/  UIADD3 UR4, UP0, UR4, 0x470, URZ ;  /* 0x0000047004047890 */ /* 0x000fe2000ff1e03f */
[----:B------:R-:W-:Y:S01]  /*109c0*/  R2UR UR10, R5 ;  /* 0x00000000050a72ca */ /* 0x000fe200000e0000 */
[----:B------:R-:W-:Y:S01]  /*109d0*/  IMAD R5, R18, 0x60, RZ ;  /* 0x0000006012057824 */ /* 0x000fe200078e02ff */
[----:B------:R-:W-:Y:S01]  /*109e0*/  PLOP3.LUT P0, PT, PT, PT, PT, 0x80, 0x0 ;  /* 0x000000000000781c */ /* 0x000fe20003f0f070 */
[----:B------:R-:W-:Y:S02]  /*109f0*/  UIADD3 UR8, UR38, 0x400, URZ ;  /* 0x0000040026087890 */ /* 0x000fe4000fffe03f */
[----:B------:R-:W-:Y:S02]  /*10a00*/  UIADD3 UR9, UR38, 0x2a850, URZ ;  /* 0x0002a85026097890 */ /* 0x000fe4000fffe03f */
[----:B------:R-:W-:-:S12]  /*10a10*/  UIADD3.X UR5, URZ, UR5, URZ, UP0, !UPT ;  /* 0x000000053f057290 */ /* 0x000fd800087fe43f */
.L_x_1024:
        /* <DEDUP_REMOVED lines=13> */
.L_x_1025:
        /* <DEDUP_REMOVED lines=10> */
.L_x_1011:
[----:B------:R-:W-:Y:S05]  /*10b90*/  BSYNC B1 ;  /* 0x0000000000017941 */ /* 0x000fea0003800000 */
.L_x_1010:
[----:B------:R-:W-:Y:S01]  /*10ba0*/  LOP3.LUT P0, RZ, R17, 0x2, RZ, 0xc0, !PT ;  /* 0x0000000211ff7812 */ /* 0x000fe2000780c0ff */
[----:B------:R-:W-:Y:S01]  /*10bb0*/  BSSY B1, `(.L_x_1026) ;  /* 0x0000087000017945 */ /* 0x000fe20003800000 */
[----:B------:R-:W-:-:S11]  /*10bc0*/  LOP3.LUT R9, R8, 0x1, RZ, 0x3c, !PT ;  /* 0x0000000108097812 */ /* 0x000fd600078e3cff */
[----:B------:R-:W-:Y:S05]  /*10bd0*/  @!P0 BRA `(.L_x_1027) ;  /* 0x0000000800108947 */ /* 0x000fea0003800000 */
[----:B------:R-:W-:Y:S01]  /*10be0*/  LOP3.LUT P0, RZ, R17, 0x1, RZ, 0xc0, !PT ;  /* 0x0000000111ff7812 */ /* 0x000fe2000780c0ff */
[----:B------:R-:W-:-:S12]  /*10bf0*/  VIADD R12, R6, 0xffffffff ;  /* 0xffffffff060c7836 */ /* 0x000fd80000000000 */
        /* <DEDUP_REMOVED lines=20> */
.L_x_1028:
[----:B------:R-:W1:Y:S01]  /*10d40*/  S2R R2, SR_TID.X ;  /* 0x0000000000027919 */ /* 0x000e620000002100 */
[----:B------:R-:W-:Y:S01]  /*10d50*/  BSSY B2, `(.L_x_1029) ;  /* 0x0000006000027945 */ /* 0x000fe20003800000 */
[----:B-1----:R-:W-:Y:S02]  /*10d60*/  LOP3.LUT R3, R2, 0x7f, RZ, 0xc0, !PT ;  /* 0x0000007f02037812 */ /* 0x002fe400078ec0ff */
[----:B------:R-:W-:Y:S02]  /*10d70*/  SHF.L.U32 R2, R9, 0x1f, RZ ;  /* 0x0000001f09027819 */ /* 0x000fe400000006ff */
[----:B------:R-:W-:Y:S02]  /*10d80*/  ISETP.NE.AND P2, PT, R3, RZ, PT ;  /* 0x000000ff0300720c */ /* 0x000fe40003f45270 */
[----:B------:R-:W1:Y:S02]  /*10d90*/  SYNCS.PHASECHK.TRANS64.TRYWAIT P0, [UR38+0x2a840], R2 ;  /* 0x02a84002ff0075a7 */ /* 0x000e640008000166 */
[----:B-1----:R-:W-:Y:S09]  /*10da0*/  @!P0 BRA `(.L_x_1030) ;  /* 0x0000002400bc8947 */ /* 0x002ff20003800000 */
.L_x_1102:
[----:B------:R-:W-:Y:S05]  /*10db0*/  BSYNC B2 ;  /* 0x0000000000027941 */ /* 0x000fea0003800000 */
.L_x_1029:
[----:B------:R-:W-:Y:S04]  /*10dc0*/  BSSY B2, `(.L_x_1031) ;  /* 0x0000007000027945 */ /* 0x000fe80003800000 */
[----:B------:R-:W-:Y:S05]  /*10dd0*/  @P2 BRA `(.L_x_1032) ;  /* 0x0000000000142947 */ /* 0x000fea0003800000 */
[----:B------:R-:W-:Y:S01]  /*10de0*/  ISETP.NE.AND P0, PT, R10, RZ, PT ;  /* 0x000000ff0a00720c */ /* 0x000fe20003f05270 */
[----:B-1----:R-:W-:-:S04]  /*10df0*/  IMAD.MOV.U32 R2, RZ, RZ, 0x9000 ;  /* 0x00009000ff027424 */ /* 0x002fc800078e00ff */
[----:B------:R2:W-:Y:S08]  /*10e00*/  SYNCS.ARRIVE.TRANS64 RZ, [UR38+0x2a830], R2 ;  /* 0x02a83002ffff79a7 */ /* 0x0005f00008000026 */
[----:B--2---:R-:W-:Y:S05]  /*10e10*/  @!P0 BRA `(.L_x_1032) ;  /* 0x0000000000048947 */ /* 0x004fea0003800000 */
[----:B------:R-:W-:Y:S01]  /*10e20*/  BPT.TRAP 0x1 ;  /* 0x000000040000795c */ /* 0x000fe20000300000 */
.L_x_1032:
[----:B------:R-:W-:Y:S05]  /*10e30*/  BSYNC B2 ;  /* 0x0000000000027941 */ /* 0x000fea0003800000 */
.L_x_1031:
        /* <DEDUP_REMOVED lines=11> */
.L_x_1033:
        /* <DEDUP_REMOVED lines=14> */
.L_x_1034:
        /* <DEDUP_REMOVED lines=13> */
.L_x_1035:
        /* <DEDUP_REMOVED lines=12> */
.L_x_1103:
[----:B------:R-:W-:Y:S05]  /*11160*/  BSYNC B2 ;  /* 0x0000000000027941 */ /* 0x000fea0003800000 */
.L_x_1036:
        /* <DEDUP_REMOVED lines=9> */
.L_x_1039:
[----:B------:R-:W-:Y:S05]  /*11200*/  BSYNC B2 ;  /* 0x0000000000027941 */ /* 0x000fea0003800000 */
.L_x_1038:
        /* <DEDUP_REMOVED lines=10> */
.L_x_1040:
        /* <DEDUP_REMOVED lines=13> */
.L_x_1041:
        /* <DEDUP_REMOVED lines=10> */
.L_x_1027:
[----:B------:R-:W-:Y:S05]  /*11420*/  BSYNC B1 ;  /* 0x0000000000017941 */ /* 0x000fea0003800000 */
.L_x_1026:
[----:B------:R-:W-:Y:S02]  /*11430*/  VIADD R6, R6, 0xfffffffe ;  /* 0xfffffffe06067836 */ /* 0x000fe40000000000 */
[----:B------:R-:W-:Y:S01]  /*11440*/  IMAD.MOV.U32 R8, RZ, RZ, R9 ;  /* 0x000000ffff087224 */ /* 0x000fe200078e0009 */
[----:B------:R-:W-:Y:S06]  /*11450*/  @P1 BRA `(.L_x_1042) ;  /* 0xffffffec00a81947 */ /* 0x000fec000383ffff */
[----:B------:R-:W-:Y:S05]  /*11460*/  BSYNC B0 ;  /* 0x0000000000007941 */ /* 0x000fea0003800000 */
.L_x_1009:
        /* <DEDUP_REMOVED lines=18> */
[----:B------:R-:W-:Y:S02]  /*11590*/  IMAD R5, R19, UR5, R2 ;  /* 0x0000000513057c24 */ /* 0x000fe4000f8e0202 */
[----:B------:R-:W-:-:S04]  /*115a0*/  IMAD.MOV.U32 R2, RZ, RZ, R7 ;  /* 0x000000ffff027224 */ /* 0x000fc800078e0007 */
        /* <DEDUP_REMOVED lines=8> */
.L_x_1044:
[----:B------:R-:W1:Y:S01]  /*11630*/  S2R R2, SR_TID.X ;  /* 0x0000000000027919 */ /* 0x000e620000002100 */
[----:B------:R-:W-:Y:S01]  /*11640*/  BSSY B1, `(.L_x_1045) ;  /* 0x0000006000017945 */ /* 0x000fe20003800000 */
[----:B-1----:R-:W-:Y:S02]  /*11650*/  LOP3.LUT R3, R2, 0x7f, RZ, 0xc0, !PT ;  /* 0x0000007f02037812 */ /* 0x002fe400078ec0ff */
[----:B------:R-:W-:Y:S02]  /*11660*/  SHF.L.U32 R2, R9, 0x1f, RZ ;  /* 0x0000001f09027819 */ /* 0x000fe400000006ff */
[----:B------:R-:W-:Y:S02]  /*11670*/  ISETP.NE.AND P1, PT, R3, RZ, PT ;  /* 0x000000ff0300720c */ /* 0x000fe40003f25270 */
[----:B------:R-:W1:Y:S02]  /*11680*/  SYNCS.PHASECHK.TRANS64.TRYWAIT P0, [UR38+0x2a848], R2 ;  /* 0x02a84802ff0075a7 */ /* 0x000e640008000166 */
[----:B-1----:R-:W-:Y:S09]  /*11690*/  @!P0 BRA `(.L_x_1046) ;  /* 0x0000001c00b08947 */ /* 0x002ff20003800000 */
.L_x_1104:
[----:B------:R-:W-:Y:S05]  /*116a0*/  BSYNC B1 ;  /* 0x0000000000017941 */ /* 0x000fea0003800000 */
.L_x_1045:
[----:B------:R-:W-:Y:S04]  /*116b0*/  BSSY B1, `(.L_x_1047) ;  /* 0x0000007000017945 */ /* 0x000fe80003800000 */
[----:B------:R-:W-:Y:S05]  /*116c0*/  @P1 BRA `(.L_x_1048) ;  /* 0x0000000000141947 */ /* 0x000fea0003800000 */
[----:B------:R-:W-:Y:S01]  /*116d0*/  ISETP.NE.AND P0, PT, R10, RZ, PT ;  /* 0x000000ff0a00720c */ /* 0x000fe20003f05270 */
[----:B-1----:R-:W-:-:S04]  /*116e0*/  IMAD.MOV.U32 R3, RZ, RZ, 0x9000 ;  /* 0x00009000ff037424 */ /* 0x002fc800078e00ff */
[----:B------:R2:W-:Y:S08]  /*116f0*/  SYNCS.ARRIVE.TRANS64 RZ, [UR38+0x2a838], R3 ;  /* 0x02a83803ffff79a7 */ /* 0x0005f00008000026 */
[----:B--2---:R-:W-:Y:S05]  /*11700*/  @!P0 BRA `(.L_x_1048) ;  /* 0x0000000000048947 */ /* 0x004fea0003800000 */
[----:B------:R-:W-:Y:S01]  /*11710*/  BPT.TRAP 0x1 ;  /* 0x000000040000795c */ /* 0x000fe20000300000 */
.L_x_1048:
[----:B------:R-:W-:Y:S05]  /*11720*/  BSYNC B1 ;  /* 0x0000000000017941 */ /* 0x000fea0003800000 */
.L_x_1047:
        /* <DEDUP_REMOVED lines=11> */
.L_x_1049:
        /* <DEDUP_REMOVED lines=14> */
.L_x_1050:
        /* <DEDUP_REMOVED lines=13> */
.L_x_1051:
        /* <DEDUP_REMOVED lines=11> */
.L_x_1105:
[----:B------:R-:W-:Y:S05]  /*11a40*/  BSYNC B1 ;  /* 0x0000000000017941 */ /* 0x000fea0003800000 */
.L_x_1052:
        /* <DEDUP_REMOVED lines=9> */
.L_x_1055:
[----:B------:R-:W-:Y:S05]  /*11ae0*/  BSYNC B1 ;  /* 0x0000000000017941 */ /* 0x000fea0003800000 */
.L_x_1054:
        /* <DEDUP_REMOVED lines=10> */
.L_x_1056:
        /* <DEDUP_REMOVED lines=13> */
.L_x_1057:
        /* <DEDUP_REMOVED lines=10> */
.L_x_1043:
[----:B------:R-:W-:Y:S05]  /*11d00*/  BSYNC B0 ;  /* 0x0000000000007941 */ /* 0x000fea0003800000 */
.L_x_1008:
[----:B------:R-:W-:Y:S01]  /*11d10*/  LOP3.LUT P0, RZ, R17, 0x2, RZ, 0xc0, !PT ;  /* 0x0000000211ff7812 */ /* 0x000fe2000780c0ff */
[----:B------:R-:W-:-:S12]  /*11d20*/  BSSY B0, `(.L_x_1058) ;  /* 0x0000036000007945 */ /* 0x000fd80003800000 */
[----:B------:R-:W-:Y:S05]  /*11d30*/  @!P0 BRA `(.L_x_1059) ;  /* 0x0000000000d08947 */ /* 0x000fea0003800000 */
[----:B------:R-:W1:Y:S01]  /*11d40*/  S2R R2, SR_TID.X ;  /* 0x0000000000027919 */ /* 0x000e620000002100 */
[----:B------:R-:W-:Y:S01]  /*11d50*/  LEA R3, R0, UR38, 0x3 ;  /* 0x0000002600037c11 */ /* 0x000fe2000f8e18ff */
[----:B------:R-:W-:Y:S01]  /*11d60*/  BSSY B1, `(.L_x_1060) ;  /* 0x0000006000017945 */ /* 0x000fe20003800000 */
[----:B-1----:R-:W-:Y:S02]  /*11d70*/  LOP3.LUT R4, R2, 0x7f, RZ, 0xc0, !PT ;  /* 0x0000007f02047812 */ /* 0x002fe400078ec0ff */
[----:B------:R-:W-:Y:S02]  /*11d80*/  SHF.L.U32 R2, R9, 0x1f, RZ ;  /* 0x0000001f09027819 */ /* 0x000fe400000006ff */
[----:B------:R-:W-:Y:S02]  /*11d90*/  ISETP.NE.AND P1, PT, R4, RZ, PT ;  /* 0x000000ff0400720c */ /* 0x000fe40003f25270 */
[----:B------:R-:W1:Y:S02]  /*11da0*/  SYNCS.PHASECHK.TRANS64.TRYWAIT P0, [R3+URZ+0x2a860], R2 ;  /* 0x02a86002030075a7 */ /* 0x000e64000800017f */
[----:B-1----:R-:W-:Y:S09]  /*11db0*/  @!P0 BRA `(.L_x_1061) ;  /* 0x0000001800188947 */ /* 0x002ff20003800000 */
.L_x_1106:
[----:B------:R-:W-:Y:S05]  /*11dc0*/  BSYNC B1 ;  /* 0x0000000000017941 */ /* 0x000fea0003800000 */
.L_x_1060:
[----:B------:R-:W-:Y:S04]  /*11dd0*/  BSSY B1, `(.L_x_1062) ;  /* 0x0000008000017945 */ /* 0x000fe80003800000 */
[----:B------:R-:W-:Y:S05]  /*11de0*/  @P1 BRA `(.L_x_1063) ;  /* 0x0000000000181947 */ /* 0x000fea0003800000 */
[----:B------:R-:W2:Y:S01]  /*11df0*/  S2R R4, SR_TID.X ;  /* 0x0000000000047919 */ /* 0x000ea20000002100 */
[----:B-1----:R-:W-:-:S04]  /*11e00*/  IMAD.MOV.U32 R2, RZ, RZ, 0x6000 ;  /* 0x00006000ff027424 */ /* 0x002fc800078e00ff */
[----:B------:R3:W-:Y:S01]  /*11e10*/  SYNCS.ARRIVE.TRANS64 RZ, [R3+URZ+0x2a850], R2 ;  /* 0x02a8500203ff79a7 */ /* 0x0007e2000800003f */
[----:B--2---:R-:W-:-:S13]  /*11e20*/  LOP3.LUT P0, RZ, R4, 0x1f, RZ, 0xc0, !PT ;  /* 0x0000001f04ff7812 */ /* 0x004fda000780c0ff */
[----:B---3--:R-:W-:Y:S05]  /*11e30*/  @!P0 BRA `(.L_x_1063) ;  /* 0x0000000000048947 */ /* 0x008fea0003800000 */
[----:B------:R-:W-:Y:S01]  /*11e40*/  BPT.TRAP 0x1 ;  /* 0x000000040000795c */ /* 0x000fe20000300000 */
.L_x_1063:
[----:B------:R-:W-:Y:S05]  /*11e50*/  BSYNC B1 ;  /* 0x0000000000017941 */ /* 0x000fea0003800000 */
.L_x_1062:
[----:B------:R-:W-:Y:S01]  /*11e60*/  R2UR UR4, R0 ;  /* 0x00000000000472ca */ /* 0x000fe200000e0000 */
[----:B------:R-:W-:Y:S01]  /*11e70*/  ULDC.64 UR6, c[0x0][0x198] ;  /* 0x0000660000067ab9 */ /* 0x000fe20000000a00 */
[----:B------:R-:W-:Y:S01]  /*11e80*/  R2UR UR9, R3 ;  /* 0x00000000030972ca */ /* 0x000fe200000e0000 */
[----:B------:R-:W-:Y:S01]  /*11e90*/  UIADD3 UR6, UP0, UR6, 0x470, URZ ;  /* 0x0000047006067890 */ /* 0x000fe2000ff1e03f */
[----:B------:R-:W-:Y:S01]  /*11ea0*/  PLOP3.LUT P0, PT, PT, PT, PT, 0x80, 0x0 ;  /* 0x000000000000781c */ /* 0x000fe20003f0f070 */
[----:B------:R-:W-:Y:S01]  /*11eb0*/  IMAD R18, R18, 0x60, RZ ;  /* 0x0000006012127824 */ /* 0x000fe200078e02ff */
[----:B------:R-:W-:Y:S01]  /*11ec0*/  UMOV UR14, 0x0 ;  /* 0x00000000000e7882 */ /* 0x000fe20000000000 */
[----:B------:R-:W-:Y:S01]  /*11ed0*/  UIADD3.X UR7, URZ, UR7, URZ, UP0, !UPT ;  /* 0x000000073f077290 */ /* 0x000fe200087fe43f */
[----:B------:R-:W-:Y:S01]  /*11ee0*/  UMOV UR15, 0x14f00000 ;  /* 0x14f00000000f7882 */ /* 0x000fe20000000000 */
[----:B------:R-:W-:-:S04]  /*11ef0*/  UMOV UR10, URZ ;  /* 0x0000003f000a7c82 */ /* 0x000fc80008000000 */
[----:B------:R-:W-:Y:S02]  /*11f00*/  UIMAD UR4, UR4, 0x6000, UR38 ;  /* 0x00006000040478a4 */ /* 0x000fe4000f8e0226 */
[----:B------:R-:W-:Y:S02]  /*11f10*/  UIADD3 UR9, UR9, 0x2a850, URZ ;  /* 0x0002a85009097890 */ /* 0x000fe4000fffe03f */
[----:B------:R-:W-:-:S12]  /*11f20*/  UIADD3 UR8, UR4, 0x400, URZ ;  /* 0x0000040004087890 */ /* 0x000fd8000fffe03f */
.L_x_1064:
[----:B------:R-:W-:-:S13]  /*11f30*/  @P0 ELECT P1, URZ, PT ;  /* 0x00000000003f082f */ /* 0x000fda0003820000 */
[----:B------:R-:W-:Y:S01]  /*11f40*/  @P1 R2UR UR13, R16 ;  /* 0x00000000100d12ca */ /* 0x000fe200000e0000 */
[----:B------:R-:W-:Y:S01]  /*11f50*/  UMOV UR12, UR36 ;  /* 0x00000024000c7c82 */ /* 0x000fe20008000000 */
[----:B------:R-:W-:Y:S02]  /*11f60*/  @P1 R2UR UR11, R18 ;  /* 0x00000000120b12ca */ /* 0x000fe400000e0000 */
[----:B------:R-:W-:Y:S02]  /*11f70*/  @P1 PLOP3.LUT P0, PT, P1, PT, PT, 0x8, 0x0 ;  /* 0x000000000000181c */ /* 0x000fe40000f0e170 */
[----:B------:R-:W-:-:S09]  /*11f80*/  PLOP3.LUT P1, PT, PT, PT, PT, 0x8, 0x0 ;  /* 0x000000000000781c */ /* 0x000fd20003f2e170 */
[----:B------:R2:W-:Y:S02]  /*11f90*/  UTMALDG.4D [UR8], [UR6], desc[UR14] ;  /* 0x00000e08060075b4 */ /* 0x0005e40008019000 */
[----:B--2---:R-:W-:Y:S05]  /*11fa0*/  @P0 BRA.U.ANY `(.L_x_1064) ;  /* 0xfffffffd00e00947 */ /* 0x004fea000393ffff */
[----:B------:R-:W-:Y:S01]  /*11fb0*/  PLOP3.LUT P0, PT, PT, PT, PT, 0x80, 0x0 ;  /* 0x000000000000781c */ /* 0x000fe20003f0f070 */
[----:B------:R-:W-:Y:S01]  /*11fc0*/  UIADD3 UR8, UR4, 0x3400, URZ ;  /* 0x0000340004087890 */ /* 0x000fe2000fffe03f */
[----:B------:R-:W-:Y:S02]  /*11fd0*/  UMOV UR5, 0x14f00000 ;  /* 0x14f0000000057882 */ /* 0x000fe40000000000 */
[----:B------:R-:W-:Y:S01]  /*11fe0*/  UMOV UR4, 0x0 ;  /* 0x0000000000047882 */ /* 0x000fe20000000000 */
[----:B------:R-:W-:-:S08]  /*11ff0*/  UMOV UR10, 0x40 ;  /* 0x00000040000a7882 */ /* 0x000fd00000000000 */
.L_x_1065:
        /* <DEDUP_REMOVED lines=8> */
.L_x_1059:
[----:B------:R-:W-:Y:S05]  /*12080*/  BSYNC B0 ;  /* 0x0000000000007941 */ /* 0x000fea0003800000 */
.L_x_1058:
[----:B------:R-:W-:Y:S02]  /*12090*/  VIADD R0, R0, 0x1 ;  /* 0x0000000100007836 */ /* 0x000fe40000000000 */
[----:B-1----:R-:W-:-:S03]  /*120a0*/  IMAD.MOV.U32 R3, RZ, RZ, RZ ;  /* 0x000000ffff037224 */ /* 0x002fc600078e00ff */
[----:B------:R-:W-:-:S04]  /*120b0*/  ISETP.NE.AND P0, PT, R0, 0x2, PT ;  /* 0x000000020000780c */ /* 0x000fc80003f05270 */
[----:B------:R-:W-:Y:S02]  /*120c0*/  SEL R2, RZ, 0x1, P0 ;  /* 0x00000001ff027807 */ /* 0x000fe40000000000 */
[----:B------:R-:W-:Y:S02]  /*120d0*/  SEL R0, R0, RZ, P0 ;  /* 0x000000ff00007207 */ /* 0x000fe40000000000 */
[----:B------:R-:W-:-:S07]  /*120e0*/  LOP3.LUT R9, R9, R2, RZ, 0x3c, !PT ;  /* 0x0000000209097212 */ /* 0x000fce00078e3cff */
.L_x_986:
[----:B0-----:R-:W0:Y:S01]  /*120f0*/  S2R R5, SR_CgaCtaId ;  /* 0x0000000000057919 */ /* 0x001e220000008800 */
[----:B------:R-:W-:Y:S02]  /*12100*/  MOV R2, 0x400 ;  /* 0x0000040000027802 */ /* 0x000fe40000000f00 */
[----:B------:R-:W-:Y:S02]  /*12110*/  SHF.L.U32 R3, R3, 0x1f, RZ ;  /* 0x0000001f03037819 */ /* 0x000fe400000006ff */
[----:B0-----:R-:W-:-:S04]  /*12120*/  LEA R2, R5, R2, 0x18 ;  /* 0x0000000205027211 */ /* 0x001fc800078ec0ff */
[----:B------:R-:W0:Y:S02]  /*12130*/  SYNCS.PHASECHK.TRANS64.TRYWAIT P0, [R2+URZ+0x2a820], R3 ;  /* 0x02a82003020075a7 */ /* 0x000e24000800017f */
[----:B0-----:R-:W-:Y:S05]  /*12140*/  @!P0 BRA `(.L_x_1066) ;  /* 0x0000001400488947 */ /* 0x001fea0003800000 */
.L_x_1107:
[----:B------:R-:W-:-:S03]  /*12150*/  UMOV UR4, 0xffffffff ;  /* 0xffffffff00047882 */ /* 0x000fc60000000000 */
[----:B------:R-:W-:Y:S05]  /*12160*/  BRA.DIV UR4, `(.L_x_1067) ;  /* 0x0000001604547947 */ /* 0x000fea000b800000 */
[----:B0-----:R-:W0:Y:S02]  /*12170*/  S2R R3, SR_TID.X ;  /* 0x0000000000037919 */ /* 0x001e240000002100 */
[----:B0-----:R-:W-:-:S04]  /*12180*/  SHF.R.U32.HI R3, RZ, 0x5, R3 ;  /* 0x00000005ff037819 */ /* 0x001fc80000011603 */
[----:B------:R-:W-:-:S05]  /*12190*/  LOP3.LUT R3, R3, 0x3, RZ, 0xc0, !PT ;  /* 0x0000000303037812 */ /* 0x000fca00078ec0ff */
[----:B------:R0:W1:Y:S02]  /*121a0*/  SHFL.IDX PT, R14, R3, RZ, 0x1f ;  /* 0x00001fff030e7589 */ /* 0x00006400000e0000 */
.L_x_1110:
[----:B-1----:R-:W-:-:S13]  /*121b0*/  ISETP.NE.AND P0, PT, R14, RZ, PT ;  /* 0x000000ff0e00720c */ /* 0x002fda0003f05270 */
[----:B------:R-:W-:Y:S05]  /*121c0*/  @P0 BRA `(.L_x_902) ;  /* 0x0000000000880947 */ /* 0x000fea0003800000 */
[----:B------:R-:W-:-:S03]  /*121d0*/  UMOV UR4, 0xffffffff ;  /* 0xffffffff00047882 */ /* 0x000fc60000000000 */
[----:B------:R-:W-:Y:S05]  /*121e0*/  BRA.DIV UR4, `(.L_x_1068) ;  /* 0x0000001604687947 */ /* 0x000fea000b800000 */
[----:B------:R-:W-:-:S13]  /*121f0*/  ELECT P6, URZ, PT ;  /* 0x00000000003f782f */ /* 0x000fda00038c0000 */
.L_x_1113:
[----:B------:R-:W-:Y:S05]  /*12200*/  @!P6 BRA `(.L_x_902) ;  /* 0x000000000078e947 */ /* 0x000fea0003800000 */
[----:B0-----:R-:W2:Y:S02]  /*12210*/  LDL.LU R3, [R1+0x14] ;  /* 0x0000140001037983 */ /* 0x001ea40000300800 */
[----:B--2---:R-:W-:-:S04]  /*12220*/  LOP3.LUT R3, R3, 0x2, RZ, 0xfc, !PT ;  /* 0x0000000203037812 */ /* 0x004fc800078efcff */
[----:B------:R-:W-:-:S13]  /*12230*/  ISETP.NE.AND P2, PT, R3, 0x3, PT ;  /* 0x000000030300780c */ /* 0x000fda0003f45270 */
[----:B------:R-:W-:Y:S05]  /*12240*/  @!P2 BRA `(.L_x_1069) ;  /* 0x000000000004a947 */ /* 0x000fea0003800000 */
[----:B------:R-:W-:Y:S01]  /*12250*/  BPT.TRAP 0x1 ;  /* 0x000000040000795c */ /* 0x000fe20000300000 */
.L_x_1069:
[----:B------:R-:W-:Y:S01]  /*12260*/  VIADD R7, R2, 0x2a840 ;  /* 0x0002a84002077836 */ /* 0x000fe20000000000 */
[----:B------:R-:W-:Y:S01]  /*12270*/  SHF.L.U32 R5, R9, 0x1f, RZ ;  /* 0x0000001f09057819 */ /* 0x000fe200000006ff */
[C---:B------:R-:W-:Y:S02]  /*12280*/  VIADD R3, R0.reuse, 0x1 ;  /* 0x0000000100037836 */ /* 0x040fe40000000000 */
[----:B------:R-:W-:-:S03]  /*12290*/  IMAD R6, R0, 0x8, R7 ;  /* 0x0000000800067824 */ /* 0x000fc600078e0207 */
[C---:B------:R-:W-:Y:S01]  /*122a0*/  ISETP.NE.AND P1, PT, R3.reuse, 0x2, PT ;  /* 0x000000020300780c */ /* 0x040fe20003f25270 */
[----:B------:R-:W0:Y:S03]  /*122b0*/  SYNCS.PHASECHK.TRANS64.TRYWAIT P0, [R6+URZ], R5 ;  /* 0x00000005060075a7 */ /* 0x000e26000800017f */
[----:B------:R-:W-:Y:S02]  /*122c0*/  SEL R4, RZ, 0x1, P1 ;  /* 0x00000001ff047807 */ /* 0x000fe40000800000 */
[----:B------:R-:W-:Y:S02]  /*122d0*/  SEL R8, R3, RZ, P1 ;  /* 0x000000ff03087207 */ /* 0x000fe40000800000 */
[----:B------:R-:W-:-:S03]  /*122e0*/  LOP3.LUT R4, R9, R4, RZ, 0x3c, !PT ;  /* 0x0000000409047212 */ /* 0x000fc600078e3cff */
[----:B------:R-:W-:Y:S01]  /*122f0*/  IMAD R3, R8, 0x8, R7 ;  /* 0x0000000808037824 */ /* 0x000fe200078e0207 */
[----:B------:R-:W-:Y:S01]  /*12300*/  SHF.L.U32 R4, R4, 0x1f, RZ ;  /* 0x0000001f04047819 */ /* 0x000fe200000006ff */
[----:B0-----:R-:W-:Y:S06]  /*12310*/  @!P0 BRA `(.L_x_1070) ;  /* 0x00000014003c8947 */ /* 0x001fec0003800000 */
.L_x_1114:
[----:B------:R-:W1:Y:S02]  /*12320*/  SYNCS.PHASECHK.TRANS64.TRYWAIT P0, [R3+URZ], R4 ;  /* 0x00000004030075a7 */ /* 0x000e64000800017f */
[----:B-1----:R-:W-:Y:S05]  /*12330*/  @!P0 BRA `(.L_x_1071) ;  /* 0x0000001400488947 */ /* 0x002fea0003800000 */
.L_x_1115:
[----:B------:R-:W-:Y:S05]  /*12340*/  @!P2 BRA `(.L_x_1072) ;  /* 0x000000000004a947 */ /* 0x000fea0003800000 */
[----:B------:R-:W-:Y:S01]  /*12350*/  BPT.TRAP 0x1 ;  /* 0x000000040000795c */ /* 0x000fe20000300000 */
.L_x_1072:
[----:B-1----:R-:W-:-:S04]  /*12360*/  VIADD R3, R2, 0x2a860 ;  /* 0x0002a86002037836 */ /* 0x002fc80000000000 */
[----:B------:R-:W-:-:S04]  /*12370*/  IMAD R0, R0, 0x8, R3 ;  /* 0x0000000800007824 */ /* 0x000fc800078e0203 */
[----:B------:R-:W1:Y:S02]  /*12380*/  SYNCS.PHASECHK.TRANS64.TRYWAIT P0, [R0+URZ], R5 ;  /* 0x00000005000075a7 */ /* 0x000e64000800017f */
[----:B-1----:R-:W-:Y:S05]  /*12390*/  @!P0 BRA `(.L_x_1073) ;  /* 0x0000001400448947 */ /* 0x002fea0003800000 */
.L_x_1116:
[----:B------:R-:W-:-:S07]  /*123a0*/  IMAD R3, R8, 0x8, R3 ;  /* 0x0000000808037824 */ /* 0x000fce00078e0203 */
.L_x_1074:
[----:B--2---:R2:W3:Y:S02]  /*123b0*/  SYNCS.PHASECHK.TRANS64.TRYWAIT P0, [R3+URZ], R4 ;  /* 0x00000004030075a7 */ /* 0x0044e4000800017f */
[----:B---3--:R-:W-:Y:S05]  /*123c0*/  @!P0 NANOSLEEP.SYNCS 0x989680 ;  /* 0x009896800000895d */ /* 0x008fea0003900000 */
[----:B------:R-:W3:Y:S02]  /*123d0*/  @!P0 SYNCS.PHASECHK.TRANS64 P0, [R3+URZ], R4 ;  /* 0x00000004030085a7 */ /* 0x000ee4000800007f */
[----:B---3--:R-:W-:Y:S05]  /*123e0*/  @!P0 BRA `(.L_x_1074) ;  /* 0xfffffffc00f08947 */ /* 0x008fea000383ffff */
.L_x_902:
[----:B------:R-:W-:Y:S05]  /*123f0*/  BSYNC B6 ;  /* 0x0000000000067941 */ /* 0x000fea0003800000 */
.L_x_899:
[----:B------:R-:W-:Y:S05]  /*12400*/  EXIT ;  /* 0x000000000000794d */ /* 0x000fea0003800000 */
.L_x_912:
[----:B0-----:R-:W-:-:S04]  /*12410*/  IMAD.U32 R3, RZ, RZ, UR56 ;  /* 0x00000038ff037e24 */ /* 0x001fc8000f8e00ff */
[----:B------:R0:W1:Y:S03]  /*12420*/  SYNCS.PHASECHK.TRANS64.TRYWAIT P1, [R3+URZ+0x2a800], R2 ;  /* 0x02a80002030075a7 */ /* 0x000066000802017f */
[----:B-1----:R-:W-:Y:S05]  /*12430*/  @!P1 NANOSLEEP.SYNCS 0x989680 ;  /* 0x009896800000995d */ /* 0x002fea0003900000 */
[----:B------:R-:W1:Y:S02]  /*12440*/  @!P1 SYNCS.PHASECHK.TRANS64 P1, [R3+URZ+0x2a800], R2 ;  /* 0x02a80002030095a7 */ /* 0x000e64000802007f */
[----:B-1----:R-:W-:Y:S05]  /*12450*/  @!P1 BRA `(.L_x_912) ;  /* 0xfffffffc00ec9947 */ /* 0x002fea000383ffff */
[----:B------:R-:W-:Y:S05]  /*12460*/  BRA `(.L_x_1075) ;  /* 0xfffffef000947947 */ /* 0x000fea000383ffff */
.L_x_916:
[----:B0-----:R-:W-:-:S04]  /*12470*/  IMAD.U32 R3, RZ, RZ, UR56 ;  /* 0x00000038ff037e24 */ /* 0x001fc8000f8e00ff */
[----:B------:R0:W2:Y:S03]  /*12480*/  SYNCS.PHASECHK.TRANS64.TRYWAIT P2, [R3+URZ+0x2a830], R2 ;  /* 0x02a83002030075a7 */ /* 0x0000a6000804017f */
[----:B--2---:R-:W-:Y:S05]  /*12490*/  @!P2 NANOSLEEP.SYNCS 0x989680 ;  /* 0x009896800000a95d */ /* 0x004fea0003900000 */
[----:B------:R-:W2:Y:S02]  /*124a0*/  @!P2 SYNCS.PHASECHK.TRANS64 P2, [R3+URZ+0x2a830], R2 ;  /* 0x02a830020300a5a7 */ /* 0x000ea4000804007f */
[----:B--2---:R-:W-:Y:S05]  /*124b0*/  @!P2 BRA `(.L_x_916) ;  /* 0xfffffffc00eca947 */ /* 0x004fea000383ffff */
[----:B------:R-:W-:Y:S05]  /*124c0*/  BRA `(.L_x_915) ;  /* 0xfffffef000b07947 */ /* 0x000fea000383ffff */
.L_x_932:
[----:B-1----:R-:W-:-:S04]  /*124d0*/  IMAD.U32 R15, RZ, RZ, UR58 ;  /* 0x0000003aff0f7e24 */ /* 0x002fc8000f8e00ff */
[----:B------:R1:W2:Y:S03]  /*124e0*/  SYNCS.PHASECHK.TRANS64.TRYWAIT P2, [R15+URZ+0x2a830], R14 ;  /* 0x02a8300e0f0075a7 */ /* 0x0002a6000804017f */
[----:B--2---:R-:W-:Y:S05]  /*124f0*/  @!P2 NANOSLEEP.SYNCS 0x989680 ;  /* 0x009896800000a95d */ /* 0x004fea0003900000 */
[----:B------:R-:W2:Y:S02]  /*12500*/  @!P2 SYNCS.PHASECHK.TRANS64 P2, [R15+URZ+0x2a830], R14 ;  /* 0x02a8300e0f00a5a7 */ /* 0x000ea4000804007f */
[----:B--2---:R-:W-:Y:S05]  /*12510*/  @!P2 BRA `(.L_x_932) ;  /* 0xfffffffc00eca947 */ /* 0x004fea000383ffff */
[----:B------:R-:W-:Y:S05]  /*12520*/  BRA `(.L_x_931) ;  /* 0xffffff1c00d07947 */ /* 0x000fea000383ffff */
.L_x_936:
[----:B-1----:R-:W-:-:S04]  /*12530*/  IMAD.U32 R15, RZ, RZ, UR11 ;  /* 0x0000000bff0f7e24 */ /* 0x002fc8000f8e00ff */
[----:B------:R1:W3:Y:S03]  /*12540*/  SYNCS.PHASECHK.TRANS64.TRYWAIT P2, [R15+URZ+0x2a850], R0 ;  /* 0x02a850000f0075a7 */ /* 0x0002e6000804017f */
[----:B---3--:R-:W-:Y:S05]  /*12550*/  @!P2 NANOSLEEP.SYNCS 0x989680 ;  /* 0x009896800000a95d */ /* 0x008fea0003900000 */
[----:B------:R-:W3:Y:S02]  /*12560*/  @!P2 SYNCS.PHASECHK.TRANS64 P2, [R15+URZ+0x2a850], R0 ;  /* 0x02a850000f00a5a7 */ /* 0x000ee4000804007f */
[----:B---3--:R-:W-:Y:S05]  /*12570*/  @!P2 BRA `(.L_x_936) ;  /* 0xfffffffc00eca947 */ /* 0x008fea000383ffff */
[----:B------:R-:W-:Y:S05]  /*12580*/  BRA `(.L_x_935) ;  /* 0xffffff2400dc7947 */ /* 0x000fea000383ffff */
.L_x_953:
[----:B-1----:R-:W-:-:S04]  /*12590*/  IMAD.U32 R14, RZ, RZ, UR7 ;  /* 0x00000007ff0e7e24 */ /* 0x002fc8000f8e00ff */
[----:B------:R1:W2:Y:S03]  /*125a0*/  SYNCS.PHASECHK.TRANS64.TRYWAIT P2, [R14+URZ+0x2a830], R3 ;  /* 0x02a830030e0075a7 */ /* 0x0002a6000804017f */
[----:B--2---:R-:W-:Y:S05]  /*125b0*/  @!P2 NANOSLEEP.SYNCS 0x989680 ;  /* 0x009896800000a95d */ /* 0x004fea0003900000 */
[----:B------:R-:W2:Y:S02]  /*125c0*/  @!P2 SYNCS.PHASECHK.TRANS64 P2, [R14+URZ+0x2a830], R3 ;  /* 0x02a830030e00a5a7 */ /* 0x000ea4000804007f */
[----:B--2---:R-:W-:Y:S05]  /*125d0*/  @!P2 BRA `(.L_x_953) ;  /* 0xfffffffc00eca947 */ /* 0x004fea000383ffff */
[----:B------:R-:W-:Y:S05]  /*125e0*/  BRA `(.L_x_952) ;  /* 0xffffff4c00987947 */ /* 0x000fea000383ffff */
.L_x_957:
[----:B01----:R-:W-:-:S04]  /*125f0*/  IMAD.U32 R3, RZ, RZ, UR11 ;  /* 0x0000000bff037e24 */ /* 0x003fc8000f8e00ff */
[----:B------:R0:W1:Y:S03]  /*12600*/  SYNCS.PHASECHK.TRANS64.TRYWAIT P2, [R3+URZ+0x2a850], R0 ;  /* 0x02a85000030075a7 */ /* 0x000066000804017f */
[----:B-1----:R-:W-:Y:S05]  /*12610*/  @!P2 NANOSLEEP.SYNCS 0x989680 ;  /* 0x009896800000a95d */ /* 0x002fea0003900000 */
[----:B------:R-:W1:Y:S02]  /*12620*/  @!P2 SYNCS.PHASECHK.TRANS64 P2, [R3+URZ+0x2a850], R0 ;  /* 0x02a850000300a5a7 */ /* 0x000e64000804007f */
[----:B-1----:R-:W-:Y:S05]  /*12630*/  @!P2 BRA `(.L_x_957) ;  /* 0xfffffffc00eca947 */ /* 0x002fea000383ffff */
[----:B------:R-:W-:Y:S05]  /*12640*/  BRA `(.L_x_956) ;  /* 0xffffff5400a47947 */ /* 0x000fea000383ffff */
.L_x_963:
[----:B-1----:R-:W-:-:S04]  /*12650*/  IMAD.U32 R14, RZ, RZ, UR7 ;  /* 0x00000007ff0e7e24 */ /* 0x002fc8000f8e00ff */
[----:B------:R1:W2:Y:S03]  /*12660*/  SYNCS.PHASECHK.TRANS64.TRYWAIT P2, [R14+URZ+0x2a830], R3 ;  /* 0x02a830030e0075a7 */ /* 0x0002a6000804017f */
[----:B--2---:R-:W-:Y:S05]  /*12670*/  @!P2 NANOSLEEP.SYNCS 0x989680 ;  /* 0x009896800000a95d */ /* 0x004fea0003900000 */
[----:B------:R-:W2:Y:S02]  /*12680*/  @!P2 SYNCS.PHASECHK.TRANS64 P2, [R14+URZ+0x2a830], R3 ;  /* 0x02a830030e00a5a7 */ /* 0x000ea4000804007f */
[----:B--2---:R-:W-:Y:S05]  /*12690*/  @!P2 BRA `(.L_x_963) ;  /* 0xfffffffc00eca947 */ /* 0x004fea000383ffff */
[----:B------:R-:W-:Y:S05]  /*126a0*/  BRA `(.L_x_962) ;  /* 0xffffff6800647947 */ /* 0x000fea000383ffff */
.L_x_967:
[----:B01----:R-:W-:-:S04]  /*126b0*/  IMAD.U32 R3, RZ, RZ, UR11 ;  /* 0x0000000bff037e24 */ /* 0x003fc8000f8e00ff */
[----:B------:R0:W1:Y:S03]  /*126c0*/  SYNCS.PHASECHK.TRANS64.TRYWAIT P2, [R3+URZ+0x2a850], R0 ;  /* 0x02a85000030075a7 */ /* 0x000066000804017f */
[----:B-1----:R-:W-:Y:S05]  /*126d0*/  @!P2 NANOSLEEP.SYNCS 0x989680 ;  /* 0x009896800000a95d */ /* 0x002fea0003900000 */
[----:B------:R-:W1:Y:S02]  /*126e0*/  @!P2 SYNCS.PHASECHK.TRANS64 P2, [R3+URZ+0x2a850], R0 ;  /* 0x02a850000300a5a7 */ /* 0x000e64000804007f */
[----:B-1----:R-:W-:Y:S05]  /*126f0*/  @!P2 BRA `(.L_x_967) ;  /* 0xfffffffc00eca947 */ /* 0x002fea000383ffff */
[----:B------:R-:W-:Y:S05]  /*12700*/  BRA `(.L_x_966) ;  /* 0xffffff7000707947 */ /* 0x000fea000383ffff */
.L_x_980:
[----:B-1----:R-:W-:-:S04]  /*12710*/  IMAD.U32 R7, RZ, RZ, UR5 ;  /* 0x00000005ff077e24 */ /* 0x002fc8000f8e00ff */
[----:B------:R1:W2:Y:S03]  /*12720*/  SYNCS.PHASECHK.TRANS64.TRYWAIT P0, [R7+URZ+0x2a850], R4 ;  /* 0x02a85004070075a7 */ /* 0x0002a6000800017f */
[----:B--2---:R-:W-:Y:S05]  /*12730*/  @!P0 NANOSLEEP.SYNCS 0x989680 ;  /* 0x009896800000895d */ /* 0x004fea0003900000 */
[----:B------:R-:W2:Y:S02]  /*12740*/  @!P0 SYNCS.PHASECHK.TRANS64 P0, [R7+URZ+0x2a850], R4 ;  /* 0x02a85004070085a7 */ /* 0x000ea4000800007f */
[----:B--2---:R-:W-:Y:S05]  /*12750*/  @!P0 BRA `(.L_x_980) ;  /* 0xfffffffc00ec8947 */ /* 0x004fea000383ffff */
[----:B------:R-:W-:Y:S05]  /*12760*/  BRA `(.L_x_979) ;  /* 0xffffff9800787947 */ /* 0x000fea000383ffff */
.L_x_997:
[----:B------:R-:W-:Y:S02]  /*12770*/  IMAD.MOV.U32 R13, RZ, RZ, R0 ;  /* 0x000000ffff0d7224 */ /* 0x000fe400078e0000 */
[----:B------:R-:W-:Y:S02]  /*12780*/  IMAD.MOV.U32 R12, RZ, RZ, RZ ;  /* 0x000000ffff0c7224 */ /* 0x000fe400078e00ff */
[----:B------:R-:W-:Y:S02]  /*12790*/  IMAD.MOV.U32 R11, RZ, RZ, 0x1f ;  /* 0x0000001fff0b7424 */ /* 0x000fe400078e00ff */
[----:B------:R-:W-:-:S07]  /*127a0*/  IMAD.MOV.U32 R15, RZ, RZ, -0x1 ;  /* 0xffffffffff0f7424 */ /* 0x000fce00078e00ff */
[----:B01----:R-:W-:Y:S05]  /*127b0*/  WARPSYNC.COLLECTIVE R15, `(.L_x_1076) ;  /* 0x000000000f087348 */ /* 0x003fea0003c00000 */
[----:B------:R2:W3:Y:S02]  /*127c0*/  SHFL.IDX P6, R14, R13, R12, R11 ;  /* 0x0000000c0d0e7389 */ /* 0x0004e400000c000b */
[----:B0123--:R-:W-:Y:S01]  /*127d0*/  ENDCOLLECTIVE ;  /* 0x000000000000791b */ /* 0x00ffe20003800000 */
.L_x_1076:
[----:B------:R-:W-:Y:S05]  /*127e0*/  BRA `(.L_x_1077) ;  /* 0xffffffc800347947 */ /* 0x000fea000383ffff */
.L_x_999:
[----:B------:R-:W-:Y:S01]  /*127f0*/  BSSY B0, `(.L_x_1078) ;  /* 0x0000006000007945 */ /* 0x000fe20003800000 */
[----:B------:R-:W-:-:S07]  /*12800*/  IMAD.MOV.U32 R15, RZ, RZ, -0x1 ;  /* 0xffffffffff0f7424 */ /* 0x000fce00078e00ff */
[----:B012---:R-:W-:Y:S05]  /*12810*/  WARPSYNC.COLLECTIVE R15, `(.L_x_1079) ;  /* 0x000000000f0c7348 */ /* 0x007fea0003c00000 */
[----:B------:R-:W-:Y:S02]  /*12820*/  ELECT P6, UR62, PT ;  /* 0x00000000003e782f */ /* 0x000fe400038c0000 */
[----:B------:R-:W-:Y:S01]  /*12830*/  MOV R14, UR62 ;  /* 0x0000003e000e7c02 */ /* 0x000fe20008000f00 */
[----:B012---:R-:W-:Y:S10]  /*12840*/  ENDCOLLECTIVE ;  /* 0x000000000000791b */ /* 0x007ff40003800000 */
.L_x_1079:
[----:B------:R-:W-:Y:S05]  /*12850*/  BSYNC B0 ;  /* 0x0000000000007941 */ /* 0x000fea0003800000 */
.L_x_1078:
[----:B------:R-:W-:Y:S05]  /*12860*/  BRA `(.L_x_1080) ;  /* 0xffffffc800347947 */ /* 0x000fea000383ffff */
.L_x_1001:
[----:B-1----:R-:W-:-:S04]  /*12870*/  IMAD.U32 R3, RZ, RZ, UR38 ;  /* 0x00000026ff037e24 */ /* 0x002fc8000f8e00ff */
[----:B------:R1:W2:Y:S03]  /*12880*/  SYNCS.PHASECHK.TRANS64.TRYWAIT P0, [R3+URZ+0x2a840], R0 ;  /* 0x02a84000030075a7 */ /* 0x0002a6000800017f */
[----:B--2---:R-:W-:Y:S05]  /*12890*/  @!P0 NANOSLEEP.SYNCS 0x989680 ;  /* 0x009896800000895d */ /* 0x004fea0003900000 */
[----:B------:R-:W2:Y:S02]  /*128a0*/  @!P0 SYNCS.PHASECHK.TRANS64 P0, [R3+URZ+0x2a840], R0 ;  /* 0x02a84000030085a7 */ /* 0x000ea4000800007f */
[----:B--2---:R-:W-:Y:S05]  /*128b0*/  @!P0 BRA `(.L_x_1001) ;  /* 0xfffffffc00ec8947 */ /* 0x004fea000383ffff */
[----:B------:R-:W-:Y:S05]  /*128c0*/  BRA `(.L_x_1081) ;  /* 0xffffffc800887947 */ /* 0x000fea000383ffff */
.L_x_1004:
[----:B------:R-:W-:Y:S02]  /*128d0*/  IMAD.MOV.U32 R13, RZ, RZ, R6 ;  /* 0x000000ffff0d7224 */ /* 0x000fe400078e0006 */
[----:B------:R-:W-:Y:S02]  /*128e0*/  IMAD.MOV.U32 R12, RZ, RZ, RZ ;  /* 0x000000ffff0c7224 */ /* 0x000fe400078e00ff */
[----:B------:R-:W-:Y:S02]  /*128f0*/  IMAD.MOV.U32 R11, RZ, RZ, 0x181f ;  /* 0x0000181fff0b7424 */ /* 0x000fe400078e00ff */
[----:B------:R-:W-:Y:S02]  /*12900*/  IMAD.MOV.U32 R15, RZ, RZ, -0x1 ;  /* 0xffffffffff0f7424 */ /* 0x000fe400078e00ff */
[----:B------:R-:W-:-:S07]  /*12910*/  VIADD R4, R4, UR42 ;  /* 0x0000002a04047c36 */ /* 0x000fce0008000000 */
[----:B------:R-:W-:Y:S05]  /*12920*/  WARPSYNC.COLLECTIVE R15, `(.L_x_1082) ;  /* 0x000000000f087348 */ /* 0x000fea0003c00000 */
[----:B------:R0:W1:Y:S02]  /*12930*/  SHFL.IDX P6, R14, R13, R12, R11 ;  /* 0x0000000c0d0e7389 */ /* 0x00006400000c000b */
[----:B01----:R-:W-:Y:S01]  /*12940*/  ENDCOLLECTIVE ;  /* 0x000000000000791b */ /* 0x003fe20003800000 */
.L_x_1082:
[----:B------:R-:W-:Y:S02]  /*12950*/  IMAD.MOV.U32 R13, RZ, RZ, R0 ;  /* 0x000000ffff0d7224 */ /* 0x000fe400078e0000 */
[----:B------:R-:W-:-:S07]  /*12960*/  IMAD.MOV.U32 R2, RZ, RZ, R14 ;  /* 0x000000ffff027224 */ /* 0x000fce00078e000e */
[----:B------:R-:W-:Y:S05]  /*12970*/  WARPSYNC.COLLECTIVE R15, `(.L_x_1083) ;  /* 0x000000000f087348 */ /* 0x000fea0003c00000 */
[----:B------:R0:W1:Y:S02]  /*12980*/  SHFL.IDX P6, R14, R13, R12, R11 ;  /* 0x0000000c0d0e7389 */ /* 0x00006400000c000b */
[----:B01----:R-:W-:Y:S01]  /*12990*/  ENDCOLLECTIVE ;  /* 0x000000000000791b */ /* 0x003fe20003800000 */
.L_x_1083:
[----:B------:R-:W-:Y:S02]  /*129a0*/  ULDC UR4, c[0x0][0x288] ;  /* 0x0000a20000047ab9 */ /* 0x000fe40000000800 */
[----:B------:R-:W-:Y:S02]  /*129b0*/  IMAD R5, R8, UR4, RZ ;  /* 0x0000000408057c24 */ /* 0x000fe4000f8e02ff */
[----:B------:R-:W-:-:S03]  /*129c0*/  VIADD R8, R4, 0x10 ;  /* 0x0000001004087836 */ /* 0x000fc60000000000 */
[----:B------:R-:W-:Y:S01]  /*129d0*/  ISETP.GE.AND P3, PT, R4, R5, PT ;  /* 0x000000050400720c */ /* 0x000fe20003f66270 */
[----:B------:R-:W-:Y:S02]  /*129e0*/  IMAD.MOV.U32 R13, RZ, RZ, R6 ;  /* 0x000000ffff0d7224 */ /* 0x000fe400078e0006 */
[----:B------:R-:W-:-:S10]  /*129f0*/  IMAD.MOV.U32 R12, RZ, RZ, 0x1 ;  /* 0x00000001ff0c7424 */ /* 0x000fd400078e00ff */
[----:B------:R-:W-:Y:S01]  /*12a00*/  @!P3 LEA R21, R7, UR38, 0x1 ;  /* 0x000000260715bc11 */ /* 0x000fe2000f8e08ff */
[----:B------:R-:W-:-:S07]  /*12a10*/  IMAD.MOV.U32 R3, RZ, RZ, R14 ;  /* 0x000000ffff037224 */ /* 0x000fce00078e000e */
[----:B------:R-:W-:Y:S05]  /*12a20*/  WARPSYNC.COLLECTIVE R15, `(.L_x_1084) ;  /* 0x000000000f087348 */ /* 0x000fea0003c00000 */
[----:B------:R0:W1:Y:S02]  /*12a30*/  SHFL.IDX P6, R14, R13, R12, R11 ;  /* 0x0000000c0d0e7389 */ /* 0x00006400000c000b */
[----:B01----:R-:W-:Y:S01]  /*12a40*/  ENDCOLLECTIVE ;  /* 0x000000000000791b */ /* 0x003fe20003800000 */
.L_x_1084:
[----:B------:R-:W-:-:S04]  /*12a50*/  LOP3.LUT R3, R3, R2, RZ, 0x3c, !PT ;  /* 0x0000000203037212 */ /* 0x000fc800078e3cff */
[----:B------:R-:W-:-:S04]  /*12a60*/  LOP3.LUT R2, R3, R2, RZ, 0x3c, !PT ;  /* 0x0000000203027212 */ /* 0x000fc800078e3cff */
[----:B------:R-:W-:Y:S01]  /*12a70*/  LOP3.LUT R3, R3, R2, RZ, 0x3c, !PT ;  /* 0x0000000203037212 */ /* 0x000fe200078e3cff */
[----:B------:R-:W-:Y:S02]  /*12a80*/  IMAD.MOV.U32 R13, RZ, RZ, R0 ;  /* 0x000000ffff0d7224 */ /* 0x000fe400078e0000 */
[----:B------:R-:W-:-:S05]  /*12a90*/  @!P3 IMAD.WIDE.U32 R2, R10, 0x2, R2 ;  /* 0x000000020a02b825 */ /* 0x000fca00078e0002 */
        /* <DEDUP_REMOVED lines=11> */
.L_x_1085:
[----:B------:R-:W-:Y:S02]  /*12b50*/  IMAD.MOV.U32 R9, RZ, RZ, R8 ;  /* 0x000000ffff097224 */ /* 0x000fe400078e0008 */
[----:B------:R-:W-:Y:S01]  /*12b60*/  VIADD R2, R4, 0x20 ;  /* 0x0000002004027836 */ /* 0x000fe20000000000 */
[----:B------:R-:W-:Y:S01]  /*12b70*/  @!P3 LEA R20, R7, UR38, 0x1 ;  /* 0x000000260714bc11 */ /* 0x000fe2000f8e08ff */
[----:B------:R-:W-:Y:S02]  /*12b80*/  IMAD.MOV.U32 R13, RZ, RZ, R6 ;  /* 0x000000ffff0d7224 */ /* 0x000fe400078e0006 */
[----:B------:R-:W-:Y:S02]  /*12b90*/  IMAD.MOV.U32 R12, RZ, RZ, 0x2 ;  /* 0x00000002ff0c7424 */ /* 0x000fe400078e00ff */
[----:B------:R-:W-:-:S07]  /*12ba0*/  IMAD.MOV.U32 R8, RZ, RZ, R14 ;  /* 0x000000ffff087224 */ /* 0x000fce00078e000e */
[----:B------:R-:W-:Y:S05]  /*12bb0*/  WARPSYNC.COLLECTIVE R15, `(.L_x_1086) ;  /* 0x000000000f087348 */ /* 0x000fea0003c00000 */
[----:B------:R0:W1:Y:S02]  /*12bc0*/  SHFL.IDX P6, R14, R13, R12, R11 ;  /* 0x0000000c0d0e7389 */ /* 0x00006400000c000b */
[----:B01----:R-:W-:Y:S01]  /*12bd0*/  ENDCOLLECTIVE ;  /* 0x000000000000791b */ /* 0x003fe20003800000 */
.L_x_1086:
        /* <DEDUP_REMOVED lines=13> */
.L_x_1087:
        /* <DEDUP_REMOVED lines=9> */
.L_x_1088:
        /* <DEDUP_REMOVED lines=13> */
.L_x_1089:
        /* <DEDUP_REMOVED lines=9> */
.L_x_1090:
        /* <DEDUP_REMOVED lines=13> */
.L_x_1091:
        /* <DEDUP_REMOVED lines=9> */
.L_x_1092:
        /* <DEDUP_REMOVED lines=13> */
.L_x_1093:
        /* <DEDUP_REMOVED lines=9> */
.L_x_1094:
        /* <DEDUP_REMOVED lines=13> */
.L_x_1095:
        /* <DEDUP_REMOVED lines=8> */
.L_x_1096:
        /* <DEDUP_REMOVED lines=12> */
.L_x_1097:
[----:B------:R-:W-:Y:S05]  /*13370*/  BRA `(.L_x_1098) ;  /* 0xffffffc800fc7947 */ /* 0x000fea000383ffff */
.L_x_1007:
[----:B-1----:R-:W-:-:S04]  /*13380*/  IMAD.U32 R3, RZ, RZ, UR38 ;  /* 0x00000026ff037e24 */ /* 0x002fc8000f8e00ff */
[----:B------:R1:W2:Y:S03]  /*13390*/  SYNCS.PHASECHK.TRANS64.TRYWAIT P0, [R3+URZ+0x2a820], R0 ;  /* 0x02a82000030075a7 */ /* 0x0002a6000800017f */
[----:B--2---:R-:W-:Y:S05]  /*133a0*/  @!P0 NANOSLEEP.SYNCS 0x989680 ;  /* 0x009896800000895d */ /* 0x004fea0003900000 */
[----:B------:R-:W2:Y:S02]  /*133b0*/  @!P0 SYNCS.PHASECHK.TRANS64 P0, [R3+URZ+0x2a820], R0 ;  /* 0x02a82000030085a7 */ /* 0x000ea4000800007f */
[----:B--2---:R-:W-:Y:S05]  /*133c0*/  @!P0 BRA `(.L_x_1007) ;  /* 0xfffffffc00ec8947 */ /* 0x004fea000383ffff */
[----:B------:R-:W-:Y:S05]  /*133d0*/  BRA `(.L_x_1099) ;  /* 0xffffffcc00547947 */ /* 0x000fea000383ffff */
.L_x_1014:
[----:B-1----:R-:W-:-:S04]  /*133e0*/  IMAD.U32 R3, RZ, RZ, UR38 ;  /* 0x00000026ff037e24 */ /* 0x002fc8000f8e00ff */
[----:B------:R1:W2:Y:S03]  /*133f0*/  SYNCS.PHASECHK.TRANS64.TRYWAIT P0, [R3+URZ+0x2a848], R2 ;  /* 0x02a84802030075a7 */ /* 0x0002a6000800017f */
[----:B--2---:R-:W-:Y:S05]  /*13400*/  @!P0 NANOSLEEP.SYNCS 0x989680 ;  /* 0x009896800000895d */ /* 0x004fea0003900000 */
[----:B------:R-:W2:Y:S02]  /*13410*/  @!P0 SYNCS.PHASECHK.TRANS64 P0, [R3+URZ+0x2a848], R2 ;  /* 0x02a84802030085a7 */ /* 0x000ea4000800007f */
[----:B--2---:R-:W-:Y:S05]  /*13420*/  @!P0 BRA `(.L_x_1014) ;  /* 0xfffffffc00ec8947 */ /* 0x004fea000383ffff */
[----:B------:R-:W-:Y:S05]  /*13430*/  BRA `(.L_x_1100) ;  /* 0xffffffd000387947 */ /* 0x000fea000383ffff */
.L_x_1021:
[----:B0-----:R-:W-:-:S04]  /*13440*/  IMAD.U32 R3, RZ, RZ, UR38 ;  /* 0x00000026ff037e24 */ /* 0x001fc8000f8e00ff */
[----:B------:R0:W1:Y:S03]  /*13450*/  SYNCS.PHASECHK.TRANS64.TRYWAIT P0, [R3+URZ+0x2a860], R2 ;  /* 0x02a86002030075a7 */ /* 0x000066000800017f */
[----:B-1----:R-:W-:Y:S05]  /*13460*/  @!P0 NANOSLEEP.SYNCS 0x989680 ;  /* 0x009896800000895d */ /* 0x002fea0003900000 */
[----:B------:R-:W1:Y:S02]  /*13470*/  @!P0 SYNCS.PHASECHK.TRANS64 P0, [R3+URZ+0x2a860], R2 ;  /* 0x02a86002030085a7 */ /* 0x000e64000800007f */
[----:B-1----:R-:W-:Y:S05]  /*13480*/  @!P0 BRA `(.L_x_1021) ;  /* 0xfffffffc00ec8947 */ /* 0x002fea000383ffff */
[----:B------:R-:W-:Y:S05]  /*13490*/  BRA `(.L_x_1101) ;  /* 0xffffffd4000c7947 */ /* 0x000fea000383ffff */
.L_x_1030:
[----:B-1----:R-:W-:-:S04]  /*134a0*/  IMAD.U32 R3, RZ, RZ, UR38 ;  /* 0x00000026ff037e24 */ /* 0x002fc8000f8e00ff */
[----:B------:R1:W2:Y:S03]  /*134b0*/  SYNCS.PHASECHK.TRANS64.TRYWAIT P0, [R3+URZ+0x2a840], R2 ;  /* 0x02a84002030075a7 */ /* 0x0002a6000800017f */
[----:B--2---:R-:W-:Y:S05]  /*134c0*/  @!P0 NANOSLEEP.SYNCS 0x989680 ;  /* 0x009896800000895d */ /* 0x004fea0003900000 */
[----:B------:R-:W2:Y:S02]  /*134d0*/  @!P0 SYNCS.PHASECHK.TRANS64 P0, [R3+URZ+0x2a840], R2 ;  /* 0x02a84002030085a7 */ /* 0x000ea4000800007f */
[----:B--2---:R-:W-:Y:S05]  /*134e0*/  @!P0 BRA `(.L_x_1030) ;  /* 0xfffffffc00ec8947 */ /* 0x004fea000383ffff */
[----:B------:R-:W-:Y:S05]  /*134f0*/  BRA `(.L_x_1102) ;  /* 0xffffffd8002c7947 */ /* 0x000fea000383ffff */
.L_x_1037:
[----:B0-----:R-:W-:-:S04]  /*13500*/  IMAD.U32 R3, RZ, RZ, UR38 ;  /* 0x00000026ff037e24 */ /* 0x001fc8000f8e00ff */
[----:B------:R0:W1:Y:S03]  /*13510*/  SYNCS.PHASECHK.TRANS64.TRYWAIT P0, [R3+URZ+0x2a868], R2 ;  /* 0x02a86802030075a7 */ /* 0x000066000800017f */
[----:B-1----:R-:W-:Y:S05]  /*13520*/  @!P0 NANOSLEEP.SYNCS 0x989680 ;  /* 0x009896800000895d */ /* 0x002fea0003900000 */
[----:B------:R-:W1:Y:S02]  /*13530*/  @!P0 SYNCS.PHASECHK.TRANS64 P0, [R3+URZ+0x2a868], R2 ;  /* 0x02a86802030085a7 */ /* 0x000e64000800007f */
[----:B-1----:R-:W-:Y:S05]  /*13540*/  @!P0 BRA `(.L_x_1037) ;  /* 0xfffffffc00ec8947 */ /* 0x002fea000383ffff */
[----:B------:R-:W-:Y:S05]  /*13550*/  BRA `(.L_x_1103) ;  /* 0xffffffdc00007947 */ /* 0x000fea000383ffff */
.L_x_1046:
[----:B-1----:R-:W-:-:S04]  /*13560*/  IMAD.U32 R3, RZ, RZ, UR38 ;  /* 0x00000026ff037e24 */ /* 0x002fc8000f8e00ff */
[----:B------:R1:W2:Y:S03]  /*13570*/  SYNCS.PHASECHK.TRANS64.TRYWAIT P0, [R3+URZ+0x2a848], R2 ;  /* 0x02a84802030075a7 */ /* 0x0002a6000800017f */
[----:B--2---:R-:W-:Y:S05]  /*13580*/  @!P0 NANOSLEEP.SYNCS 0x989680 ;  /* 0x009896800000895d */ /* 0x004fea0003900000 */
[----:B------:R-:W2:Y:S02]  /*13590*/  @!P0 SYNCS.PHASECHK.TRANS64 P0, [R3+URZ+0x2a848], R2 ;  /* 0x02a84802030085a7 */ /* 0x000ea4000800007f */
[----:B--2---:R-:W-:Y:S05]  /*135a0*/  @!P0 BRA `(.L_x_1046) ;  /* 0xfffffffc00ec8947 */ /* 0x004fea000383ffff */
[----:B------:R-:W-:Y:S05]  /*135b0*/  BRA `(.L_x_1104) ;  /* 0xffffffe000387947 */ /* 0x000fea000383ffff */
.L_x_1053:
[----:B0-----:R-:W-:-:S04]  /*135c0*/  IMAD.U32 R3, RZ, RZ, UR38 ;  /* 0x00000026ff037e24 */ /* 0x001fc8000f8e00ff */
[----:B------:R0:W1:Y:S03]  /*135d0*/  SYNCS.PHASECHK.TRANS64.TRYWAIT P0, [R3+URZ+0x2a860], R2 ;  /* 0x02a86002030075a7 */ /* 0x000066000800017f */
[----:B-1----:R-:W-:Y:S05]  /*135e0*/  @!P0 NANOSLEEP.SYNCS 0x989680 ;  /* 0x009896800000895d */ /* 0x002fea0003900000 */
[----:B------:R-:W1:Y:S02]  /*135f0*/  @!P0 SYNCS.PHASECHK.TRANS64 P0, [R3+URZ+0x2a860], R2 ;  /* 0x02a86002030085a7 */ /* 0x000e64000800007f */
[----:B-1----:R-:W-:Y:S05]  /*13600*/  @!P0 BRA `(.L_x_1053) ;  /* 0xfffffffc00ec8947 */ /* 0x002fea000383ffff */
[----:B------:R-:W-:Y:S05]  /*13610*/  BRA `(.L_x_1105) ;  /* 0xffffffe400087947 */ /* 0x000fea000383ffff */
.L_x_1061:
[----:B-1----:R1:W2:Y:S02]  /*13620*/  SYNCS.PHASECHK.TRANS64.TRYWAIT P0, [R3+URZ+0x2a860], R2 ;  /* 0x02a86002030075a7 */ /* 0x0022a4000800017f */
[----:B--2---:R-:W-:Y:S05]  /*13630*/  @!P0 NANOSLEEP.SYNCS 0x989680 ;  /* 0x009896800000895d */ /* 0x004fea0003900000 */
[----:B------:R-:W2:Y:S02]  /*13640*/  @!P0 SYNCS.PHASECHK.TRANS64 P0, [R3+URZ+0x2a860], R2 ;  /* 0x02a86002030085a7 */ /* 0x000ea4000800007f */
[----:B--2---:R-:W-:Y:S05]  /*13650*/  @!P0 BRA `(.L_x_1061) ;  /* 0xfffffffc00f08947 */ /* 0x004fea000383ffff */
[----:B------:R-:W-:Y:S05]  /*13660*/  BRA `(.L_x_1106) ;  /* 0xffffffe400d47947 */ /* 0x000fea000383ffff */
.L_x_1066:
[----:B0-----:R0:W1:Y:S02]  /*13670*/  SYNCS.PHASECHK.TRANS64.TRYWAIT P0, [R2+URZ+0x2a820], R3 ;  /* 0x02a82003020075a7 */ /* 0x001064000800017f */
[----:B-1----:R-:W-:Y:S05]  /*13680*/  @!P0 NANOSLEEP.SYNCS 0x989680 ;  /* 0x009896800000895d */ /* 0x002fea0003900000 */
[----:B------:R-:W1:Y:S02]  /*13690*/  @!P0 SYNCS.PHASECHK.TRANS64 P0, [R2+URZ+0x2a820], R3 ;  /* 0x02a82003020085a7 */ /* 0x000e64000800007f */
[----:B-1----:R-:W-:Y:S05]  /*136a0*/  @!P0 BRA `(.L_x_1066) ;  /* 0xfffffffc00f08947 */ /* 0x002fea000383ffff */
[----:B------:R-:W-:Y:S05]  /*136b0*/  BRA `(.L_x_1107) ;  /* 0xffffffe800a47947 */ /* 0x000fea000383ffff */
.L_x_1067:
        /* <DEDUP_REMOVED lines=11> */
.L_x_1109:
[----:B------:R-:W-:Y:S05]  /*13770*/  BSYNC B0 ;  /* 0x0000000000007941 */ /* 0x000fea0003800000 */
.L_x_1108:
[----:B------:R-:W-:Y:S05]  /*13780*/  BRA `(.L_x_1110) ;  /* 0xffffffe800887947 */ /* 0x000fea000383ffff */
.L_x_1068:
[----:B------:R-:W-:Y:S01]  /*13790*/  BSSY B0, `(.L_x_1111) ;  /* 0x0000006000007945 */ /* 0x000fe20003800000 */
[----:B------:R-:W-:-:S07]  /*137a0*/  IMAD.MOV.U32 R15, RZ, RZ, -0x1 ;  /* 0xffffffffff0f7424 */ /* 0x000fce00078e00ff */
[----:B0-----:R-:W-:Y:S05]  /*137b0*/  WARPSYNC.COLLECTIVE R15, `(.L_x_1112) ;  /* 0x000000000f0c7348 */ /* 0x001fea0003c00000 */
[----:B------:R-:W-:Y:S02]  /*137c0*/  ELECT P6, UR62, PT ;  /* 0x00000000003e782f */ /* 0x000fe400038c0000 */
[----:B------:R-:W-:Y:S01]  /*137d0*/  MOV R14, UR62 ;  /* 0x0000003e000e7c02 */ /* 0x000fe20008000f00 */
[----:B0-----:R-:W-:Y:S10]  /*137e0*/  ENDCOLLECTIVE ;  /* 0x000000000000791b */ /* 0x001ff40003800000 */
.L_x_1112:
[----:B------:R-:W-:Y:S05]  /*137f0*/  BSYNC B0 ;  /* 0x0000000000007941 */ /* 0x000fea0003800000 */
.L_x_1111:
[----:B------:R-:W-:Y:S05]  /*13800*/  BRA `(.L_x_1113) ;  /* 0xffffffe8007c7947 */ /* 0x000fea000383ffff */
.L_x_1070:
[----:B0-----:R0:W1:Y:S02]  /*13810*/  SYNCS.PHASECHK.TRANS64.TRYWAIT P0, [R6+URZ], R5 ;  /* 0x00000005060075a7 */ /* 0x001064000800017f */
[----:B-1----:R-:W-:Y:S05]  /*13820*/  @!P0 NANOSLEEP.SYNCS 0x989680 ;  /* 0x009896800000895d */ /* 0x002fea0003900000 */
[----:B------:R-:W1:Y:S02]  /*13830*/  @!P0 SYNCS.PHASECHK.TRANS64 P0, [R6+URZ], R5 ;  /* 0x00000005060085a7 */ /* 0x000e64000800007f */
[----:B-1----:R-:W-:Y:S05]  /*13840*/  @!P0 BRA `(.L_x_1070) ;  /* 0xfffffffc00f08947 */ /* 0x002fea000383ffff */
[----:B------:R-:W-:Y:S05]  /*13850*/  BRA `(.L_x_1114) ;  /* 0xffffffe800b07947 */ /* 0x000fea000383ffff */
.L_x_1071:
[----:B-1----:R1:W2:Y:S02]  /*13860*/  SYNCS.PHASECHK.TRANS64.TRYWAIT P0, [R3+URZ], R4 ;  /* 0x00000004030075a7 */ /* 0x0022a4000800017f */
[----:B--2---:R-:W-:Y:S05]  /*13870*/  @!P0 NANOSLEEP.SYNCS 0x989680 ;  /* 0x009896800000895d */ /* 0x004fea0003900000 */
[----:B------:R-:W2:Y:S02]  /*13880*/  @!P0 SYNCS.PHASECHK.TRANS64 P0, [R3+URZ], R4 ;  /* 0x00000004030085a7 */ /* 0x000ea4000800007f */
[----:B--2---:R-:W-:Y:S05]  /*13890*/  @!P0 BRA `(.L_x_1071) ;  /* 0xfffffffc00f08947 */ /* 0x004fea000383ffff */
[----:B------:R-:W-:Y:S05]  /*138a0*/  BRA `(.L_x_1115) ;  /* 0xffffffe800a47947 */ /* 0x000fea000383ffff */
.L_x_1073:
[----:B-1----:R1:W2:Y:S02]  /*138b0*/  SYNCS.PHASECHK.TRANS64.TRYWAIT P0, [R0+URZ], R5 ;  /* 0x00000005000075a7 */ /* 0x0022a4000800017f */
[----:B--2---:R-:W-:Y:S05]  /*138c0*/  @!P0 NANOSLEEP.SYNCS 0x989680 ;  /* 0x009896800000895d */ /* 0x004fea0003900000 */
[----:B------:R-:W2:Y:S02]  /*138d0*/  @!P0 SYNCS.PHASECHK.TRANS64 P0, [R0+URZ], R5 ;  /* 0x00000005000085a7 */ /* 0x000ea4000800007f */
[----:B--2---:R-:W-:Y:S05]  /*138e0*/  @!P0 BRA `(.L_x_1073) ;  /* 0xfffffffc00f08947 */ /* 0x004fea000383ffff */
[----:B------:R-:W-:Y:S05]  /*138f0*/  BRA `(.L_x_1116) ;  /* 0xffffffe800a87947 */ /* 0x000fea000383ffff */
.L_x_1117:
        /* <DEDUP_REMOVED lines=16> */
.L_x_2984:


//--------------------- .text._ZN7cutlass13device_kernelIN5flash11enable_sm90INS1_16FlashAttnFwdSm90INS1_25CollectiveMainloopFwdSm90ILi2EN4cute5tupleIJNS5_1CILi1EEES8_S8_EEENS6_IJNS7_ILi128EEENS7_ILi96EEENS7_ILi192EEEEEELi128ENS_6half_tEfNS_4arch4Sm90ELb0ELb1ELb0ELb1ELb0ELb0ELb0ELb1ELb1ELb1ELb1ELb0EEENS1_21CollectiveEpilogueFwdINS6_IJSA_SA_SB_EEES9_SE_SG_Li256ELb1ELb1ELb1ELb0EEENS1_36VarlenDynamicPersistentTileSchedulerILi128ELi96ELi256ELi128ELb1ELb1ELb1ELb1ELb0ELb1EEEEEEEEEvNT_6ParamsE --------------------------
	.section	.text._ZN7cutlass13device_kernelIN5flash11enable_sm90INS1_16FlashAttnFwdSm90INS1_25CollectiveMainloopFwdSm90ILi2EN4cute5tupleIJNS5_1CILi1EEES8_S8_EEENS6_IJNS7_ILi128EEENS7_ILi96EEENS7_ILi192EEEEEELi128ENS_6half_tEfNS_4arch4Sm90ELb0ELb1ELb0ELb1ELb0ELb0ELb0ELb1ELb1ELb1ELb1ELb0EEENS1_21CollectiveEpilogueFwdINS6_IJSA_SA_SB_EEES9_SE_SG_Li256ELb1ELb1ELb1ELb0EEENS1_36VarlenDynamicPersistentTileSchedulerILi128ELi96ELi256ELi128ELb1ELb1ELb1ELb1ELb0ELb1EEEEEEEEEvNT_6ParamsE,"ax",@progbits
	.align	128
.text._ZN7cutlass13device_kernelIN5flash11enable_sm90INS1_16FlashAttnFwdSm90INS1_25CollectiveMainloopFwdSm90ILi2EN4cute5tupleIJNS5_1CILi1EEES8_S8_EEENS6_IJNS7_ILi128EEENS7_ILi96EEENS7_ILi192EEEEEELi128ENS_6half_tEfNS_4arch4Sm90ELb0ELb1ELb0ELb1ELb0ELb0ELb0ELb1ELb1ELb1ELb1ELb0EEENS1_21CollectiveEpilogueFwdINS6_IJSA_SA_SB_EEES9_SE_SG_Li256ELb1ELb1ELb1ELb0EEENS1_36VarlenDynamicPersistentTileSchedulerILi128ELi96ELi256ELi128ELb1ELb1ELb1ELb1ELb0ELb1EEEEEEEEEvNT_6ParamsE:
        .type           _ZN7cutlass13device_kernelIN5flash11enable_sm90INS1_16FlashAttnFwdSm90INS1_25CollectiveMainloopFwdSm90ILi2EN4cute5tupleIJNS5_1CILi1EEES8_S8_EEENS6_IJNS7_ILi128EEENS7_ILi96EEENS7_ILi192EEEEEELi128ENS_6half_tEfNS_4arch4Sm90ELb0ELb1ELb0ELb1ELb0ELb0ELb0ELb1ELb1ELb1ELb1ELb0EEENS1_21CollectiveEpilogueFwdINS6_IJSA_SA_SB_EEES9_SE_SG_Li256ELb1ELb1ELb1ELb0EEENS1_36VarlenDynamicPersistentTileSchedulerILi128ELi96ELi256ELi128ELb1ELb1ELb1ELb1ELb0ELb1EEEEEEEEEvNT_6ParamsE,@function
        .size           _ZN7cutlass13device_kernelIN5flash11enable_sm90INS1_16FlashAttnFwdSm90INS1_25CollectiveMainloopFwdSm90ILi2EN4cute5tupleIJNS5_1CILi1EEES8_S8_EEENS6_IJNS7_ILi128EEENS7_ILi96EEENS7_ILi192EEEEEELi128ENS_6half_tEfNS_4arch4Sm90ELb0ELb1ELb0ELb1ELb0ELb0ELb0ELb1ELb1ELb1ELb1ELb0EEENS1_21CollectiveEpilogueFwdINS6_IJSA_SA_SB_EEES9_SE_SG_Li256ELb1ELb1ELb1ELb0EEENS1_36VarlenDynamicPersistentTileSchedulerILi128ELi96ELi256ELi128ELb1ELb1ELb1ELb1ELb0ELb1EEEEEEEEEvNT_6ParamsE,(.L_x_2985 - _ZN7cutlass13device_kernelIN5flash11enable_sm90INS1_16FlashAttnFwdSm90INS1_25CollectiveMainloopFwdSm90ILi2EN4cute5tupleIJNS5_1CILi1EEES8_S8_EEENS6_IJNS7_ILi128EEENS7_ILi96EEENS7_ILi192EEEEEELi128ENS_6half_tEfNS_4arch4Sm90ELb0ELb1ELb0ELb1ELb0ELb0ELb0ELb1ELb1ELb1ELb1ELb0EEENS1_21CollectiveEpilogueFwdINS6_IJSA_SA_SB_EEES9_SE_SG_Li256ELb1ELb1ELb1ELb0EEENS1_36VarlenDynamicPersistentTileSchedulerILi128ELi96ELi256ELi128ELb1ELb1ELb1ELb1ELb0ELb1EEEEEEEEEvNT_6ParamsE)
        .other          _ZN7cutlass13device_kernelIN5flash11enable_sm90INS1_16FlashAttnFwdSm90INS1_25CollectiveMainloopFwdSm90ILi2EN4cute5tupleIJNS5_1CILi1EEES8_S8_EEENS6_IJNS7_ILi128EEENS7_ILi96EEENS7_ILi192EEEEEELi128ENS_6half_tEfNS_4arch4Sm90ELb0ELb1ELb0ELb1ELb0ELb0ELb0ELb1ELb1ELb1ELb1ELb0EEENS1_21CollectiveEpilogueFwdINS6_IJSA_SA_SB_EEES9_SE_SG_Li256ELb1ELb1ELb1ELb0EEENS1_36VarlenDynamicPersistentTileSchedulerILi128ELi96ELi256ELi128ELb1ELb1ELb1ELb1ELb0ELb1EEEEEEEEEvNT_6ParamsE,@"STO_CUDA_ENTRY STV_DEFAULT"
_ZN7cutlass13device_kernelIN5flash11enable_sm90INS1_16FlashAttnFwdSm90INS1_25CollectiveMainloopFwdSm90ILi2EN4cute5tupleIJNS5_1CILi1EEES8_S8_EEENS6_IJNS7_ILi128EEENS7_ILi96EEENS7_ILi192EEEEEELi128ENS_6half_tEfNS_4arch4Sm90ELb0ELb1ELb0ELb1ELb0ELb0ELb0ELb1ELb1ELb1ELb1ELb0EEENS1_21CollectiveEpilogueFwdINS6_IJSA_SA_SB_EEES9_SE_SG_Li256ELb1ELb1ELb1ELb0EEENS1_36VarlenDynamicPersistentTileSchedulerILi128ELi96ELi256ELi128ELb1ELb1ELb1ELb1ELb0ELb1EEEEEEEEEvNT_6ParamsE:
        /* <DEDUP_REMOVED lines=18> */
.L_x_1119:
[----:B------:R-:W-:Y:S05]  /*0120*/  BSYNC B0 ;  /* 0x0000000000007941 */ /* 0x000fea0003800000 */
.L_x_1118:
        /* <DEDUP_REMOVED lines=41> */
.L_x_1120:
        /* <DEDUP_REMOVED lines=22> */
.L_x_1121:
        /* <DEDUP_REMOVED lines=18> */
.L_x_1122:
        /* <DEDUP_REMOVED lines=22> */
.L_x_1123:
        /* <DEDUP_REMOVED lines=22> */
.L_x_1124:
[----:B0-----:R-:W-:Y:S01]  /*0900*/  UMOV UR4, 0x1 ;  /* 0x0000000100047882 */ /* 0x001fe20000000000 */
[----:B------:R-:W-:Y:S01]  /*0910*/  PLOP3.LUT P0, PT, PT, PT, UP0, 0x80, 0x0 ;  /* 0x000000000000781c */ /* 0x000fe20003f0f008 */
[----:B------:R-:W-:Y:S01]  /*0920*/  USEL UR4, UR4, 0x2, !UP0 ;  /* 0x0000000204047887 */ /* 0x000fe2000c000000 */
[----:B------:R-:W-:-:S05]  /*0930*/  NOP ;  /* 0x0000000000007918 */ /* 0x000fca0000000000 */
[----:B------:R-:W-:-:S05]  /*0940*/  IMAD.U32 R2, RZ, RZ, UR4 ;  /* 0x00000004ff027e24 */ /* 0x000fca000f8e00ff */
[----:B------:R0:W-:Y:S01]  /*0950*/  STL [R1+0x5c], R2 ;  /* 0x00005c0201007387 */ /* 0x0001e20000100800 */
[----:B-12-4-:R-:W-:Y:S06]  /*0960*/  BAR.SYNC.DEFER_BLOCKING 0x0 ;  /* 0x0000000000007b1d */ /* 0x016fec0000010000 */
[----:B------:R-:W-:Y:S05]  /*0970*/  @!P0 BRA `(.L_x_1125) ;  /* 0x000000f800d08947 */ /* 0x000fea0003800000 */
.L_x_1126:
        /* <DEDUP_REMOVED lines=14> */
[----:B------:R-:W2:Y:S01]  /*0a60*/  LDL R0, [R1+0x5c] ;  /* 0x00005c0001007983 */ /* 0x000ea20000100800 */
[----:B------:R-:W-:Y:S01]  /*0a70*/  VIADD R204, R6, 0xffffff80 ;  /* 0xffffff8006cc7836 */ /* 0x000fe20000000000 */
[----:B------:R-:W-:Y:S01]  /*0a80*/  R2UR UR5, R13 ;  /* 0x000000000d0572ca */ /* 0x000fe200000e0000 */
[----:B------:R-:W-:Y:S01]  /*0a90*/  UMOV UR38, URZ ;  /* 0x0000003f00267c82 */ /* 0x000fe20008000000 */
[----:B------:R-:W-:Y:S01]  /*0aa0*/  R2UR UR6, R14 ;  /* 0x000000000e0672ca */ /* 0x000fe200000e0000 */
[----:B------:R-:W-:Y:S01]  /*0ab0*/  UMOV UR36, URZ ;  /* 0x0000003f00247c82 */ /* 0x000fe20008000000 */
[----:B------:R-:W-:Y:S02]  /*0ac0*/  SHF.R.S32.HI R3, RZ, 0x1f, R204 ;  /* 0x0000001fff037819 */ /* 0x000fe400000114cc */
[----:B------:R-:W-:Y:S02]  /*0ad0*/  R2UR UR7, R15 ;  /* 0x000000000f0772ca */ /* 0x000fe400000e0000 */
[----:B------:R-:W-:-:S02]  /*0ae0*/  LEA.HI R5, R3, R204, RZ, 0x7 ;  /* 0x000000cc03057211 */ /* 0x000fc400078f38ff */
[----:B0-----:R-:W-:Y:S02]  /*0af0*/  LEA.HI R2, R3, R204, RZ, 0x5 ;  /* 0x000000cc03027211 */ /* 0x001fe400078f28ff */
[C---:B------:R-:W-:Y:S02]  /*0b00*/  LOP3.LUT R7, R5.reuse, 0xffffff80, RZ, 0xc0, !PT ;  /* 0xffffff8005077812 */ /* 0x040fe400078ec0ff */
[----:B------:R-:W-:Y:S01]  /*0b10*/  SHF.R.S32.HI R198, RZ, 0x7, R5 ;  /* 0x00000007ffc67819 */ /* 0x000fe20000011405 */
[----:B------:R-:W-:Y:S02]  /*0b20*/  IMAD.SHL.U32 R2, R2, 0x20, RZ ;  /* 0x0000002002027824 */ /* 0x000fe400078e00ff */
[----:B------:R-:W-:Y:S01]  /*0b30*/  IMAD.IADD R182, R204, 0x1, -R7 ;  /* 0x00000001ccb67824 */ /* 0x000fe200078e0a07 */
[----:B------:R-:W-:Y:S02]  /*0b40*/  LEA.HI R5, R5, R198, RZ, 0x1 ;  /* 0x000000c605057211 */ /* 0x000fe400078f08ff */
[----:B------:R-:W-:-:S02]  /*0b50*/  LOP3.LUT R2, R2, 0xfffffc00, RZ, 0xc0, !PT ;  /* 0xfffffc0002027812 */ /* 0x000fc400078ec0ff */
[----:B------:R-:W-:-:S04]  /*0b60*/  SHF.R.S32.HI R11, RZ, 0x1f, R182 ;  /* 0x0000001fff0b7819 */ /* 0x000fc800000114b6 */
[CC--:B------:R-:W-:Y:S02]  /*0b70*/  LEA.HI R4, R11.reuse, R182.reuse, RZ, 0x2 ;  /* 0x000000b60b047211 */ /* 0x0c0fe400078f10ff */
[----:B------:R-:W-:Y:S02]  /*0b80*/  LEA.HI R11, R11, R182, RZ, 0x5 ;  /* 0x000000b60b0b7211 */ /* 0x000fe400078f28ff */
[--C-:B------:R-:W-:Y:S02]  /*0b90*/  SHF.R.S32.HI R6, RZ, 0x2, R4.reuse ;  /* 0x00000002ff067819 */ /* 0x100fe40000011404 */
[----:B------:R-:W-:Y:S02]  /*0ba0*/  SHF.R.S32.HI R13, RZ, 0x1f, R4 ;  /* 0x0000001fff0d7819 */ /* 0x000fe40000011404 */
[----:B------:R-:W-:Y:S02]  /*0bb0*/  SHF.R.S32.HI R11, RZ, 0x5, R11 ;  /* 0x00000005ff0b7819 */ /* 0x000fe4000001140b */
[----:B------:R-:W-:-:S04]  /*0bc0*/  LEA.HI R13, R13, R6, RZ, 0x3 ;  /* 0x000000060d0d7211 */ /* 0x000fc800078f18ff */
[----:B------:R-:W-:-:S05]  /*0bd0*/  LOP3.LUT R13, R13, 0xfffffff8, RZ, 0xc0, !PT ;  /* 0xfffffff80d0d7812 */ /* 0x000fca00078ec0ff */
[----:B------:R-:W-:-:S04]  /*0be0*/  IMAD.IADD R6, R6, 0x1, -R13 ;  /* 0x0000000106067824 */ /* 0x000fc800078e0a0d */
[----:B------:R-:W-:Y:S01]  /*0bf0*/  IMAD R6, R11, 0x10, R6 ;  /* 0x000000100b067824 */ /* 0x000fe200078e0206 */
[----:B--2---:R-:W-:Y:S02]  /*0c00*/  R2UR UR4, R0 ;  /* 0x00000000000472ca */ /* 0x004fe400000e0000 */
[----:B------:R-:W-:-:S04]  /*0c10*/  LEA.HI R0, R3, R204, RZ, 0x4 ;  /* 0x000000cc03007211 */ /* 0x000fc800078f20ff */
[----:B------:R-:W-:Y:S02]  /*0c20*/  SHF.R.S32.HI R9, RZ, 0x4, R0 ;  /* 0x00000004ff097819 */ /* 0x000fe40000011400 */
[C---:B------:R-:W-:Y:S02]  /*0c30*/  LOP3.LUT R7, R0.reuse, 0x3fffff0, RZ, 0xc0, !PT ;  /* 0x03fffff000077812 */ /* 0x040fe400078ec0ff */
[----:B------:R-:W-:-:S03]  /*0c40*/  LEA.HI R0, R0, R9, RZ, 0x1 ;  /* 0x0000000900007211 */ /* 0x000fc600078f08ff */
[----:B------:R-:W-:Y:S01]  /*0c50*/  IMAD.IADD R7, R204, 0x1, -R7 ;  /* 0x00000001cc077824 */ /* 0x000fe200078e0a07 */
[----:B------:R-:W-:Y:S01]  /*0c60*/  LOP3.LUT R0, R0, 0x1ffffffe, RZ, 0xc0, !PT ;  /* 0x1ffffffe00007812 */ /* 0x000fe200078ec0ff */
[----:B------:R-:W-:Y:S02]  /*0c70*/  ULOP3.LUT UR8, UR4, 0x1, URZ, 0xfc, !UPT ;  /* 0x0000000104087892 */ /* 0x000fe4000f8efc3f */
[----:B------:R-:W-:Y:S01]  /*0c80*/  IMAD R7, R7, 0x40, R2 ;  /* 0x0000004007077824 */ /* 0x000fe200078e0202 */
[-C--:B------:R-:W-:Y:S01]  /*0c90*/  LEA.HI R2, R3, R204.reuse, RZ, 0x2 ;  /* 0x000000cc03027211 */ /* 0x080fe200078f10ff */
[----:B------:R-:W-:Y:S01]  /*0ca0*/  IMAD.IADD R0, R9, 0x1, -R0 ;  /* 0x0000000109007824 */ /* 0x000fe200078e0a00 */
[----:B------:R-:W-:Y:S01]  /*0cb0*/  LEA.HI R3, R3, R204, RZ, 0x3 ;  /* 0x000000cc03037211 */ /* 0x000fe200078f18ff */
[----:B------:R-:W-:Y:S01]  /*0cc0*/  UMOV UR4, URZ ;  /* 0x0000003f00047c82 */ /* 0x000fe20008000000 */
[----:B------:R-:W-:Y:S02]  /*0cd0*/  IMAD.U32 R201, RZ, RZ, UR8 ;  /* 0x00000008ffc97e24 */ /* 0x000fe4000f8e00ff */
[----:B------:R-:W-:Y:S01]  /*0ce0*/  IMAD R200, R0, 0x8, R7 ;  /* 0x0000000800c87824 */ /* 0x000fe200078e0207 */
[----:B------:R-:W-:Y:S01]  /*0cf0*/  LOP3.LUT R7, R2, 0xfffffffc, RZ, 0xc0, !PT ;  /* 0xfffffffc02077812 */ /* 0x000fe200078ec0ff */
[----:B------:R-:W-:Y:S01]  /*0d00*/  IMAD.U32 R181, RZ, RZ, UR4 ;  /* 0x00000004ffb57e24 */ /* 0x000fe2000f8e00ff */
[----:B------:R-:W-:-:S03]  /*0d10*/  SHF.R.S32.HI R179, RZ, 0x3, R3 ;  /* 0x00000003ffb37819 */ /* 0x000fc60000011403 */
[----:B------:R-:W-:Y:S01]  /*0d20*/  IMAD.IADD R0, R204, 0x1, -R7 ;  /* 0x00000001cc007824 */ /* 0x000fe200078e0a07 */
[----:B------:R-:W-:Y:S02]  /*0d30*/  LOP3.LUT R7, R5, 0x3fffffe, RZ, 0xc0, !PT ;  /* 0x03fffffe05077812 */ /* 0x000fe400078ec0ff */
[----:B------:R-:W-:Y:S02]  /*0d40*/  LOP3.LUT R5, R3, 0xfffffff8, RZ, 0xc0, !PT ;  /* 0xfffffff803057812 */ /* 0x000fe400078ec0ff */
[----:B------:R-:W-:Y:S01]  /*0d50*/  LEA.HI R2, R0, R0, RZ, 0x1 ;  /* 0x0000000000027211 */ /* 0x000fe200078f08ff */
[----:B------:R-:W-:Y:S02]  /*0d60*/  IMAD.IADD R7, R198, 0x1, -R7 ;  /* 0x00000001c6077824 */ /* 0x000fe400078e0a07 */
[----:B------:R-:W-:Y:S01]  /*0d70*/  IMAD.IADD R160, R204, 0x1, -R5 ;  /* 0x00000001cca07824 */ /* 0x000fe200078e0a05 */
[----:B------:R-:W-:Y:S01]  /*0d80*/  LOP3.LUT R5, R4, 0x7ffffffc, RZ, 0xc0, !PT ;  /* 0x7ffffffc04057812 */ /* 0x000fe200078ec0ff */
[----:B------:R-:W-:Y:S01]  /*0d90*/  IMAD R199, R7, 0x40, R6 ;  /* 0x0000004007c77824 */ /* 0x000fe200078e0206 */
[----:B------:R-:W-:Y:S01]  /*0da0*/  LOP3.LUT R9, R2, 0x1ffffffe, RZ, 0xc0, !PT ;  /* 0x1ffffffe02097812 */ /* 0x000fe200078ec0ff */
[----:B------:R-:W-:-:S02]  /*0db0*/  IMAD.SHL.U32 R22, R160, 0x8, RZ ;  /* 0x00000008a0167824 */ /* 0x000fc400078e00ff */
[----:B------:R-:W-:Y:S02]  /*0dc0*/  IMAD.IADD R5, R182, 0x1, -R5 ;  /* 0x00000001b6057824 */ /* 0x000fe400078e0a05 */
[----:B------:R-:W-:Y:S01]  /*0dd0*/  VIADD R23, R22, 0x40 ;  /* 0x0000004016177836 */ /* 0x000fe20000000000 */
[----:B------:R-:W-:Y:S01]  /*0de0*/  SHF.R.S32.HI R203, RZ, 0x1f, R22 ;  /* 0x0000001fffcb7819 */ /* 0x000fe20000011416 */
[----:B------:R-:W-:Y:S02]  /*0df0*/  IMAD.SHL.U32 R18, R5, 0x2, RZ ;  /* 0x0000000205127824 */ /* 0x000fe400078e00ff */
[----:B------:R-:W-:Y:S01]  /*0e00*/  IMAD.IADD R0, R0, 0x1, -R9 ;  /* 0x0000000100007824 */ /* 0x000fe200078e0a09 */
[----:B------:R-:W-:Y:S01]  /*0e10*/  SHF.R.S32.HI R202, RZ, 0x1f, R23 ;  /* 0x0000001fffca7819 */ /* 0x000fe20000011417 */
[C---:B------:R-:W-:Y:S02]  /*0e20*/  VIADD R178, R18.reuse, 0x8 ;  /* 0x0000000812b27836 */ /* 0x040fe40000000000 */
[----:B------:R-:W-:-:S02]  /*0e30*/  VIADD R177, R18, 0x10 ;  /* 0x0000001012b17836 */ /* 0x000fc40000000000 */
[C---:B------:R-:W-:Y:S01]  /*0e40*/  VIADD R176, R18.reuse, 0x18 ;  /* 0x0000001812b07836 */ /* 0x040fe20000000000 */
[----:B------:R-:W-:Y:S01]  /*0e50*/  SHF.R.S32.HI R197, RZ, 0x1f, R178 ;  /* 0x0000001fffc57819 */ /* 0x000fe200000114b2 */
        /* <DEDUP_REMOVED lines=22> */
[----:B------:R-:W-:Y:S01]  /*0fc0*/  VIADD R164, R18, 0x78 ;  /* 0x0000007812a47836 */ /* 0x000fe20000000000 */
[----:B------:R-:W-:Y:S01]  /*0fd0*/  SHF.R.S32.HI R185, RZ, 0x1f, R166 ;  /* 0x0000001fffb97819 */ /* 0x000fe200000114a6 */
[----:B------:R-:W-:Y:S01]  /*0fe0*/  IMAD R19, R0, 0x8, R199 ;  /* 0x0000000800137824 */ /* 0x000fe200078e02c7 */
[----:B------:R-:W-:-:S02]  /*0ff0*/  SHF.R.S32.HI R184, RZ, 0x1f, R165 ;  /* 0x0000001fffb87819 */ /* 0x000fc400000114a5 */
[----:B------:R-:W-:-:S07]  /*1000*/  SHF.R.S32.HI R183, RZ, 0x1f, R164 ;  /* 0x0000001fffb77819 */ /* 0x000fce00000114a4 */
.L_x_1230:
[----:B01234-:R-:W0:Y:S01]  /*1010*/  LDC.64 R2, c[0x0][0xa28] ;  /* 0x00028a00ff027b82 */ /* 0x01fe220000000a00 */
[----:B------:R-:W-:Y:S01]  /*1020*/  IMAD.U32 R9, RZ, RZ, UR7 ;  /* 0x00000007ff097e24 */ /* 0x000fe2000f8e00ff */
[----:B------:R-:W-:Y:S01]  /*1030*/  ULDC.64 UR8, c[0x0][0x208] ;  /* 0x0000820000087ab9 */ /* 0x000fe20000000a00 */
[----:B------:R-:W-:-:S05]  /*1040*/  IMAD.MOV.U32 R7, RZ, RZ, RZ ;  /* 0x000000ffff077224 */ /* 0x000fca00078e00ff */
[----:B------:R-:W1:Y:S08]  /*1050*/  LDC.64 R4, c[0x0][0xa18] ;  /* 0x00028600ff047b82 */ /* 0x000e700000000a00 */
[----:B------:R-:W2:Y:S01]  /*1060*/  LDC R17, c[0x0][0x288] ;  /* 0x0000a200ff117b82 */ /* 0x000ea20000000800 */
[----:B------:R-:W-:Y:S01]  /*1070*/  ULOP3.LUT UR4, UR6, 0xff000000, URZ, 0xc0, !UPT ;  /* 0xff00000006047892 */ /* 0x000fe2000f8ec03f */
[----:B------:R-:W-:Y:S01]  /*1080*/  ULDC.64 UR10, c[0x0][0xa20] ;  /* 0x00028800000a7ab9 */ /* 0x000fe20000000a00 */
[----:B0-----:R-:W-:-:S05]  /*1090*/  ISETP.NE.U32.AND P0, PT, R2, RZ, PT ;  /* 0x000000ff0200720c */ /* 0x001fca0003f05070 */
[----:B------:R-:W0:Y:S01]  /*10a0*/  LDC R0, c[0x0][0x424] ;  /* 0x00010900ff007b82 */ /* 0x000e220000000800 */
[----:B------:R-:W-:Y:S02]  /*10b0*/  ISETP.NE.AND.EX P0, PT, R3, RZ, PT, P0 ;  /* 0x000000ff0300720c */ /* 0x000fe40003f05300 */
[----:B-1----:R-:W-:-:S05]  /*10c0*/  ISETP.NE.U32.AND P1, PT, R4, RZ, PT ;  /* 0x000000ff0400720c */ /* 0x002fca0003f25070 */
[----:B------:R-:W1:Y:S01]  /*10d0*/  LDC R11, c[0x0][0x2f0] ;  /* 0x0000bc00ff0b7b82 */ /* 0x000e620000000800 */
[----:B------:R-:W-:-:S07]  /*10e0*/  ISETP.NE.AND.EX P1, PT, R5, RZ, PT, P1 ;  /* 0x000000ff0500720c */ /* 0x000fce0003f25310 */
[----:B------:R-:W3:Y:S08]  /*10f0*/  @P0 LDC.64 R2, c[0x0][0xa28] ;  /* 0x00028a00ff020b82 */ /* 0x000ef00000000a00 */
[----:B------:R-:W4:Y:S01]  /*1100*/  @P1 LDC.64 R4, c[0x0][0xa18] ;  /* 0x00028600ff041b82 */ /* 0x000f220000000a00 */
[----:B---3--:R-:W-:Y:S01]  /*1110*/  @P0 IMAD.WIDE R2, R9, 0x4, R2 ;  /* 0x0000000409020825 */ /* 0x008fe200078e0202 */
[----:B------:R-:W-:-:S04]  /*1120*/  USHF.R.U32.HI UR4, URZ, 0x8, UR4 ;  /* 0x000000083f047899 */ /* 0x000fc80008011604 */
[----:B------:R3:W5:Y:S01]  /*1130*/  @P0 LDG.E R7, desc[UR8][R2.64] ;  /* 0x0000000802070981 */ /* 0x000762000c1e1900 */
[----:B----4-:R-:W-:Y:S02]  /*1140*/  @P1 IMAD.WIDE R4, R9, 0x4, R4 ;  /* 0x0000000409041825 */ /* 0x010fe400078e0204 */
[----:B------:R-:W4:Y:S03]  /*1150*/  LDC.64 R8, c[0x0][0x418] ;  /* 0x00010600ff087b82 */ /* 0x000f260000000a00 */
[----:B--2---:R3:W5:Y:S01]  /*1160*/  @P1 LDG.E R17, desc[UR8][R4.64] ;  /* 0x0000000804111981 */ /* 0x004762000c1e1900 */
[----:B------:R-:W-:Y:S01]  /*1170*/  ULOP3.LUT UR8, UR6, 0xff0000, URZ, 0xc0, !UPT ;  /* 0x00ff000006087892 */ /* 0x000fe2000f8ec03f */
[----:B------:R-:W-:-:S03]  /*1180*/  ISETP.NE.U32.AND P2, PT, RZ, UR10, PT ;  /* 0x0000000aff007c0c */ /* 0x000fc6000bf45070 */
[----:B------:R-:W-:Y:S01]  /*1190*/  ULEA.HI UR8, UR8, UR4, URZ, 0x10 ;  /* 0x0000000408087291 */ /* 0x000fe2000f8f803f */
[----:B------:R-:W-:Y:S01]  /*11a0*/  ISETP.NE.AND.EX P2, PT, RZ, UR11, PT, P2 ;  /* 0x0000000bff007c0c */ /* 0x000fe2000bf45320 */
[----:B------:R-:W-:-:S06]  /*11b0*/  ULOP3.LUT UR4, UR6, 0xffff, URZ, 0xc0, !UPT ;  /* 0x0000ffff06047892 */ /* 0x000fcc000f8ec03f */
[----:B------:R-:W-:Y:S01]  /*11c0*/  IMAD.U32 R163, RZ, RZ, UR4 ;  /* 0x00000004ffa37e24 */ /* 0x000fe2000f8e00ff */
[----:B----4-:R-:W-:-:S04]  /*11d0*/  ISETP.NE.U32.AND P0, PT, R8, RZ, PT ;  /* 0x000000ff0800720c */ /* 0x010fc80003f05070 */
[----:B------:R-:W-:-:S04]  /*11e0*/  ISETP.NE.AND.EX P0, PT, R9, RZ, PT, P0 ;  /* 0x000000ff0900720c */ /* 0x000fc80003f05300 */
[----:B0-----:R-:W-:Y:S01]  /*11f0*/  SEL R0, R0, 0x1, P0 ;  /* 0x0000000100007807 */ /* 0x001fe20000000000 */
[----:B-1-3--:R-:W-:Y:S08]  /*1200*/  @P1 BRA `(.L_x_1127) ;  /* 0x00000000002c1947 */ /* 0x00aff00003800000 */
[----:B------:R-:W-:Y:S02]  /*1210*/  ULDC.64 UR10, c[0x0][0xa00] ;  /* 0x00028000000a7ab9 */ /* 0x000fe40000000a00 */
[----:B------:R-:W-:-:S04]  /*1220*/  ISETP.NE.U32.AND P0, PT, RZ, UR10, PT ;  /* 0x0000000aff007c0c */ /* 0x000fc8000bf05070 */
[----:B------:R-:W-:-:S13]  /*1230*/  ISETP.NE.AND.EX P0, PT, RZ, UR11, PT, P0 ;  /* 0x0000000bff007c0c */ /* 0x000fda000bf05300 */
[----:B------:R-:W-:Y:S05]  /*1240*/  @!P0 BRA `(.L_x_1127) ;  /* 0x00000000001c8947 */ /* 0x000fea0003800000 */
[----:B------:R-:W0:Y:S01]  /*1250*/  LDC.64 R2, c[0x0][0xa00] ;  /* 0x00028000ff027b82 */ /* 0x000e220000000a00 */
[----:B------:R-:W-:Y:S01]  /*1260*/  IMAD.U32 R5, RZ, RZ, UR7 ;  /* 0x00000007ff057e24 */ /* 0x000fe2000f8e00ff */
[----:B------:R-:W-:-:S03]  /*1270*/  ULDC.64 UR10, c[0x0][0x208] ;  /* 0x00008200000a7ab9 */ /* 0x000fc60000000a00 */
[----:B0-----:R-:W-:-:S05]  /*1280*/  IMAD.WIDE R2, R5, 0x4, R2 ;  /* 0x0000000405027825 */ /* 0x001fca00078e0202 */
[----:B-----5:R-:W2:Y:S04]  /*1290*/  LDG.E R17, desc[UR10][R2.64] ;  /* 0x0000000a02117981 */ /* 0x020ea8000c1e1900 */
[----:B------:R-:W2:Y:S02]  /*12a0*/  LDG.E R4, desc[UR10][R2.64+0x4] ;  /* 0x0000040a02047981 */ /* 0x000ea4000c1e1900 */
[----:B--2---:R-:W-:-:S07]  /*12b0*/  IMAD.IADD R17, R4, 0x1, -R17 ;  /* 0x0000000104117824 */ /* 0x004fce00078e0a11 */
.L_x_1127:
[----:B------:R-:W-:Y:S02]  /*12c0*/  IMAD R16, R0, R11, RZ ;  /* 0x0000000b00107224 */ /* 0x000fe400078e02ff */
[----:B------:R-:W-:Y:S01]  /*12d0*/  IMAD.U32 R180, RZ, RZ, UR7 ;  /* 0x00000007ffb47e24 */ /* 0x000fe2000f8e00ff */
[----:B------:R-:W-:Y:S06]  /*12e0*/  @!P2 BRA `(.L_x_1128) ;  /* 0x00000000001ca947 */ /* 0x000fec0003800000 */
[----:B------:R-:W-:Y:S01]  /*12f0*/  ULDC.64 UR10, c[0x0][0xa20] ;  /* 0x00028800000a7ab9 */ /* 0x000fe20000000a00 */
[----:B------:R-:W-:Y:S01]  /*1300*/  ULDC.64 UR12, c[0x0][0x208] ;  /* 0x00008200000c7ab9 */ /* 0x000fe20000000a00 */
[----:B------:R-:W-:-:S06]  /*1310*/  UIMAD.WIDE UR6, UR7, 0x4, UR10 ;  /* 0x00000004070678a5 */ /* 0x000fcc000f8e020a */
[----:B------:R-:W-:Y:S02]  /*1320*/  IMAD.U32 R2, RZ, RZ, UR6 ;  /* 0x00000006ff027e24 */ /* 0x000fe4000f8e00ff */
[----:B------:R-:W-:-:S05]  /*1330*/  IMAD.U32 R3, RZ, RZ, UR7 ;  /* 0x00000007ff037e24 */ /* 0x000fca000f8e00ff */
[----:B------:R0:W5:Y:S01]  /*1340*/  LDG.E R16, desc[UR12][R2.64] ;  /* 0x0000000c02107981 */ /* 0x000162000c1e1900 */
[----:B------:R-:W-:Y:S05]  /*1350*/  BRA `(.L_x_1129) ;  /* 0x00000000002c7947 */ /* 0x000fea0003800000 */
.L_x_1128:
        /* <DEDUP_REMOVED lines=8> */
[----:B------:R-:W2:Y:S04]  /*13e0*/  LDG.E R16, desc[UR10][R2.64] ;  /* 0x0000000a02107981 */ /* 0x000ea8000c1e1900 */
[----:B------:R-:W2:Y:S02]  /*13f0*/  LDG.E R5, desc[UR10][R2.64+0x4] ;  /* 0x0000040a02057981 */ /* 0x000ea4000c1e1900 */
[----:B--2---:R-:W-:-:S07]  /*1400*/  IMAD.IADD R16, R5, 0x1, -R16 ;  /* 0x0000000105107824 */ /* 0x004fce00078e0a10 */
.L_x_1129:
[----:B------:R-:W-:Y:S01]  /*1410*/  ULDC UR4, c[0x0][0x448] ;  /* 0x0001120000047ab9 */ /* 0x000fe20000000800 */
[----:B-----5:R-:W-:Y:S01]  /*1420*/  IMAD.IADD R16, R16, 0x1, -R7 ;  /* 0x0000000110107824 */ /* 0x020fe200078e0a07 */
[----:B------:R-:W-:Y:S02]  /*1430*/  UISETP.NE.AND UP0, UPT, UR4, 0x1, UPT ;  /* 0x000000010400788c */ /* 0x000fe4000bf05270 */
[----:B------:R-:W-:Y:S02]  /*1440*/  USHF.L.U32 UR39, UR5, 0x7, URZ ;  /* 0x0000000705277899 */ /* 0x000fe4000800063f */
[----:B------:R-:W-:Y:S01]  /*1450*/  IADD3 R0, R16, 0x1, -R17 ;  /* 0x0000000110007810 */ /* 0x000fe20007ffe811 */
[----:B------:R-:W-:Y:S01]  /*1460*/  ULDC.64 UR4, c[0x0][0x9e0] ;  /* 0x0002780000047ab9 */ /* 0x000fe20000000a00 */
[----:B------:R-:W-:Y:S02]  /*1470*/  UIADD3 UR9, UR39, 0x7f, URZ ;  /* 0x0000007f27097890 */ /* 0x000fe4000fffe03f */
[----:B------:R-:W-:Y:S01]  /*1480*/  R2UR UR10, R0 ;  /* 0x00000000000a72ca */ /* 0x000fe200000e0000 */
[----:B------:R-:W-:-:S02]  /*1490*/  UISETP.GE.AND UP1, UPT, UR5, 0x1, UPT ;  /* 0x000000010500788c */ /* 0x000fc4000bf26270 */
[----:B------:R-:W-:Y:S01]  /*14a0*/  @UP0 ULDC UR6, c[0x0][0x44c] ;  /* 0x0001130000060ab9 */ /* 0x000fe20000000800 */
[----:B------:R-:W-:Y:S01]  /*14b0*/  @UP0 ULDC UR11, c[0x0][0x450] ;  /* 0x00011400000b0ab9 */ /* 0x000fe20000000800 */
[----:B------:R-:W-:Y:S02]  /*14c0*/  UIMAD.WIDE.U32 UR6, UR9, UR6, URZ ;  /* 0x00000006090672a5 */ /* 0x000fe4000f8e003f */
[----:B------:R-:W-:Y:S02]  /*14d0*/  PLOP3.LUT P1, PT, PT, PT, UP1, 0x80, 0x0 ;  /* 0x000000000000781c */ /* 0x000fe40003f2f018 */
[----:B------:R-:W-:-:S04]  /*14e0*/  @UP0 USHF.R.U32.HI UR9, URZ, UR11, UR7 ;  /* 0x0000000b3f090299 */ /* 0x000fc80008011607 */
[----:B------:R-:W-:-:S04]  /*14f0*/  UIADD3 UR9, UR10, UR9, URZ ;  /* 0x000000090a097290 */ /* 0x000fc8000fffe03f */
[----:B------:R-:W-:-:S06]  /*1500*/  UIADD3 UR4, UR9, UR4, URZ ;  /* 0x0000000409047290 */ /* 0x000fcc000fffe03f */
[----:B------:R-:W-:Y:S01]  /*1510*/  IMAD.U32 R0, RZ, RZ, UR4 ;  /* 0x00000004ff007e24 */ /* 0x000fe2000f8e00ff */
[----:B------:R-:W-:Y:S06]  /*1520*/  @!P1 BRA `(.L_x_1130) ;  /* 0x0000000000409947 */ /* 0x000fec0003800000 */
        /* <DEDUP_REMOVED lines=10> */
.L_x_1131:
[----:B------:R-:W-:-:S11]  /*15d0*/  UISETP.NE.AND UP1, UPT, UR5, 0x1, UPT ;  /* 0x000000010500788c */ /* 0x000fd6000bf25270 */
[----:B------:R-:W-:Y:S02]  /*15e0*/  @UP1 ULDC.64 UR10, c[0x0][0x9e8] ;  /* 0x00027a00000a1ab9 */ /* 0x000fe40000000a00 */
[----:B------:R-:W-:-:S04]  /*15f0*/  UIMAD.WIDE.U32 UR6, UR4, UR10, URZ ;  /* 0x0000000a040672a5 */ /* 0x000fc8000f8e003f */
[----:B------:R-:W-:-:S12]  /*1600*/  @UP1 USHF.R.U32.HI UR4, URZ, UR11, UR7 ;  /* 0x0000000b3f041299 */ /* 0x000fd80008011607 */
.L_x_1132:
[----:B------:R-:W-:-:S06]  /*1610*/  UIMAD UR4, UR4, UR5, UR5 ;  /* 0x00000005040472a4 */ /* 0x000fcc000f8e0205 */
[----:B------:R-:W-:-:S07]  /*1620*/  VIMNMX R0, R0, UR4, PT ;  /* 0x0000000400007c48 */ /* 0x000fce000bfe0100 */
.L_x_1130:
[----:B------:R-:W-:Y:S01]  /*1630*/  IMAD.IADD R93, R16, 0x1, -R17 ;  /* 0x00000001105d7824 */ /* 0x000fe200078e0a11 */
[----:B------:R-:W-:Y:S01]  /*1640*/  @UP0 ULDC UR6, c[0x0][0x44c] ;  /* 0x0001130000060ab9 */ /* 0x000fe20000000800 */
[----:B0-----:R-:W-:Y:S01]  /*1650*/  VIADD R2, R0, 0x5f ;  /* 0x0000005f00027836 */ /* 0x001fe20000000000 */
[----:B------:R-:W-:Y:S01]  /*1660*/  UIMAD.WIDE.U32 UR6, UR39, UR6, URZ ;  /* 0x00000006270672a5 */ /* 0x000fe2000f8e003f */
[----:B------:R-:W-:Y:S01]  /*1670*/  VIADD R0, R16, 0x5f ;  /* 0x0000005f10007836 */ /* 0x000fe20000000000 */
[----:B------:R-:W-:Y:S01]  /*1680*/  R2UR UR9, R93 ;  /* 0x000000005d0972ca */ /* 0x000fe200000e0000 */
[----:B------:R-:W-:Y:S01]  /*1690*/  @UP0 ULDC UR10, c[0x0][0x450] ;  /* 0x00011400000a0ab9 */ /* 0x000fe20000000800 */
[----:B------:R-:W-:Y:S01]  /*16a0*/  IMAD.HI R2, R2, 0x2aaaaaab, RZ ;  /* 0x2aaaaaab02027827 */ /* 0x000fe200078e02ff */
[----:B------:R-:W-:Y:S01]  /*16b0*/  UMOV UR4, UR39 ;  /* 0x0000002700047c82 */ /* 0x000fe20008000000 */
[----:B------:R-:W-:Y:S02]  /*16c0*/  @UP0 USHF.R.U32.HI UR4, URZ, UR10, UR7 ;  /* 0x0000000a3f040299 */ /* 0x000fe40008011607 */
[----:B------:R-:W-:Y:S01]  /*16d0*/  IMAD.HI R0, R0, 0x2aaaaaab, RZ ;  /* 0x2aaaaaab00007827 */ /* 0x000fe200078e02ff */
[----:B------:R-:W-:-:S04]  /*16e0*/  SHF.R.U32.HI R5, RZ, 0x1f, R2 ;  /* 0x0000001fff057819 */ /* 0x000fc80000011602 */
[----:B------:R-:W-:Y:S02]  /*16f0*/  SHF.R.U32.HI R3, RZ, 0x1f, R0 ;  /* 0x0000001fff037819 */ /* 0x000fe40000011600 */
[----:B------:R-:W-:Y:S01]  /*1700*/  UIADD3 UR4, UR9, UR4, URZ ;  /* 0x0000000409047290 */ /* 0x000fe2000fffe03f */
[----:B------:R-:W-:Y:S02]  /*1710*/  LEA.HI.SX32 R2, R2, R5, 0x1c ;  /* 0x0000000502027211 */ /* 0x000fe400078fe2ff */
[----:B------:R-:W-:Y:S01]  /*1720*/  ULDC UR9, c[0x0][0x9dc] ;  /* 0x0002770000097ab9 */ /* 0x000fe20000000800 */
[----:B------:R-:W-:Y:S01]  /*1730*/  LEA.HI.SX32 R3, R0, R3, 0x1c ;  /* 0x0000000300037211 */ /* 0x000fe200078fe2ff */
[----:B------:R-:W-:-:S03]  /*1740*/  UIADD3 UR9, UR4, -UR9, URZ ;  /* 0x8000000904097290 */ /* 0x000fc6000fffe03f */
[----:B------:R-:W-:Y:S01]  /*1750*/  VIMNMX R79, R3, R2, PT ;  /* 0x00000002034f7248 */ /* 0x000fe20003fe0100 */
[----:B------:R-:W-:Y:S08]  /*1760*/  @!P1 BRA `(.L_x_1133) ;  /* 0x0000000000449947 */ /* 0x000ff00003800000 */
        /* <DEDUP_REMOVED lines=10> */
.L_x_1134:
[----:B------:R-:W-:-:S11]  /*1810*/  UISETP.NE.AND UP0, UPT, UR5, 0x1, UPT ;  /* 0x000000010500788c */ /* 0x000fd6000bf05270 */
[----:B------:R-:W-:Y:S02]  /*1820*/  @UP0 ULDC.64 UR10, c[0x0][0x9e8] ;  /* 0x00027a00000a0ab9 */ /* 0x000fe40000000a00 */
[----:B------:R-:W-:-:S04]  /*1830*/  UIMAD.WIDE.U32 UR6, UR4, UR10, URZ ;  /* 0x0000000a040672a5 */ /* 0x000fc8000f8e003f */
[----:B------:R-:W-:-:S12]  /*1840*/  @UP0 USHF.R.U32.HI UR4, URZ, UR11, UR7 ;  /* 0x0000000b3f040299 */ /* 0x000fd80008011607 */
.L_x_1135:
[----:B------:R-:W-:-:S04]  /*1850*/  UIMAD UR4, UR4, UR5, URZ ;  /* 0x00000005040472a4 */ /* 0x000fc8000f8e023f */
[----:B------:R-:W-:-:S04]  /*1860*/  UISETP.LT.AND UP0, UPT, UR9, UR4, UPT ;  /* 0x000000040900728c */ /* 0x000fc8000bf01270 */
[----:B------:R-:W-:-:S12]  /*1870*/  USEL UR9, UR9, UR4, !UP0 ;  /* 0x0000000409097287 */ /* 0x000fd8000c000000 */
.L_x_1133:
[----:B------:R-:W-:Y:S02]  /*1880*/  UIMAD.WIDE UR4, UR9, 0x2aaaaaab, URZ ;  /* 0x2aaaaaab090478a5 */ /* 0x000fe4000f8e023f */
[----:B------:R-:W-:Y:S02]  /*1890*/  ULOP3.LUT UR6, UR8, 0xff, URZ, 0xc0, !UPT ;  /* 0x000000ff08067892 */ /* 0x000fe4000f8ec03f */
[----:B------:R-:W-:-:S04]  /*18a0*/  USHF.R.U32.HI UR4, URZ, 0x1f, UR5 ;  /* 0x0000001f3f047899 */ /* 0x000fc80008011605 */
[----:B------:R-:W-:Y:S01]  /*18b0*/  ULEA.HI.SX32 UR4, UR5, UR4, 0x1c ;  /* 0x0000000405047291 */ /* 0x000fe2000f8fe23f */
[----:B------:R-:W-:Y:S01]  /*18c0*/  IMAD.U32 R162, RZ, RZ, UR6 ;  /* 0x00000006ffa27e24 */ /* 0x000fe2000f8e00ff */
[----:B------:R-:W-:Y:S02]  /*18d0*/  USHF.R.U32.HI UR5, URZ, 0x10, UR8 ;  /* 0x000000103f057899 */ /* 0x000fe40008011608 */
[----:B------:R-:W-:-:S04]  /*18e0*/  UISETP.LT.AND UP0, UPT, URZ, UR4, UPT ;  /* 0x000000043f00728c */ /* 0x000fc8000bf01270 */
[----:B------:R-:W-:Y:S01]  /*18f0*/  USEL UR61, URZ, UR4, !UP0 ;  /* 0x000000043f3d7287 */ /* 0x000fe2000c000000 */
[----:B------:R-:W-:Y:S02]  /*1900*/  IMAD.U32 R161, RZ, RZ, UR5 ;  /* 0x00000005ffa17e24 */ /* 0x000fe4000f8e00ff */
[----:B------:R-:W-:-:S03]  /*1910*/  UMOV UR4, URZ ;  /* 0x0000003f00047c82 */ /* 0x000fc60008000000 */
[----:B------:R-:W-:-:S13]  /*1920*/  ISETP.GT.AND P0, PT, R79, UR61, PT ;  /* 0x0000003d4f007c0c */ /* 0x000fda000bf04270 */
[----:B------:R-:W-:Y:S05]  /*1930*/  @!P0 BRA `(.L_x_1136) ;  /* 0x00000000009c8947 */ /* 0x000fea0003800000 */
[----:B------:R-:W-:Y:S01]  /*1940*/  R2UR UR5, R161 ;  /* 0x00000000a10572ca */ /* 0x000fe200000e0000 */
[----:B------:R-:W-:-:S12]  /*1950*/  ULDC UR4, c[0x0][0x9f0] ;  /* 0x00027c0000047ab9 */ /* 0x000fd80000000800 */
[----:B------:R-:W-:-:S04]  /*1960*/  UISETP.NE.AND UP0, UPT, UR5, URZ, UPT ;  /* 0x0000003f0500728c */ /* 0x000fc8000bf05270 */
[----:B------:R-:W-:-:S03]  /*1970*/  USEL UR9, UR5, UR4, UP0 ;  /* 0x0000000405097287 */ /* 0x000fc60008000000 */
[----:B------:R-:W-:-:S03]  /*1980*/  UMOV UR4, URZ ;  /* 0x0000003f00047c82 */ /* 0x000fc60008000000 */
[----:B------:R-:W-:-:S05]  /*1990*/  IMAD.U32 R4, RZ, RZ, UR9 ;  /* 0x00000009ff047e24 */ /* 0x000fca000f8e00ff */
[----:B------:R-:W-:-:S04]  /*19a0*/  IABS R0, R4 ;  /* 0x0000000400007213 */ /* 0x000fc80000000000 */
[----:B------:R-:W-:Y:S02]  /*19b0*/  R2UR UR10, R0 ;  /* 0x00000000000a72ca */ /* 0x000fe400000e0000 */
[----:B------:R-:W-:Y:S02]  /*19c0*/  IADD3 R0, R4, -0x1, R79 ;  /* 0xffffffff04007810 */ /* 0x000fe40007ffe04f */
[----:B------:R-:W-:Y:S02]  /*19d0*/  IABS R4, R4 ;  /* 0x0000000400047213 */ /* 0x000fe40000000000 */
[----:B------:R-:W-:-:S03]  /*19e0*/  R2UR UR6, R0 ;  /* 0x00000000000672ca */ /* 0x000fc600000e0000 */
[----:B------:R-:W-:-:S04]  /*19f0*/  IMAD.MOV R4, RZ, RZ, -R4 ;  /* 0x000000ffff047224 */ /* 0x000fc800078e0a04 */
[----:B------:R-:W0:Y:S06]  /*1a00*/  I2F.RP R2, UR10 ;  /* 0x0000000a00027d06 */ /* 0x000e2c0008209400 */
[----:B------:R-:W-:-:S06]  /*1a10*/  UIADD3 UR6, -UR61, UR6, URZ ;  /* 0x000000063d067290 */ /* 0x000fcc000fffe13f */
[----:B------:R-:W-:Y:S01]  /*1a20*/  IMAD.U32 R0, RZ, RZ, UR6 ;  /* 0x00000006ff007e24 */ /* 0x000fe2000f8e00ff */
[----:B------:R-:W-:Y:S01]  /*1a30*/  ULOP3.LUT UR6, UR6, UR9, URZ, 0x3c, !UPT ;  /* 0x0000000906067292 */ /* 0x000fe2000f8e3c3f */
[----:B0-----:R-:W0:Y:S03]  /*1a40*/  MUFU.RCP R2, R2 ;  /* 0x0000000200027308 */ /* 0x001e260000001000 */
[----:B------:R-:W-:-:S04]  /*1a50*/  IABS R0, R0 ;  /* 0x0000000000007213 */ /* 0x000fc80000000000 */
[----:B------:R-:W-:Y:S01]  /*1a60*/  R2UR UR8, R0 ;  /* 0x00000000000872ca */ /* 0x000fe200000e0000 */
[----:B------:R-:W-:Y:S02]  /*1a70*/  IMAD.MOV.U32 R0, RZ, RZ, R4 ;  /* 0x000000ffff007224 */ /* 0x000fe400078e0004 */
[----:B0-----:R-:W-:-:S06]  /*1a80*/  VIADD R3, R2, 0xffffffe ;  /* 0x0ffffffe02037836 */ /* 0x001fcc0000000000 */
[----:B------:R-:W0:Y:S02]  /*1a90*/  F2I.FTZ.U32.TRUNC.NTZ R3, R3 ;  /* 0x0000000300037305 */ /* 0x000e24000021f000 */
[----:B0-----:R-:W-:-:S13]  /*1aa0*/  R2UR UR5, R3 ;  /* 0x00000000030572ca */ /* 0x001fda00000e0000 */
[----:B------:R-:W-:-:S04]  /*1ab0*/  UIADD3 UR7, URZ, -UR5, URZ ;  /* 0x800000053f077290 */ /* 0x000fc8000fffe03f */
[----:B------:R-:W-:-:S04]  /*1ac0*/  UIMAD UR7, UR7, UR10, URZ ;  /* 0x0000000a070772a4 */ /* 0x000fc8000f8e023f */
[----:B------:R-:W-:-:S03]  /*1ad0*/  UIMAD.WIDE.U32 UR4, UR5, UR7, UR4 ;  /* 0x00000007050472a5 */ /* 0x000fc6000f8e0004 */
[----:B------:R-:W-:Y:S01]  /*1ae0*/  R2UR UR7, R0 ;  /* 0x00000000000772ca */ /* 0x000fe200000e0000 */
[----:B------:R-:W-:-:S12]  /*1af0*/  UIMAD.WIDE.U32 UR4, UR5, UR8, URZ ;  /* 0x00000008050472a5 */ /* 0x000fd8000f8e003f */
[----:B------:R-:W-:-:S04]  /*1b00*/  UIMAD UR4, UR5, UR7, UR8 ;  /* 0x00000007050472a4 */ /* 0x000fc8000f8e0208 */
[----:B------:R-:W-:-:S11]  /*1b10*/  UISETP.GT.U32.AND UP1, UPT, UR10, UR4, UPT ;  /* 0x000000040a00728c */ /* 0x000fd6000bf24070 */
[----:B------:R-:W-:Y:S02]  /*1b20*/  @!UP1 UIADD3 UR4, UR4, -UR10, URZ ;  /* 0x8000000a04049290 */ /* 0x000fe4000fffe03f */
[----:B------:R-:W-:Y:S02]  /*1b30*/  @!UP1 UIADD3 UR5, UR5, 0x1, URZ ;  /* 0x0000000105059890 */ /* 0x000fe4000fffe03f */
[----:B------:R-:W-:Y:S02]  /*1b40*/  UISETP.GE.U32.AND UP0, UPT, UR4, UR10, UPT ;  /* 0x0000000a0400728c */ /* 0x000fe4000bf06070 */
[----:B------:R-:W-:-:S09]  /*1b50*/  UISETP.GE.AND UP1, UPT, UR6, URZ, UPT ;  /* 0x0000003f0600728c */ /* 0x000fd2000bf26270 */
[----:B------:R-:W-:Y:S02]  /*1b60*/  @UP0 UIADD3 UR5, UR5, 0x1, URZ ;  /* 0x0000000105050890 */ /* 0x000fe4000fffe03f */
[----:B------:R-:W-:-:S05]  /*1b70*/  UISETP.NE.AND UP0, UPT, UR9, URZ, UPT ;  /* 0x0000003f0900728c */ /* 0x000fca000bf05270 */
[----:B------:R-:W-:Y:S02]  /*1b80*/  UMOV UR4, UR5 ;  /* 0x0000000500047c82 */ /* 0x000fe40008000000 */
[----:B------:R-:W-:-:S04]  /*1b90*/  @!UP1 UIADD3 UR4, -UR4, URZ, URZ ;  /* 0x0000003f04049290 */ /* 0x000fc8000fffe13f */
[----:B------:R-:W-:-:S12]  /*1ba0*/  @!UP0 ULOP3.LUT UR4, URZ, UR9, URZ, 0x33, !UPT ;  /* 0x000000093f048292 */ /* 0x000fd8000f8e333f */
.L_x_1136:
[----:B------:R-:W-:Y:S01]  /*1bb0*/  R2UR UR5, R162 ;  /* 0x00000000a20572ca */ /* 0x000fe200000e0000 */
[----:B------:R-:W-:Y:S01]  /*1bc0*/  IMAD.U32 R2, RZ, RZ, UR4 ;  /* 0x00000004ff027e24 */ /* 0x000fe2000f8e00ff */
[----:B------:R-:W-:Y:S01]  /*1bd0*/  PLOP3.LUT P0, PT, PT, PT, PT, 0x80, 0x0 ;  /* 0x000000000000781c */ /* 0x000fe20003f0f070 */
[----:B------:R-:W-:Y:S01]  /*1be0*/  IMAD.MOV.U32 R0, RZ, RZ, RZ ;  /* 0x000000ffff007224 */ /* 0x000fe200078e00ff */
[----:B------:R-:W-:Y:S01]  /*1bf0*/  CS2R R86, SRZ ;  /* 0x0000000000567805 */ /* 0x000fe2000001ff00 */
[----:B------:R-:W-:Y:S01]  /*1c00*/  IMAD.MOV.U32 R92, RZ, RZ, RZ ;  /* 0x000000ffff5c7224 */ /* 0x000fe200078e00ff */
[----:B------:R-:W-:Y:S02]  /*1c10*/  CS2R R84, SRZ ;  /* 0x0000000000547805 */ /* 0x000fe4000001ff00 */
[----:B------:R-:W-:Y:S02]  /*1c20*/  CS2R R82, SRZ ;  /* 0x0000000000527805 */ /* 0x000fe4000001ff00 */
[----:B------:R-:W-:-:S02]  /*1c30*/  CS2R R80, SRZ ;  /* 0x0000000000507805 */ /* 0x000fc4000001ff00 */
[----:B------:R-:W-:Y:S02]  /*1c40*/  CS2R R94, SRZ ;  /* 0x00000000005e7805 */ /* 0x000fe4000001ff00 */
[----:B------:R-:W-:Y:S02]  /*1c50*/  CS2R R76, SRZ ;  /* 0x00000000004c7805 */ /* 0x000fe4000001ff00 */
[----:B------:R-:W-:Y:S02]  /*1c60*/  CS2R R74, SRZ ;  /* 0x00000000004a7805 */ /* 0x000fe4000001ff00 */
[----:B------:R-:W-:Y:S01]  /*1c70*/  CS2R R72, SRZ ;  /* 0x0000000000487805 */ /* 0x000fe2000001ff00 */
[----:B------:R-:W-:Y:S01]  /*1c80*/  UIMAD UR61, UR5, UR4, UR61 ;  /* 0x00000004053d72a4 */ /* 0x000fe2000f8e023d */
[----:B------:R-:W-:Y:S02]  /*1c90*/  CS2R R70, SRZ ;  /* 0x0000000000467805 */ /* 0x000fe4000001ff00 */
[----:B------:R-:W-:-:S02]  /*1ca0*/  CS2R R68, SRZ ;  /* 0x0000000000447805 */ /* 0x000fc4000001ff00 */
[----:B------:R-:W-:Y:S02]  /*1cb0*/  CS2R R66, SRZ ;  /* 0x0000000000427805 */ /* 0x000fe4000001ff00 */
[----:B------:R-:W-:Y:S02]  /*1cc0*/  CS2R R64, SRZ ;  /* 0x0000000000407805 */ /* 0x000fe4000001ff00 */
[----:B------:R-:W-:Y:S02]  /*1cd0*/  CS2R R62, SRZ ;  /* 0x00000000003e7805 */ /* 0x000fe4000001ff00 */
[----:B------:R-:W-:Y:S02]  /*1ce0*/  VIADDMNMX R79, R2, UR61, R79, PT ;  /* 0x0000003d024f7c46 */ /* 0x000fe4000b80014f */
[----:B------:R-:W-:Y:S02]  /*1cf0*/  CS2R R60, SRZ ;  /* 0x00000000003c7805 */ /* 0x000fe4000001ff00 */
[----:B------:R-:W-:-:S02]  /*1d00*/  CS2R R58, SRZ ;  /* 0x00000000003a7805 */ /* 0x000fc4000001ff00 */
[----:B------:R-:W-:Y:S02]  /*1d10*/  CS2R R56, SRZ ;  /* 0x0000000000387805 */ /* 0x000fe4000001ff00 */
[----:B------:R-:W-:Y:S02]  /*1d20*/  ISETP.GT.AND P1, PT, R79, UR61, PT ;  /* 0x0000003d4f007c0c */ /* 0x000fe4000bf24270 */
        /* <DEDUP_REMOVED lines=48> */
.L_x_1138:
[----:B------:R-:W-:Y:S02]  /*2030*/  R2UR UR6, R181 ;  /* 0x00000000b50672ca */ /* 0x000fe400000e0000 */
[----:B------:R-:W-:-:S11]  /*2040*/  R2UR UR5, R201 ;  /* 0x00000000c90572ca */ /* 0x000fd600000e0000 */
[----:B------:R-:W-:Y:S02]  /*2050*/  ULEA.HI UR4, UR6, UR6, URZ, 0x1 ;  /* 0x0000000606047291 */ /* 0x000fe4000f8f083f */
[----:B------:R-:W-:Y:S02]  /*2060*/  IMAD.U32 R2, RZ, RZ, UR5 ;  /* 0x00000005ff027e24 */ /* 0x000fe4000f8e00ff */
[----:B------:R-:W-:-:S03]  /*2070*/  ULOP3.LUT UR4, UR4, 0xfffffffe, URZ, 0xc0, !UPT ;  /* 0xfffffffe04047892 */ /* 0x000fc6000f8ec03f */
[----:B------:R-:W-:Y:S01]  /*2080*/  ISETP.NE.AND P0, PT, R2, 0x3, PT ;  /* 0x000000030200780c */ /* 0x000fe20003f05270 */
[----:B------:R-:W-:-:S06]  /*2090*/  UIADD3 UR4, UR6, -UR4, URZ ;  /* 0x8000000406047290 */ /* 0x000fcc000fffe03f */
[----:B------:R-:W-:-:S05]  /*20a0*/  IMAD.U32 R0, RZ, RZ, UR4 ;  /* 0x00000004ff007e24 */ /* 0x000fca000f8e00ff */
[----:B------:R-:W-:-:S04]  /*20b0*/  SHF.L.U32 R0, R0, 0x1f, RZ ;  /* 0x0000001f00007819 */ /* 0x000fc800000006ff */
[----:B------:R-:W0:Y:S02]  /*20c0*/  SYNCS.PHASECHK.TRANS64.TRYWAIT P1, [UR37+0x2a800], R0 ;  /* 0x02a80000ff0075a7 */ /* 0x000e240008020165 */
[----:B0-----:R-:W-:Y:S05]  /*20d0*/  @!P1 BRA `(.L_x_1139) ;  /* 0x0000015800689947 */ /* 0x001fea0003800000 */
.L_x_1365:
[----:B------:R-:W-:Y:S05]  /*20e0*/  @!P0 BRA `(.L_x_1140) ;  /* 0x0000000000048947 */ /* 0x000fea0003800000 */
[----:B------:R-:W-:Y:S01]  /*20f0*/  BPT.TRAP 0x1 ;  /* 0x000000040000795c */ /* 0x000fe20000300000 */
.L_x_1140:
[----:B0-----:R-:W-:Y:S02]  /*2100*/  IMAD.U32 R3, RZ, RZ, UR36 ;  /* 0x00000024ff037e24 */ /* 0x001fe4000f8e00ff */
[----:B------:R-:W-:-:S03]  /*2110*/  IMAD.U32 R0, RZ, RZ, UR38 ;  /* 0x00000026ff007e24 */ /* 0x000fc6000f8e00ff */
[----:B------:R-:W-:Y:S02]  /*2120*/  LEA R3, R3, UR37, 0x3 ;  /* 0x0000002503037c11 */ /* 0x000fe4000f8e18ff */
[----:B------:R-:W-:-:S04]  /*2130*/  SHF.L.U32 R0, R0, 0x1f, RZ ;  /* 0x0000001f00007819 */ /* 0x000fc800000006ff */
[----:B------:R0:W1:Y:S01]  /*2140*/  SYNCS.PHASECHK.TRANS64.TRYWAIT P2, [R3+URZ+0x2a830], R0 ;  /* 0x02a83000030075a7 */ /* 0x000062000804017f */
[----:B------:R-:W-:Y:S05]  /*2150*/  @!P0 BRA `(.L_x_1141) ;  /* 0x0000000000048947 */ /* 0x000fea0003800000 */
[----:B------:R-:W-:Y:S01]  /*2160*/  BPT.TRAP 0x1 ;  /* 0x000000040000795c */ /* 0x000fe20000300000 */
.L_x_1141:
[----:B------:R-:W2:Y:S02]  /*2170*/  S2R R2, SR_TID.X ;  /* 0x0000000000027919 */ /* 0x000ea40000002100 */
[----:B--2---:R-:W-:-:S04]  /*2180*/  LOP3.LUT R2, R2, 0x7f, RZ, 0xc0, !PT ;  /* 0x0000007f02027812 */ /* 0x004fc800078ec0ff */
[----:B------:R-:W-:Y:S01]  /*2190*/  ISETP.NE.AND P1, PT, R2, RZ, PT ;  /* 0x000000ff0200720c */ /* 0x000fe20003f25270 */
[----:B-1----:R-:W-:-:S12]  /*21a0*/  @P2 BRA `(.L_x_1142) ;  /* 0x0000000000082947 */ /* 0x002fd80003800000 */
[----:B------:R-:W1:Y:S02]  /*21b0*/  SYNCS.PHASECHK.TRANS64.TRYWAIT P2, [R3+URZ+0x2a830], R0 ;  /* 0x02a83000030075a7 */ /* 0x000e64000804017f */
[----:B-1----:R-:W-:Y:S05]  /*21c0*/  @!P2 BRA `(.L_x_1143) ;  /* 0x000001580044a947 */ /* 0x002fea0003800000 */
.L_x_1142:
[----:B------:R-:W-:Y:S05]  /*21d0*/  WARPSYNC.ALL ;  /* 0x0000000000007948 */ /* 0x000fea0003800000 */
[----:B------:R-:W-:Y:S01]  /*21e0*/  UIADD3 UR4, UR37, 0x18400, URZ ;  /* 0x0001840025047890 */ /* 0x000fe2000fffe03f */
[----:B------:R-:W-:Y:S01]  /*21f0*/  WARPGROUP.ARRIVE ;  /* 0x00000000000079c5 */ /* 0x000fe20000000000 */
[----:B------:R-:W-:Y:S01]  /*2200*/  UMOV UR9, 0x40000040 ;  /* 0x4000004000097882 */ /* 0x000fe20000000000 */
[----:B------:R-:W-:Y:S01]  /*2210*/  UMOV UR11, 0x40000040 ;  /* 0x40000040000b7882 */ /* 0x000fe20000000000 */
[----:B------:R-:W-:Y:S01]  /*2220*/  USHF.R.U32.HI UR4, URZ, 0x4, UR4 ;  /* 0x000000043f047899 */ /* 0x000fe20008011604 */
[----:B------:R-:W-:Y:S01]  /*2230*/  IMAD.U32 R5, RZ, RZ, UR9 ;  /* 0x00000009ff057e24 */ /* 0x000fe2000f8e00ff */
[----:B------:R-:W-:Y:S01]  /*2240*/  UMOV UR13, 0x40000040 ;  /* 0x40000040000d7882 */ /* 0x000fe20000000000 */
[----:B------:R-:W-:Y:S01]  /*2250*/  UMOV UR15, 0x40000040 ;  /* 0x40000040000f7882 */ /* 0x000fe20000000000 */
[----:B------:R-:W-:Y:S01]  /*2260*/  ULOP3.LUT UR4, UR4, 0x3fff, URZ, 0xc0, !UPT ;  /* 0x00003fff04047892 */ /* 0x000fe2000f8ec03f */
[----:B01----:R-:W-:Y:S01]  /*2270*/  VIADD R0, R19, UR39 ;  /* 0x0000002713007c36 */ /* 0x003fe20008000000 */
[----:B------:R-:W-:Y:S01]  /*2280*/  UMOV UR17, 0x40000040 ;  /* 0x4000004000117882 */ /* 0x000fe20000000000 */
[----:B------:R-:W-:Y:S01]  /*2290*/  UMOV UR19, 0x40000040 ;  /* 0x4000004000137882 */ /* 0x000fe20000000000 */
[----:B------:R-:W-:Y:S01]  /*22a0*/  ULOP3.LUT UR60, UR4, 0x10000, URZ, 0xfc, !UPT ;  /* 0x00010000043c7892 */ /* 0x000fe2000f8efc3f */
[----:B------:R-:W-:Y:S01]  /*22b0*/  IMAD.MOV.U32 R2, RZ, RZ, R0 ;  /* 0x000000ffff027224 */ /* 0x000fe200078e0000 */
[----:B------:R-:W-:-:S02]  /*22c0*/  ULOP3.LUT UR4, UR40, 0x10000, URZ, 0xfc, !UPT ;  /* 0x0001000028047892 */ /* 0x000fc4000f8efc3f */
[----:B------:R-:W-:Y:S02]  /*22d0*/  UIMAD UR5, UR36, 0x900, UR60 ;  /* 0x00000900240578a4 */ /* 0x000fe4000f8e023c */
[----:B------:R-:W-:Y:S02]  /*22e0*/  UIADD3 UR12, UR4, 0x4, URZ ;  /* 0x00000004040c7890 */ /* 0x000fe4000fffe03f */
[----:B------:R-:W-:Y:S01]  /*22f0*/  UIADD3 UR14, UR5, 0x4, URZ ;  /* 0x00000004050e7890 */ /* 0x000fe2000fffe03f */
[----:B------:R-:W-:Y:S02]  /*2300*/  UMOV UR8, UR4 ;  /* 0x0000000400087c82 */ /* 0x000fe40008000000 */
[----:B------:R-:W-:Y:S01]  /*2310*/  UMOV UR10, UR5 ;  /* 0x00000005000a7c82 */ /* 0x000fe20008000000 */
[----:B------:R-:W-:Y:S01]  /*2320*/  IMAD.U32 R4, RZ, RZ, UR8 ;  /* 0x00000008ff047e24 */ /* 0x000fe2000f8e00ff */
[----:B------:R-:W-:Y:S01]  /*2330*/  HGMMA.64x96x16.F32 R24, gdesc[UR8], RZ, !UPT, gsb0 ;  /* 0x01600000081879f0 */ /* 0x000fe2000c0008ff */
[----:B------:R-:W-:-:S02]  /*2340*/  UIADD3 UR8, UR4, 0x2, URZ ;  /* 0x0000000204087890 */ /* 0x000fc4000fffe03f */
[----:B------:R-:W-:Y:S01]  /*2350*/  UIADD3 UR10, UR5, 0x2, URZ ;  /* 0x00000002050a7890 */ /* 0x000fe2000fffe03f */
[----:B------:R-:W-:Y:S01]  /*2360*/  UMOV UR9, 0x40000040 ;  /* 0x4000004000097882 */ /* 0x000fe20000000000 */
[----:B------:R-:W-:Y:S01]  /*2370*/  UMOV UR11, 0x40000040 ;  /* 0x40000040000b7882 */ /* 0x000fe20000000000 */
[----:B------:R-:W-:Y:S02]  /*2380*/  UIADD3 UR16, UR4, 0x6, URZ ;  /* 0x0000000604107890 */ /* 0x000fe4000fffe03f */
[----:B------:R-:W-:Y:S02]  /*2390*/  UIADD3 UR18, UR5, 0x6, URZ ;  /* 0x0000000605127890 */ /* 0x000fe4000fffe03f */
[----:B------:R-:W-:Y:S02]  /*23a0*/  UIADD3 UR20, UR4, 0x400, URZ ;  /* 0x0000040004147890 */ /* 0x000fe4000fffe03f */
[----:B------:R-:W-:Y:S01]  /*23b0*/  UIADD3 UR22, UR5, 0x300, URZ ;  /* 0x0000030005167890 */ /* 0x000fe2000fffe03f */
[----:B------:R-:W-:Y:S01]  /*23c0*/  UMOV UR21, 0x40000040 ;  /* 0x4000004000157882 */ /* 0x000fe20000000000 */
[----:B------:R-:W-:Y:S01]  /*23d0*/  UMOV UR23, 0x40000040 ;  /* 0x4000004000177882 */ /* 0x000fe20000000000 */
[----:B------:R-:W-:-:S02]  /*23e0*/  UIADD3 UR24, UR4, 0x402, URZ ;  /* 0x0000040204187890 */ /* 0x000fc4000fffe03f */
[----:B------:R-:W-:Y:S01]  /*23f0*/  UIADD3 UR26, UR5, 0x302, URZ ;  /* 0x00000302051a7890 */ /* 0x000fe2000fffe03f */
[----:B------:R-:W-:Y:S01]  /*2400*/  UMOV UR25, 0x40000040 ;  /* 0x4000004000197882 */ /* 0x000fe20000000000 */
[----:B------:R-:W-:Y:S01]  /*2410*/  UMOV UR27, 0x40000040 ;  /* 0x40000040001b7882 */ /* 0x000fe20000000000 */
[----:B------:R-:W-:Y:S02]  /*2420*/  UIADD3 UR28, UR4, 0x404, URZ ;  /* 0x00000404041c7890 */ /* 0x000fe4000fffe03f */
[----:B------:R-:W-:Y:S01]  /*2430*/  UIADD3 UR30, UR5, 0x304, URZ ;  /* 0x00000304051e7890 */ /* 0x000fe2000fffe03f */
[----:B------:R-:W-:Y:S01]  /*2440*/  UMOV UR29, 0x40000040 ;  /* 0x40000040001d7882 */ /* 0x000fe20000000000 */
[----:B------:R-:W-:Y:S01]  /*2450*/  UMOV UR31, 0x40000040 ;  /* 0x40000040001f7882 */ /* 0x000fe20000000000 */
        /* <DEDUP_REMOVED lines=20> */
[----:B------:R-:W-:Y:S02]  /*25a0*/  ULDC UR4, c[0x0][0x448] ;  /* 0x0001120000047ab9 */ /* 0x000fe40000000800 */
[----:B------:R-:W-:-:S06]  /*25b0*/  UISETP.NE.AND UP0, UPT, UR4, 0x1, UPT ;  /* 0x000000010400788c */ /* 0x000fcc000bf05270 */
[----:B------:R-:W-:Y:S02]  /*25c0*/  PLOP3.LUT P2, PT, PT, PT, UP0, 0x80, 0x0 ;  /* 0x000000000000781c */ /* 0x000fe40003f4f008 */
[----:B------:R-:W-:-:S03]  /*25d0*/  PLOP3.LUT P3, PT, PT, PT, UP0, 0x80, 0x0 ;  /* 0x000000000000781c */ /* 0x000fc60003f6f008 */
[----:B------:R-:W-:-:S08]  /*25e0*/  @UP0 ULDC UR4, c[0x0][0x44c] ;  /* 0x0001130000040ab9 */ /* 0x000fd00000000800 */
[----:B------:R-:W-:Y:S01]  /*25f0*/  @P2 IMAD.HI.U32 R6, R0, UR4, RZ ;  /* 0x0000000400062c27 */ /* 0x000fe2000f8e00ff */
[----:B------:R-:W-:-:S03]  /*2600*/  @UP0 ULDC UR4, c[0x0][0x450] ;  /* 0x0001140000040ab9 */ /* 0x000fc60000000800 */
[----:B------:R-:W-:Y:S01]  /*2610*/  @!P1 VIADD R0, R3, 0x2a840 ;  /* 0x0002a84003009836 */ /* 0x000fe20000000000 */
[----:B------:R-:W-:Y:S01]  /*2620*/  @P3 SHF.R.U32.HI R2, RZ, UR4, R6 ;  /* 0x00000004ff023c19 */ /* 0x000fe20008011606 */
[----:B------:R-:W-:Y:S01]  /*2630*/  IMAD.MOV.U32 R6, RZ, RZ, -0x60 ;  /* 0xffffffa0ff067424 */ /* 0x000fe200078e00ff */
[----:B------:R-:W-:Y:S01]  /*2640*/  ULDC.64 UR4, c[0x0][0x9e0] ;  /* 0x0002780000047ab9 */ /* 0x000fe20000000a00 */
[C---:B------:R-:W-:Y:S01]  /*2650*/  IMAD R3, R79.reuse, -0x60, R16 ;  /* 0xffffffa04f037824 */ /* 0x040fe200078e0210 */
[----:B------:R-:W-:Y:S01]  /*2660*/  UISETP.GE.AND UP1, UPT, UR5, 0x1, UPT ;  /* 0x000000010500788c */ /* 0x000fe2000bf26270 */
[----:B------:R-:W0:Y:S01]  /*2670*/  SHFL.IDX PT, R8, R2, RZ, 0x1c1f ;  /* 0x001c1fff02087589 */ /* 0x000e2200000e0000 */
[----:B------:R-:W-:Y:S01]  /*2680*/  @!P1 PRMT R0, RZ, 0x654, R0 ;  /* 0x00000654ff009816 */ /* 0x000fe20000000000 */
[----:B------:R-:W-:Y:S01]  /*2690*/  IMAD R7, R79, R6, 0x61 ;  /* 0x000000614f077424 */ /* 0x000fe200078e0206 */
[----:B------:R-:W-:Y:S02]  /*26a0*/  IADD3 R15, -R18, 0x60, R3 ;  /* 0x00000060120f7810 */ /* 0x000fe40007ffe103 */
[----:B------:R-:W-:Y:S01]  /*26b0*/  PLOP3.LUT P2, PT, PT, PT, UP1, 0x40, 0x0 ;  /* 0x000000000000781c */ /* 0x000fe20003f4e818 */
[----:B------:R-:W-:-:S02]  /*26c0*/  WARPGROUP.DEPBAR.LE gsb0, 0x0 ;  /* 0x00008000000079c5 */ /* 0x000fc40000010000 */
[----:B------:R-:W-:-:S06]  /*26d0*/  WARPGROUP.ARRIVE ;  /* 0x00000000000079c5 */ /* 0x000fcc0000000000 */
[----:B------:R-:W-:Y:S03]  /*26e0*/  HGMMA.64x96x16.F32 R24, gdesc[UR8], R24, gsb0 ;  /* 0x01600000081879f0 */ /* 0x000fe60008000818 */
[----:B------:R-:W-:Y:S02]  /*26f0*/  WARPGROUP.DEPBAR.LE gsb0, 0x0 ;  /* 0x00008000000079c5 */ /* 0x000fe40000010000 */
[----:B------:R-:W-:-:S06]  /*2700*/  WARPGROUP.ARRIVE ;  /* 0x00000000000079c5 */ /* 0x000fcc0000000000 */
[----:B------:R-:W-:Y:S01]  /*2710*/  HGMMA.64x96x16.F32 R24, gdesc[UR12], R24, gsb0 ;  /* 0x016000000c1879f0 */ /* 0x000fe20008000818 */
[----:B------:R-:W-:Y:S02]  /*2720*/  ULDC UR14, c[0x0][0x9dc] ;  /* 0x00027700000e7ab9 */ /* 0x000fe40000000800 */
[----:B------:R-:W-:Y:S01]  /*2730*/  ULOP3.LUT UR6, URZ, UR14, URZ, 0x33, !UPT ;  /* 0x0000000e3f067292 */ /* 0x000fe2000f8e333f */
        /* <DEDUP_REMOVED lines=29> */
[----:B-1----:R-:W-:Y:S01]  /*2910*/  IADD3 R0, R16, R7, -R18 ;  /* 0x0000000710007210 */ /* 0x002fe20007ffe812 */
[----:B------:R-:W-:-:S04]  /*2920*/  VIADD R7, R7, 0xffffffff ;  /* 0xffffffff07077836 */ /* 0x000fc80000000000 */
[----:B------:R-:W-:Y:S02]  /*2930*/  IMAD.IADD R0, R0, 0x1, -R17 ;  /* 0x0000000100007824 */ /* 0x000fe400078e0a11 */
[----:B------:R-:W-:Y:S02]  /*2940*/  IMAD.IADD R9, R7, 0x1, -R18 ;  /* 0x0000000107097824 */ /* 0x000fe400078e0a12 */
[C---:B------:R-:W-:Y:S02]  /*2950*/  VIADD R10, R0.reuse, UR4 ;  /* 0x00000004000a7c36 */ /* 0x040fe40008000000 */
[----:B------:R-:W-:-:S03]  /*2960*/  VIADD R21, R0, UR6 ;  /* 0x0000000600157c36 */ /* 0x000fc60008000000 */
[----:B0-----:R-:W-:Y:S01]  /*2970*/  VIADDMNMX R0, R8, R10, R15, PT ;  /* 0x0000000a08007246 */ /* 0x001fe2000380010f */
[----:B------:R-:W-:Y:S01]  /*2980*/  IMAD.IADD R3, R21, 0x1, R8 ;  /* 0x0000000115037824 */ /* 0x000fe200078e0208 */
[----:B------:R-:W-:Y:S06]  /*2990*/  @P2 BRA `(.L_x_1144) ;  /* 0x0000000000542947 */ /* 0x000fec0003800000 */
[----:B------:R-:W-:Y:S01]  /*29a0*/  IADD3 R6, -R17, R16, R8 ;  /* 0x0000001011067210 */ /* 0x000fe20007ffe108 */
[----:B------:R-:W-:Y:S03]  /*29b0*/  BSSY B0, `(.L_x_1145) ;  /* 0x0000010000007945 */ /* 0x000fe60003800000 */
[----:B------:R-:W-:-:S13]  /*29c0*/  ISETP.GT.AND P2, PT, R6, -0x1, PT ;  /* 0xffffffff0600780c */ /* 0x000fda0003f44270 */
[----:B------:R-:W-:Y:S05]  /*29d0*/  @P2 BRA `(.L_x_1146) ;  /* 0x0000000000202947 */ /* 0x000fea0003800000 */
[----:B------:R-:W-:Y:S01]  /*29e0*/  UISETP.NE.AND UP2, UPT, UR5, 0x1, UPT ;  /* 0x000000010500788c */ /* 0x000fe2000bf45270 */
[----:B------:R-:W-:-:S05]  /*29f0*/  LOP3.LUT R6, RZ, R6, RZ, 0x33, !PT ;  /* 0x00000006ff067212 */ /* 0x000fca00078e33ff */
[----:B------:R-:W-:-:S05]  /*2a00*/  PLOP3.LUT P2, PT, PT, PT, UP2, 0x80, 0x0 ;  /* 0x000000000000781c */ /* 0x000fca0003f4f028 */
[----:B------:R-:W-:-:S08]  /*2a10*/  @UP2 ULDC.64 UR6, c[0x0][0x9e8] ;  /* 0x00027a0000062ab9 */ /* 0x000fd00000000a00 */
[----:B------:R-:W-:-:S05]  /*2a20*/  @P2 IMAD.HI.U32 R8, R6, UR6, RZ ;  /* 0x0000000606082c27 */ /* 0x000fca000f8e00ff */
[----:B------:R-:W-:-:S04]  /*2a30*/  @P2 SHF.R.U32.HI R6, RZ, UR7, R8 ;  /* 0x00000007ff062c19 */ /* 0x000fc80008011608 */
[----:B------:R-:W-:Y:S01]  /*2a40*/  LOP3.LUT R6, RZ, R6, RZ, 0x33, !PT ;  /* 0x00000006ff067212 */ /* 0x000fe200078e33ff */
[----:B------:R-:W-:Y:S06]  /*2a50*/  BRA `(.L_x_1147) ;  /* 0x0000000000147947 */ /* 0x000fec0003800000 */
.L_x_1146:
[----:B------:R-:W-:-:S06]  /*2a60*/  UISETP.NE.AND UP2, UPT, UR5, 0x1, UPT ;  /* 0x000000010500788c */ /* 0x000fcc000bf45270 */
[----:B------:R-:W-:-:S05]  /*2a70*/  PLOP3.LUT P2, PT, PT, PT, UP2, 0x80, 0x0 ;  /* 0x000000000000781c */ /* 0x000fca0003f4f028 */
[----:B------:R-:W-:-:S08]  /*2a80*/  @UP2 ULDC.64 UR6, c[0x0][0x9e8] ;  /* 0x00027a0000062ab9 */ /* 0x000fd00000000a00 */
[----:B------:R-:W-:-:S05]  /*2a90*/  @P2 IMAD.HI.U32 R8, R6, UR6, RZ ;  /* 0x0000000606082c27 */ /* 0x000fca000f8e00ff */
[----:B------:R-:W-:-:S07]  /*2aa0*/  @P2 SHF.R.U32.HI R6, RZ, UR7, R8 ;  /* 0x00000007ff062c19 */ /* 0x000fce0008011608 */
.L_x_1147:
[----:B------:R-:W-:Y:S05]  /*2ab0*/  BSYNC B0 ;  /* 0x0000000000007941 */ /* 0x000fea0003800000 */
.L_x_1145:
[----:B------:R-:W-:-:S05]  /*2ac0*/  IMAD R6, R6, UR5, R9 ;  /* 0x0000000506067c24 */ /* 0x000fca000f8e0209 */
[----:B------:R-:W-:Y:S02]  /*2ad0*/  VIMNMX R3, R3, R6, !PT ;  /* 0x0000000603037248 */ /* 0x000fe40007fe0100 */
[----:B------:R-:W-:-:S07]  /*2ae0*/  VIADDMNMX R0, R6, UR5, R0, PT ;  /* 0x0000000506007c46 */ /* 0x000fce000b800100 */
.L_x_1144:
[C---:B------:R-:W-:Y:S02]  /*2af0*/  ISETP.GE.AND P2, PT, R7.reuse, 0x2, PT ;  /* 0x000000020700780c */ /* 0x040fe40003f46270 */
[----:B------:R-:W-:Y:S02]  /*2b00*/  ISETP.GE.AND P6, PT, R7, 0xa, PT ;  /* 0x0000000a0700780c */ /* 0x000fe40003fc6270 */
[----:B------:R-:W-:Y:S02]  /*2b10*/  ISETP.GT.AND P4, PT, R3, 0x1, !P2 ;  /* 0x000000010300780c */ /* 0x000fe40005784270 */
[----:B------:R-:W-:Y:S02]  /*2b20*/  ISETP.GE.AND P3, PT, R7, 0x9, PT ;  /* 0x000000090700780c */ /* 0x000fe40003f66270 */
[----:B------:R-:W-:Y:S02]  /*2b30*/  ISETP.LT.OR P4, PT, R0, 0x2, P4 ;  /* 0x000000020000780c */ /* 0x000fe40002781670 */
[----:B------:R-:W-:-:S02]  /*2b40*/  P2R R11, PR, RZ, 0x40 ;  /* 0x00000040ff0b7803 */ /* 0x000fc40000000000 */
[----:B------:R-:W-:Y:S02]  /*2b50*/  FSEL R84, R25, -INF , !P4 ;  /* 0xff80000019547808 */ /* 0x000fe40006000000 */
[C---:B------:R-:W-:Y:S02]  /*2b60*/  ISETP.GT.AND P4, PT, R3.reuse, 0x9, !P6 ;  /* 0x000000090300780c */ /* 0x040fe40007784270 */
[----:B------:R-:W-:Y:S02]  /*2b70*/  ISETP.GT.AND P5, PT, R3, 0x8, !P3 ;  /* 0x000000080300780c */ /* 0x000fe40005fa4270 */
[----:B------:R-:W-:Y:S02]  /*2b80*/  ISETP.LT.OR P4, PT, R0, 0xa, P4 ;  /* 0x0000000a0000780c */ /* 0x000fe40002781670 */
[----:B------:R-:W-:Y:S02]  /*2b90*/  ISETP.GE.AND P6, PT, R7, 0x11, PT ;  /* 0x000000110700780c */ /* 0x000fe40003fc6270 */
[----:B------:R-:W-:-:S02]  /*2ba0*/  FSEL R86, R29, -INF , !P4 ;  /* 0xff8000001d567808 */ /* 0x000fc40006000000 */
[----:B------:R-:W-:Y:S02]  /*2bb0*/  ISETP.LT.OR P5, PT, R0, 0x9, P5 ;  /* 0x000000090000780c */ /* 0x000fe40002fa1670 */
[----:B------:R-:W-:Y:S02]  /*2bc0*/  ISETP.GT.AND P4, PT, R3, 0x10, !P6 ;  /* 0x000000100300780c */ /* 0x000fe40007784270 */
[----:B------:R-:W-:Y:S02]  /*2bd0*/  FSEL R158, R28, -INF , !P5 ;  /* 0xff8000001c9e7808 */ /* 0x000fe40006800000 */
        /* <DEDUP_REMOVED lines=15> */
[C---:B------:R-:W-:Y:S02]  /*2cd0*/  ISETP.LT.OR P4, PT, R0.reuse, 0x1a, P4 ;  /* 0x0000001a0000780c */ /* 0x040fe40002781670 */
        /* <DEDUP_REMOVED lines=65> */
[----:B------:R-:W-:Y:S02]  /*30f0*/  P2R R12, PR, RZ, 0x40 ;  /* 0x00000040ff0c7803 */ /* 0x000fe40000000000 */
        /* <DEDUP_REMOVED lines=16> */
[----:B------:R-:W-:-:S04]  /*3200*/  ISETP.GT.AND P6, PT, R3, 0x59, !P6 ;  /* 0x000000590300780c */ /* 0x000fc800077c4270 */
[----:B------:R-:W-:Y:S02]  /*3210*/  ISETP.LT.OR P6, PT, R0, 0x5a, P6 ;  /* 0x0000005a0000780c */ /* 0x000fe400037c1670 */
[----:B------:R-:W0:Y:S02]  /*3220*/  SHFL.IDX PT, R0, R2, 0x1, 0x1c1f ;  /* 0x003c1f0002007f89 */ /* 0x000e2400000e0000 */
[----:B------:R-:W-:Y:S02]  /*3230*/  FSEL R20, R69, -INF , !P6 ;  /* 0xff80000045147808 */ /* 0x000fe40007000000 */
[----:B------:R-:W-:Y:S02]  /*3240*/  PLOP3.LUT P6, PT, PT, PT, UP1, 0x40, 0x0 ;  /* 0x000000000000781c */ /* 0x000fe40003fce818 */
[----:B0-----:R-:W-:Y:S01]  /*3250*/  VIADDMNMX R15, R0, R10, R15, PT ;  /* 0x0000000a000f7246 */ /* 0x001fe2000380010f */
[----:B------:R-:W-:-:S10]  /*3260*/  IMAD.IADD R21, R21, 0x1, R0 ;  /* 0x0000000115157824 */ /* 0x000fd400078e0200 */
[----:B------:R-:W-:Y:S05]  /*3270*/  @P6 BRA `(.L_x_1148) ;  /* 0x00000000005c6947 */ /* 0x000fea0003800000 */
        /* <DEDUP_REMOVED lines=8> */
[----:B------:R-:W-:Y:S01]  /*3300*/  @P6 IMAD.HI.U32 R2, R0, UR6, RZ ;  /* 0x0000000600026c27 */ /* 0x000fe2000f8e00ff */
[----:B------:R-:W-:-:S13]  /*3310*/  PLOP3.LUT P6, PT, PT, PT, UP2, 0x80, 0x0 ;  /* 0x000000000000781c */ /* 0x000fda0003fcf028 */
[----:B------:R-:W-:-:S04]  /*3320*/  @P6 SHF.R.U32.HI R0, RZ, UR7, R2 ;  /* 0x00000007ff006c19 */ /* 0x000fc80008011602 */
[----:B------:R-:W-:Y:S01]  /*3330*/  LOP3.LUT R0, RZ, R0, RZ, 0x33, !PT ;  /* 0x00000000ff007212 */ /* 0x000fe200078e33ff */
[----:B------:R-:W-:Y:S06]  /*3340*/  BRA `(.L_x_1151) ;  /* 0x0000000000187947 */ /* 0x000fec0003800000 */
.L_x_1150:
[----:B------:R-:W-:-:S06]  /*3350*/  UISETP.NE.AND UP2, UPT, UR5, 0x1, UPT ;  /* 0x000000010500788c */ /* 0x000fcc000bf45270 */
[----:B------:R-:W-:-:S05]  /*3360*/  PLOP3.LUT P6, PT, PT, PT, UP2, 0x80, 0x0 ;  /* 0x000000000000781c */ /* 0x000fca0003fcf028 */
[----:B------:R-:W-:-:S08]  /*3370*/  @UP2 ULDC.64 UR6, c[0x0][0x9e8] ;  /* 0x00027a0000062ab9 */ /* 0x000fd00000000a00 */
[----:B------:R-:W-:Y:S01]  /*3380*/  @P6 IMAD.HI.U32 R2, R0, UR6, RZ ;  /* 0x0000000600026c27 */ /* 0x000fe2000f8e00ff */
[----:B------:R-:W-:-:S13]  /*3390*/  PLOP3.LUT P6, PT, PT, PT, UP2, 0x80, 0x0 ;  /* 0x000000000000781c */ /* 0x000fda0003fcf028 */
[----:B------:R-:W-:-:S07]  /*33a0*/  @P6 SHF.R.U32.HI R0, RZ, UR7, R2 ;  /* 0x00000007ff006c19 */ /* 0x000fce0008011602 */
.L_x_1151:
[----:B------:R-:W-:Y:S05]  /*33b0*/  BSYNC B0 ;  /* 0x0000000000007941 */ /* 0x000fea0003800000 */
.L_x_1149:
[----:B------:R-:W-:-:S05]  /*33c0*/  IMAD R0, R0, UR5, R9 ;  /* 0x0000000500007c24 */ /* 0x000fca000f8e0209 */
[----:B------:R-:W-:Y:S02]  /*33d0*/  VIMNMX R21, R21, R0, !PT ;  /* 0x0000000015157248 */ /* 0x000fe40007fe0100 */
[----:B------:R-:W-:-:S07]  /*33e0*/  VIADDMNMX R15, R0, UR5, R15, PT ;  /* 0x00000005000f7c46 */ /* 0x000fce000b80010f */
.L_x_1148:
[C---:B------:R-:W-:Y:S01]  /*33f0*/  ISETP.GT.AND P2, PT, R21.reuse, 0x1, !P2 ;  /* 0x000000011500780c */ /* 0x040fe20005744270 */
[----:B------:R-:W-:Y:S01]  /*3400*/  ULDC UR6, c[0x0][0x988] ;  /* 0x0002620000067ab9 */ /* 0x000fe20000000800 */
[----:B------:R-:W-:Y:S01]  /*3410*/  ISETP.GT.AND P3, PT, R21, 0x8, !P3 ;  /* 0x000000081500780c */ /* 0x000fe20005f64270 */
[----:B------:R-:W-:Y:S01]  /*3420*/  IMAD.U32 R9, RZ, RZ, UR6 ;  /* 0x00000006ff097e24 */ /* 0x000fe2000f8e00ff */
[C---:B------:R-:W-:Y:S01]  /*3430*/  ISETP.LT.OR P2, PT, R15.reuse, 0x2, P2 ;  /* 0x000000020f00780c */ /* 0x040fe20001741670 */
[----:B------:R-:W-:Y:S01]  /*3440*/  @UP0 ULDC UR6, c[0x0][0x44c] ;  /* 0x0001130000060ab9 */ /* 0x000fe20000000800 */
[----:B------:R-:W-:Y:S01]  /*3450*/  ISETP.LT.OR P3, PT, R15, 0x9, P3 ;  /* 0x000000090f00780c */ /* 0x000fe20001f61670 */
[----:B------:R-:W-:Y:S01]  /*3460*/  UIMAD.WIDE.U32 UR6, UR39, UR6, URZ ;  /* 0x00000006270672a5 */ /* 0x000fe2000f8e003f */
[----:B------:R-:W-:Y:S01]  /*3470*/  FSEL R36, R27, -INF , !P2 ;  /* 0xff8000001b247808 */ /* 0x000fe20005000000 */
[----:B------:R-:W-:Y:S01]  /*3480*/  @UP0 ULDC UR15, c[0x0][0x450] ;  /* 0x00011400000f0ab9 */ /* 0x000fe20000000800 */
[----:B------:R-:W-:Y:S01]  /*3490*/  ISETP.NE.AND P2, PT, R11, RZ, PT ;  /* 0x000000ff0b00720c */ /* 0x000fe20003f45270 */
[----:B------:R-:W-:Y:S01]  /*34a0*/  UMOV UR10, UR39 ;  /* 0x00000027000a7c82 */ /* 0x000fe20008000000 */
[----:B------:R-:W-:Y:S01]  /*34b0*/  FSEL R32, R30, -INF , !P3 ;  /* 0xff8000001e207808 */ /* 0x000fe20005800000 */
[----:B------:R-:W-:Y:S01]  /*34c0*/  @UP0 USHF.R.U32.HI UR10, URZ, UR15, UR7 ;  /* 0x0000000f3f0a0299 */ /* 0x000fe20008011607 */
[----:B------:R-:W-:-:S02]  /*34d0*/  ISETP.GT.AND P2, PT, R21, 0x9, !P2 ;  /* 0x000000091500780c */ /* 0x000fc40005744270 */
[----:B------:R-:W-:Y:S02]  /*34e0*/  ISETP.NE.AND P3, PT, R14, RZ, PT ;  /* 0x000000ff0e00720c */ /* 0x000fe40003f65270 */
[----:B------:R-:W-:Y:S02]  /*34f0*/  ISETP.LT.OR P2, PT, R15, 0xa, P2 ;  /* 0x0000000a0f00780c */ /* 0x000fe40001741670 */
[----:B------:R-:W-:Y:S02]  /*3500*/  ISETP.NE.AND P6, PT, R25, RZ, PT ;  /* 0x000000ff1900720c */ /* 0x000fe40003fc5270 */
[----:B------:R-:W-:Y:S02]  /*3510*/  FSEL R30, R31, -INF , !P2 ;  /* 0xff8000001f1e7808 */ /* 0x000fe40005000000 */
[----:B------:R-:W-:Y:S02]  /*3520*/  ISETP.NE.AND P2, PT, R12, RZ, PT ;  /* 0x000000ff0c00720c */ /* 0x000fe40003f45270 */
[----:B------:R-:W-:-:S02]  /*3530*/  FMNMX.FTZ R3, R156, R84, !PT ;  /* 0x000000549c037209 */ /* 0x000fc40007810000 */
[----:B------:R-:W-:Y:S02]  /*3540*/  ISETP.GT.AND P2, PT, R21, 0x10, !P2 ;  /* 0x000000101500780c */ /* 0x000fe40005744270 */
[----:B------:R-:W-:Y:S02]  /*3550*/  FMNMX.FTZ R3, R158, R3, !PT ;  /* 0x000000039e037209 */ /* 0x000fe40007810000 */
[----:B------:R-:W-:Y:S02]  /*3560*/  ISETP.LT.OR P2, PT, R15, 0x11, P2 ;  /* 0x000000110f00780c */ /* 0x000fe40001741670 */
[----:B------:R-:W-:Y:S02]  /*3570*/  FMNMX.FTZ R3, R86, R3, !PT ;  /* 0x0000000356037209 */ /* 0x000fe40007810000 */
[----:B------:R-:W-:Y:S02]  /*3580*/  FSEL R34, R34, -INF , !P2 ;  /* 0xff80000022227808 */ /* 0x000fe40005000000 */
[----:B------:R-:W-:-:S02]  /*3590*/  ISETP.NE.AND P2, PT, R13, RZ, PT ;  /* 0x000000ff0d00720c */ /* 0x000fc40003f45270 */
[----:B------:R-:W-:Y:S02]  /*35a0*/  FMNMX.FTZ R3, R152, R3, !PT ;  /* 0x0000000398037209 */ /* 0x000fe40007810000 */
[----:B------:R-:W-:Y:S02]  /*35b0*/  ISETP.GT.AND P2, PT, R21, 0x11, !P2 ;  /* 0x000000111500780c */ /* 0x000fe40005744270 */
[----:B------:R-:W-:Y:S02]  /*35c0*/  FMNMX.FTZ R3, R88, R3, !PT ;  /* 0x0000000358037209 */ /* 0x000fe40007810000 */
[----:B------:R-:W-:Y:S02]  /*35d0*/  ISETP.LT.OR P2, PT, R15, 0x12, P2 ;  /* 0x000000120f00780c */ /* 0x000fe40001741670 */
[----:B------:R-:W-:Y:S02]  /*35e0*/  FMNMX.FTZ R3, R90, R3, !PT ;  /* 0x000000035a037209 */ /* 0x000fe40007810000 */
[----:B------:R-:W-:-:S02]  /*35f0*/  FSEL R24, R35, -INF , !P2 ;  /* 0xff80000023187808 */ /* 0x000fc40005000000 */
[----:B------:R-:W-:Y:S02]  /*3600*/  ISETP.GT.AND P2, PT, R21, 0x18, !P3 ;  /* 0x000000181500780c */ /* 0x000fe40005f44270 */
[----:B------:R-:W-:Y:S02]  /*3610*/  FMNMX.FTZ R3, R92, R3, !PT ;  /* 0x000000035c037209 */ /* 0x000fe40007810000 */
[----:B------:R-:W-:Y:S02]  /*3620*/  ISETP.LT.OR P2, PT, R15, 0x19, P2 ;  /* 0x000000190f00780c */ /* 0x000fe40001741670 */
[----:B------:R-:W-:Y:S02]  /*3630*/  FMNMX.FTZ R3, R80, R3, !PT ;  /* 0x0000000350037209 */ /* 0x000fe40007810000 */
[----:B------:R-:W-:Y:S02]  /*3640*/  FSEL R38, R38, -INF , !P2 ;  /* 0xff80000026267808 */ /* 0x000fe40005000000 */
        /* <DEDUP_REMOVED lines=38> */
[----:B------:R-:W-:Y:S01]  /*38b0*/  ISETP.NE.AND P3, PT, R77, RZ, PT ;  /* 0x000000ff4d00720c */ /* 0x000fe20003f65270 */
[----:B------:R-:W0:Y:S01]  /*38c0*/  SHFL.BFLY PT, R82, R7, 0x2, 0x1f ;  /* 0x0c401f0007527f89 */ /* 0x000e2200000e0000 */
[----:B------:R-:W-:Y:S02]  /*38d0*/  FSEL R50, R50, -INF , !P2 ;  /* 0xff80000032327808 */ /* 0x000fe40005000000 */
[----:B------:R-:W-:Y:S02]  /*38e0*/  ISETP.NE.AND P2, PT, R73, RZ, PT ;  /* 0x000000ff4900720c */ /* 0x000fe40003f45270 */
[C---:B------:R-:W-:Y:S02]  /*38f0*/  ISETP.GT.AND P4, PT, R21.reuse, 0x51, !P4 ;  /* 0x000000511500780c */ /* 0x040fe40006784270 */
[----:B------:R-:W-:-:S02]  /*3900*/  ISETP.GT.AND P2, PT, R21, 0x31, !P2 ;  /* 0x000000311500780c */ /* 0x000fc40005744270 */
[----:B------:R-:W-:Y:S02]  /*3910*/  ISETP.GT.AND P5, PT, R21, 0x58, !P5 ;  /* 0x000000581500780c */ /* 0x000fe40006fa4270 */
[C---:B------:R-:W-:Y:S02]  /*3920*/  ISETP.LT.OR P2, PT, R15.reuse, 0x32, P2 ;  /* 0x000000320f00780c */ /* 0x040fe40001741670 */
[----:B------:R-:W-:Y:S02]  /*3930*/  ISETP.LT.OR P4, PT, R15, 0x52, P4 ;  /* 0x000000520f00780c */ /* 0x000fe40002781670 */
[----:B------:R-:W-:Y:S02]  /*3940*/  FSEL R6, R51, -INF , !P2 ;  /* 0xff80000033067808 */ /* 0x000fe40005000000 */
[----:B------:R-:W-:Y:S02]  /*3950*/  ISETP.NE.AND P2, PT, R49, RZ, PT ;  /* 0x000000ff3100720c */ /* 0x000fe40003f45270 */
[----:B------:R-:W-:-:S02]  /*3960*/  ISETP.LT.OR P5, PT, R15, 0x59, P5 ;  /* 0x000000590f00780c */ /* 0x000fc40002fa1670 */
[----:B------:R-:W-:Y:S02]  /*3970*/  ISETP.GT.AND P2, PT, R21, 0x38, !P2 ;  /* 0x000000381500780c */ /* 0x000fe40005744270 */
[----:B------:R-:W-:Y:S02]  /*3980*/  FSEL R70, R70, -INF , !P5 ;  /* 0xff80000046467808 */ /* 0x000fe40006800000 */
[----:B------:R-:W-:Y:S02]  /*3990*/  ISETP.LT.OR P2, PT, R15, 0x39, P2 ;  /* 0x000000390f00780c */ /* 0x000fe40001741670 */
[----:B0-----:R-:W-:Y:S02]  /*39a0*/  FMNMX.FTZ R82, R7, R82, !PT ;  /* 0x0000005207527209 */ /* 0x001fe40007810000 */
[----:B------:R-:W-:Y:S02]  /*39b0*/  FSEL R54, R54, -INF , !P2 ;  /* 0xff80000036367808 */ /* 0x000fe40005000000 */
[----:B------:R-:W-:Y:S01]  /*39c0*/  ISETP.NE.AND P2, PT, R75, RZ, PT ;  /* 0x000000ff4b00720c */ /* 0x000fe20003f45270 */
[----:B------:R-:W0:Y:S01]  /*39d0*/  SHFL.BFLY PT, R3, R82, 0x1, 0x1f ;  /* 0x0c201f0052037f89 */ /* 0x000e2200000e0000 */
[----:B------:R-:W-:-:S02]  /*39e0*/  R2UR UR11, R93 ;  /* 0x000000005d0b72ca */ /* 0x000fc400000e0000 */
[----:B------:R-:W-:-:S04]  /*39f0*/  ISETP.GT.AND P2, PT, R21, 0x39, !P2 ;  /* 0x000000391500780c */ /* 0x000fc80005744270 */
[----:B------:R-:W-:-:S04]  /*3a00*/  ISETP.LT.OR P2, PT, R15, 0x3a, P2 ;  /* 0x0000003a0f00780c */ /* 0x000fc80001741670 */
[----:B------:R-:W-:Y:S02]  /*3a10*/  FSEL R10, R55, -INF , !P2 ;  /* 0xff800000370a7808 */ /* 0x000fe40005000000 */
[----:B------:R-:W-:Y:S01]  /*3a20*/  ISETP.NE.AND P2, PT, R53, RZ, PT ;  /* 0x000000ff3500720c */ /* 0x000fe20003f45270 */
[----:B------:R-:W-:-:S03]  /*3a30*/  UIADD3 UR6, UR11, UR10, URZ ;  /* 0x0000000a0b067290 */ /* 0x000fc6000fffe03f */
[----:B------:R-:W-:Y:S01]  /*3a40*/  ISETP.GT.AND P2, PT, R21, 0x40, !P2 ;  /* 0x000000401500780c */ /* 0x000fe20005744270 */
[----:B------:R-:W-:-:S03]  /*3a50*/  UIADD3 UR4, UR6, UR4, URZ ;  /* 0x0000000406047290 */ /* 0x000fc6000fffe03f */
[----:B------:R-:W-:Y:S02]  /*3a60*/  ISETP.LT.OR P2, PT, R15, 0x41, P2 ;  /* 0x000000410f00780c */ /* 0x000fe40001741670 */
[----:B0-----:R-:W-:Y:S02]  /*3a70*/  FMNMX.FTZ R3, R82, R3, !PT ;  /* 0x0000000352037209 */ /* 0x001fe40007810000 */
[----:B------:R-:W-:Y:S02]  /*3a80*/  FSEL R58, R58, -INF , !P2 ;  /* 0xff8000003a3a7808 */ /* 0x000fe40005000000 */
[----:B------:R-:W-:Y:S01]  /*3a90*/  ISETP.GT.AND P2, PT, R21, 0x41, !P3 ;  /* 0x000000411500780c */ /* 0x000fe20005f44270 */
[----:B------:R-:W-:Y:S01]  /*3aa0*/  FMUL.FTZ R11, R3, R9 ;  /* 0x00000009030b7220 */ /* 0x000fe20000410000 */
[----:B------:R-:W-:Y:S02]  /*3ab0*/  ISETP.NE.AND P3, PT, R61, RZ, PT ;  /* 0x000000ff3d00720c */ /* 0x000fe40003f65270 */
[----:B------:R-:W-:-:S02]  /*3ac0*/  ISETP.LT.OR P2, PT, R15, 0x42, P2 ;  /* 0x000000420f00780c */ /* 0x000fc40001741670 */
[----:B------:R-:W-:Y:S02]  /*3ad0*/  ISETP.GT.AND P3, PT, R21, 0x50, !P3 ;  /* 0x000000501500780c */ /* 0x000fe40005f64270 */
[----:B------:R-:W-:Y:S02]  /*3ae0*/  FSEL R12, R59, -INF , !P2 ;  /* 0xff8000003b0c7808 */ /* 0x000fe40005000000 */
[----:B------:R-:W-:Y:S02]  /*3af0*/  ISETP.GT.AND P2, PT, R21, RZ, !P6 ;  /* 0x000000ff1500720c */ /* 0x000fe40007744270 */
[----:B------:R-:W-:Y:S02]  /*3b00*/  ISETP.NE.AND P6, PT, R57, RZ, PT ;  /* 0x000000ff3900720c */ /* 0x000fe40003fc5270 */
[C---:B------:R-:W-:Y:S02]  /*3b10*/  ISETP.LT.OR P2, PT, R15.reuse, 0x1, P2 ;  /* 0x000000010f00780c */ /* 0x040fe40001741670 */
[----:B------:R-:W-:-:S02]  /*3b20*/  ISETP.LT.OR P3, PT, R15, 0x51, P3 ;  /* 0x000000510f00780c */ /* 0x000fc40001f61670 */
[----:B------:R-:W-:Y:S02]  /*3b30*/  FSEL R26, R26, -INF , !P2 ;  /* 0xff8000001a1a7808 */ /* 0x000fe40005000000 */
[----:B------:R-:W-:Y:S02]  /*3b40*/  FSETP.NEU.FTZ.AND P2, PT, R3, -INF , PT ;  /* 0xff8000000300780b */ /* 0x000fe40003f5d000 */
[----:B------:R-:W-:Y:S02]  /*3b50*/  FMNMX.FTZ R7, R26, R36, !PT ;  /* 0x000000241a077209 */ /* 0x000fe40007810000 */
[----:B------:R-:W-:Y:S02]  /*3b60*/  FSEL R27, R11, RZ, P2 ;  /* 0x000000ff0b1b7208 */ /* 0x000fe40001000000 */
[----:B------:R-:W-:Y:S02]  /*3b70*/  FMNMX.FTZ R7, R32, R7, !PT ;  /* 0x0000000720077209 */ /* 0x000fe40007810000 */
[----:B------:R-:W-:Y:S01]  /*3b80*/  ISETP.GT.AND P2, PT, R21, 0x48, !P6 ;  /* 0x000000481500780c */ /* 0x000fe20007744270 */
[--C-:B------:R-:W-:Y:S01]  /*3b90*/  FFMA.FTZ R25, R84, R9, -R27.reuse ;  /* 0x0000000954197223 */ /* 0x100fe2000001081b */
[----:B------:R-:W-:Y:S01]  /*3ba0*/  FMNMX.FTZ R7, R30, R7, !PT ;  /* 0x000000071e077209 */ /* 0x000fe20007810000 */
[-CC-:B------:R-:W-:Y:S01]  /*3bb0*/  FFMA.FTZ R29, R86, R9.reuse, -R27.reuse ;  /* 0x00000009561d7223 */ /* 0x180fe2000001081b */
[----:B------:R-:W-:Y:S01]  /*3bc0*/  ISETP.LT.OR P2, PT, R15, 0x49, P2 ;  /* 0x000000490f00780c */ /* 0x000fe20001741670 */
[--C-:B------:R-:W-:Y:S01]  /*3bd0*/  FFMA.FTZ R31, R88, R9, -R27.reuse ;  /* 0x00000009581f7223 */ /* 0x100fe2000001081b */
[----:B------:R-:W-:Y:S01]  /*3be0*/  FMNMX.FTZ R11, R34, R7, !PT ;  /* 0x00000007220b7209 */ /* 0x000fe20007810000 */
[-CC-:B------:R-:W-:Y:S01]  /*3bf0*/  FFMA.FTZ R156, R156, R9.reuse, -R27.reuse ;  /* 0x000000099c9c7223 */ /* 0x180fe2000001081b */
[----:B------:R0:W-:Y:S01]  /*3c00*/  MUFU.EX2 R7, R25 ;  /* 0x0000001900077308 */ /* 0x0001e20000000800 */
[----:B------:R-:W-:Y:S01]  /*3c10*/  FSEL R62, R62, -INF , !P2 ;  /* 0xff8000003e3e7808 */ /* 0x000fe20005000000 */
[--C-:B------:R-:W-:Y:S01]  /*3c20*/  FFMA.FTZ R158, R158, R9, -R27.reuse ;  /* 0x000000099e9e7223 */ /* 0x100fe2000001081b */
[----:B------:R-:W-:Y:S01]  /*3c30*/  FMNMX.FTZ R11, R24, R11, !PT ;  /* 0x0000000b180b7209 */ /* 0x000fe20007810000 */
[-CC-:B------:R-:W-:Y:S01]  /*3c40*/  FFMA.FTZ R152, R152, R9.reuse, -R27.reuse ;  /* 0x0000000998987223 */ /* 0x180fe2000001081b */
[----:B------:R-:W-:Y:S01]  /*3c50*/  ISETP.NE.AND P2, PT, R81, RZ, PT ;  /* 0x000000ff5100720c */ /* 0x000fe20003f45270 */
[--C-:B------:R-:W-:Y:S01]  /*3c60*/  FFMA.FTZ R39, R8, R9, -R27.reuse ;  /* 0x0000000908277223 */ /* 0x100fe2000001081b */
[----:B------:R-:W-:Y:S01]  /*3c70*/  FMNMX.FTZ R11, R38, R11, !PT ;  /* 0x0000000b260b7209 */ /* 0x000fe20007810000 */
[----:B------:R-:W1:Y:S01]  /*3c80*/  MUFU.EX2 R156, R156 ;  /* 0x0000009c009c7308 */ /* 0x000e620000000800 */
[----:B------:R-:W-:Y:S01]  /*3c90*/  ISETP.GT.AND P2, PT, R21, 0x49, !P2 ;  /* 0x000000491500780c */ /* 0x000fe20005744270 */
[--C-:B------:R-:W-:Y:S01]  /*3ca0*/  FFMA.FTZ R33, R90, R9, -R27.reuse ;  /* 0x000000095a217223 */ /* 0x100fe2000001081b */
[----:B------:R-:W-:Y:S01]  /*3cb0*/  FMNMX.FTZ R11, R14, R11, !PT ;  /* 0x0000000b0e0b7209 */ /* 0x000fe20007810000 */
[-CC-:B------:R-:W-:Y:S01]  /*3cc0*/  FFMA.FTZ R20, R20, R9.reuse, -R27.reuse ;  /* 0x0000000914147223 */ /* 0x180fe2000001081b */
[----:B------:R-:W-:Y:S01]  /*3cd0*/  ISETP.LT.OR P2, PT, R15, 0x4a, P2 ;  /* 0x0000004a0f00780c */ /* 0x000fe20001741670 */
[--C-:B------:R-:W-:Y:S01]  /*3ce0*/  FFMA.FTZ R76, R76, R9, -R27.reuse ;  /* 0x000000094c4c7223 */ /* 0x100fe2000001081b */
[----:B------:R-:W-:Y:S01]  /*3cf0*/  FMNMX.FTZ R13, R42, R11, !PT ;  /* 0x0000000b2a0d7209 */ /* 0x000fe20007810000 */
[----:B------:R-:W-:Y:S01]  /*3d00*/  MUFU.EX2 R158, R158 ;  /* 0x0000009e009e7308 */ /* 0x000fe20000000800 */
[----:B------:R-:W-:Y:S01]  /*3d10*/  FSEL R82, R63, -INF , !P2 ;  /* 0xff8000003f527808 */ /* 0x000fe20005000000 */
[--C-:B------:R-:W-:Y:S01]  /*3d20*/  FFMA.FTZ R72, R72, R9, -R27.reuse ;  /* 0x0000000948487223 */ /* 0x100fe2000001081b */
[----:B------:R-:W-:Y:S01]  /*3d30*/  FMNMX.FTZ R13, R0, R13, !PT ;  /* 0x0000000d000d7209 */ /* 0x000fe20007810000 */
[-CC-:B------:R-:W-:Y:S01]  /*3d40*/  FFMA.FTZ R48, R48, R9.reuse, -R27.reuse ;  /* 0x0000000930307223 */ /* 0x180fe2000001081b */
[----:B------:R-:W-:Y:S01]  /*3d50*/  ISETP.NE.AND P6, PT, R65, RZ, PT ;  /* 0x000000ff4100720c */ /* 0x000fe20003fc5270 */
[--C-:B------:R-:W-:Y:S01]  /*3d60*/  FFMA.FTZ R52, R52, R9, -R27.reuse ;  /* 0x0000000934347223 */ /* 0x100fe2000001081b */
[----:B------:R-:W-:Y:S01]  /*3d70*/  FMNMX.FTZ R13, R46, R13, !PT ;  /* 0x0000000d2e0d7209 */ /* 0x000fe20007810000 */
[----:B------:R2:W-:Y:S01]  /*3d80*/  MUFU.EX2 R11, R29 ;  /* 0x0000001d000b7308 */ /* 0x0005e20000000800 */
[----:B------:R-:W-:Y:S01]  /*3d90*/  FSEL R66, R66, -INF , !P3 ;  /* 0xff80000042427808 */ /* 0x000fe20005800000 */
[--C-:B------:R-:W-:Y:S01]  /*3da0*/  FFMA.FTZ R44, R44, R9, -R27.reuse ;  /* 0x000000092c2c7223 */ /* 0x100fe2000001081b */
[----:B------:R-:W-:Y:S01]  /*3db0*/  FMNMX.FTZ R13, R2, R13, !PT ;  /* 0x0000000d020d7209 */ /* 0x000fe20007810000 */
[-CC-:B------:R-:W-:Y:S01]  /*3dc0*/  FFMA.FTZ R56, R56, R9.reuse, -R27.reuse ;  /* 0x0000000938387223 */ /* 0x180fe2000001081b */
[----:B------:R-:W-:Y:S01]  /*3dd0*/  ISETP.GT.AND P6, PT, R21, 0x59, !P6 ;  /* 0x000000591500780c */ /* 0x000fe200077c4270 */
[--C-:B------:R-:W-:Y:S01]  /*3de0*/  FFMA.FTZ R21, R80, R9, -R27.reuse ;  /* 0x0000000950157223 */ /* 0x100fe2000001081b */
[----:B0-----:R-:W-:Y:S01]  /*3df0*/  FMNMX.FTZ R25, R50, R13, !PT ;  /* 0x0000000d32197209 */ /* 0x001fe20007810000 */
[----:B------:R-:W-:Y:S01]  /*3e00*/  MUFU.EX2 R152, R152 ;  /* 0x0000009800987308 */ /* 0x000fe20000000800 */
[----:B------:R-:W-:Y:S01]  /*3e10*/  FSEL R80, R67, -INF , !P4 ;  /* 0xff80000043507808 */ /* 0x000fe20006000000 */
[--C-:B--2---:R-:W-:Y:S01]  /*3e20*/  FFMA.FTZ R29, R92, R9, -R27.reuse ;  /* 0x000000095c1d7223 */ /* 0x104fe2000001081b */
[----:B------:R-:W-:Y:S01]  /*3e30*/  FMNMX.FTZ R25, R6, R25, !PT ;  /* 0x0000001906197209 */ /* 0x000fe20007810000 */
[-CC-:B------:R-:W-:Y:S01]  /*3e40*/  FFMA.FTZ R40, R40, R9.reuse, -R27.reuse ;  /* 0x0000000928287223 */ /* 0x180fe2000001081b */
[----:B------:R-:W-:Y:S01]  /*3e50*/  ISETP.LT.OR P6, PT, R15, 0x5a, P6 ;  /* 0x0000005a0f00780c */ /* 0x000fe200037c1670 */
[--C-:B------:R-:W-:Y:S01]  /*3e60*/  FFMA.FTZ R15, R74, R9, -R27.reuse ;  /* 0x000000094a0f7223 */ /* 0x100fe2000001081b */
[----:B------:R-:W-:Y:S01]  /*3e70*/  FMNMX.FTZ R25, R54, R25, !PT ;  /* 0x0000001936197209 */ /* 0x000fe20007810000 */
[----:B------:R0:W-:Y:S01]  /*3e80*/  MUFU.EX2 R154, R29 ;  /* 0x0000001d009a7308 */ /* 0x0001e20000000800 */
[-CC-:B------:R-:W-:Y:S01]  /*3e90*/  FFMA.FTZ R60, R60, R9.reuse, -R27.reuse ;  /* 0x000000093c3c7223 */ /* 0x180fe2000001081b */
[--C-:B------:R-:W-:Y:S01]  /*3ea0*/  FFMA.FTZ R28, R28, R9, -R27.reuse ;  /* 0x000000091c1c7223 */ /* 0x100fe2000001081b */
[----:B------:R-:W-:Y:S01]  /*3eb0*/  FMNMX.FTZ R25, R10, R25, !PT ;  /* 0x000000190a197209 */ /* 0x000fe20007810000 */
[-CC-:B------:R-:W-:Y:S01]  /*3ec0*/  FFMA.FTZ R64, R64, R9.reuse, -R27.reuse ;  /* 0x0000000940407223 */ /* 0x180fe2000001081b */
[----:B------:R-:W-:Y:S01]  /*3ed0*/  FFMA.FTZ R68, R68, R9, -R27 ;  /* 0x0000000944447223 */ /* 0x000fe2000001081b */
[----:B-1----:R-:W-:Y:S01]  /*3ee0*/  FADD.FTZ R41, R156, R7 ;  /* 0x000000079c297221 */ /* 0x002fe20000010000 */
[----:B------:R-:W-:Y:S01]  /*3ef0*/  FMNMX.FTZ R25, R58, R25, !PT ;  /* 0x000000193a197209 */ /* 0x000fe20007810000 */
[----:B------:R-:W-:Y:S01]  /*3f00*/  MUFU.EX2 R13, R31 ;  /* 0x0000001f000d7308 */ /* 0x000fe20000000800 */
[----:B0-----:R-:W-:Y:S01]  /*3f10*/  FFMA.FTZ R29, R78, R9, -R27 ;  /* 0x000000094e1d7223 */ /* 0x001fe2000001081b */
[----:B------:R-:W-:-:S02]  /*3f20*/  FSEL R78, R71, -INF , !P6 ;  /* 0xff800000474e7808 */ /* 0x000fc40007000000 */
[----:B------:R-:W-:Y:S02]  /*3f30*/  FMNMX.FTZ R25, R12, R25, !PT ;  /* 0x000000190c197209 */ /* 0x000fe40007810000 */
[----:B------:R-:W-:Y:S02]  /*3f40*/  F2FP.F16.F32.PACK_AB R156, R7, R156 ;  /* 0x0000009c079c723e */ /* 0x000fe400000000ff */
        /* <DEDUP_REMOVED lines=9> */
[----:B------:R-:W0:Y:S01]  /*3fe0*/  SHFL.BFLY PT, R74, R25, 0x2, 0x1f ;  /* 0x0c401f00194a7f89 */ /* 0x000e2200000e0000 */
[----:B------:R-:W-:Y:S08]  /*3ff0*/  MUFU.EX2 R148, R29 ;  /* 0x0000001d00947308 */ /* 0x000ff00000000800 */
[----:B------:R-:W1:Y:S08]  /*4000*/  MUFU.EX2 R76, R76 ;  /* 0x0000004c004c7308 */ /* 0x000e700000000800 */
[----:B------:R-:W-:Y:S01]  /*4010*/  MUFU.EX2 R72, R72 ;  /* 0x0000004800487308 */ /* 0x000fe20000000800 */
[----:B0-----:R-:W-:-:S07]  /*4020*/  FMNMX.FTZ R74, R25, R74, !PT ;  /* 0x0000004a194a7209 */ /* 0x001fce0007810000 */
[----:B------:R-:W0:Y:S01]  /*4030*/  MUFU.EX2 R29, R48 ;  /* 0x00000030001d7308 */ /* 0x000e220000000800 */
[----:B-1----:R-:W-:Y:S01]  /*4040*/  F2FP.F16.F32.PACK_AB R150, R31, R76 ;  /* 0x0000004c1f96723e */ /* 0x002fe200000000ff */
[----:B------:R-:W1:Y:S06]  /*4050*/  SHFL.BFLY PT, R15, R74, 0x1, 0x1f ;  /* 0x0c201f004a0f7f89 */ /* 0x000e6c00000e0000 */
[----:B------:R-:W-:Y:S08]  /*4060*/  MUFU.EX2 R52, R52 ;  /* 0x0000003400347308 */ /* 0x000ff00000000800 */
[----:B------:R-:W2:Y:S01]  /*4070*/  MUFU.EX2 R35, R44 ;  /* 0x0000002c00237308 */ /* 0x000ea20000000800 */
[----:B0-----:R-:W-:-:S07]  /*4080*/  F2FP.F16.F32.PACK_AB R144, R29, R72 ;  /* 0x000000481d90723e */ /* 0x001fce00000000ff */
[----:B------:R-:W-:Y:S01]  /*4090*/  MUFU.EX2 R56, R56 ;  /* 0x0000003800387308 */ /* 0x000fe20000000800 */
[----:B-1----:R-:W-:-:S04]  /*40a0*/  FMNMX.FTZ R8, R74, R15, !PT ;  /* 0x0000000f4a087209 */ /* 0x002fc80007810000 */
[C---:B------:R-:W-:Y:S01]  /*40b0*/  FSETP.NEU.FTZ.AND P2, PT, R8.reuse, -INF , PT ;  /* 0xff8000000800780b */ /* 0x040fe20003f5d000 */
[----:B------:R-:W-:Y:S02]  /*40c0*/  FMUL.FTZ R15, R8, R9 ;  /* 0x00000009080f7220 */ /* 0x000fe40000410000 */
[----:B------:R-:W0:Y:S01]  /*40d0*/  MUFU.EX2 R25, R40 ;  /* 0x0000002800197308 */ /* 0x000e220000000800 */
[----:B--2---:R-:W-:Y:S02]  /*40e0*/  F2FP.F16.F32.PACK_AB R146, R35, R52 ;  /* 0x000000342392723e */ /* 0x004fe400000000ff */
[----:B------:R-:W-:Y:S02]  /*40f0*/  FSEL R27, R15, RZ, P2 ;  /* 0x000000ff0f1b7208 */ /* 0x000fe40001000000 */
[----:B------:R-:W-:-:S03]  /*4100*/  PLOP3.LUT P2, PT, PT, PT, UP1, 0x40, 0x0 ;  /* 0x000000000000781c */ /* 0x000fc60003f4e818 */
[----:B------:R1:W-:Y:S01]  /*4110*/  MUFU.EX2 R15, R20 ;  /* 0x00000014000f7308 */ /* 0x0003e20000000800 */
[-CC-:B------:R-:W-:Y:S01]  /*4120*/  FFMA.FTZ R26, R26, R9.reuse, -R27.reuse ;  /* 0x000000091a1a7223 */ /* 0x180fe2000001081b */
[-CC-:B------:R-:W-:Y:S01]  /*4130*/  FFMA.FTZ R14, R14, R9.reuse, -R27.reuse ;  /* 0x000000090e0e7223 */ /* 0x180fe2000001081b */
[-CC-:B------:R-:W-:Y:S01]  /*4140*/  FFMA.FTZ R36, R36, R9.reuse, -R27.reuse ;  /* 0x0000000924247223 */ /* 0x180fe2000001081b */
[-CC-:B------:R-:W-:Y:S01]  /*4150*/  FFMA.FTZ R32, R32, R9.reuse, -R27.reuse ;  /* 0x0000000920207223 */ /* 0x180fe2000001081b */
[-CC-:B------:R-:W-:Y:S01]  /*4160*/  FFMA.FTZ R30, R30, R9.reuse, -R27.reuse ;  /* 0x000000091e1e7223 */ /* 0x180fe2000001081b */
[-CC-:B------:R-:W-:Y:S01]  /*4170*/  FFMA.FTZ R34, R34, R9.reuse, -R27.reuse ;  /* 0x0000000922227223 */ /* 0x180fe2000001081b */
[-C--:B------:R-:W-:Y:S01]  /*4180*/  FFMA.FTZ R0, R0, R9.reuse, -R27 ;  /* 0x0000000900007223 */ /* 0x080fe2000001081b */
[----:B------:R2:W-:Y:S01]  /*4190*/  MUFU.EX2 R155, R14 ;  /* 0x0000000e009b7308 */ /* 0x0005e20000000800 */
[----:B-1----:R-:W-:Y:S01]  /*41a0*/  FADD.FTZ R20, R158, R41 ;  /* 0x000000299e147221 */ /* 0x002fe20000010000 */
[-CC-:B------:R-:W-:Y:S01]  /*41b0*/  FFMA.FTZ R24, R24, R9.reuse, -R27.reuse ;  /* 0x0000000918187223 */ /* 0x180fe2000001081b */
[-CC-:B------:R-:W-:Y:S01]  /*41c0*/  FFMA.FTZ R38, R38, R9.reuse, -R27.reuse ;  /* 0x0000000926267223 */ /* 0x180fe2000001081b */
[-CC-:B------:R-:W-:Y:S01]  /*41d0*/  FFMA.FTZ R2, R2, R9.reuse, -R27.reuse ;  /* 0x0000000902027223 */ /* 0x180fe2000001081b */
[----:B------:R-:W-:Y:S01]  /*41e0*/  FADD.FTZ R41, R11, R20 ;  /* 0x000000140b297221 */ /* 0x000fe20000010000 */
[-CC-:B------:R-:W-:Y:S01]  /*41f0*/  FFMA.FTZ R42, R42, R9.reuse, -R27.reuse ;  /* 0x000000092a2a7223 */ /* 0x180fe2000001081b */
[-C--:B------:R-:W-:Y:S01]  /*4200*/  FFMA.FTZ R46, R46, R9.reuse, -R27 ;  /* 0x000000092e2e7223 */ /* 0x080fe2000001081b */
[----:B------:R-:W-:Y:S01]  /*4210*/  MUFU.EX2 R26, R26 ;  /* 0x0000001a001a7308 */ /* 0x000fe20000000800 */
[----:B--2---:R-:W-:Y:S01]  /*4220*/  FADD.FTZ R14, R152, R41 ;  /* 0x00000029980e7221 */ /* 0x004fe20000010000 */
[-CC-:B------:R-:W-:Y:S01]  /*4230*/  FFMA.FTZ R50, R50, R9.reuse, -R27.reuse ;  /* 0x0000000932327223 */ /* 0x180fe2000001081b */
[-CC-:B------:R-:W-:Y:S01]  /*4240*/  FFMA.FTZ R6, R6, R9.reuse, -R27.reuse ;  /* 0x0000000906067223 */ /* 0x180fe2000001081b */
[-CC-:B------:R-:W-:Y:S01]  /*4250*/  FFMA.FTZ R54, R54, R9.reuse, -R27.reuse ;  /* 0x0000000936367223 */ /* 0x180fe2000001081b */
[----:B------:R-:W-:Y:S01]  /*4260*/  FADD.FTZ R14, R13, R14 ;  /* 0x0000000e0d0e7221 */ /* 0x000fe20000010000 */
[----:B------:R-:W-:Y:S01]  /*4270*/  F2FP.F16.F32.PACK_AB R158, R11, R158 ;  /* 0x0000009e0b9e723e */ /* 0x000fe200000000ff */
[-CC-:B------:R-:W-:Y:S01]  /*4280*/  FFMA.FTZ R10, R10, R9.reuse, -R27.reuse ;  /* 0x000000090a0a7223 */ /* 0x180fe2000001081b */
[----:B------:R-:W1:Y:S01]  /*4290*/  MUFU.EX2 R157, R36 ;  /* 0x00000024009d7308 */ /* 0x000e620000000800 */
[----:B------:R-:W-:Y:S01]  /*42a0*/  FADD.FTZ R41, R33, R14 ;  /* 0x0000000e21297221 */ /* 0x000fe20000010000 */
[-CC-:B------:R-:W-:Y:S01]  /*42b0*/  FFMA.FTZ R58, R58, R9.reuse, -R27.reuse ;  /* 0x000000093a3a7223 */ /* 0x180fe2000001081b */
[-CC-:B------:R-:W-:Y:S01]  /*42c0*/  FFMA.FTZ R12, R12, R9.reuse, -R27.reuse ;  /* 0x000000090c0c7223 */ /* 0x180fe2000001081b */
[-CC-:B------:R-:W-:Y:S01]  /*42d0*/  FFMA.FTZ R62, R62, R9.reuse, -R27.reuse ;  /* 0x000000093e3e7223 */ /* 0x180fe2000001081b */
[-CC-:B------:R-:W-:Y:S01]  /*42e0*/  FFMA.FTZ R82, R82, R9.reuse, -R27.reuse ;  /* 0x0000000952527223 */ /* 0x180fe2000001081b */
[-CC-:B------:R-:W-:Y:S01]  /*42f0*/  FFMA.FTZ R66, R66, R9.reuse, -R27.reuse ;  /* 0x0000000942427223 */ /* 0x180fe2000001081b */
[-CC-:B------:R-:W-:Y:S01]  /*4300*/  FFMA.FTZ R80, R80, R9.reuse, -R27.reuse ;  /* 0x0000000950507223 */ /* 0x180fe2000001081b */
[----:B------:R-:W2:Y:S01]  /*4310*/  MUFU.EX2 R32, R32 ;  /* 0x0000002000207308 */ /* 0x000ea20000000800 */
[-CC-:B------:R-:W-:Y:S01]  /*4320*/  FFMA.FTZ R70, R70, R9.reuse, -R27.reuse ;  /* 0x0000000946467223 */ /* 0x180fe2000001081b */
[----:B------:R-:W-:Y:S01]  /*4330*/  FFMA.FTZ R27, R78, R9, -R27 ;  /* 0x000000094e1b7223 */ /* 0x000fe2000001081b */
[----:B------:R-:W-:-:S02]  /*4340*/  F2FP.F16.F32.PACK_AB R152, R13, R152 ;  /* 0x000000980d98723e */ /* 0x000fc400000000ff */
[----:B0-----:R-:W-:-:S03]  /*4350*/  F2FP.F16.F32.PACK_AB R140, R25, R56 ;  /* 0x00000038198c723e */ /* 0x001fc600000000ff */
[----:B------:R-:W0:Y:S08]  /*4360*/  MUFU.EX2 R159, R30 ;  /* 0x0000001e009f7308 */ /* 0x000e300000000800 */
[----:B------:R3:W-:Y:S08]  /*4370*/  MUFU.EX2 R149, R0 ;  /* 0x0000000000957308 */ /* 0x0007f00000000800 */
[----:B------:R-:W4:Y:S01]  /*4380*/  MUFU.EX2 R34, R34 ;  /* 0x0000002200227308 */ /* 0x000f220000000800 */
[----:B---3--:R-:W-:Y:S01]  /*4390*/  FADD.FTZ R0, R154, R41 ;  /* 0x000000299a007221 */ /* 0x008fe20000010000 */
[----:B-1----:R-:W-:Y:S01]  /*43a0*/  FADD.FTZ R41, R26, R157 ;  /* 0x0000009d1a297221 */ /* 0x002fe20000010000 */
[----:B------:R-:W-:-:S02]  /*43b0*/  F2FP.F16.F32.PACK_AB R154, R154, R33 ;  /* 0x000000219a9a723e */ /* 0x000fc400000000ff */
[----:B------:R-:W-:Y:S01]  /*43c0*/  FADD.FTZ R43, R21, R0 ;  /* 0x00000000152b7221 */ /* 0x000fe20000010000 */
[----:B--2---:R-:W-:Y:S01]  /*43d0*/  FADD.FTZ R0, R32, R41 ;  /* 0x0000002920007221 */ /* 0x004fe20000010000 */
[----:B------:R-:W-:Y:S01]  /*43e0*/  F2FP.F16.F32.PACK_AB R157, R157, R26 ;  /* 0x0000001a9d9d723e */ /* 0x000fe200000000ff */
[----:B------:R-:W1:Y:S01]  /*43f0*/  MUFU.EX2 R153, R24 ;  /* 0x0000001800997308 */ /* 0x000e620000000800 */
[C---:B------:R-:W-:Y:S01]  /*4400*/  FADD.FTZ R43, R148.reuse, R43 ;  /* 0x0000002b942b7221 */ /* 0x040fe20000010000 */
[C---:B0-----:R-:W-:Y:S01]  /*4410*/  FADD.FTZ R41, R159.reuse, R0 ;  /* 0x000000009f297221 */ /* 0x041fe20000010000 */
[----:B------:R-:W-:Y:S02]  /*4420*/  F2FP.F16.F32.PACK_AB R148, R148, R21 ;  /* 0x000000159494723e */ /* 0x000fe400000000ff */
[----:B------:R-:W-:-:S03]  /*4430*/  F2FP.F16.F32.PACK_AB R159, R159, R32 ;  /* 0x000000209f9f723e */ /* 0x000fc600000000ff */
[----:B------:R-:W0:Y:S01]  /*4440*/  MUFU.EX2 R38, R38 ;  /* 0x0000002600267308 */ /* 0x000e220000000800 */
[----:B----4-:R-:W-:-:S07]  /*4450*/  FADD.FTZ R0, R34, R41 ;  /* 0x0000002922007221 */ /* 0x010fce0000010000 */
[----:B------:R2:W-:Y:S01]  /*4460*/  MUFU.EX2 R151, R2 ;  /* 0x0000000200977308 */ /* 0x0005e20000000800 */
[C---:B-1----:R-:W-:Y:S01]  /*4470*/  FADD.FTZ R41, R153.reuse, R0 ;  /* 0x0000000099297221 */ /* 0x042fe20000010000 */
[----:B------:R-:W-:-:S06]  /*4480*/  F2FP.F16.F32.PACK_AB R153, R153, R34 ;  /* 0x000000229999723e */ /* 0x000fcc00000000ff */
[----:B------:R-:W1:Y:S01]  /*4490*/  MUFU.EX2 R42, R42 ;  /* 0x0000002a002a7308 */ /* 0x000e620000000800 */
[----:B--2---:R-:W-:Y:S01]  /*44a0*/  FADD.FTZ R2, R76, R43 ;  /* 0x0000002b4c027221 */ /* 0x004fe20000010000 */
[----:B0-----:R-:W-:-:S03]  /*44b0*/  FADD.FTZ R0, R38, R41 ;  /* 0x0000002926007221 */ /* 0x001fc60000010000 */
[----:B------:R-:W-:Y:S01]  /*44c0*/  FADD.FTZ R43, R31, R2 ;  /* 0x000000021f2b7221 */ /* 0x000fe20000010000 */
[C---:B------:R-:W-:Y:S01]  /*44d0*/  FADD.FTZ R41, R155.reuse, R0 ;  /* 0x000000009b297221 */ /* 0x040fe20000010000 */
[----:B------:R-:W-:Y:S01]  /*44e0*/  F2FP.F16.F32.PACK_AB R155, R155, R38 ;  /* 0x000000269b9b723e */ /* 0x000fe200000000ff */
[----:B------:R-:W0:Y:S01]  /*44f0*/  MUFU.EX2 R46, R46 ;  /* 0x0000002e002e7308 */ /* 0x000e220000000800 */
[----:B------:R-:W-:-:S04]  /*4500*/  FADD.FTZ R2, R72, R43 ;  /* 0x0000002b48027221 */ /* 0x000fc80000010000 */
[----:B------:R-:W-:-:S03]  /*4510*/  FADD.FTZ R43, R29, R2 ;  /* 0x000000021d2b7221 */ /* 0x000fc60000010000 */
[----:B------:R-:W2:Y:S01]  /*4520*/  MUFU.EX2 R60, R60 ;  /* 0x0000003c003c7308 */ /* 0x000ea20000000800 */
[----:B------:R-:W-:Y:S01]  /*4530*/  FADD.FTZ R2, R52, R43 ;  /* 0x0000002b34027221 */ /* 0x000fe20000010000 */
[----:B-1----:R-:W-:-:S03]  /*4540*/  FADD.FTZ R0, R42, R41 ;  /* 0x000000292a007221 */ /* 0x002fc60000010000 */
[----:B------:R-:W-:Y:S01]  /*4550*/  FADD.FTZ R43, R35, R2 ;  /* 0x00000002232b7221 */ /* 0x000fe20000010000 */
[C---:B------:R-:W-:Y:S01]  /*4560*/  FADD.FTZ R7, R149.reuse, R0 ;  /* 0x0000000095077221 */ /* 0x040fe20000010000 */
[----:B------:R-:W-:Y:S01]  /*4570*/  F2FP.F16.F32.PACK_AB R149, R149, R42 ;  /* 0x0000002a9595723e */ /* 0x000fe200000000ff */
[----:B------:R-:W1:Y:S01]  /*4580*/  MUFU.EX2 R37, R28 ;  /* 0x0000001c00257308 */ /* 0x000e620000000800 */
[----:B------:R-:W-:Y:S01]  /*4590*/  FADD.FTZ R2, R56, R43 ;  /* 0x0000002b38027221 */ /* 0x000fe20000010000 */
[----:B0-----:R-:W-:-:S03]  /*45a0*/  FADD.FTZ R0, R46, R7 ;  /* 0x000000072e007221 */ /* 0x001fc60000010000 */
[----:B------:R-:W-:Y:S01]  /*45b0*/  FADD.FTZ R11, R25, R2 ;  /* 0x00000002190b7221 */ /* 0x000fe20000010000 */
[C---:B------:R-:W-:Y:S01]  /*45c0*/  FADD.FTZ R7, R151.reuse, R0 ;  /* 0x0000000097077221 */ /* 0x040fe20000010000 */
[----:B------:R-:W-:Y:S01]  /*45d0*/  F2FP.F16.F32.PACK_AB R151, R151, R46 ;  /* 0x0000002e9797723e */ /* 0x000fe200000000ff */
[----:B------:R-:W0:Y:S01]  /*45e0*/  MUFU.EX2 R50, R50 ;  /* 0x0000003200327308 */ /* 0x000e220000000800 */
[----:B--2---:R-:W-:-:S07]  /*45f0*/  FADD.FTZ R2, R60, R11 ;  /* 0x0000000b3c027221 */ /* 0x004fce0000010000 */
[----:B------:R-:W2:Y:S01]  /*4600*/  MUFU.EX2 R64, R64 ;  /* 0x0000004000407308 */ /* 0x000ea20000000800 */
[C---:B-1----:R-:W-:Y:S01]  /*4610*/  FADD.FTZ R11, R37.reuse, R2 ;  /* 0x00000002250b7221 */ /* 0x042fe20000010000 */
[----:B------:R-:W-:-:S06]  /*4620*/  F2FP.F16.F32.PACK_AB R142, R37, R60 ;  /* 0x0000003c258e723e */ /* 0x000fcc00000000ff */
[----:B------:R-:W1:Y:S01]  /*4630*/  MUFU.EX2 R145, R6 ;  /* 0x0000000600917308 */ /* 0x000e620000000800 */
[----:B0-----:R-:W-:-:S07]  /*4640*/  FADD.FTZ R0, R50, R7 ;  /* 0x0000000732007221 */ /* 0x001fce0000010000 */
[----:B------:R-:W0:Y:S01]  /*4650*/  MUFU.EX2 R39, R39 ;  /* 0x0000002700277308 */ /* 0x000e220000000800 */
[----:B--2---:R-:W-:-:S07]  /*4660*/  FADD.FTZ R2, R64, R11 ;  /* 0x0000000b40027221 */ /* 0x004fce0000010000 */
[----:B------:R-:W2:Y:S01]  /*4670*/  MUFU.EX2 R54, R54 ;  /* 0x0000003600367308 */ /* 0x000ea20000000800 */
[C---:B-1----:R-:W-:Y:S01]  /*4680*/  FADD.FTZ R7, R145.reuse, R0 ;  /* 0x0000000091077221 */ /* 0x042fe20000010000 */
[----:B------:R-:W-:-:S06]  /*4690*/  F2FP.F16.F32.PACK_AB R145, R145, R50 ;  /* 0x000000329191723e */ /* 0x000fcc00000000ff */
[----:B------:R-:W1:Y:S01]  /*46a0*/  MUFU.EX2 R68, R68 ;  /* 0x0000004400447308 */ /* 0x000e620000000800 */
[C---:B0-----:R-:W-:Y:S01]  /*46b0*/  FADD.FTZ R11, R39.reuse, R2 ;  /* 0x00000002270b7221 */ /* 0x041fe20000010000 */
[----:B------:R-:W-:-:S06]  /*46c0*/  F2FP.F16.F32.PACK_AB R136, R39, R64 ;  /* 0x000000402788723e */ /* 0x000fcc00000000ff */
[----:B------:R0:W3:Y:S01]  /*46d0*/  MUFU.EX2 R147, R10 ;  /* 0x0000000a00937308 */ /* 0x0000e20000000800 */
[----:B--2---:R-:W-:-:S07]  /*46e0*/  FADD.FTZ R0, R54, R7 ;  /* 0x0000000736007221 */ /* 0x004fce0000010000 */
[----:B------:R-:W2:Y:S01]  /*46f0*/  MUFU.EX2 R58, R58 ;  /* 0x0000003a003a7308 */ /* 0x000ea20000000800 */
[----:B-1----:R-:W-:Y:S01]  /*4700*/  FADD.FTZ R2, R68, R11 ;  /* 0x0000000b44027221 */ /* 0x002fe20000010000 */
[----:B------:R-:W-:Y:S01]  /*4710*/  F2FP.F16.F32.PACK_AB R138, R15, R68 ;  /* 0x000000440f8a723e */ /* 0x000fe200000000ff */
[----:B0-----:R-:W-:Y:S02]  /*4720*/  VIADD R10, R79, 0xfffffffe ;  /* 0xfffffffe4f0a7836 */ /* 0x001fe40000000000 */
[----:B------:R-:W-:-:S03]  /*4730*/  FADD.FTZ R7, R15, R2 ;  /* 0x000000020f077221 */ /* 0x000fc60000010000 */
[----:B------:R-:W0:Y:S01]  /*4740*/  MUFU.EX2 R141, R12 ;  /* 0x0000000c008d7308 */ /* 0x000e220000000800 */
[C---:B---3--:R-:W-:Y:S01]  /*4750*/  FADD.FTZ R11, R147.reuse, R0 ;  /* 0x00000000930b7221 */ /* 0x048fe20000010000 */
[----:B------:R-:W-:-:S06]  /*4760*/  F2FP.F16.F32.PACK_AB R147, R147, R54 ;  /* 0x000000369393723e */ /* 0x000fcc00000000ff */
        /* <DEDUP_REMOVED lines=14> */
[----:B------:R-:W-:-:S03]  /*4850*/  F2FP.F16.F32.PACK_AB R137, R137, R66 ;  /* 0x000000428989723e */ /* 0x000fc600000000ff */
[----:B--2---:R-:W-:-:S04]  /*4860*/  FADD.FTZ R6, R70, R11 ;  /* 0x0000000b46067221 */ /* 0x004fc80000010000 */
[C---:B0-----:R-:W-:Y:S01]  /*4870*/  FADD.FTZ R6, R27.reuse, R6 ;  /* 0x000000061b067221 */ /* 0x041fe20000010000 */
[----:B------:R-:W-:Y:S01]  /*4880*/  F2FP.F16.F32.PACK_AB R139, R27, R70 ;  /* 0x000000461b8b723e */ /* 0x000fe200000000ff */
[----:B------:R-:W-:Y:S06]  /*4890*/  @P2 BRA `(.L_x_1152) ;  /* 0x0000000000442947 */ /* 0x000fec0003800000 */
        /* <DEDUP_REMOVED lines=10> */
.L_x_1153:
[----:B------:R-:W-:-:S11]  /*4940*/  UISETP.NE.AND UP2, UPT, UR5, 0x1, UPT ;  /* 0x000000010500788c */ /* 0x000fd6000bf45270 */
[----:B------:R-:W-:Y:S02]  /*4950*/  @UP2 ULDC.64 UR6, c[0x0][0x9e8] ;  /* 0x00027a0000062ab9 */ /* 0x000fe40000000a00 */
[----:B------:R-:W-:-:S04]  /*4960*/  UIMAD.WIDE.U32 UR10, UR15, UR6, URZ ;  /* 0x000000060f0a72a5 */ /* 0x000fc8000f8e003f */
[----:B------:R-:W-:-:S12]  /*4970*/  @UP2 USHF.R.U32.HI UR15, URZ, UR7, UR11 ;  /* 0x000000073f0f2299 */ /* 0x000fd8000801160b */
.L_x_1154:
[----:B------:R-:W-:-:S04]  /*4980*/  UIMAD UR5, UR15, UR5, UR5 ;  /* 0x000000050f0572a4 */ /* 0x000fc8000f8e0205 */
[----:B------:R-:W-:-:S04]  /*4990*/  UISETP.LT.AND UP2, UPT, UR4, UR5, UPT ;  /* 0x000000050400728c */ /* 0x000fc8000bf41270 */
[----:B------:R-:W-:-:S12]  /*49a0*/  USEL UR4, UR4, UR5, UP2 ;  /* 0x0000000504047287 */ /* 0x000fd80009000000 */
.L_x_1152:
[----:B------:R-:W-:Y:S01]  /*49b0*/  UIMAD.WIDE UR4, UR4, 0x2aaaaaab, URZ ;  /* 0x2aaaaaab040478a5 */ /* 0x000fe2000f8e023f */
[----:B------:R-:W-:Y:S01]  /*49c0*/  IMAD.MOV.U32 R2, RZ, RZ, 0x3f800000 ;  /* 0x3f800000ff027424 */ /* 0x000fe200078e00ff */
[----:B------:R-:W-:Y:S01]  /*49d0*/  CS2R R86, SRZ ;  /* 0x0000000000567805 */ /* 0x000fe2000001ff00 */
[----:B------:R-:W-:Y:S01]  /*49e0*/  IMAD.MOV.U32 R0, RZ, RZ, 0x3f800000 ;  /* 0x3f800000ff007424 */ /* 0x000fe200078e00ff */
[----:B------:R-:W-:Y:S01]  /*49f0*/  USHF.R.U32.HI UR4, URZ, 0x1f, UR5 ;  /* 0x0000001f3f047899 */ /* 0x000fe20008011605 */
[----:B------:R-:W-:Y:S02]  /*4a00*/  CS2R R84, SRZ ;  /* 0x0000000000547805 */ /* 0x000fe4000001ff00 */
[----:B------:R-:W-:Y:S02]  /*4a10*/  CS2R R82, SRZ ;  /* 0x0000000000527805 */ /* 0x000fe4000001ff00 */
[----:B------:R-:W-:Y:S01]  /*4a20*/  CS2R R80, SRZ ;  /* 0x0000000000507805 */ /* 0x000fe2000001ff00 */
[----:B------:R-:W-:Y:S01]  /*4a30*/  ULEA.HI.SX32 UR4, UR5, UR4, 0x1c ;  /* 0x0000000405047291 */ /* 0x000fe2000f8fe23f */
[----:B------:R-:W-:-:S02]  /*4a40*/  CS2R R78, SRZ ;  /* 0x00000000004e7805 */ /* 0x000fc4000001ff00 */
[----:B------:R-:W-:Y:S02]  /*4a50*/  CS2R R76, SRZ ;  /* 0x00000000004c7805 */ /* 0x000fe4000001ff00 */
[----:B------:R-:W-:Y:S01]  /*4a60*/  CS2R R74, SRZ ;  /* 0x00000000004a7805 */ /* 0x000fe2000001ff00 */
[----:B------:R-:W-:Y:S01]  /*4a70*/  UISETP.LT.AND UP2, UPT, UR61, UR4, UPT ;  /* 0x000000043d00728c */ /* 0x000fe2000bf41270 */
[----:B------:R-:W-:Y:S02]  /*4a80*/  CS2R R72, SRZ ;  /* 0x0000000000487805 */ /* 0x000fe4000001ff00 */
[----:B------:R-:W-:Y:S02]  /*4a90*/  CS2R R70, SRZ ;  /* 0x0000000000467805 */ /* 0x000fe4000001ff00 */
[----:B------:R-:W-:Y:S01]  /*4aa0*/  CS2R R68, SRZ ;  /* 0x0000000000447805 */ /* 0x000fe2000001ff00 */
[----:B------:R-:W-:Y:S01]  /*4ab0*/  USEL UR58, UR61, UR4, !UP2 ;  /* 0x000000043d3a7287 */ /* 0x000fe2000d000000 */
[----:B------:R-:W-:-:S02]  /*4ac0*/  CS2R R66, SRZ ;  /* 0x0000000000427805 */ /* 0x000fc4000001ff00 */
[----:B------:R-:W-:Y:S02]  /*4ad0*/  CS2R R64, SRZ ;  /* 0x0000000000407805 */ /* 0x000fe4000001ff00 */
[----:B------:R-:W-:Y:S02]  /*4ae0*/  CS2R R62, SRZ ;  /* 0x00000000003e7805 */ /* 0x000fe4000001ff00 */
[----:B------:R-:W-:Y:S02]  /*4af0*/  CS2R R60, SRZ ;  /* 0x00000000003c7805 */ /* 0x000fe4000001ff00 */
[----:B------:R-:W-:Y:S02]  /*4b00*/  CS2R R58, SRZ ;  /* 0x00000000003a7805 */ /* 0x000fe4000001ff00 */
[----:B------:R-:W-:Y:S02]  /*4b10*/  ISETP.GE.AND P2, PT, R10, UR58, PT ;  /* 0x0000003a0a007c0c */ /* 0x000fe4000bf46270 */
        /* <DEDUP_REMOVED lines=16> */
[----:B------:R-:W-:Y:S01]  /*4c20*/  CS2R R24, SRZ ;  /* 0x0000000000187805 */ /* 0x000fe2000001ff00 */
[----:B------:R-:W-:Y:S06]  /*4c30*/  @!P2 BRA `(.L_x_1155) ;  /* 0x0000002c0064a947 */ /* 0x000fec0003800000 */
[----:B------:R-:W-:Y:S01]  /*4c40*/  IMAD.MOV.U32 R2, RZ, RZ, 0x3f800000 ;  /* 0x3f800000ff027424 */ /* 0x000fe200078e00ff */
[----:B------:R-:W-:Y:S01]  /*4c50*/  ULDC UR59, c[0x0][0x9e4] ;  /* 0x00027900003b7ab9 */ /* 0x000fe20000000800 */
[----:B------:R-:W-:-:S07]  /*4c60*/  IMAD.MOV.U32 R87, RZ, RZ, RZ ;  /* 0x000000ffff577224 */ /* 0x000fce00078e00ff */
.L_x_1172:
[----:B------:R-:W-:-:S04]  /*4c70*/  UIADD3 UR4, UR36, 0x1, URZ ;  /* 0x0000000124047890 */ /* 0x000fc8000fffe03f */
[----:B------:R-:W-:-:S04]  /*4c80*/  UISETP.NE.AND UP2, UPT, UR4, 0x2, UPT ;  /* 0x000000020400788c */ /* 0x000fc8000bf45270 */
[----:B------:R-:W-:Y:S02]  /*4c90*/  USEL UR7, URZ, 0x1, UP2 ;  /* 0x000000013f077887 */ /* 0x000fe40009000000 */
[----:B------:R-:W-:Y:S02]  /*4ca0*/  USEL UR4, UR4, URZ, UP2 ;  /* 0x0000003f04047287 */ /* 0x000fe40009000000 */
[----:B------:R-:W-:Y:S01]  /*4cb0*/  ULOP3.LUT UR7, UR38, UR7, URZ, 0x3c, !UPT ;  /* 0x0000000726077292 */ /* 0x000fe2000f8e3c3f */
[----:B------:R-:W-:Y:S11]  /*4cc0*/  @!P0 BRA `(.L_x_1156) ;  /* 0x0000000000048947 */ /* 0x000ff60003800000 */
[----:B------:R-:W-:Y:S01]  /*4cd0*/  BPT.TRAP 0x1 ;  /* 0x000000040000795c */ /* 0x000fe20000300000 */
.L_x_1156:
[----:B------:R-:W-:Y:S01]  /*4ce0*/  ULEA UR6, UR4, UR37, 0x3 ;  /* 0x0000002504067291 */ /* 0x000fe2000f8e183f */
[----:B------:R-:W-:-:S05]  /*4cf0*/  IMAD.U32 R9, RZ, RZ, UR7 ;  /* 0x00000007ff097e24 */ /* 0x000fca000f8e00ff */
[----:B------:R-:W-:-:S04]  /*4d00*/  SHF.L.U32 R9, R9, 0x1f, RZ ;  /* 0x0000001f09097819 */ /* 0x000fc800000006ff */
[----:B------:R0:W1:Y:S01]  /*4d10*/  SYNCS.PHASECHK.TRANS64.TRYWAIT P2, [UR6+0x2a830], R9 ;  /* 0x02a83009ff0075a7 */ /* 0x0000620008040146 */
[----:B------:R-:W-:Y:S05]  /*4d20*/  @!P0 BRA `(.L_x_1157) ;  /* 0x0000000000048947 */ /* 0x000fea0003800000 */
[----:B------:R-:W-:Y:S01]  /*4d30*/  BPT.TRAP 0x1 ;  /* 0x000000040000795c */ /* 0x000fe20000300000 */
.L_x_1157:
[----:B-1----:R-:W-:Y:S05]  /*4d40*/  @P2 BRA `(.L_x_1158) ;  /* 0x0000000000082947 */ /* 0x002fea0003800000 */
[----:B------:R-:W1:Y:S02]  /*4d50*/  SYNCS.PHASECHK.TRANS64.TRYWAIT P2, [UR6+0x2a830], R9 ;  /* 0x02a83009ff0075a7 */ /* 0x000e640008040146 */
[----:B-1----:R-:W-:Y:S05]  /*4d60*/  @!P2 BRA `(.L_x_1159) ;  /* 0x0000012c0070a947 */ /* 0x002fea0003800000 */
.L_x_1158:
        /* <DEDUP_REMOVED lines=39> */
[----:B------:R-:W-:Y:S01]  /*4fe0*/  UMOV UR52, UR56 ;  /* 0x0000003800347c82 */ /* 0x000fe20008000000 */
[----:B------:R-:W-:Y:S01]  /*4ff0*/  UMOV UR53, UR57 ;  /* 0x0000003900357c82 */ /* 0x000fe20008000000 */
        /* <DEDUP_REMOVED lines=90> */
.L_x_1160:
[----:B------:R-:W-:Y:S01]  /*55a0*/  ULEA UR5, UR36, UR37, 0x3 ;  /* 0x0000002524057291 */ /* 0x000fe2000f8e183f */
[----:B------:R-:W-:-:S05]  /*55b0*/  IMAD.U32 R0, RZ, RZ, UR38 ;  /* 0x00000026ff007e24 */ /* 0x000fca000f8e00ff */
[----:B------:R-:W-:-:S04]  /*55c0*/  SHF.L.U32 R0, R0, 0x1f, RZ ;  /* 0x0000001f00007819 */ /* 0x000fc800000006ff */
[----:B------:R2:W3:Y:S01]  /*55d0*/  SYNCS.PHASECHK.TRANS64.TRYWAIT P2, [UR5+0x2a850], R0 ;  /* 0x02a85000ff0075a7 */ /* 0x0004e20008040145 */
[----:B------:R-:W-:Y:S05]  /*55e0*/  @!P0 BRA `(.L_x_1161) ;  /* 0x0000000000048947 */ /* 0x000fea0003800000 */
[----:B------:R-:W-:Y:S01]  /*55f0*/  BPT.TRAP 0x1 ;  /* 0x000000040000795c */ /* 0x000fe20000300000 */
.L_x_1161:
[----:B---3--:R-:W-:Y:S05]  /*5600*/  @P2 BRA `(.L_x_1162) ;  /* 0x0000000000082947 */ /* 0x008fea0003800000 */
[----:B------:R-:W3:Y:S02]  /*5610*/  SYNCS.PHASECHK.TRANS64.TRYWAIT P2, [UR5+0x2a850], R0 ;  /* 0x02a85000ff0075a7 */ /* 0x000ee40008040145 */
[----:B---3--:R-:W-:Y:S05]  /*5620*/  @!P2 BRA `(.L_x_1163) ;  /* 0x000001240058a947 */ /* 0x008fea0003800000 */
.L_x_1162:
[----:B------:R-:W-:Y:S01]  /*5630*/  UIADD3 UR10, UR37, 0x400, URZ ;  /* 0x00000400250a7890 */ /* 0x000fe2000fffe03f */
[----:B------:R-:W-:Y:S01]  /*5640*/  WARPGROUP.ARRIVE ;  /* 0x00000000000079c5 */ /* 0x000fe20000000000 */
[----:B------:R-:W-:Y:S01]  /*5650*/  UMOV UR11, 0x40000040 ;  /* 0x40000040000b7882 */ /* 0x000fe20000000000 */
[----:B------:R-:W-:Y:S01]  /*5660*/  PLOP3.LUT P2, PT, PT, PT, UP0, 0x80, 0x0 ;  /* 0x000000000000781c */ /* 0x000fe20003f4f008 */
[----:B------:R-:W-:Y:S01]  /*5670*/  USHF.R.U32.HI UR10, URZ, 0x4, UR10 ;  /* 0x000000043f0a7899 */ /* 0x000fe2000801160a */
[----:B------:R-:W-:Y:S01]  /*5680*/  PLOP3.LUT P3, PT, PT, PT, UP0, 0x80, 0x0 ;  /* 0x000000000000781c */ /* 0x000fe20003f6f008 */
[----:B------:R-:W-:Y:S01]  /*5690*/  VIADD R21, R19, UR39 ;  /* 0x0000002713157c36 */ /* 0x000fe20008000000 */
[----:B------:R-:W-:Y:S01]  /*56a0*/  ULDC UR15, c[0x0][0x9dc] ;  /* 0x00027700000f7ab9 */ /* 0x000fe20000000800 */
[----:B------:R-:W-:Y:S01]  /*56b0*/  ULOP3.LUT UR10, UR10, 0x3fff, URZ, 0xc0, !UPT ;  /* 0x00003fff0a0a7892 */ /* 0x000fe2000f8ec03f */
[----:B0-2---:R-:W-:-:S03]  /*56c0*/  IMAD.U32 R0, RZ, RZ, UR6 ;  /* 0x00000006ff007e24 */ /* 0x005fc6000f8e00ff */
[----:B------:R-:W-:Y:S01]  /*56d0*/  ULOP3.LUT UR10, UR10, 0x3000000, URZ, 0xfc, !UPT ;  /* 0x030000000a0a7892 */ /* 0x000fe2000f8efc3f */
[----:B------:R-:W-:-:S03]  /*56e0*/  @!P1 VIADD R0, R0, 0x2a840 ;  /* 0x0002a84000009836 */ /* 0x000fc60000000000 */
[----:B------:R-:W-:Y:S02]  /*56f0*/  UIMAD UR14, UR36, 0x600, UR10 ;  /* 0x00000600240e78a4 */ /* 0x000fe4000f8e020a */
[----:B------:R-:W-:-:S05]  /*5700*/  @!P1 PRMT R0, RZ, 0x654, R0 ;  /* 0x00000654ff009816 */ /* 0x000fca0000000000 */
[----:B------:R-:W-:Y:S02]  /*5710*/  UMOV UR10, UR14 ;  /* 0x0000000e000a7c82 */ /* 0x000fe40008000000 */
        /* <DEDUP_REMOVED lines=22> */
[----:B------:R-:W-:Y:S02]  /*5880*/  UMOV UR11, 0x40000040 ;  /* 0x40000040000b7882 */ /* 0x000fe40000000000 */
[----:B------:R-:W-:Y:S01]  /*5890*/  UMOV UR14, UR15 ;  /* 0x0000000f000e7c82 */ /* 0x000fe20008000000 */
[----:B------:R-:W-:Y:S01]  /*58a0*/  ULDC UR15, c[0x0][0x9e0] ;  /* 0x00027800000f7ab9 */ /* 0x000fe20000000800 */
[----:B------:R-:W-:Y:S01]  /*58b0*/  ULOP3.LUT UR6, URZ, UR14, URZ, 0x33, !UPT ;  /* 0x0000000e3f067292 */ /* 0x000fe2000f8e333f */
[----:B------:R-:W-:Y:S02]  /*58c0*/  WARPGROUP.DEPBAR.LE gsb0, 0x0 ;  /* 0x00008000000079c5 */ /* 0x000fe40000010000 */
[----:B------:R-:W-:-:S06]  /*58d0*/  WARPGROUP.ARRIVE ;  /* 0x00000000000079c5 */ /* 0x000fcc0000000000 */
[----:B------:R-:W-:Y:S01]  /*58e0*/  HGMMA.64x128x16.F32 R24, R136, gdesc[UR8].tnspB, R24, gsb0 ;  /* 0x41e0000888187df0 */ /* 0x000fe20008000818 */
[----:B------:R-:W-:Y:S02]  /*58f0*/  @UP0 ULDC UR10, c[0x0][0x44c] ;  /* 0x00011300000a0ab9 */ /* 0x000fe40000000800 */
[----:B------:R-:W-:Y:S01]  /*5900*/  @P2 IMAD.HI.U32 R2, R21, UR10, RZ ;  /* 0x0000000a15022c27 */ /* 0x000fe2000f8e00ff */
[----:B------:R-:W-:Y:S01]  /*5910*/  @UP0 ULDC UR10, c[0x0][0x450] ;  /* 0x00011400000a0ab9 */ /* 0x000fe20000000800 */
[----:B------:R-:W-:-:S03]  /*5920*/  PLOP3.LUT P2, PT, PT, PT, UP1, 0x40, 0x0 ;  /* 0x000000000000781c */ /* 0x000fc60003f4e818 */
[----:B------:R-:W-:-:S05]  /*5930*/  @P3 SHF.R.U32.HI R21, RZ, UR10, R2 ;  /* 0x0000000aff153c19 */ /* 0x000fca0008011602 */
[----:B------:R-:W0:Y:S01]  /*5940*/  SHFL.IDX PT, R2, R21, RZ, 0x1c1f ;  /* 0x001c1fff15027589 */ /* 0x000e2200000e0000 */
[----:B------:R-:W-:Y:S02]  /*5950*/  WARPGROUP.DEPBAR.LE gsb0, 0x0 ;  /* 0x00008000000079c5 */ /* 0x000fe40000010000 */
[----:B------:R-:W-:Y:S01]  /*5960*/  IMAD R139, R10, -0x60, RZ ;  /* 0xffffffa00a8b7824 */ /* 0x000fe200078e02ff */
[----:B------:R2:W-:Y:S03]  /*5970*/  @!P1 SYNCS.ARRIVE.TRANS64.RED.A1T0 RZ, [R0+URZ], RZ ;  /* 0x000000ff00ff99a7 */ /* 0x0005e6000810043f */
[----:B-1----:R-:W-:Y:S01]  /*5980*/  IMAD.IADD R9, R139, 0x1, -R18 ;  /* 0x000000018b097824 */ /* 0x002fe200078e0a12 */
[----:B--2---:R-:W-:-:S04]  /*5990*/  IADD3 R0, -R18, 0x1, R139 ;  /* 0x0000000112007810 */ /* 0x004fc80007ffe18b */
[----:B------:R-:W-:-:S05]  /*59a0*/  IADD3 R0, -R17, R0, R16 ;  /* 0x0000000011007210 */ /* 0x000fca0007ffe110 */
[C---:B------:R-:W-:Y:S02]  /*59b0*/  VIADD R141, R0.reuse, UR15 ;  /* 0x0000000f008d7c36 */ /* 0x040fe40008000000 */
[----:B------:R-:W-:Y:S02]  /*59c0*/  VIADD R143, R0, UR6 ;  /* 0x00000006008f7c36 */ /* 0x000fe40008000000 */
[--C-:B0-----:R-:W-:Y:S02]  /*59d0*/  IMAD.IADD R11, R141, 0x1, R2.reuse ;  /* 0x000000018d0b7824 */ /* 0x101fe400078e0202 */
[----:B------:R-:W-:Y:S01]  /*59e0*/  IMAD.IADD R15, R143, 0x1, R2 ;  /* 0x000000018f0f7824 */ /* 0x000fe200078e0202 */
[----:B------:R-:W-:Y:S06]  /*59f0*/  @P2 BRA `(.L_x_1164) ;  /* 0x0000000000542947 */ /* 0x000fec0003800000 */
[----:B------:R-:W-:Y:S01]  /*5a00*/  IADD3 R0, -R17, R16, R2 ;  /* 0x0000001011007210 */ /* 0x000fe20007ffe102 */
[----:B------:R-:W-:Y:S03]  /*5a10*/  BSSY B0, `(.L_x_1165) ;  /* 0x0000010000007945 */ /* 0x000fe60003800000 */
        /* <DEDUP_REMOVED lines=10> */
.L_x_1166:
[----:B------:R-:W-:-:S05]  /*5ac0*/  IMAD.U32 R2, RZ, RZ, UR59 ;  /* 0x0000003bff027e24 */ /* 0x000fca000f8e00ff */
[----:B------:R-:W-:-:S13]  /*5ad0*/  ISETP.NE.AND P2, PT, R2, 0x1, PT ;  /* 0x000000010200780c */ /* 0x000fda0003f45270 */
[----:B------:R-:W0:Y:S02]  /*5ae0*/  @P2 LDC.64 R12, c[0x0][0x9e8] ;  /* 0x00027a00ff0c2b82 */ /* 0x000e240000000a00 */
[----:B0-----:R-:W-:-:S05]  /*5af0*/  @P2 IMAD.HI.U32 R12, R0, R12, RZ ;  /* 0x0000000c000c2227 */ /* 0x001fca00078e00ff */
[----:B------:R-:W-:-:S07]  /*5b00*/  @P2 SHF.R.U32.HI R0, RZ, R13, R12 ;  /* 0x0000000dff002219 */ /* 0x000fce000001160c */
.L_x_1167:
[----:B------:R-:W-:Y:S05]  /*5b10*/  BSYNC B0 ;  /* 0x0000000000007941 */ /* 0x000fea0003800000 */
.L_x_1165:
[----:B------:R-:W-:-:S05]  /*5b20*/  IMAD R0, R0, R2, R9 ;  /* 0x0000000200007224 */ /* 0x000fca00078e0209 */
[----:B------:R-:W-:Y:S02]  /*5b30*/  VIADDMNMX R11, R0, R2, R11, PT ;  /* 0x00000002000b7246 */ /* 0x000fe4000380010b */
[----:B------:R-:W-:-:S07]  /*5b40*/  VIMNMX R15, R15, R0, !PT ;  /* 0x000000000f0f7248 */ /* 0x000fce0007fe0100 */
.L_x_1164:
[C---:B------:R-:W-:Y:S01]  /*5b50*/  ISETP.GE.AND P2, PT, R139.reuse, 0x2, PT ;  /* 0x000000028b00780c */ /* 0x040fe20003f46270 */
[----:B------:R-:W0:Y:S01]  /*5b60*/  SHFL.IDX PT, R12, R21, 0x1, 0x1c1f ;  /* 0x003c1f00150c7f89 */ /* 0x000e2200000e0000 */
        /* <DEDUP_REMOVED lines=117> */
[----:B------:R-:W-:-:S13]  /*62c0*/  PLOP3.LUT P6, PT, PT, PT, UP1, 0x40, 0x0 ;  /* 0x000000000000781c */ /* 0x000fda0003fce818 */
[----:B------:R-:W-:Y:S05]  /*62d0*/  @P6 BRA `(.L_x_1168) ;  /* 0x0000000000546947 */ /* 0x000fea0003800000 */
        /* <DEDUP_REMOVED lines=12> */
.L_x_1170:
[----:B------:R-:W-:-:S05]  /*63a0*/  IMAD.U32 R150, RZ, RZ, UR59 ;  /* 0x0000003bff967e24 */ /* 0x000fca000f8e00ff */
[----:B------:R-:W-:-:S13]  /*63b0*/  ISETP.NE.AND P6, PT, R150, 0x1, PT ;  /* 0x000000019600780c */ /* 0x000fda0003fc5270 */
[----:B------:R-:W0:Y:S02]  /*63c0*/  @P6 LDC.64 R12, c[0x0][0x9e8] ;  /* 0x00027a00ff0c6b82 */ /* 0x000e240000000a00 */
[----:B0-----:R-:W-:-:S05]  /*63d0*/  @P6 IMAD.HI.U32 R12, R21, R12, RZ ;  /* 0x0000000c150c6227 */ /* 0x001fca00078e00ff */
[----:B------:R-:W-:-:S07]  /*63e0*/  @P6 SHF.R.U32.HI R21, RZ, R13, R12 ;  /* 0x0000000dff156219 */ /* 0x000fce000001160c */
.L_x_1171:
[----:B------:R-:W-:Y:S05]  /*63f0*/  BSYNC B0 ;  /* 0x0000000000007941 */ /* 0x000fea0003800000 */
.L_x_1169:
[----:B------:R-:W-:-:S05]  /*6400*/  IMAD R12, R21, R150, R9 ;  /* 0x00000096150c7224 */ /* 0x000fca00078e0209 */
[----:B------:R-:W-:Y:S02]  /*6410*/  VIADDMNMX R11, R12, R150, R11, PT ;  /* 0x000000960c0b7246 */ /* 0x000fe4000380010b */
[----:B------:R-:W-:-:S07]  /*6420*/  VIMNMX R15, R15, R12, !PT ;  /* 0x0000000c0f0f7248 */ /* 0x000fce0007fe0100 */
.L_x_1168:
[C---:B------:R-:W-:Y:S01]  /*6430*/  ISETP.GT.AND P2, PT, R15.reuse, 0x1, !P2 ;  /* 0x000000010f00780c */ /* 0x040fe20005744270 */
[----:B------:R-:W-:Y:S01]  /*6440*/  UMOV UR38, UR7 ;  /* 0x0000000700267c82 */ /* 0x000fe20008000000 */
[----:B------:R-:W-:Y:S01]  /*6450*/  ISETP.GT.AND P3, PT, R15, 0x8, !P3 ;  /* 0x000000080f00780c */ /* 0x000fe20005f64270 */
[----:B------:R-:W-:Y:S01]  /*6460*/  UMOV UR36, UR4 ;  /* 0x0000000400247c82 */ /* 0x000fe20008000000 */
        /* <DEDUP_REMOVED lines=37> */
[----:B------:R-:W-:Y:S02]  /*66c0*/  ISETP.NE.AND P6, PT, R156, RZ, PT ;  /* 0x000000ff9c00720c */ /* 0x000fe40003fc5270 */
        /* <DEDUP_REMOVED lines=30> */
[----:B------:R-:W-:Y:S01]  /*68b0*/  FSEL R114, R114, -INF , !P2 ;  /* 0xff80000072727808 */ /* 0x000fe20005000000 */
[----:B------:R-:W0:Y:S01]  /*68c0*/  LDC R9, c[0x0][0x988] ;  /* 0x00026200ff097b82 */ /* 0x000e220000000800 */
[----:B------:R-:W-:Y:S01]  /*68d0*/  ISETP.NE.AND P2, PT, R157, RZ, PT ;  /* 0x000000ff9d00720c */ /* 0x000fe20003f45270 */
[----:B------:R-:W1:Y:S01]  /*68e0*/  SHFL.BFLY PT, R12, R13, 0x2, 0x1f ;  /* 0x0c401f000d0c7f89 */ /* 0x000e6200000e0000 */
[----:B------:R-:W-:-:S02]  /*68f0*/  ISETP.NE.AND P3, PT, R121, RZ, PT ;  /* 0x000000ff7900720c */ /* 0x000fc40003f65270 */
[C---:B------:R-:W-:Y:S02]  /*6900*/  ISETP.GT.AND P2, PT, R15.reuse, 0x31, !P2 ;  /* 0x000000310f00780c */ /* 0x040fe40005744270 */
[----:B------:R-:W-:Y:S02]  /*6910*/  ISETP.GT.AND P4, PT, R15, 0x51, !P4 ;  /* 0x000000510f00780c */ /* 0x000fe40006784270 */
[----:B------:R-:W-:Y:S02]  /*6920*/  ISETP.LT.OR P2, PT, R11, 0x32, P2 ;  /* 0x000000320b00780c */ /* 0x000fe40001741670 */
[----:B------:R-:W-:Y:S02]  /*6930*/  ISETP.GT.AND P5, PT, R15, 0x58, !P5 ;  /* 0x000000580f00780c */ /* 0x000fe40006fa4270 */
[----:B------:R-:W-:Y:S02]  /*6940*/  FSEL R98, R115, -INF , !P2 ;  /* 0xff80000073627808 */ /* 0x000fe40005000000 */
[----:B------:R-:W-:-:S02]  /*6950*/  ISETP.NE.AND P2, PT, R113, RZ, PT ;  /* 0x000000ff7100720c */ /* 0x000fc40003f45270 */
[----:B------:R-:W-:Y:S02]  /*6960*/  ISETP.LT.OR P4, PT, R11, 0x52, P4 ;  /* 0x000000520b00780c */ /* 0x000fe40002781670 */
[----:B------:R-:W-:Y:S02]  /*6970*/  ISETP.GT.AND P2, PT, R15, 0x38, !P2 ;  /* 0x000000380f00780c */ /* 0x000fe40005744270 */
[C---:B------:R-:W-:Y:S02]  /*6980*/  ISETP.LT.OR P5, PT, R11.reuse, 0x59, P5 ;  /* 0x000000590b00780c */ /* 0x040fe40002fa1670 */
[----:B------:R-:W-:Y:S02]  /*6990*/  ISETP.LT.OR P2, PT, R11, 0x39, P2 ;  /* 0x000000390b00780c */ /* 0x000fe40001741670 */
[----:B------:R-:W-:Y:S02]  /*69a0*/  FSEL R134, R134, -INF , !P5 ;  /* 0xff80000086867808 */ /* 0x000fe40006800000 */
[----:B------:R-:W-:-:S02]  /*69b0*/  FSEL R118, R118, -INF , !P2 ;  /* 0xff80000076767808 */ /* 0x000fc40005000000 */
        /* <DEDUP_REMOVED lines=12> */
[----:B------:R-:W-:-:S03]  /*6a80*/  ISETP.GT.AND P2, PT, R15, 0x41, !P2 ;  /* 0x000000410f00780c */ /* 0x000fc60005744270 */
[----:B0-----:R-:W-:Y:S01]  /*6a90*/  FMUL.FTZ R95, R12, R9 ;  /* 0x000000090c5f7220 */ /* 0x001fe20000410000 */
[----:B------:R-:W-:-:S04]  /*6aa0*/  ISETP.LT.OR P2, PT, R11, 0x42, P2 ;  /* 0x000000420b00780c */ /* 0x000fc80001741670 */
[----:B------:R-:W-:Y:S02]  /*6ab0*/  FSEL R94, R123, -INF , !P2 ;  /* 0xff8000007b5e7808 */ /* 0x000fe40005000000 */
[----:B------:R-:W-:Y:S02]  /*6ac0*/  ISETP.GT.AND P2, PT, R15, 0x48, !P3 ;  /* 0x000000480f00780c */ /* 0x000fe40005f44270 */
[----:B------:R-:W-:Y:S02]  /*6ad0*/  ISETP.NE.AND P3, PT, R89, RZ, PT ;  /* 0x000000ff5900720c */ /* 0x000fe40003f65270 */
[----:B------:R-:W-:Y:S02]  /*6ae0*/  ISETP.LT.OR P2, PT, R11, 0x49, P2 ;  /* 0x000000490b00780c */ /* 0x000fe40001741670 */
[----:B------:R-:W-:Y:S02]  /*6af0*/  ISETP.GT.AND P3, PT, R15, 0x50, !P3 ;  /* 0x000000500f00780c */ /* 0x000fe40005f64270 */
[----:B------:R-:W-:-:S02]  /*6b00*/  FSEL R126, R126, -INF , !P2 ;  /* 0xff8000007e7e7808 */ /* 0x000fc40005000000 */
[----:B------:R-:W-:Y:S02]  /*6b10*/  ISETP.GT.AND P2, PT, R15, 0x49, !P6 ;  /* 0x000000490f00780c */ /* 0x000fe40007744270 */
[----:B------:R-:W-:Y:S02]  /*6b20*/  ISETP.NE.AND P6, PT, R97, RZ, PT ;  /* 0x000000ff6100720c */ /* 0x000fe40003fc5270 */
[C---:B------:R-:W-:Y:S02]  /*6b30*/  ISETP.LT.OR P2, PT, R11.reuse, 0x4a, P2 ;  /* 0x0000004a0b00780c */ /* 0x040fe40001741670 */
[----:B------:R-:W-:Y:S02]  /*6b40*/  ISETP.LT.OR P3, PT, R11, 0x51, P3 ;  /* 0x000000510b00780c */ /* 0x000fe40001f61670 */
[----:B------:R-:W-:Y:S02]  /*6b50*/  FSEL R214, R127, -INF , !P2 ;  /* 0xff8000007fd67808 */ /* 0x000fe40005000000 */
[----:B------:R-:W-:-:S02]  /*6b60*/  ISETP.GT.AND P2, PT, R15, RZ, !P6 ;  /* 0x000000ff0f00720c */ /* 0x000fc40007744270 */
[----:B------:R-:W-:Y:S02]  /*6b70*/  ISETP.NE.AND P6, PT, R93, RZ, PT ;  /* 0x000000ff5d00720c */ /* 0x000fe40003fc5270 */
[----:B------:R-:W-:Y:S02]  /*6b80*/  ISETP.LT.OR P2, PT, R11, 0x1, P2 ;  /* 0x000000010b00780c */ /* 0x000fe40001741670 */
[----:B------:R-:W-:Y:S02]  /*6b90*/  FSEL R130, R130, -INF , !P3 ;  /* 0xff80000082827808 */ /* 0x000fe40005800000 */
[----:B------:R-:W-:Y:S02]  /*6ba0*/  FSEL R93, R90, -INF , !P2 ;  /* 0xff8000005a5d7808 */ /* 0x000fe40005000000 */
[----:B------:R-:W-:Y:S02]  /*6bb0*/  FSETP.NEU.FTZ.AND P2, PT, R12, -INF , PT ;  /* 0xff8000000c00780b */ /* 0x000fe40003f5d000 */
[----:B------:R-:W-:-:S02]  /*6bc0*/  FMNMX.FTZ R13, R93, R8, !PT ;  /* 0x000000085d0d7209 */ /* 0x000fc40007810000 */
[----:B------:R-:W-:Y:S02]  /*6bd0*/  FSEL R95, R95, RZ, P2 ;  /* 0x000000ff5f5f7208 */ /* 0x000fe40001000000 */
[----:B------:R-:W-:Y:S02]  /*6be0*/  FMNMX.FTZ R21, R212, R13, !PT ;  /* 0x0000000dd4157209 */ /* 0x000fe40007810000 */
[----:B------:R-:W-:Y:S01]  /*6bf0*/  ISETP.GT.AND P6, PT, R15, 0x59, !P6 ;  /* 0x000000590f00780c */ /* 0x000fe200077c4270 */
[--C-:B------:R-:W-:Y:S01]  /*6c00*/  FFMA.FTZ R15, R100, R9, -R95.reuse ;  /* 0x00000009640f7223 */ /* 0x100fe2000001085f */
[----:B------:R-:W-:Y:S01]  /*6c10*/  FMNMX.FTZ R21, R150, R21, !PT ;  /* 0x0000001596157209 */ /* 0x000fe20007810000 */
[-CC-:B------:R-:W-:Y:S01]  /*6c20*/  FFMA.FTZ R148, R148, R9.reuse, -R95.reuse ;  /* 0x0000000994947223 */ /* 0x180fe2000001085f */
[----:B------:R-:W-:Y:S01]  /*6c30*/  FSEL R100, R131, -INF , !P4 ;  /* 0xff80000083647808 */ /* 0x000fe20006000000 */
[--C-:B------:R-:W-:Y:S01]  /*6c40*/  FFMA.FTZ R99, R14, R9, -R95.reuse ;  /* 0x000000090e637223 */ /* 0x100fe2000001085f */
[----:B------:R-:W-:Y:S01]  /*6c50*/  FMNMX.FTZ R21, R210, R21, !PT ;  /* 0x00000015d2157209 */ /* 0x000fe20007810000 */
[-CC-:B------:R-:W-:Y:S01]  /*6c60*/  FFMA.FTZ R146, R146, R9.reuse, -R95.reuse ;  /* 0x0000000992927223 */ /* 0x180fe2000001085f */
        /* <DEDUP_REMOVED lines=8> */
[----:B------:R0:W-:Y:S01]  /*6cf0*/  MUFU.EX2 R21, R148 ;  /* 0x0000009400157308 */ /* 0x0001e20000000800 */
        /* <DEDUP_REMOVED lines=8> */
[--C-:B0-----:R-:W-:Y:S01]  /*6d80*/  FFMA.FTZ R148, R104, R9, -R95.reuse ;  /* 0x0000000968947223 */ /* 0x101fe2000001085f */
        /* <DEDUP_REMOVED lines=8> */
[----:B------:R0:W-:Y:S03]  /*6e10*/  MUFU.EX2 R89, R146 ;  /* 0x0000009200597308 */ /* 0x0001e60000000800 */
[----:B------:R-:W-:-:S04]  /*6e20*/  FMNMX.FTZ R91, R114, R91, !PT ;  /* 0x0000005b725b7209 */ /* 0x000fc80007810000 */
[----:B------:R-:W-:Y:S01]  /*6e30*/  FMNMX.FTZ R97, R98, R91, !PT ;  /* 0x0000005b62617209 */ /* 0x000fe20007810000 */
[----:B------:R-:W-:Y:S01]  /*6e40*/  MUFU.EX2 R90, R90 ;  /* 0x0000005a005a7308 */ /* 0x000fe20000000800 */
[----:B0-----:R-:W-:Y:S02]  /*6e50*/  FFMA.FTZ R146, R116, R9, -R95 ;  /* 0x0000000974927223 */ /* 0x001fe4000001085f */
        /* <DEDUP_REMOVED lines=15> */
[--C-:B------:R-:W-:Y:S01]  /*6f50*/  FFMA.FTZ R97, R2, R9, -R95.reuse ;  /* 0x0000000902617223 */ /* 0x100fe2000001085f */
[----:B------:R-:W-:Y:S03]  /*6f60*/  MUFU.EX2 R148, R148 ;  /* 0x0000009400947308 */ /* 0x000fe60000000800 */
[----:B------:R-:W0:Y:S05]  /*6f70*/  SHFL.BFLY PT, R103, R0, 0x2, 0x1f ;  /* 0x0c401f0000677f89 */ /* 0x000e2a00000e0000 */
[----:B------:R-:W-:Y:S08]  /*6f80*/  MUFU.EX2 R15, R15 ;  /* 0x0000000f000f7308 */ /* 0x000ff00000000800 */
[----:B------:R-:W-:Y:S08]  /*6f90*/  MUFU.EX2 R11, R11 ;  /* 0x0000000b000b7308 */ /* 0x000ff00000000800 */
[----:B------:R-:W-:Y:S01]  /*6fa0*/  MUFU.EX2 R104, R104 ;  /* 0x0000006800687308 */ /* 0x000fe20000000800 */
[----:B0-----:R-:W-:Y:S01]  /*6fb0*/  FMNMX.FTZ R14, R0, R103, !PT ;  /* 0x00000067000e7209 */ /* 0x001fe20007810000 */
[-CC-:B------:R-:W-:Y:S01]  /*6fc0*/  FFMA.FTZ R103, R92, R9.reuse, -R95.reuse ;  /* 0x000000095c677223 */ /* 0x180fe2000001085f */
[----:B------:R-:W-:Y:S01]  /*6fd0*/  FSEL R0, R12, RZ, P2 ;  /* 0x000000ff0c007208 */ /* 0x000fe20001000000 */
[----:B------:R-:W-:-:S02]  /*6fe0*/  FFMA.FTZ R92, R128, R9, -R95 ;  /* 0x00000009805c7223 */ /* 0x000fc4000001085f */
[----:B------:R-:W0:Y:S02]  /*6ff0*/  SHFL.BFLY PT, R107, R14, 0x1, 0x1f ;  /* 0x0c201f000e6b7f89 */ /* 0x000e2400000e0000 */
[----:B------:R-:W-:Y:S01]  /*7000*/  MUFU.EX2 R144, R144 ;  /* 0x0000009000907308 */ /* 0x000fe20000000800 */
[----:B------:R-:W-:Y:S01]  /*7010*/  FADD.FTZ R0, -R0, R3 ;  /* 0x0000000300007221 */ /* 0x000fe20000010100 */
[----:B------:R-:W-:-:S03]  /*7020*/  FFMA.FTZ R3, R88, R9, -R95 ;  /* 0x0000000958037223 */ /* 0x000fc6000001085f */
[----:B------:R-:W-:-:S03]  /*7030*/  FMUL.FTZ R0, R0, R9 ;  /* 0x0000000900007220 */ /* 0x000fc60000410000 */
[----:B------:R-:W-:Y:S08]  /*7040*/  MUFU.EX2 R97, R97 ;  /* 0x0000006100617308 */ /* 0x000ff00000000800 */
[----:B------:R-:W1:Y:S01]  /*7050*/  MUFU.EX2 R0, R0 ;  /* 0x0000000000007308 */ /* 0x000e620000000800 */
[----:B0-----:R-:W-:Y:S01]  /*7060*/  FMNMX.FTZ R14, R14, R107, !PT ;  /* 0x0000006b0e0e7209 */ /* 0x001fe20007810000 */
[----:B------:R-:W-:-:S06]  /*7070*/  IMAD.U32 R107, RZ, RZ, UR5 ;  /* 0x00000005ff6b7e24 */ /* 0x000fcc000f8e00ff */
[----:B------:R-:W-:Y:S01]  /*7080*/  MUFU.EX2 R146, R146 ;  /* 0x0000009200927308 */ /* 0x000fe20000000800 */
[C---:B------:R-:W-:Y:S01]  /*7090*/  FSETP.NEU.FTZ.AND P2, PT, R14.reuse, -INF , PT ;  /* 0xff8000000e00780b */ /* 0x040fe20003f5d000 */
[----:B------:R-:W-:Y:S01]  /*70a0*/  FMUL.FTZ R95, R14, R9 ;  /* 0x000000090e5f7220 */ /* 0x000fe20000410000 */
[----:B------:R-:W-:-:S04]  /*70b0*/  @!P1 VIADD R107, R107, 0x2a860 ;  /* 0x0002a8606b6b9836 */ /* 0x000fc80000000000 */
[----:B------:R-:W-:Y:S01]  /*70c0*/  FSEL R95, R95, RZ, P2 ;  /* 0x000000ff5f5f7208 */ /* 0x000fe20001000000 */
[----:B-1----:R-:W-:Y:S01]  /*70d0*/  FFMA.FTZ R7, R0, R7, R13 ;  /* 0x0000000700077223 */ /* 0x002fe2000001000d */
[----:B------:R-:W-:Y:S01]  /*70e0*/  @!P1 PRMT R107, RZ, 0x654, R107 ;  /* 0x00000654ff6b9816 */ /* 0x000fe2000000006b */
[----:B------:R-:W-:Y:S02]  /*70f0*/  MUFU.EX2 R99, R99 ;  /* 0x0000006300637308 */ /* 0x000fe40000000800 */
[-CC-:B------:R-:W-:Y:S01]  /*7100*/  FFMA.FTZ R157, R93, R9.reuse, -R95.reuse ;  /* 0x000000095d9d7223 */ /* 0x180fe2000001085f */
[----:B------:R-:W-:Y:S01]  /*7110*/  FSEL R93, R14, RZ, P2 ;  /* 0x000000ff0e5d7208 */ /* 0x000fe20001000000 */
[-CC-:B------:R-:W-:Y:S01]  /*7120*/  FFMA.FTZ R88, R212, R9.reuse, -R95.reuse ;  /* 0x00000009d4587223 */ /* 0x180fe2000001085f */
[-CC-:B------:R-:W-:Y:S01]  /*7130*/  FFMA.FTZ R159, R150, R9.reuse, -R95.reuse ;  /* 0x00000009969f7223 */ /* 0x180fe2000001085f */
[-CC-:B------:R-:W-:Y:S01]  /*7140*/  FFMA.FTZ R112, R210, R9.reuse, -R95.reuse ;  /* 0x00000009d2707223 */ /* 0x180fe2000001085f */
[-C--:B------:R-:W-:Y:S01]  /*7150*/  FFMA.FTZ R151, R110, R9.reuse, -R95 ;  /* 0x000000096e977223 */ /* 0x080fe2000001085f */
[----:B------:R-:W-:Y:S01]  /*7160*/  FADD.FTZ R2, -R93, R8 ;  /* 0x000000085d027221 */ /* 0x000fe20000010100 */
[----:B------:R-:W-:Y:S01]  /*7170*/  MUFU.EX2 R157, R157 ;  /* 0x0000009d009d7308 */ /* 0x000fe20000000800 */
[----:B------:R-:W-:Y:S01]  /*7180*/  FADD.FTZ R110, R90, R7 ;  /* 0x000000075a6e7221 */ /* 0x000fe20000010000 */
[-CC-:B------:R-:W-:Y:S01]  /*7190*/  FFMA.FTZ R153, R154, R9.reuse, -R95.reuse ;  /* 0x000000099a997223 */ /* 0x180fe2000001085f */
[-C--:B------:R-:W-:Y:S01]  /*71a0*/  FMUL.FTZ R2, R2, R9.reuse ;  /* 0x0000000902027220 */ /* 0x080fe20000410000 */
[-CC-:B------:R-:W-:Y:S01]  /*71b0*/  FFMA.FTZ R116, R208, R9.reuse, -R95.reuse ;  /* 0x00000009d0747223 */ /* 0x180fe2000001085f */
[----:B------:R-:W-:Y:S01]  /*71c0*/  FADD.FTZ R7, R21, R110 ;  /* 0x0000006e15077221 */ /* 0x000fe20000010000 */
[-CC-:B------:R-:W-:Y:S01]  /*71d0*/  FFMA.FTZ R155, R152, R9.reuse, -R95.reuse ;  /* 0x00000009989b7223 */ /* 0x180fe2000001085f */
[-C--:B------:R-:W-:Y:S01]  /*71e0*/  FFMA.FTZ R120, R206, R9.reuse, -R95 ;  /* 0x00000009ce787223 */ /* 0x080fe2000001085f */
[----:B------:R-:W-:Y:S01]  /*71f0*/  MUFU.EX2 R88, R88 ;  /* 0x0000005800587308 */ /* 0x000fe20000000800 */
[----:B------:R-:W-:Y:S01]  /*7200*/  FADD.FTZ R110, R138, R7 ;  /* 0x000000078a6e7221 */ /* 0x000fe20000010000 */
[-CC-:B------:R-:W-:Y:S01]  /*7210*/  FFMA.FTZ R149, R106, R9.reuse, -R95.reuse ;  /* 0x000000096a957223 */ /* 0x180fe2000001085f */
[-CC-:B------:R-:W-:Y:S01]  /*7220*/  FFMA.FTZ R106, R158, R9.reuse, -R95.reuse ;  /* 0x000000099e6a7223 */ /* 0x180fe2000001085f */
[-CC-:B------:R-:W-:Y:S01]  /*7230*/  FFMA.FTZ R156, R156, R9.reuse, -R95.reuse ;  /* 0x000000099c9c7223 */ /* 0x180fe2000001085f */
[----:B------:R-:W-:Y:S01]  /*7240*/  FADD.FTZ R93, R89, R110 ;  /* 0x0000006e595d7221 */ /* 0x000fe20000010000 */
[-CC-:B------:R-:W-:Y:S01]  /*7250*/  FFMA.FTZ R145, R114, R9.reuse, -R95.reuse ;  /* 0x0000000972917223 */ /* 0x180fe2000001085f */
[-CC-:B------:R-:W-:Y:S01]  /*7260*/  FFMA.FTZ R98, R98, R9.reuse, -R95.reuse ;  /* 0x0000000962627223 */ /* 0x180fe2000001085f */
[----:B------:R-:W0:Y:S01]  /*7270*/  MUFU.EX2 R2, R2 ;  /* 0x0000000200027308 */ /* 0x000e220000000800 */
[-CC-:B------:R-:W-:Y:S01]  /*7280*/  FFMA.FTZ R147, R118, R9.reuse, -R95.reuse ;  /* 0x0000000976937223 */ /* 0x180fe2000001085f */
[-CC-:B------:R-:W-:Y:S01]  /*7290*/  FFMA.FTZ R94, R94, R9.reuse, -R95.reuse ;  /* 0x000000095e5e7223 */ /* 0x180fe2000001085f */
[-CC-:B------:R-:W-:Y:S01]  /*72a0*/  FFMA.FTZ R141, R122, R9.reuse, -R95.reuse ;  /* 0x000000097a8d7223 */ /* 0x180fe2000001085f */
[----:B------:R1:W-:Y:S01]  /*72b0*/  @!P1 SYNCS.ARRIVE.TRANS64.RED.A1T0 RZ, [R107+URZ], RZ ;  /* 0x000000ff6bff99a7 */ /* 0x0003e2000810043f */
[-CC-:B------:R-:W-:Y:S01]  /*72c0*/  FFMA.FTZ R126, R126, R9.reuse, -R95.reuse ;  /* 0x000000097e7e7223 */ /* 0x180fe2000001085f */
[-CC-:B------:R-:W-:Y:S01]  /*72d0*/  FFMA.FTZ R214, R214, R9.reuse, -R95.reuse ;  /* 0x00000009d6d67223 */ /* 0x180fe2000001085f */
[-CC-:B------:R-:W-:Y:S01]  /*72e0*/  FFMA.FTZ R130, R130, R9.reuse, -R95.reuse ;  /* 0x0000000982827223 */ /* 0x180fe2000001085f */
[----:B------:R-:W2:Y:S01]  /*72f0*/  MUFU.EX2 R159, R159 ;  /* 0x0000009f009f7308 */ /* 0x000ea20000000800 */
[-CC-:B------:R-:W-:Y:S01]  /*7300*/  FFMA.FTZ R100, R100, R9.reuse, -R95.reuse ;  /* 0x0000000964647223 */ /* 0x180fe2000001085f */
[----:B------:R-:W-:Y:S01]  /*7310*/  FFMA.FTZ R134, R134, R9, -R95 ;  /* 0x0000000986867223 */ /* 0x000fe2000001085f */
[C---:B------:R-:W-:Y:S01]  /*7320*/  ISETP.GT.AND P2, PT, R10.reuse, UR58, PT ;  /* 0x0000003a0a007c0c */ /* 0x040fe2000bf44270 */
[----:B------:R-:W-:Y:S01]  /*7330*/  VIADD R10, R10, 0xffffffff ;  /* 0xffffffff0a0a7836 */ /* 0x000fe20000000000 */
[----:B------:R-:W-:-:S02]  /*7340*/  F2FP.F16.F32.PACK_AB R152, R140, R89 ;  /* 0x000000598c98723e */ /* 0x000fc400000000ff */
[----:B------:R-:W-:Y:S01]  /*7350*/  F2FP.F16.F32.PACK_AB R158, R138, R21 ;  /* 0x000000158a9e723e */ /* 0x000fe200000000ff */
[----:B------:R-:W3:Y:S01]  /*7360*/  MUFU.EX2 R112, R112 ;  /* 0x0000007000707308 */ /* 0x000ee20000000800 */
[----:B0-----:R-:W-:Y:S01]  /*7370*/  FFMA.FTZ R7, R2, R6, R157 ;  /* 0x0000000602077223 */ /* 0x001fe2000001009d */
[----:B------:R-:W-:Y:S01]  /*7380*/  FADD.FTZ R6, R140, R93 ;  /* 0x0000005d8c067221 */ /* 0x000fe20000010000 */
[----:B------:R-:W-:Y:S02]  /*7390*/  F2FP.F16.F32.PACK_AB R154, R136, R91 ;  /* 0x0000005b889a723e */ /* 0x000fe400000000ff */
[----:B------:R-:W-:Y:S01]  /*73a0*/  FADD.FTZ R110, R88, R7 ;  /* 0x00000007586e7221 */ /* 0x000fe20000010000 */
[----:B------:R-:W-:Y:S01]  /*73b0*/  FADD.FTZ R93, R91, R6 ;  /* 0x000000065b5d7221 */ /* 0x000fe20000010000 */
[-C--:B------:R-:W-:Y:S01]  /*73c0*/  FFMA.FTZ R6, R102, R9.reuse, -R95 ;  /* 0x0000000966067223 */ /* 0x080fe2000001085f */
[----:B------:R-:W0:Y:S01]  /*73d0*/  MUFU.EX2 R153, R153 ;  /* 0x0000009900997308 */ /* 0x000e220000000800 */
[----:B--2---:R-:W-:Y:S01]  /*73e0*/  FADD.FTZ R7, R159, R110 ;  /* 0x0000006e9f077221 */ /* 0x004fe20000010000 */
[----:B------:R-:W-:Y:S01]  /*73f0*/  FADD.FTZ R93, R136, R93 ;  /* 0x0000005d885d7221 */ /* 0x000fe20000010000 */
[----:B------:R-:W-:Y:S01]  /*7400*/  FFMA.FTZ R95, R108, R9, -R95 ;  /* 0x000000096c5f7223 */ /* 0x000fe2000001085f */
[----:B------:R-:W-:-:S02]  /*7410*/  F2FP.F16.F32.PACK_AB R150, R104, R11 ;  /* 0x0000000b6896723e */ /* 0x000fc400000000ff */
[----:B------:R-:W-:Y:S01]  /*7420*/  FADD.FTZ R110, R148, R93 ;  /* 0x0000005d946e7221 */ /* 0x000fe20000010000 */
[C---:B------:R-:W-:Y:S01]  /*7430*/  F2FP.F16.F32.PACK_AB R148, R15.reuse, R148 ;  /* 0x000000940f94723e */ /* 0x040fe200000000ff */
[----:B------:R-:W2:Y:S01]  /*7440*/  MUFU.EX2 R116, R116 ;  /* 0x0000007400747308 */ /* 0x000ea20000000800 */
[----:B---3--:R-:W-:Y:S01]  /*7450*/  FADD.FTZ R102, R112, R7 ;  /* 0x0000000770667221 */ /* 0x008fe20000010000 */
[----:B------:R-:W-:Y:S01]  /*7460*/  FADD.FTZ R110, R15, R110 ;  /* 0x0000006e0f6e7221 */ /* 0x000fe20000010000 */
[----:B------:R-:W-:Y:S02]  /*7470*/  F2FP.F16.F32.PACK_AB R157, R88, R157 ;  /* 0x0000009d589d723e */ /* 0x000fe400000000ff */
[----:B------:R-:W-:Y:S01]  /*7480*/  F2FP.F16.F32.PACK_AB R159, R112, R159 ;  /* 0x0000009f709f723e */ /* 0x000fe200000000ff */
[----:B------:R-:W-:Y:S02]  /*7490*/  FADD.FTZ R93, R11, R110 ;  /* 0x0000006e0b5d7221 */ /* 0x000fe40000010000 */
[----:B------:R-:W3:Y:S01]  /*74a0*/  MUFU.EX2 R155, R155 ;  /* 0x0000009b009b7308 */ /* 0x000ee20000000800 */
[----:B0-----:R-:W-:Y:S01]  /*74b0*/  FADD.FTZ R7, R153, R102 ;  /* 0x0000006699077221 */ /* 0x001fe20000010000 */
[----:B------:R-:W-:-:S04]  /*74c0*/  FADD.FTZ R93, R104, R93 ;  /* 0x0000005d685d7221 */ /* 0x000fc80000010000 */
[----:B------:R-:W-:Y:S01]  /*74d0*/  FADD.FTZ R110, R144, R93 ;  /* 0x0000005d906e7221 */ /* 0x000fe20000010000 */
[C---:B------:R-:W-:Y:S01]  /*74e0*/  F2FP.F16.F32.PACK_AB R144, R97.reuse, R144 ;  /* 0x000000906190723e */ /* 0x040fe200000000ff */
[----:B------:R-:W0:Y:S01]  /*74f0*/  MUFU.EX2 R120, R120 ;  /* 0x0000007800787308 */ /* 0x000e220000000800 */
[C---:B--2---:R-:W-:Y:S01]  /*7500*/  FADD.FTZ R102, R116.reuse, R7 ;  /* 0x0000000774667221 */ /* 0x044fe20000010000 */
[----:B------:R-:W-:Y:S01]  /*7510*/  FADD.FTZ R93, R97, R110 ;  /* 0x0000006e615d7221 */ /* 0x000fe20000010000 */
[----:B------:R-:W-:-:S03]  /*7520*/  F2FP.F16.F32.PACK_AB R153, R116, R153 ;  /* 0x000000997499723e */ /* 0x000fc600000000ff */
[----:B------:R-:W-:Y:S01]  /*7530*/  FADD.FTZ R110, R146, R93 ;  /* 0x0000005d926e7221 */ /* 0x000fe20000010000 */
[----:B------:R-:W-:Y:S01]  /*7540*/  F2FP.F16.F32.PACK_AB R146, R99, R146 ;  /* 0x000000926392723e */ /* 0x000fe200000000ff */
[----:B------:R-:W2:Y:S01]  /*7550*/  MUFU.EX2 R149, R149 ;  /* 0x0000009500957308 */ /* 0x000ea20000000800 */
[----:B---3--:R-:W-:Y:S01]  /*7560*/  FADD.FTZ R7, R155, R102 ;  /* 0x000000669b077221 */ /* 0x008fe20000010000 */
[----:B------:R-:W-:-:S06]  /*7570*/  FADD.FTZ R110, R99, R110 ;  /* 0x0000006e636e7221 */ /* 0x000fcc0000010000 */
[----:B------:R-:W3:Y:S01]  /*7580*/  MUFU.EX2 R106, R106 ;  /* 0x0000006a006a7308 */ /* 0x000ee20000000800 */
[C---:B0-----:R-:W-:Y:S01]  /*7590*/  FADD.FTZ R102, R120.reuse, R7 ;  /* 0x0000000778667221 */ /* 0x041fe20000010000 */
[----:B------:R-:W-:-:S06]  /*75a0*/  F2FP.F16.F32.PACK_AB R155, R120, R155 ;  /* 0x0000009b789b723e */ /* 0x000fcc00000000ff */
[----:B------:R-:W0:Y:S01]  /*75b0*/  MUFU.EX2 R151, R151 ;  /* 0x0000009700977308 */ /* 0x000e220000000800 */
[----:B--2---:R-:W-:-:S07]  /*75c0*/  FADD.FTZ R7, R149, R102 ;  /* 0x0000006695077221 */ /* 0x004fce0000010000 */
[----:B------:R2:W4:Y:S01]  /*75d0*/  MUFU.EX2 R8, R156 ;  /* 0x0000009c00087308 */ /* 0x0005220000000800 */
[C---:B---3--:R-:W-:Y:S01]  /*75e0*/  FADD.FTZ R102, R106.reuse, R7 ;  /* 0x000000076a667221 */ /* 0x048fe20000010000 */
[----:B------:R-:W-:-:S06]  /*75f0*/  F2FP.F16.F32.PACK_AB R149, R106, R149 ;  /* 0x000000956a95723e */ /* 0x000fcc00000000ff */
[----:B------:R-:W3:Y:S01]  /*7600*/  MUFU.EX2 R145, R145 ;  /* 0x0000009100917308 */ /* 0x000ee20000000800 */
[----:B0-----:R-:W-:Y:S01]  /*7610*/  FADD.FTZ R7, R151, R102 ;  /* 0x0000006697077221 */ /* 0x001fe20000010000 */
[----:B--2---:R-:W-:-:S06]  /*7620*/  F2FP.F16.F32.PACK_AB R156, R90, R13 ;  /* 0x0000000d5a9c723e */ /* 0x004fcc00000000ff */
[----:B------:R-:W0:Y:S01]  /*7630*/  MUFU.EX2 R98, R98 ;  /* 0x0000006200627308 */ /* 0x000e220000000800 */
[----:B----4-:R-:W-:-:S07]  /*7640*/  F2FP.F16.F32.PACK_AB R151, R8, R151 ;  /* 0x000000970897723e */ /* 0x010fce00000000ff */
[----:B------:R-:W2:Y:S08]  /*7650*/  MUFU.EX2 R147, R147 ;  /* 0x0000009300937308 */ /* 0x000eb00000000800 */
[----:B------:R-:W4:Y:S08]  /*7660*/  MUFU.EX2 R6, R6 ;  /* 0x0000000600067308 */ /* 0x000f300000000800 */
[----:B-1----:R1:W-:Y:S08]  /*7670*/  MUFU.EX2 R107, R94 ;  /* 0x0000005e006b7308 */ /* 0x0023f00000000800 */
[----:B------:R-:W5:Y:S01]  /*7680*/  MUFU.EX2 R101, R101 ;  /* 0x0000006500657308 */ /* 0x000f620000000800 */
[----:B-1----:R-:W-:Y:S01]  /*7690*/  FADD.FTZ R94, R8, R7 ;  /* 0x00000007085e7221 */ /* 0x002fe20000010000 */
[----:B------:R-:W-:-:S03]  /*76a0*/  IMAD.MOV.U32 R8, RZ, RZ, R14 ;  /* 0x000000ffff087224 */ /* 0x000fc600078e000e */
[----:B---3--:R-:W-:Y:S01]  /*76b0*/  FADD.FTZ R7, R145, R94 ;  /* 0x0000005e91077221 */ /* 0x008fe20000010000 */
[C---:B0-----:R-:W-:Y:S02]  /*76c0*/  F2FP.F16.F32.PACK_AB R145, R98.reuse, R145 ;  /* 0x000000916291723e */ /* 0x041fe400000000ff */
[----:B------:R-:W0:Y:S01]  /*76d0*/  MUFU.EX2 R141, R141 ;  /* 0x0000008d008d7308 */ /* 0x000e220000000800 */
[----:B------:R-:W-:-:S04]  /*76e0*/  FADD.FTZ R90, R98, R7 ;  /* 0x00000007625a7221 */ /* 0x000fc80000010000 */
[----:B--2---:R-:W-:Y:S01]  /*76f0*/  FADD.FTZ R7, R147, R90 ;  /* 0x0000005a93077221 */ /* 0x004fe20000010000 */
[C---:B----4-:R-:W-:Y:S02]  /*7700*/  F2FP.F16.F32.PACK_AB R147, R6.reuse, R147 ;  /* 0x000000930693723e */ /* 0x050fe400000000ff */
[----:B------:R-:W1:Y:S01]  /*7710*/  MUFU.EX2 R20, R20 ;  /* 0x0000001400147308 */ /* 0x000e620000000800 */
[----:B------:R-:W-:Y:S01]  /*7720*/  FADD.FTZ R90, R6, R7 ;  /* 0x00000007065a7221 */ /* 0x000fe20000010000 */
[----:B-----5:R-:W-:-:S06]  /*7730*/  FADD.FTZ R93, R101, R110 ;  /* 0x0000006e655d7221 */ /* 0x020fcc0000010000 */
[----:B------:R-:W2:Y:S01]  /*7740*/  MUFU.EX2 R142, R142 ;  /* 0x0000008e008e7308 */ /* 0x000ea20000000800 */
[----:B0-----:R-:W-:Y:S01]  /*7750*/  FADD.FTZ R90, R141, R90 ;  /* 0x0000005a8d5a7221 */ /* 0x001fe20000010000 */
[----:B------:R-:W-:-:S03]  /*7760*/  F2FP.F16.F32.PACK_AB R141, R107, R141 ;  /* 0x0000008d6b8d723e */ /* 0x000fc600000000ff */
[----:B------:R-:W-:-:S03]  /*7770*/  FADD.FTZ R90, R107, R90 ;  /* 0x0000005a6b5a7221 */ /* 0x000fc60000010000 */
        /* <DEDUP_REMOVED lines=26> */
[----:B--2---:R-:W-:Y:S01]  /*7920*/  FADD.FTZ R90, R139, R90 ;  /* 0x0000005a8b5a7221 */ /* 0x004fe20000010000 */
[C---:B0-----:R-:W-:Y:S01]  /*7930*/  FADD.FTZ R7, R3.reuse, R20 ;  /* 0x0000001403077221 */ /* 0x041fe20000010000 */
[----:B------:R-:W-:Y:S01]  /*7940*/  F2FP.F16.F32.PACK_AB R138, R3, R96 ;  /* 0x00000060038a723e */ /* 0x000fe200000000ff */
[----:B------:R-:W-:Y:S02]  /*7950*/  IMAD.MOV.U32 R3, RZ, RZ, R12 ;  /* 0x000000ffff037224 */ /* 0x000fe400078e000c */
[C---:B-1----:R-:W-:Y:S01]  /*7960*/  FADD.FTZ R6, R95.reuse, R90 ;  /* 0x0000005a5f067221 */ /* 0x042fe20000010000 */
[----:B------:R-:W-:Y:S01]  /*7970*/  F2FP.F16.F32.PACK_AB R139, R95, R139 ;  /* 0x0000008b5f8b723e */ /* 0x000fe200000000ff */
[----:B------:R-:W-:Y:S06]  /*7980*/  @P2 BRA `(.L_x_1172) ;  /* 0xffffffd000b82947 */ /* 0x000fec000383ffff */
[----:B------:R-:W-:Y:S01]  /*7990*/  IMAD.MOV.U32 R8, RZ, RZ, R14 ;  /* 0x000000ffff087224 */ /* 0x000fe200078e000e */
[----:B------:R-:W-:Y:S01]  /*79a0*/  UMOV UR36, UR4 ;  /* 0x0000000400247c82 */ /* 0x000fe20008000000 */
[----:B------:R-:W-:Y:S01]  /*79b0*/  IMAD.MOV.U32 R3, RZ, RZ, R12 ;  /* 0x000000ffff037224 */ /* 0x000fe200078e000c */
[----:B------:R-:W-:-:S06]  /*79c0*/  UMOV UR38, UR7 ;  /* 0x0000000700267c82 */ /* 0x000fcc0008000000 */
.L_x_1155:
[----:B------:R-:W-:Y:S01]  /*79d0*/  ULDC UR4, c[0x0][0x448] ;  /* 0x0001120000047ab9 */ /* 0x000fe20000000800 */
[----:B------:R-:W-:Y:S01]  /*79e0*/  IADD3 R11, R16, 0x1, -R17 ;  /* 0x00000001100b7810 */ /* 0x000fe20007ffe811 */
[----:B------:R-:W-:Y:S01]  /*79f0*/  UISETP.NE.AND UP0, UPT, UR4, 0x1, UPT ;  /* 0x000000010400788c */ /* 0x000fe2000bf05270 */
[----:B------:R-:W-:Y:S02]  /*7a00*/  ULDC UR10, c[0x0][0x9e4] ;  /* 0x00027900000a7ab9 */ /* 0x000fe40000000800 */
[----:B------:R-:W-:Y:S01]  /*7a10*/  R2UR UR7, R11 ;  /* 0x000000000b0772ca */ /* 0x000fe200000e0000 */
[----:B------:R-:W-:Y:S02]  /*7a20*/  UISETP.GE.AND UP1, UPT, UR10, 0x1, UPT ;  /* 0x000000010a00788c */ /* 0x000fe4000bf26270 */
[----:B------:R-:W-:-:S04]  /*7a30*/  UIADD3 UR6, UR39, 0x7f, URZ ;  /* 0x0000007f27067890 */ /* 0x000fc8000fffe03f */
[----:B------:R-:W-:Y:S01]  /*7a40*/  PLOP3.LUT P2, PT, PT, PT, UP1, 0x40, 0x0 ;  /* 0x000000000000781c */ /* 0x000fe20003f4e818 */
[----:B------:R-:W-:Y:S01]  /*7a50*/  @UP0 ULDC UR4, c[0x0][0x44c] ;  /* 0x0001130000040ab9 */ /* 0x000fe20000000800 */
[----:B------:R-:W-:Y:S01]  /*7a60*/  @UP0 ULDC UR11, c[0x0][0x450] ;  /* 0x00011400000b0ab9 */ /* 0x000fe20000000800 */
[----:B------:R-:W-:-:S04]  /*7a70*/  UIMAD.WIDE.U32 UR4, UR6, UR4, URZ ;  /* 0x00000004060472a5 */ /* 0x000fc8000f8e003f */
[----:B------:R-:W-:-:S04]  /*7a80*/  @UP0 USHF.R.U32.HI UR6, URZ, UR11, UR5 ;  /* 0x0000000b3f060299 */ /* 0x000fc80008011605 */
[----:B------:R-:W-:-:S04]  /*7a90*/  UIADD3 UR6, UR7, UR6, URZ ;  /* 0x0000000607067290 */ /* 0x000fc8000fffe03f */
[----:B------:R-:W-:Y:S01]  /*7aa0*/  UIADD3 UR14, UR6, -UR14, URZ ;  /* 0x8000000e060e7290 */ /* 0x000fe2000fffe03f */
[----:B------:R-:W-:Y:S11]  /*7ab0*/  @P2 BRA `(.L_x_1173) ;  /* 0x0000000000482947 */ /* 0x000ff60003800000 */
[----:B------:R-:W-:Y:S02]  /*7ac0*/  UMOV UR11, UR6 ;  /* 0x00000006000b7c82 */ /* 0x000fe40008000000 */
        /* <DEDUP_REMOVED lines=10> */
.L_x_1174:
[----:B------:R-:W-:-:S11]  /*7b70*/  UISETP.NE.AND UP2, UPT, UR10, 0x1, UPT ;  /* 0x000000010a00788c */ /* 0x000fd6000bf45270 */
[----:B------:R-:W-:Y:S02]  /*7b80*/  @UP2 ULDC.64 UR4, c[0x0][0x9e8] ;  /* 0x00027a0000042ab9 */ /* 0x000fe40000000a00 */
[----:B------:R-:W-:-:S04]  /*7b90*/  UIMAD.WIDE.U32 UR6, UR11, UR4, URZ ;  /* 0x000000040b0672a5 */ /* 0x000fc8000f8e003f */
[----:B------:R-:W-:-:S12]  /*7ba0*/  @UP2 USHF.R.U32.HI UR11, URZ, UR5, UR7 ;  /* 0x000000053f0b2299 */ /* 0x000fd80008011607 */
.L_x_1175:
[----:B------:R-:W-:-:S04]  /*7bb0*/  UIMAD UR10, UR11, UR10, URZ ;  /* 0x0000000a0b0a72a4 */ /* 0x000fc8000f8e023f */
[----:B------:R-:W-:-:S04]  /*7bc0*/  UISETP.LT.AND UP2, UPT, UR14, UR10, UPT ;  /* 0x0000000a0e00728c */ /* 0x000fc8000bf41270 */
[----:B------:R-:W-:-:S12]  /*7bd0*/  USEL UR14, UR14, UR10, !UP2 ;  /* 0x0000000a0e0e7287 */ /* 0x000fd8000d000000 */
.L_x_1173:
[----:B------:R-:W-:-:S04]  /*7be0*/  UIADD3 UR4, UR14, 0x5f, URZ ;  /* 0x0000005f0e047890 */ /* 0x000fc8000fffe03f */
[----:B------:R-:W-:-:S04]  /*7bf0*/  UIMAD.WIDE UR4, UR4, 0x2aaaaaab, URZ ;  /* 0x2aaaaaab040478a5 */ /* 0x000fc8000f8e023f */
[----:B------:R-:W-:-:S04]  /*7c00*/  USHF.R.U32.HI UR4, URZ, 0x1f, UR5 ;  /* 0x0000001f3f047899 */ /* 0x000fc80008011605 */
[----:B------:R-:W-:-:S04]  /*7c10*/  ULEA.HI.SX32 UR4, UR5, UR4, 0x1c ;  /* 0x0000000405047291 */ /* 0x000fc8000f8fe23f */
[----:B------:R-:W-:-:S04]  /*7c20*/  UISETP.LT.AND UP2, UPT, UR61, UR4, UPT ;  /* 0x000000043d00728c */ /* 0x000fc8000bf41270 */
[----:B------:R-:W-:-:S06]  /*7c30*/  USEL UR58, UR61, UR4, !UP2 ;  /* 0x000000043d3a7287 */ /* 0x000fcc000d000000 */
[----:B------:R-:W-:-:S13]  /*7c40*/  ISETP.GE.AND P2, PT, R10, UR58, PT ;  /* 0x0000003a0a007c0c */ /* 0x000fda000bf46270 */
[----:B------:R-:W-:Y:S05]  /*7c50*/  @!P2 BRA `(.L_x_1176) ;  /* 0x0000001800f4a947 */ /* 0x000fea0003800000 */
[----:B------:R-:W-:Y:S01]  /*7c60*/  IMAD.MOV.U32 R11, RZ, RZ, R8 ;  /* 0x000000ffff0b7224 */ /* 0x000fe200078e0008 */
[----:B------:R-:W-:Y:S01]  /*7c70*/  UMOV UR6, UR38 ;  /* 0x0000002600067c82 */ /* 0x000fe20008000000 */
[----:B------:R-:W-:Y:S01]  /*7c80*/  IMAD.MOV.U32 R12, RZ, RZ, R3 ;  /* 0x000000ffff0c7224 */ /* 0x000fe200078e0003 */
[----:B------:R-:W-:-:S06]  /*7c90*/  UMOV UR4, UR36 ;  /* 0x0000002400047c82 */ /* 0x000fcc0008000000 */
.L_x_1185:
[----:B------:R-:W-:-:S04]  /*7ca0*/  UIADD3 UR7, UR4, 0x1, URZ ;  /* 0x0000000104077890 */ /* 0x000fc8000fffe03f */
[----:B------:R-:W-:-:S04]  /*7cb0*/  UISETP.NE.AND UP2, UPT, UR7, 0x2, UPT ;  /* 0x000000020700788c */ /* 0x000fc8000bf45270 */
[----:B------:R-:W-:Y:S02]  /*7cc0*/  USEL UR7, UR7, URZ, UP2 ;  /* 0x0000003f07077287 */ /* 0x000fe40009000000 */
[----:B------:R-:W-:-:S04]  /*7cd0*/  USEL UR38, URZ, 0x1, UP2 ;  /* 0x000000013f267887 */ /* 0x000fc80009000000 */
[----:B------:R-:W-:Y:S01]  /*7ce0*/  ULOP3.LUT UR38, UR6, UR38, URZ, 0x3c, !UPT ;  /* 0x0000002606267292 */ /* 0x000fe2000f8e3c3f */
[----:B------:R-:W-:Y:S01]  /*7cf0*/  UMOV UR36, UR7 ;  /* 0x0000000700247c82 */ /* 0x000fe20008000000 */
[----:B------:R-:W-:Y:S10]  /*7d00*/  @!P0 BRA `(.L_x_1177) ;  /* 0x0000000000048947 */ /* 0x000ff40003800000 */
[----:B------:R-:W-:Y:S01]  /*7d10*/  BPT.TRAP 0x1 ;  /* 0x000000040000795c */ /* 0x000fe20000300000 */
.L_x_1177:
[----:B------:R-:W-:Y:S01]  /*7d20*/  ULEA UR5, UR36, UR37, 0x3 ;  /* 0x0000002524057291 */ /* 0x000fe2000f8e183f */
[----:B------:R-:W-:-:S05]  /*7d30*/  IMAD.U32 R3, RZ, RZ, UR38 ;  /* 0x00000026ff037e24 */ /* 0x000fca000f8e00ff */
[----:B------:R-:W-:-:S04]  /*7d40*/  SHF.L.U32 R3, R3, 0x1f, RZ ;  /* 0x0000001f03037819 */ /* 0x000fc800000006ff */
[----:B------:R0:W1:Y:S01]  /*7d50*/  SYNCS.PHASECHK.TRANS64.TRYWAIT P2, [UR5+0x2a830], R3 ;  /* 0x02a83003ff0075a7 */ /* 0x0000620008040145 */
[----:B------:R-:W-:Y:S05]  /*7d60*/  @!P0 BRA `(.L_x_1178) ;  /* 0x0000000000048947 */ /* 0x000fea0003800000 */
[----:B------:R-:W-:Y:S01]  /*7d70*/  BPT.TRAP 0x1 ;  /* 0x000000040000795c */ /* 0x000fe20000300000 */
.L_x_1178:
[----:B-1----:R-:W-:Y:S05]  /*7d80*/  @P2 BRA `(.L_x_1179) ;  /* 0x0000000000082947 */ /* 0x002fea0003800000 */
[----:B------:R-:W1:Y:S02]  /*7d90*/  SYNCS.PHASECHK.TRANS64.TRYWAIT P2, [UR5+0x2a830], R3 ;  /* 0x02a83003ff0075a7 */ /* 0x000e640008040145 */
[----:B-1----:R-:W-:Y:S05]  /*7da0*/  @!P2 BRA `(.L_x_1180) ;  /* 0x000000fc0090a947 */ /* 0x002fea0003800000 */
.L_x_1179:
        /* <DEDUP_REMOVED lines=131> */
.L_x_1181:
[----:B------:R-:W-:Y:S01]  /*85e0*/  ULEA UR5, UR4, UR37, 0x3 ;  /* 0x0000002504057291 */ /* 0x000fe2000f8e183f */
[----:B------:R-:W-:-:S05]  /*85f0*/  IMAD.U32 R0, RZ, RZ, UR6 ;  /* 0x00000006ff007e24 */ /* 0x000fca000f8e00ff */
[----:B------:R-:W-:-:S04]  /*8600*/  SHF.L.U32 R0, R0, 0x1f, RZ ;  /* 0x0000001f00007819 */ /* 0x000fc800000006ff */
[----:B------:R2:W3:Y:S01]  /*8610*/  SYNCS.PHASECHK.TRANS64.TRYWAIT P2, [UR5+0x2a850], R0 ;  /* 0x02a85000ff0075a7 */ /* 0x0004e20008040145 */
[----:B------:R-:W-:Y:S05]  /*8620*/  @!P0 BRA `(.L_x_1182) ;  /* 0x0000000000048947 */ /* 0x000fea0003800000 */
[----:B------:R-:W-:Y:S01]  /*8630*/  BPT.TRAP 0x1 ;  /* 0x000000040000795c */ /* 0x000fe20000300000 */
.L_x_1182:
[----:B---3--:R-:W-:Y:S05]  /*8640*/  @P2 BRA `(.L_x_1183) ;  /* 0x0000000000082947 */ /* 0x008fea0003800000 */
[----:B------:R-:W3:Y:S02]  /*8650*/  SYNCS.PHASECHK.TRANS64.TRYWAIT P2, [UR5+0x2a850], R0 ;  /* 0x02a85000ff0075a7 */ /* 0x000ee40008040145 */
[----:B---3--:R-:W-:Y:S05]  /*8660*/  @!P2 BRA `(.L_x_1184) ;  /* 0x000000f40078a947 */ /* 0x008fea0003800000 */
.L_x_1183:
[----:B------:R-:W-:Y:S01]  /*8670*/  UIADD3 UR6, UR37, 0x400, URZ ;  /* 0x0000040025067890 */ /* 0x000fe2000fffe03f */
[----:B------:R-:W-:Y:S01]  /*8680*/  WARPGROUP.ARRIVE ;  /* 0x00000000000079c5 */ /* 0x000fe20000000000 */
[----:B------:R-:W-:Y:S01]  /*8690*/  UMOV UR11, 0x40000040 ;  /* 0x40000040000b7882 */ /* 0x000fe20000000000 */
[----:B0-2---:R-:W-:Y:S01]  /*86a0*/  FMNMX.FTZ R0, R88, R12, !PT ;  /* 0x0000000c58007209 */ /* 0x005fe20007810000 */
[----:B------:R-:W-:Y:S01]  /*86b0*/  USHF.R.U32.HI UR6, URZ, 0x4, UR6 ;  /* 0x000000043f067899 */ /* 0x000fe20008011606 */
[----:B-1----:R-:W-:Y:S01]  /*86c0*/  FMNMX.FTZ R8, R90, R11, !PT ;  /* 0x0000000b5a087209 */ /* 0x002fe20007810000 */
[----:B------:R-:W0:Y:S01]  /*86d0*/  LDC R9, c[0x0][0x988] ;  /* 0x00026200ff097b82 */ /* 0x000e220000000800 */
[----:B------:R-:W-:Y:S01]  /*86e0*/  FMNMX.FTZ R3, R89, R0, !PT ;  /* 0x0000000059037209 */ /* 0x000fe20007810000 */
[----:B------:R-:W-:Y:S01]  /*86f0*/  ULOP3.LUT UR6, UR6, 0x3fff, URZ, 0xc0, !UPT ;  /* 0x00003fff06067892 */ /* 0x000fe2000f8ec03f */
[----:B------:R-:W-:Y:S02]  /*8700*/  FMNMX.FTZ R15, R91, R8, !PT ;  /* 0x000000085b0f7209 */ /* 0x000fe40007810000 */
[----:B------:R-:W-:Y:S01]  /*8710*/  FMNMX.FTZ R0, R92, R3, !PT ;  /* 0x000000035c007209 */ /* 0x000fe20007810000 */
[----:B------:R-:W-:Y:S01]  /*8720*/  ULOP3.LUT UR6, UR6, 0x3000000, URZ, 0xfc, !UPT ;  /* 0x0300000006067892 */ /* 0x000fe2000f8efc3f */
[----:B------:R-:W-:-:S02]  /*8730*/  FMNMX.FTZ R8, R94, R15, !PT ;  /* 0x0000000f5e087209 */ /* 0x000fc40007810000 */
[----:B------:R-:W-:Y:S01]  /*8740*/  FMNMX.FTZ R3, R93, R0, !PT ;  /* 0x000000005d037209 */ /* 0x000fe20007810000 */
[----:B------:R-:W-:Y:S01]  /*8750*/  UIMAD UR4, UR4, 0x600, UR6 ;  /* 0x00000600040478a4 */ /* 0x000fe2000f8e0206 */
[----:B------:R-:W-:Y:S02]  /*8760*/  FMNMX.FTZ R15, R95, R8, !PT ;  /* 0x000000085f0f7209 */ /* 0x000fe40007810000 */
[----:B------:R-:W-:Y:S01]  /*8770*/  FMNMX.FTZ R0, R96, R3, !PT ;  /* 0x0000000360007209 */ /* 0x000fe20007810000 */
[----:B------:R-:W-:Y:S01]  /*8780*/  UIADD3 UR6, UR4, 0x280, URZ ;  /* 0x0000028004067890 */ /* 0x000fe2000fffe03f */
[----:B------:R-:W-:Y:S02]  /*8790*/  FMNMX.FTZ R8, R98, R15, !PT ;  /* 0x0000000f62087209 */ /* 0x000fe40007810000 */
[----:B------:R-:W-:Y:S01]  /*87a0*/  UMOV UR10, UR4 ;  /* 0x00000004000a7c82 */ /* 0x000fe20008000000 */
[----:B------:R-:W-:Y:S01]  /*87b0*/  FMNMX.FTZ R3, R97, R0, !PT ;  /* 0x0000000061037209 */ /* 0x000fe20007810000 */
[----:B------:R-:W-:Y:S01]  /*87c0*/  HGMMA.64x128x16.F32 R24, R156, gdesc[UR8].tnspB, R24, gsb0 ;  /* 0x41e000089c187df0 */ /* 0x000fe20008000818 */
[----:B------:R-:W-:Y:S01]  /*87d0*/  UIADD3 UR10, UR4, 0x80, URZ ;  /* 0x00000080040a7890 */ /* 0x000fe2000fffe03f */
[----:B------:R-:W-:Y:S01]  /*87e0*/  FMNMX.FTZ R15, R99, R8, !PT ;  /* 0x00000008630f7209 */ /* 0x000fe20007810000 */
[----:B------:R-:W-:Y:S01]  /*87f0*/  UMOV UR11, 0x40000040 ;  /* 0x40000040000b7882 */ /* 0x000fe20000000000 */
[----:B------:R-:W-:-:S02]  /*8800*/  FMNMX.FTZ R0, R100, R3, !PT ;  /* 0x0000000364007209 */ /* 0x000fc40007810000 */
[----:B------:R-:W-:Y:S02]  /*8810*/  FMNMX.FTZ R8, R102, R15, !PT ;  /* 0x0000000f66087209 */ /* 0x000fe40007810000 */
[----:B------:R-:W-:Y:S02]  /*8820*/  FMNMX.FTZ R3, R101, R0, !PT ;  /* 0x0000000065037209 */ /* 0x000fe40007810000 */
[----:B------:R-:W-:Y:S02]  /*8830*/  FMNMX.FTZ R21, R103, R8, !PT ;  /* 0x0000000867157209 */ /* 0x000fe40007810000 */
[----:B------:R-:W-:Y:S02]  /*8840*/  FMNMX.FTZ R0, R104, R3, !PT ;  /* 0x0000000368007209 */ /* 0x000fe40007810000 */
[----:B------:R-:W-:Y:S02]  /*8850*/  FMNMX.FTZ R8, R106, R21, !PT ;  /* 0x000000156a087209 */ /* 0x000fe40007810000 */
[----:B------:R-:W-:-:S02]  /*8860*/  FMNMX.FTZ R3, R105, R0, !PT ;  /* 0x0000000069037209 */ /* 0x000fc40007810000 */
[----:B------:R-:W-:Y:S02]  /*8870*/  FMNMX.FTZ R21, R107, R8, !PT ;  /* 0x000000086b157209 */ /* 0x000fe40007810000 */
[----:B------:R-:W-:Y:S02]  /*8880*/  FMNMX.FTZ R0, R108, R3, !PT ;  /* 0x000000036c007209 */ /* 0x000fe40007810000 */
[----:B------:R-:W-:Y:S02]  /*8890*/  FMNMX.FTZ R8, R110, R21, !PT ;  /* 0x000000156e087209 */ /* 0x000fe40007810000 */
[----:B------:R-:W-:Y:S02]  /*88a0*/  FMNMX.FTZ R3, R109, R0, !PT ;  /* 0x000000006d037209 */ /* 0x000fe40007810000 */
[C---:B------:R-:W-:Y:S01]  /*88b0*/  ISETP.GT.AND P2, PT, R10.reuse, UR58, PT ;  /* 0x0000003a0a007c0c */ /* 0x040fe2000bf44270 */
[----:B------:R-:W-:Y:S01]  /*88c0*/  VIADD R10, R10, 0xffffffff ;  /* 0xffffffff0a0a7836 */ /* 0x000fe20000000000 */
        /* <DEDUP_REMOVED lines=12> */
[----:B------:R-:W1:Y:S02]  /*8990*/  SHFL.BFLY PT, R3, R0, 0x2, 0x1f ;  /* 0x0c401f0000037f89 */ /* 0x000e6400000e0000 */
[----:B-1----:R-:W-:-:S05]  /*89a0*/  FMNMX.FTZ R14, R0, R3, !PT ;  /* 0x00000003000e7209 */ /* 0x002fca0007810000 */
[----:B------:R-:W1:Y:S02]  /*89b0*/  SHFL.BFLY PT, R3, R14, 0x1, 0x1f ;  /* 0x0c201f000e037f89 */ /* 0x000e6400000e0000 */
[----:B-1----:R-:W-:-:S05]  /*89c0*/  FMNMX.FTZ R3, R14, R3, !PT ;  /* 0x000000030e037209 */ /* 0x002fca0007810000 */
[----:B------:R-:W-:-:S04]  /*89d0*/  FADD.FTZ R2, -R3, R12 ;  /* 0x0000000c03027221 */ /* 0x000fc80000010100 */
[-C--:B0-----:R-:W-:Y:S01]  /*89e0*/  FMUL.FTZ R12, R2, R9.reuse ;  /* 0x00000009020c7220 */ /* 0x081fe20000410000 */
[-C--:B------:R-:W-:Y:S01]  /*89f0*/  FMUL.FTZ R2, R3, R9.reuse ;  /* 0x0000000903027220 */ /* 0x080fe20000410000 */
[----:B------:R-:W-:Y:S02]  /*8a00*/  WARPGROUP.DEPBAR.LE gsb0, 0x0 ;  /* 0x00008000000079c5 */ /* 0x000fe40000010000 */
[----:B------:R-:W-:Y:S01]  /*8a10*/  WARPGROUP.ARRIVE ;  /* 0x00000000000079c5 */ /* 0x000fe20000000000 */
[-CC-:B------:R-:W-:Y:S01]  /*8a20*/  FFMA.FTZ R156, R89, R9.reuse, -R2.reuse ;  /* 0x00000009599c7223 */ /* 0x180fe20000010802 */
[----:B------:R-:W-:Y:S01]  /*8a30*/  FMNMX.FTZ R89, R111, R8, !PT ;  /* 0x000000086f597209 */ /* 0x000fe20007810000 */
[-CC-:B------:R-:W-:Y:S01]  /*8a40*/  FFMA.FTZ R15, R93, R9.reuse, -R2.reuse ;  /* 0x000000095d0f7223 */ /* 0x180fe20000010802 */
[-CC-:B------:R-:W-:Y:S01]  /*8a50*/  FFMA.FTZ R21, R97, R9.reuse, -R2.reuse ;  /* 0x0000000961157223 */ /* 0x180fe20000010802 */
[--C-:B------:R-:W-:Y:S01]  /*8a60*/  FFMA.FTZ R13, R88, R9, -R2.reuse ;  /* 0x00000009580d7223 */ /* 0x100fe20000010802 */
[----:B------:R-:W-:Y:S01]  /*8a70*/  HGMMA.64x128x16.F32 R24, R152, gdesc[UR8].tnspB, R24, gsb0 ;  /* 0x41e0000898187df0 */ /* 0x000fe20008000818 */
[----:B------:R-:W-:Y:S01]  /*8a80*/  UIADD3 UR10, UR4, 0x100, URZ ;  /* 0x00000100040a7890 */ /* 0x000fe2000fffe03f */
[----:B------:R-:W-:Y:S01]  /*8a90*/  FMNMX.FTZ R8, R114, R89, !PT ;  /* 0x0000005972087209 */ /* 0x000fe20007810000 */
[----:B------:R-:W-:Y:S01]  /*8aa0*/  UMOV UR11, 0x40000040 ;  /* 0x40000040000b7882 */ /* 0x000fe20000000000 */
[-CC-:B------:R-:W-:Y:S01]  /*8ab0*/  FFMA.FTZ R158, R92, R9.reuse, -R2.reuse ;  /* 0x000000095c9e7223 */ /* 0x180fe20000010802 */
[----:B------:R0:W-:Y:S01]  /*8ac0*/  MUFU.EX2 R0, R12 ;  /* 0x0000000c00007308 */ /* 0x0001e20000000800 */
        /* <DEDUP_REMOVED lines=9> */
[-CC-:B0-----:R-:W-:Y:S01]  /*8b60*/  FFMA.FTZ R12, R120, R9.reuse, -R2.reuse ;  /* 0x00000009780c7223 */ /* 0x181fe20000010802 */
[----:B------:R-:W-:Y:S01]  /*8b70*/  FFMA.FTZ R133, R133, R9, -R2 ;  /* 0x0000000985857223 */ /* 0x000fe20000010802 */
[----:B------:R-:W0:Y:S01]  /*8b80*/  MUFU.EX2 R13, R13 ;  /* 0x0000000d000d7308 */ /* 0x000e220000000800 */
[----:B------:R-:W-:-:S04]  /*8b90*/  FMNMX.FTZ R8, R122, R93, !PT ;  /* 0x0000005d7a087209 */ /* 0x000fc80007810000 */
[----:B------:R-:W-:-:S03]  /*8ba0*/  FMNMX.FTZ R93, R123, R8, !PT ;  /* 0x000000087b5d7209 */ /* 0x000fc60007810000 */
[----:B------:R-:W1:Y:S01]  /*8bb0*/  MUFU.EX2 R156, R156 ;  /* 0x0000009c009c7308 */ /* 0x000e620000000800 */
[----:B------:R-:W-:Y:S01]  /*8bc0*/  FMNMX.FTZ R8, R126, R93, !PT ;  /* 0x0000005d7e087209 */ /* 0x000fe20007810000 */
[-CC-:B------:R-:W-:Y:S01]  /*8bd0*/  FFMA.FTZ R93, R105, R9.reuse, -R2.reuse ;  /* 0x00000009695d7223 */ /* 0x180fe20000010802 */
[-CC-:B------:R-:W-:Y:S01]  /*8be0*/  FFMA.FTZ R105, R117, R9.reuse, -R2.reuse ;  /* 0x0000000975697223 */ /* 0x180fe20000010802 */
[----:B------:R-:W-:Y:S01]  /*8bf0*/  FFMA.FTZ R117, R129, R9, -R2 ;  /* 0x0000000981757223 */ /* 0x000fe20000010802 */
[----:B------:R-:W-:-:S03]  /*8c00*/  FMNMX.FTZ R97, R127, R8, !PT ;  /* 0x000000087f617209 */ /* 0x000fc60007810000 */
[----:B------:R-:W2:Y:S01]  /*8c10*/  MUFU.EX2 R158, R158 ;  /* 0x0000009e009e7308 */ /* 0x000ea20000000800 */
[----:B------:R-:W-:Y:S01]  /*8c20*/  FMNMX.FTZ R8, R130, R97, !PT ;  /* 0x0000006182087209 */ /* 0x000fe20007810000 */
[----:B0-----:R-:W-:-:S03]  /*8c30*/  FFMA.FTZ R7, R0, R7, R13 ;  /* 0x0000000700077223 */ /* 0x001fc6000001000d */
[----:B------:R-:W-:-:S03]  /*8c40*/  FMNMX.FTZ R97, R131, R8, !PT ;  /* 0x0000000883617209 */ /* 0x000fc60007810000 */
[----:B------:R-:W0:Y:S01]  /*8c50*/  MUFU.EX2 R15, R15 ;  /* 0x0000000f000f7308 */ /* 0x000e220000000800 */
[----:B------:R-:W-:Y:S01]  /*8c60*/  FMNMX.FTZ R8, R134, R97, !PT ;  /* 0x0000006186087209 */ /* 0x000fe20007810000 */
[--C-:B------:R-:W-:Y:S01]  /*8c70*/  FFMA.FTZ R97, R109, R9, -R2.reuse ;  /* 0x000000096d617223 */ /* 0x100fe20000010802 */
[C---:B-1----:R-:W-:Y:S01]  /*8c80*/  FADD.FTZ R7, R156.reuse, R7 ;  /* 0x000000079c077221 */ /* 0x042fe20000010000 */
[----:B------:R-:W-:Y:S02]  /*8c90*/  F2FP.F16.F32.PACK_AB R156, R156, R13 ;  /* 0x0000000d9c9c723e */ /* 0x000fe400000000ff */
[----:B------:R-:W-:Y:S02]  /*8ca0*/  FMNMX.FTZ R8, R135, R8, !PT ;  /* 0x0000000887087209 */ /* 0x000fe40007810000 */
[----:B------:R-:W-:Y:S03]  /*8cb0*/  MUFU.EX2 R21, R21 ;  /* 0x0000001500157308 */ /* 0x000fe60000000800 */
[----:B------:R-:W1:Y:S05]  /*8cc0*/  SHFL.BFLY PT, R109, R8, 0x2, 0x1f ;  /* 0x0c401f00086d7f89 */ /* 0x000e6a00000e0000 */
[----:B------:R-:W-:Y:S08]  /*8cd0*/  MUFU.EX2 R89, R89 ;  /* 0x0000005900597308 */ /* 0x000ff00000000800 */
[----:B------:R-:W-:Y:S08]  /*8ce0*/  MUFU.EX2 R93, R93 ;  /* 0x0000005d005d7308 */ /* 0x000ff00000000800 */
[----:B------:R-:W-:Y:S01]  /*8cf0*/  MUFU.EX2 R97, R97 ;  /* 0x0000006100617308 */ /* 0x000fe20000000800 */
[----:B-1----:R-:W-:Y:S01]  /*8d00*/  FMNMX.FTZ R88, R8, R109, !PT ;  /* 0x0000006d08587209 */ /* 0x002fe20007810000 */
[----:B------:R-:W-:-:S04]  /*8d10*/  FFMA.FTZ R109, R121, R9, -R2 ;  /* 0x00000009796d7223 */ /* 0x000fc80000010802 */
[----:B------:R-:W1:Y:S02]  /*8d20*/  SHFL.BFLY PT, R121, R88, 0x1, 0x1f ;  /* 0x0c201f0058797f89 */ /* 0x000e6400000e0000 */
[----:B------:R-:W-:Y:S08]  /*8d30*/  MUFU.EX2 R101, R101 ;  /* 0x0000006500657308 */ /* 0x000ff00000000800 */
[----:B------:R-:W-:Y:S08]  /*8d40*/  MUFU.EX2 R105, R105 ;  /* 0x0000006900697308 */ /* 0x000ff00000000800 */
[----:B------:R-:W-:Y:S01]  /*8d50*/  MUFU.EX2 R12, R12 ;  /* 0x0000000c000c7308 */ /* 0x000fe20000000800 */
[----:B-1----:R-:W-:-:S07]  /*8d60*/  FMNMX.FTZ R8, R88, R121, !PT ;  /* 0x0000007958087209 */ /* 0x002fce0007810000 */
[----:B------:R-:W1:Y:S01]  /*8d70*/  MUFU.EX2 R109, R109 ;  /* 0x0000006d006d7308 */ /* 0x000e620000000800 */
[----:B------:R-:W-:-:S04]  /*8d80*/  FMUL.FTZ R92, R8, R9 ;  /* 0x00000009085c7220 */ /* 0x000fc80000410000 */
[-CC-:B------:R-:W-:Y:S01]  /*8d90*/  FFMA.FTZ R157, R90, R9.reuse, -R92.reuse ;  /* 0x000000095a9d7223 */ /* 0x180fe2000001085c */
[-CC-:B------:R-:W-:Y:S01]  /*8da0*/  FFMA.FTZ R90, R91, R9.reuse, -R92.reuse ;  /* 0x000000095b5a7223 */ /* 0x180fe2000001085c */
[----:B------:R-:W-:Y:S01]  /*8db0*/  IMAD.U32 R91, RZ, RZ, UR7 ;  /* 0x00000007ff5b7e24 */ /* 0x000fe2000f8e00ff */
[----:B------:R-:W-:Y:S01]  /*8dc0*/  UMOV UR7, 0x40000040 ;  /* 0x4000004000077882 */ /* 0x000fe20000000000 */
[-CC-:B------:R-:W-:Y:S01]  /*8dd0*/  FFMA.FTZ R159, R94, R9.reuse, -R92.reuse ;  /* 0x000000095e9f7223 */ /* 0x180fe2000001085c */
[-CC-:B------:R-:W-:Y:S01]  /*8de0*/  FFMA.FTZ R94, R95, R9.reuse, -R92.reuse ;  /* 0x000000095f5e7223 */ /* 0x180fe2000001085c */
[----:B------:R-:W-:Y:S01]  /*8df0*/  MUFU.EX2 R157, R157 ;  /* 0x0000009d009d7308 */ /* 0x000fe20000000800 */
[----:B------:R-:W-:Y:S01]  /*8e00*/  @!P1 LEA R91, R91, UR37, 0x3 ;  /* 0x000000255b5b9c11 */ /* 0x000fe2000f8e18ff */
[-CC-:B------:R-:W-:Y:S01]  /*8e10*/  FFMA.FTZ R119, R119, R9.reuse, -R92.reuse ;  /* 0x0000000977777223 */ /* 0x180fe2000001085c */
[-CC-:B------:R-:W-:Y:S01]  /*8e20*/  FFMA.FTZ R122, R122, R9.reuse, -R92.reuse ;  /* 0x000000097a7a7223 */ /* 0x180fe2000001085c */
[-CC-:B------:R-:W-:Y:S01]  /*8e30*/  FFMA.FTZ R123, R123, R9.reuse, -R92.reuse ;  /* 0x000000097b7b7223 */ /* 0x180fe2000001085c */
[----:B------:R-:W-:Y:S01]  /*8e40*/  FFMA.FTZ R126, R126, R9, -R92 ;  /* 0x000000097e7e7223 */ /* 0x000fe2000001085c */
[----:B------:R-:W-:-:S02]  /*8e50*/  @!P1 VIADD R91, R91, 0x2a840 ;  /* 0x0002a8405b5b9836 */ /* 0x000fc40000000000 */
[-CC-:B------:R-:W-:Y:S01]  /*8e60*/  FFMA.FTZ R127, R127, R9.reuse, -R92.reuse ;  /* 0x000000097f7f7223 */ /* 0x180fe2000001085c */
[----:B------:R-:W-:Y:S01]  /*8e70*/  MUFU.EX2 R90, R90 ;  /* 0x0000005a005a7308 */ /* 0x000fe20000000800 */
[-CC-:B------:R-:W-:Y:S01]  /*8e80*/  FFMA.FTZ R130, R130, R9.reuse, -R92.reuse ;  /* 0x0000000982827223 */ /* 0x180fe2000001085c */
[-CC-:B------:R-:W-:Y:S01]  /*8e90*/  FFMA.FTZ R131, R131, R9.reuse, -R92.reuse ;  /* 0x0000000983837223 */ /* 0x180fe2000001085c */
[----:B------:R-:W-:Y:S01]  /*8ea0*/  @!P1 PRMT R91, RZ, 0x654, R91 ;  /* 0x00000654ff5b9816 */ /* 0x000fe2000000005b */
[----:B------:R-:W-:Y:S01]  /*8eb0*/  FFMA.FTZ R134, R134, R9, -R92 ;  /* 0x0000000986867223 */ /* 0x000fe2000001085c */
[----:B------:R-:W-:-:S03]  /*8ec0*/  IMAD.U32 R95, RZ, RZ, UR5 ;  /* 0x00000005ff5f7e24 */ /* 0x000fc6000f8e00ff */
[----:B------:R-:W-:Y:S01]  /*8ed0*/  MUFU.EX2 R159, R159 ;  /* 0x0000009f009f7308 */ /* 0x000fe20000000800 */
[----:B------:R-:W-:Y:S01]  /*8ee0*/  @!P1 VIADD R95, R95, 0x2a860 ;  /* 0x0002a8605f5f9836 */ /* 0x000fe20000000000 */
[----:B------:R-:W-:Y:S02]  /*8ef0*/  WARPGROUP.DEPBAR.LE gsb0, 0x0 ;  /* 0x00008000000079c5 */ /* 0x000fe40000010000 */
[----:B------:R-:W-:Y:S01]  /*8f00*/  WARPGROUP.ARRIVE ;  /* 0x00000000000079c5 */ /* 0x000fe20000000000 */
[-CC-:B------:R-:W-:Y:S01]  /*8f10*/  FFMA.FTZ R152, R96, R9.reuse, -R2.reuse ;  /* 0x0000000960987223 */ /* 0x180fe20000010802 */
[-C--:B------:R-:W-:Y:S01]  /*8f20*/  FFMA.FTZ R154, R100, R9.reuse, -R2 ;  /* 0x00000009649a7223 */ /* 0x080fe20000010802 */
[-CC-:B------:R-:W-:Y:S01]  /*8f30*/  FFMA.FTZ R153, R98, R9.reuse, -R92.reuse ;  /* 0x0000000962997223 */ /* 0x180fe2000001085c */
[----:B------:R-:W-:Y:S01]  /*8f40*/  MUFU.EX2 R94, R94 ;  /* 0x0000005e005e7308 */ /* 0x000fe20000000800 */
[-CC-:B------:R-:W-:Y:S01]  /*8f50*/  FFMA.FTZ R96, R99, R9.reuse, -R92.reuse ;  /* 0x0000000963607223 */ /* 0x180fe2000001085c */
[----:B------:R-:W-:Y:S01]  /*8f60*/  HGMMA.64x128x16.F32 R24, R148, gdesc[UR8].tnspB, R24, gsb0 ;  /* 0x41e0000894187df0 */ /* 0x000fe20008000818 */
[----:B------:R-:W-:Y:S01]  /*8f70*/  UIADD3 UR10, UR4, 0x180, URZ ;  /* 0x00000180040a7890 */ /* 0x000fe2000fffe03f */
[-CC-:B------:R-:W-:Y:S01]  /*8f80*/  FFMA.FTZ R155, R102, R9.reuse, -R92.reuse ;  /* 0x00000009669b7223 */ /* 0x180fe2000001085c */
[----:B------:R-:W-:Y:S01]  /*8f90*/  UMOV UR11, 0x40000040 ;  /* 0x40000040000b7882 */ /* 0x000fe20000000000 */
[-CC-:B------:R-:W-:Y:S01]  /*8fa0*/  FFMA.FTZ R98, R103, R9.reuse, -R92.reuse ;  /* 0x0000000967627223 */ /* 0x180fe2000001085c */
[-CC-:B------:R-:W-:Y:S01]  /*8fb0*/  FFMA.FTZ R100, R107, R9.reuse, -R92.reuse ;  /* 0x000000096b647223 */ /* 0x180fe2000001085c */
[----:B------:R-:W-:Y:S01]  /*8fc0*/  MUFU.EX2 R152, R152 ;  /* 0x0000009800987308 */ /* 0x000fe20000000800 */
[----:B------:R-:W-:Y:S01]  /*8fd0*/  FFMA.FTZ R102, R111, R9, -R92 ;  /* 0x000000096f667223 */ /* 0x000fe2000001085c */
[----:B------:R-:W-:-:S06]  /*8fe0*/  @!P1 PRMT R95, RZ, 0x654, R95 ;  /* 0x00000654ff5f9816 */ /* 0x000fcc000000005f */
        /* <DEDUP_REMOVED lines=10> */
[----:B------:R-:W3:Y:S08]  /*9090*/  MUFU.EX2 R113, R113 ;  /* 0x0000007100717308 */ /* 0x000ef00000000800 */
        /* <DEDUP_REMOVED lines=10> */
[----:B--2---:R-:W-:Y:S01]  /*9140*/  FADD.FTZ R106, R158, R7 ;  /* 0x000000079e6a7221 */ /* 0x004fe20000010000 */
[-CC-:B------:R-:W-:Y:S01]  /*9150*/  FFMA.FTZ R151, R110, R9.reuse, -R92.reuse ;  /* 0x000000096e977223 */ /* 0x180fe2000001085c */
[----:B------:R-:W-:Y:S01]  /*9160*/  HGMMA.64x128x16.F32 R24, R144, gdesc[UR8].tnspB, R24, gsb0 ;  /* 0x41e0000890187df0 */ /* 0x000fe20008000818 */
[----:B------:R-:W-:Y:S01]  /*9170*/  UIADD3 UR10, UR4, 0x200, URZ ;  /* 0x00000200040a7890 */ /* 0x000fe2000fffe03f */
[----:B------:R-:W-:Y:S01]  /*9180*/  MUFU.EX2 R148, R148 ;  /* 0x0000009400947308 */ /* 0x000fe20000000800 */
[----:B------:R-:W-:Y:S01]  /*9190*/  UMOV UR11, 0x40000040 ;  /* 0x40000040000b7882 */ /* 0x000fe20000000000 */
[----:B------:R-:W-:Y:S01]  /*91a0*/  FFMA.FTZ R104, R115, R9, -R92 ;  /* 0x0000000973687223 */ /* 0x000fe2000001085c */
[----:B------:R-:W-:Y:S01]  /*91b0*/  UMOV UR4, UR36 ;  /* 0x0000002400047c82 */ /* 0x000fe20008000000 */
[----:B0-----:R-:W-:-:S04]  /*91c0*/  F2FP.F16.F32.PACK_AB R158, R15, R158 ;  /* 0x0000009e0f9e723e */ /* 0x001fc800000000ff */
        /* <DEDUP_REMOVED lines=8> */
[----:B------:R-:W-:Y:S01]  /*9250*/  FADD.FTZ R2, -R8, R11 ;  /* 0x0000000b08027221 */ /* 0x000fe20000010100 */
[-CC-:B------:R-:W-:Y:S01]  /*9260*/  FFMA.FTZ R145, R114, R9.reuse, -R92.reuse ;  /* 0x0000000972917223 */ /* 0x180fe2000001085c */
[-CC-:B------:R-:W-:Y:S01]  /*9270*/  FFMA.FTZ R147, R118, R9.reuse, -R92.reuse ;  /* 0x0000000976937223 */ /* 0x180fe2000001085c */
[----:B------:R-:W-:Y:S01]  /*9280*/  HGMMA.64x128x16.F32 R24, R140, gdesc[UR8].tnspB, R24, gsb0 ;  /* 0x41e000088c187df0 */ /* 0x000fe20008000818 */
[-C--:B------:R-:W-:Y:S01]  /*9290*/  FMUL.FTZ R2, R2, R9.reuse ;  /* 0x0000000902027220 */ /* 0x080fe20000410000 */
[----:B------:R-:W-:Y:S01]  /*92a0*/  MUFU.EX2 R144, R144 ;  /* 0x0000009000907308 */ /* 0x000fe20000000800 */
[----:B------:R-:W-:-:S07]  /*92b0*/  FFMA.FTZ R92, R135, R9, -R92 ;  /* 0x00000009875c7223 */ /* 0x000fce000001085c */
[----:B------:R-:W-:Y:S08]  /*92c0*/  MUFU.EX2 R2, R2 ;  /* 0x0000000200027308 */ /* 0x000ff00000000800 */
[----:B------:R-:W-:Y:S08]  /*92d0*/  MUFU.EX2 R145, R145 ;  /* 0x0000009100917308 */ /* 0x000ff00000000800 */
[----:B------:R-:W-:Y:S08]  /*92e0*/  MUFU.EX2 R146, R146 ;  /* 0x0000009200927308 */ /* 0x000ff00000000800 */
[----:B------:R-:W-:Y:S08]  /*92f0*/  MUFU.EX2 R147, R147 ;  /* 0x0000009300937308 */ /* 0x000ff00000000800 */
[----:B------:R-:W0:Y:S08]  /*9300*/  MUFU.EX2 R11, R133 ;  /* 0x00000085000b7308 */ /* 0x000e300000000800 */
[----:B------:R-:W-:Y:S01]  /*9310*/  MUFU.EX2 R92, R92 ;  /* 0x0000005c005c7308 */ /* 0x000fe20000000800 */
[----:B------:R-:W-:-:S02]  /*9320*/  WARPGROUP.DEPBAR.LE gsb0, 0x0 ;  /* 0x00008000000079c5 */ /* 0x000fc40000010000 */
[----:B------:R-:W-:-:S05]  /*9330*/  WARPGROUP.ARRIVE ;  /* 0x00000000000079c5 */ /* 0x000fca0000000000 */
[----:B------:R-:W2:Y:S01]  /*9340*/  MUFU.EX2 R141, R122 ;  /* 0x0000007a008d7308 */ /* 0x000ea20000000800 */
[----:B-1----:R-:W-:Y:S02]  /*9350*/  F2FP.F16.F32.PACK_AB R140, R109, R12 ;  /* 0x0000000c6d8c723e */ /* 0x002fe400000000ff */
[----:B---3--:R-:W-:Y:S01]  /*9360*/  F2FP.F16.F32.PACK_AB R142, R113, R14 ;  /* 0x0000000e718e723e */ /* 0x008fe200000000ff */
[----:B------:R-:W-:Y:S01]  /*9370*/  HGMMA.64x128x16.F32 R24, R136, gdesc[UR4].tnspB, R24, gsb0 ;  /* 0x41e0000488187df0 */ /* 0x000fe20008000818 */
[----:B------:R-:W-:-:S03]  /*9380*/  UMOV UR6, UR38 ;  /* 0x0000002600067c82 */ /* 0x000fc60008000000 */
[----:B------:R-:W1:Y:S01]  /*9390*/  MUFU.EX2 R143, R126 ;  /* 0x0000007e008f7308 */ /* 0x000e620000000800 */
[----:B------:R-:W-:Y:S02]  /*93a0*/  WARPGROUP.DEPBAR.LE gsb0, 0x0 ;  /* 0x00008000000079c5 */ /* 0x000fe40000010000 */
[----:B------:R3:W-:Y:S05]  /*93b0*/  @!P1 SYNCS.ARRIVE.TRANS64.RED.A1T0 RZ, [R91+URZ], RZ ;  /* 0x000000ff5bff99a7 */ /* 0x0007ea000810043f */
[----:B------:R-:W4:Y:S01]  /*93c0*/  MUFU.EX2 R137, R130 ;  /* 0x0000008200897308 */ /* 0x000f220000000800 */
[----:B0-----:R-:W-:Y:S02]  /*93d0*/  F2FP.F16.F32.PACK_AB R138, R11, R88 ;  /* 0x000000580b8a723e */ /* 0x001fe400000000ff */
[----:B------:R-:W-:Y:S01]  /*93e0*/  F2FP.F16.F32.PACK_AB R136, R117, R20 ;  /* 0x000000147588723e */ /* 0x000fe200000000ff */
[----:B---3--:R-:W-:Y:S01]  /*93f0*/  FFMA.FTZ R91, R2, R6, R157 ;  /* 0x00000006025b7223 */ /* 0x008fe2000001009d */
[----:B------:R-:W-:-:S03]  /*9400*/  F2FP.F16.F32.PACK_AB R157, R90, R157 ;  /* 0x0000009d5a9d723e */ /* 0x000fc600000000ff */
[----:B------:R-:W0:Y:S01]  /*9410*/  MUFU.EX2 R139, R134 ;  /* 0x00000086008b7308 */ /* 0x000e220000000800 */
[----:B------:R3:W-:Y:S01]  /*9420*/  @!P1 SYNCS.ARRIVE.TRANS64.RED.A1T0 RZ, [R95+URZ], RZ ;  /* 0x000000ff5fff99a7 */ /* 0x0007e2000810043f */
[----:B------:R-:W-:Y:S01]  /*9430*/  FADD.FTZ R6, R90, R91 ;  /* 0x0000005b5a067221 */ /* 0x000fe20000010000 */
[----:B------:R-:W-:-:S03]  /*9440*/  FADD.FTZ R91, R15, R106 ;  /* 0x0000006a0f5b7221 */ /* 0x000fc60000010000 */
[----:B------:R-:W-:Y:S01]  /*9450*/  FADD.FTZ R7, R159, R6 ;  /* 0x000000069f077221 */ /* 0x000fe20000010000 */
[----:B------:R-:W-:Y:S01]  /*9460*/  FADD.FTZ R106, R152, R91 ;  /* 0x0000005b986a7221 */ /* 0x000fe20000010000 */
[C---:B------:R-:W-:Y:S02]  /*9470*/  F2FP.F16.F32.PACK_AB R152, R21.reuse, R152 ;  /* 0x000000981598723e */ /* 0x040fe400000000ff */
[C---:B------:R-:W-:Y:S01]  /*9480*/  FADD.FTZ R6, R94.reuse, R7 ;  /* 0x000000075e067221 */ /* 0x040fe20000010000 */
[----:B------:R-:W-:Y:S01]  /*9490*/  FADD.FTZ R91, R21, R106 ;  /* 0x0000006a155b7221 */ /* 0x000fe20000010000 */
        /* <DEDUP_REMOVED lines=35> */
[----:B------:R-:W-:-:S03]  /*96d0*/  FADD.FTZ R7, R109, R90 ;  /* 0x0000005a6d077221 */ /* 0x000fc60000010000 */
[----:B--2---:R-:W-:Y:S01]  /*96e0*/  FADD.FTZ R6, R141, R6 ;  /* 0x000000068d067221 */ /* 0x004fe20000010000 */
[----:B------:R-:W-:Y:S01]  /*96f0*/  FADD.FTZ R90, R14, R7 ;  /* 0x000000070e5a7221 */ /* 0x000fe20000010000 */
[C---:B------:R-:W-:Y:S02]  /*9700*/  F2FP.F16.F32.PACK_AB R141, R123.reuse, R141 ;  /* 0x0000008d7b8d723e */ /* 0x040fe400000000ff */
[----:B------:R-:W-:Y:S01]  /*9710*/  FADD.FTZ R6, R123, R6 ;  /* 0x000000067b067221 */ /* 0x000fe20000010000 */
[----:B------:R-:W-:-:S03]  /*9720*/  FADD.FTZ R7, R113, R90 ;  /* 0x0000005a71077221 */ /* 0x000fc60000010000 */
[----:B-1----:R-:W-:Y:S01]  /*9730*/  FADD.FTZ R6, R143, R6 ;  /* 0x000000068f067221 */ /* 0x002fe20000010000 */
[----:B------:R-:W-:Y:S01]  /*9740*/  FADD.FTZ R12, R20, R7 ;  /* 0x00000007140c7221 */ /* 0x000fe20000010000 */
[C---:B------:R-:W-:Y:S02]  /*9750*/  F2FP.F16.F32.PACK_AB R143, R127.reuse, R143 ;  /* 0x0000008f7f8f723e */ /* 0x040fe400000000ff */
[----:B------:R-:W-:Y:S01]  /*9760*/  FADD.FTZ R6, R127, R6 ;  /* 0x000000067f067221 */ /* 0x000fe20000010000 */
[----:B------:R-:W-:-:S03]  /*9770*/  FADD.FTZ R7, R117, R12 ;  /* 0x0000000c75077221 */ /* 0x000fc60000010000 */
[----:B----4-:R-:W-:Y:S01]  /*9780*/  FADD.FTZ R6, R137, R6 ;  /* 0x0000000689067221 */ /* 0x010fe20000010000 */
[----:B------:R-:W-:Y:S01]  /*9790*/  FADD.FTZ R12, R88, R7 ;  /* 0x00000007580c7221 */ /* 0x000fe20000010000 */
[C---:B------:R-:W-:Y:S02]  /*97a0*/  F2FP.F16.F32.PACK_AB R137, R131.reuse, R137 ;  /* 0x000000898389723e */ /* 0x040fe400000000ff */
[----:B------:R-:W-:Y:S01]  /*97b0*/  FADD.FTZ R6, R131, R6 ;  /* 0x0000000683067221 */ /* 0x000fe20000010000 */
[----:B------:R-:W-:Y:S01]  /*97c0*/  FADD.FTZ R7, R11, R12 ;  /* 0x0000000c0b077221 */ /* 0x000fe20000010000 */
[----:B------:R-:W-:Y:S02]  /*97d0*/  IMAD.MOV.U32 R11, RZ, RZ, R8 ;  /* 0x000000ffff0b7224 */ /* 0x000fe400078e0008 */
[----:B0-----:R-:W-:Y:S01]  /*97e0*/  FADD.FTZ R6, R139, R6 ;  /* 0x000000068b067221 */ /* 0x001fe20000010000 */
[----:B------:R-:W-:Y:S01]  /*97f0*/  F2FP.F16.F32.PACK_AB R139, R92, R139 ;  /* 0x0000008b5c8b723e */ /* 0x000fe200000000ff */
[----:B------:R-:W-:-:S02]  /*9800*/  IMAD.MOV.U32 R12, RZ, RZ, R3 ;  /* 0x000000ffff0c7224 */ /* 0x000fc400078e0003 */
[----:B------:R-:W-:Y:S01]  /*9810*/  FADD.FTZ R6, R92, R6 ;  /* 0x000000065c067221 */ /* 0x000fe20000010000 */
[----:B---3--:R-:W-:Y:S06]  /*9820*/  @P2 BRA `(.L_x_1185) ;  /* 0xffffffe4001c2947 */ /* 0x008fec000383ffff */
.L_x_1176:
[----:B------:R-:W-:-:S13]  /*9830*/  ISETP.GE.AND P2, PT, R10, UR61, PT ;  /* 0x0000003d0a007c0c */ /* 0x000fda000bf46270 */
[----:B------:R-:W-:Y:S05]  /*9840*/  @!P2 BRA `(.L_x_1186) ;  /* 0x0000002c0060a947 */ /* 0x000fea0003800000 */
[----:B------:R-:W-:Y:S01]  /*9850*/  IMAD.MOV.U32 R11, RZ, RZ, R8 ;  /* 0x000000ffff0b7224 */ /* 0x000fe200078e0008 */
[----:B------:R-:W-:Y:S01]  /*9860*/  UMOV UR6, UR38 ;  /* 0x0000002600067c82 */ /* 0x000fe20008000000 */
[----:B------:R-:W-:Y:S01]  /*9870*/  IMAD.MOV.U32 R12, RZ, RZ, R3 ;  /* 0x000000ffff0c7224 */ /* 0x000fe200078e0003 */
[----:B------:R-:W-:Y:S01]  /*9880*/  UMOV UR4, UR36 ;  /* 0x0000002400047c82 */ /* 0x000fe20008000000 */
[----:B------:R-:W-:Y:S01]  /*9890*/  ULDC UR58, c[0x0][0x9e4] ;  /* 0x00027900003a7ab9 */ /* 0x000fe20000000800 */
[----:B------:R-:W-:-:S05]  /*98a0*/  ULDC UR59, c[0x0][0x9dc] ;  /* 0x00027700003b7ab9 */ /* 0x000fca0000000800 */
.L_x_1203:
        /* <DEDUP_REMOVED lines=8> */
.L_x_1187:
[----:B------:R-:W-:Y:S01]  /*9930*/  ULEA UR5, UR36, UR37, 0x3 ;  /* 0x0000002524057291 */ /* 0x000fe2000f8e183f */
[----:B------:R-:W-:-:S05]  /*9940*/  IMAD.U32 R3, RZ, RZ, UR38 ;  /* 0x00000026ff037e24 */ /* 0x000fca000f8e00ff */
[----:B------:R-:W-:-:S04]  /*9950*/  SHF.L.U32 R3, R3, 0x1f, RZ ;  /* 0x0000001f03037819 */ /* 0x000fc800000006ff */
[----:B------:R0:W1:Y:S01]  /*9960*/  SYNCS.PHASECHK.TRANS64.TRYWAIT P2, [UR5+0x2a830], R3 ;  /* 0x02a83003ff0075a7 */ /* 0x0000620008040145 */
[----:B------:R-:W-:Y:S05]  /*9970*/  @!P0 BRA `(.L_x_1188) ;  /* 0x0000000000048947 */ /* 0x000fea0003800000 */
[----:B------:R-:W-:Y:S01]  /*9980*/  BPT.TRAP 0x1 ;  /* 0x000000040000795c */ /* 0x000fe20000300000 */
.L_x_1188:
[----:B-1----:R-:W-:Y:S05]  /*9990*/  @P2 BRA `(.L_x_1189) ;  /* 0x0000000000082947 */ /* 0x002fea0003800000 */
[----:B------:R-:W1:Y:S02]  /*99a0*/  SYNCS.PHASECHK.TRANS64.TRYWAIT P2, [UR5+0x2a830], R3 ;  /* 0x02a83003ff0075a7 */ /* 0x000e640008040145 */
[----:B-1----:R-:W-:Y:S05]  /*99b0*/  @!P2 BRA `(.L_x_1190) ;  /* 0x000000e000bca947 */ /* 0x002fea0003800000 */
.L_x_1189:
        /* <DEDUP_REMOVED lines=131> */
.L_x_1191:
[----:B------:R-:W-:Y:S01]  /*a1f0*/  ULEA UR5, UR4, UR37, 0x3 ;  /* 0x0000002504057291 */ /* 0x000fe2000f8e183f */
[----:B------:R-:W-:-:S05]  /*a200*/  IMAD.U32 R0, RZ, RZ, UR6 ;  /* 0x00000006ff007e24 */ /* 0x000fca000f8e00ff */
[----:B------:R-:W-:-:S04]  /*a210*/  SHF.L.U32 R0, R0, 0x1f, RZ ;  /* 0x0000001f00007819 */ /* 0x000fc800000006ff */
[----:B------:R2:W3:Y:S01]  /*a220*/  SYNCS.PHASECHK.TRANS64.TRYWAIT P2, [UR5+0x2a850], R0 ;  /* 0x02a85000ff0075a7 */ /* 0x0004e20008040145 */
[----:B------:R-:W-:Y:S05]  /*a230*/  @!P0 BRA `(.L_x_1192) ;  /* 0x0000000000048947 */ /* 0x000fea0003800000 */
[----:B------:R-:W-:Y:S01]  /*a240*/  BPT.TRAP 0x1 ;  /* 0x000000040000795c */ /* 0x000fe20000300000 */
.L_x_1192:
[----:B---3--:R-:W-:Y:S05]  /*a250*/  @P2 BRA `(.L_x_1193) ;  /* 0x0000000000082947 */ /* 0x008fea0003800000 */
[----:B------:R-:W3:Y:S02]  /*a260*/  SYNCS.PHASECHK.TRANS64.TRYWAIT P2, [UR5+0x2a850], R0 ;  /* 0x02a85000ff0075a7 */ /* 0x000ee40008040145 */
[----:B---3--:R-:W-:Y:S05]  /*a270*/  @!P2 BRA `(.L_x_1194) ;  /* 0x000000d800a4a947 */ /* 0x008fea0003800000 */
.L_x_1193:
[----:B------:R-:W-:Y:S01]  /*a280*/  UIADD3 UR6, UR37, 0x400, URZ ;  /* 0x0000040025067890 */ /* 0x000fe2000fffe03f */
[----:B------:R-:W-:Y:S01]  /*a290*/  WARPGROUP.ARRIVE ;  /* 0x00000000000079c5 */ /* 0x000fe20000000000 */
[----:B------:R-:W-:Y:S01]  /*a2a0*/  UMOV UR11, 0x40000040 ;  /* 0x40000040000b7882 */ /* 0x000fe20000000000 */
[----:B------:R-:W-:Y:S01]  /*a2b0*/  PLOP3.LUT P2, PT, PT, PT, UP0, 0x80, 0x0 ;  /* 0x000000000000781c */ /* 0x000fe20003f4f008 */
[----:B------:R-:W-:Y:S01]  /*a2c0*/  USHF.R.U32.HI UR6, URZ, 0x4, UR6 ;  /* 0x000000043f067899 */ /* 0x000fe20008011606 */
[----:B------:R-:W-:Y:S01]  /*a2d0*/  PLOP3.LUT P3, PT, PT, PT, UP0, 0x80, 0x0 ;  /* 0x000000000000781c */ /* 0x000fe20003f6f008 */
[----:B0-2---:R-:W-:Y:S01]  /*a2e0*/  IMAD.U32 R0, RZ, RZ, UR7 ;  /* 0x00000007ff007e24 */ /* 0x005fe2000f8e00ff */
[----:B------:R-:W-:Y:S01]  /*a2f0*/  ULDC UR14, c[0x0][0x9e0] ;  /* 0x00027800000e7ab9 */ /* 0x000fe20000000800 */
[----:B------:R-:W-:-:S03]  /*a300*/  ULOP3.LUT UR6, UR6, 0x3fff, URZ, 0xc0, !UPT ;  /* 0x00003fff06067892 */ /* 0x000fc6000f8ec03f */
[----:B------:R-:W-:Y:S01]  /*a310*/  @!P1 LEA R0, R0, UR37, 0x3 ;  /* 0x0000002500009c11 */ /* 0x000fe2000f8e18ff */
[----:B------:R-:W-:-:S04]  /*a320*/  ULOP3.LUT UR6, UR6, 0x3000000, URZ, 0xfc, !UPT ;  /* 0x0300000006067892 */ /* 0x000fc8000f8efc3f */
[----:B------:R-:W-:Y:S01]  /*a330*/  UIMAD UR4, UR4, 0x600, UR6 ;  /* 0x00000600040478a4 */ /* 0x000fe2000f8e0206 */
[----:B------:R-:W-:-:S05]  /*a340*/  @!P1 VIADD R0, R0, 0x2a840 ;  /* 0x0002a84000009836 */ /* 0x000fca0000000000 */
[----:B------:R-:W-:Y:S01]  /*a350*/  @!P1 PRMT R0, RZ, 0x654, R0 ;  /* 0x00000654ff009816 */ /* 0x000fe20000000000 */
        /* <DEDUP_REMOVED lines=24> */
[----:B------:R-:W-:Y:S01]  /*a4e0*/  @UP0 ULDC UR4, c[0x0][0x44c] ;  /* 0x0001130000040ab9 */ /* 0x000fe20000000800 */
[----:B------:R-:W-:Y:S02]  /*a4f0*/  WARPGROUP.DEPBAR.LE gsb0, 0x0 ;  /* 0x00008000000079c5 */ /* 0x000fe40000010000 */
[----:B------:R-:W-:-:S06]  /*a500*/  WARPGROUP.ARRIVE ;  /* 0x00000000000079c5 */ /* 0x000fcc0000000000 */
[----:B------:R-:W-:Y:S03]  /*a510*/  HGMMA.64x128x16.F32 R24, R136, gdesc[UR8].tnspB, R24, gsb0 ;  /* 0x41e0000888187df0 */ /* 0x000fe60008000818 */
[----:B------:R-:W-:Y:S02]  /*a520*/  WARPGROUP.DEPBAR.LE gsb0, 0x0 ;  /* 0x00008000000079c5 */ /* 0x000fe40000010000 */
[----:B------:R-:W-:Y:S01]  /*a530*/  VIADD R137, R19, UR39 ;  /* 0x0000002713897c36 */ /* 0x000fe20008000000 */
[----:B------:R0:W-:Y:S01]  /*a540*/  @!P1 SYNCS.ARRIVE.TRANS64.RED.A1T0 RZ, [R0+URZ], RZ ;  /* 0x000000ff00ff99a7 */ /* 0x0001e2000810043f */
[----:B------:R-:W-:Y:S02]  /*a550*/  IMAD R139, R10, -0x60, RZ ;  /* 0xffffffa00a8b7824 */ /* 0x000fe400078e02ff */
[----:B------:R-:W-:Y:S01]  /*a560*/  @P2 IMAD.HI.U32 R2, R137, UR4, RZ ;  /* 0x0000000489022c27 */ /* 0x000fe2000f8e00ff */
[----:B------:R-:W-:Y:S01]  /*a570*/  @UP0 ULDC UR4, c[0x0][0x450] ;  /* 0x0001140000040ab9 */ /* 0x000fe20000000800 */
[----:B------:R-:W-:-:S02]  /*a580*/  PLOP3.LUT P2, PT, PT, PT, UP1, 0x40, 0x0 ;  /* 0x000000000000781c */ /* 0x000fc40003f4e818 */
[----:B------:R-:W-:Y:S01]  /*a590*/  IMAD.IADD R9, R139, 0x1, -R18 ;  /* 0x000000018b097824 */ /* 0x000fe200078e0a12 */
[----:B------:R-:W-:Y:S01]  /*a5a0*/  @P3 SHF.R.U32.HI R137, RZ, UR4, R2 ;  /* 0x00000004ff893c19 */ /* 0x000fe20008011602 */
[----:B------:R-:W-:Y:S01]  /*a5b0*/  ULOP3.LUT UR4, URZ, UR59, URZ, 0x33, !UPT ;  /* 0x0000003b3f047292 */ /* 0x000fe2000f8e333f */
[----:B0-----:R-:W-:-:S03]  /*a5c0*/  IADD3 R0, -R18, 0x1, R139 ;  /* 0x0000000112007810 */ /* 0x001fc60007ffe18b */
[----:B------:R-:W0:Y:S01]  /*a5d0*/  SHFL.IDX PT, R2, R137, RZ, 0x1c1f ;  /* 0x001c1fff89027589 */ /* 0x000e2200000e0000 */
        /* <DEDUP_REMOVED lines=10> */
[----:B-1----:R-:W-:Y:S01]  /*a680*/  IMAD.U32 R8, RZ, RZ, UR58 ;  /* 0x0000003aff087e24 */ /* 0x002fe2000f8e00ff */
[----:B------:R-:W-:-:S04]  /*a690*/  LOP3.LUT R21, RZ, R0, RZ, 0x33, !PT ;  /* 0x00000000ff157212 */ /* 0x000fc800078e33ff */
[----:B------:R-:W-:-:S13]  /*a6a0*/  ISETP.NE.AND P2, PT, R8, 0x1, PT ;  /* 0x000000010800780c */ /* 0x000fda0003f45270 */
[----:B------:R-:W0:Y:S02]  /*a6b0*/  @P2 LDC.64 R2, c[0x0][0x9e8] ;  /* 0x00027a00ff022b82 */ /* 0x000e240000000a00 */
[----:B0-----:R-:W-:-:S05]  /*a6c0*/  @P2 IMAD.HI.U32 R2, R21, R2, RZ ;  /* 0x0000000215022227 */ /* 0x001fca00078e00ff */
[----:B------:R-:W-:-:S04]  /*a6d0*/  @P2 SHF.R.U32.HI R21, RZ, R3, R2 ;  /* 0x00000003ff152219 */ /* 0x000fc80000011602 */
[----:B------:R-:W-:Y:S01]  /*a6e0*/  LOP3.LUT R0, RZ, R21, RZ, 0x33, !PT ;  /* 0x00000015ff007212 */ /* 0x000fe200078e33ff */
[----:B------:R-:W-:Y:S06]  /*a6f0*/  BRA `(.L_x_1198) ;  /* 0x0000000000147947 */ /* 0x000fec0003800000 */
.L_x_1197:
[----:B-1----:R-:W-:-:S05]  /*a700*/  IMAD.U32 R8, RZ, RZ, UR58 ;  /* 0x0000003aff087e24 */ /* 0x002fca000f8e00ff */
[----:B------:R-:W-:-:S13]  /*a710*/  ISETP.NE.AND P2, PT, R8, 0x1, PT ;  /* 0x000000010800780c */ /* 0x000fda0003f45270 */
[----:B------:R-:W0:Y:S02]  /*a720*/  @P2 LDC.64 R2, c[0x0][0x9e8] ;  /* 0x00027a00ff022b82 */ /* 0x000e240000000a00 */
[----:B0-----:R-:W-:-:S05]  /*a730*/  @P2 IMAD.HI.U32 R2, R0, R2, RZ ;  /* 0x0000000200022227 */ /* 0x001fca00078e00ff */
[----:B------:R-:W-:-:S07]  /*a740*/  @P2 SHF.R.U32.HI R0, RZ, R3, R2 ;  /* 0x00000003ff002219 */ /* 0x000fce0000011602 */
.L_x_1198:
[----:B------:R-:W-:Y:S05]  /*a750*/  BSYNC B0 ;  /* 0x0000000000007941 */ /* 0x000fea0003800000 */
.L_x_1196:
[----:B------:R-:W-:-:S05]  /*a760*/  IMAD R0, R0, R8, R9 ;  /* 0x0000000800007224 */ /* 0x000fca00078e0209 */
[----:B------:R-:W-:Y:S02]  /*a770*/  VIADDMNMX R13, R0, R8, R13, PT ;  /* 0x00000008000d7246 */ /* 0x000fe4000380010d */
[----:B------:R-:W-:-:S07]  /*a780*/  VIMNMX R15, R15, R0, !PT ;  /* 0x000000000f0f7248 */ /* 0x000fce0007fe0100 */
.L_x_1195:
        /* <DEDUP_REMOVED lines=63> */
[----:B-1----:R-:W-:Y:S02]  /*ab80*/  FSEL R8, R113, -INF , !P4 ;  /* 0xff80000071087808 */ /* 0x002fe40006000000 */
        /* <DEDUP_REMOVED lines=69> */
.L_x_1201:
[----:B------:R-:W-:-:S05]  /*afe0*/  IMAD.U32 R150, RZ, RZ, UR58 ;  /* 0x0000003aff967e24 */ /* 0x000fca000f8e00ff */
[----:B------:R-:W-:-:S13]  /*aff0*/  ISETP.NE.AND P6, PT, R150, 0x1, PT ;  /* 0x000000019600780c */ /* 0x000fda0003fc5270 */
[----:B------:R-:W0:Y:S02]  /*b000*/  @P6 LDC.64 R2, c[0x0][0x9e8] ;  /* 0x00027a00ff026b82 */ /* 0x000e240000000a00 */
[----:B0-----:R-:W-:-:S05]  /*b010*/  @P6 IMAD.HI.U32 R2, R89, R2, RZ ;  /* 0x0000000259026227 */ /* 0x001fca00078e00ff */
[----:B------:R-:W-:-:S07]  /*b020*/  @P6 SHF.R.U32.HI R89, RZ, R3, R2 ;  /* 0x00000003ff596219 */ /* 0x000fce0000011602 */
.L_x_1202:
[----:B------:R-:W-:Y:S05]  /*b030*/  BSYNC B0 ;  /* 0x0000000000007941 */ /* 0x000fea0003800000 */
.L_x_1200:
[----:B------:R-:W-:-:S05]  /*b040*/  IMAD R2, R89, R150, R9 ;  /* 0x0000009659027224 */ /* 0x000fca00078e0209 */
[----:B------:R-:W-:Y:S02]  /*b050*/  VIADDMNMX R13, R2, R150, R13, PT ;  /* 0x00000096020d7246 */ /* 0x000fe4000380010d */
[----:B------:R-:W-:-:S07]  /*b060*/  VIMNMX R15, R15, R2, !PT ;  /* 0x000000020f0f7248 */ /* 0x000fce0007fe0100 */
.L_x_1199:
[C---:B------:R-:W-:Y:S01]  /*b070*/  ISETP.GT.AND P2, PT, R15.reuse, 0x1, !P2 ;  /* 0x000000010f00780c */ /* 0x040fe20005744270 */
[----:B------:R-:W0:Y:S01]  /*b080*/  LDC R9, c[0x0][0x988] ;  /* 0x00026200ff097b82 */ /* 0x000e220000000800 */
[----:B------:R-:W-:Y:S01]  /*b090*/  ISETP.GT.AND P3, PT, R15, 0x8, !P3 ;  /* 0x000000080f00780c */ /* 0x000fe20005f64270 */
[----:B------:R-:W-:Y:S01]  /*b0a0*/  UMOV UR6, UR38 ;  /* 0x0000002600067c82 */ /* 0x000fe20008000000 */
[C---:B------:R-:W-:Y:S01]  /*b0b0*/  ISETP.LT.OR P2, PT, R13.reuse, 0x2, P2 ;  /* 0x000000020d00780c */ /* 0x040fe20001741670 */
[----:B------:R-:W-:Y:S01]  /*b0c0*/  UMOV UR4, UR36 ;  /* 0x0000002400047c82 */ /* 0x000fe20008000000 */
        /* <DEDUP_REMOVED lines=134> */
[----:B------:R-:W-:Y:S01]  /*b930*/  FSEL R109, R3, RZ, P2 ;  /* 0x000000ff036d7208 */ /* 0x000fe20001000000 */
[--C-:B------:R-:W-:Y:S01]  /*b940*/  FFMA.FTZ R144, R144, R9, -R95.reuse ;  /* 0x0000000990907223 */ /* 0x100fe2000001085f */
[----:B------:R-:W-:Y:S01]  /*b950*/  FMNMX.FTZ R91, R150, R91, !PT ;  /* 0x0000005b965b7209 */ /* 0x000fe20007810000 */
[----:B------:R0:W-:Y:S01]  /*b960*/  MUFU.EX2 R89, R148 ;  /* 0x0000009400597308 */ /* 0x0001e20000000800 */
[-CC-:B------:R-:W-:Y:S01]  /*b970*/  FFMA.FTZ R138, R138, R9.reuse, -R95.reuse ;  /* 0x000000098a8a7223 */ /* 0x180fe2000001085f */
[--C-:B------:R-:W-:Y:S01]  /*b980*/  FFMA.FTZ R99, R14, R9, -R95.reuse ;  /* 0x000000090e637223 */ /* 0x100fe2000001085f */
[----:B------:R-:W-:Y:S01]  /*b990*/  FMNMX.FTZ R91, R158, R91, !PT ;  /* 0x0000005b9e5b7209 */ /* 0x000fe20007810000 */
[-CC-:B------:R-:W-:Y:S01]  /*b9a0*/  FFMA.FTZ R103, R92, R9.reuse, -R95.reuse ;  /* 0x000000095c677223 */ /* 0x180fe2000001085f */
[-CC-:B------:R-:W-:Y:S01]  /*b9b0*/  FFMA.FTZ R140, R140, R9.reuse, -R95.reuse ;  /* 0x000000098c8c7223 */ /* 0x180fe2000001085f */
[--C-:B------:R-:W-:Y:S01]  /*b9c0*/  FFMA.FTZ R14, R120, R9, -R95.reuse ;  /* 0x00000009780e7223 */ /* 0x100fe2000001085f */
[----:B------:R-:W-:Y:S01]  /*b9d0*/  FMNMX.FTZ R91, R106, R91, !PT ;  /* 0x0000005b6a5b7209 */ /* 0x000fe20007810000 */
[----:B------:R-:W-:Y:S01]  /*b9e0*/  MUFU.EX2 R90, R90 ;  /* 0x0000005a005a7308 */ /* 0x000fe20000000800 */
[-CC-:B0-----:R-:W-:Y:S01]  /*b9f0*/  FFMA.FTZ R148, R104, R9.reuse, -R95.reuse ;  /* 0x0000000968947223 */ /* 0x181fe2000001085f */
        /* <DEDUP_REMOVED lines=12> */
[----:B------:R1:W-:Y:S01]  /*bac0*/  MUFU.EX2 R93, R144 ;  /* 0x00000090005d7308 */ /* 0x0003e20000000800 */
[----:B0-----:R-:W-:Y:S02]  /*bad0*/  FFMA.FTZ R146, R116, R9, -R95 ;  /* 0x0000000974927223 */ /* 0x001fe4000001085f */
[----:B------:R-:W-:-:S04]  /*bae0*/  FMNMX.FTZ R97, R102, R97, !PT ;  /* 0x0000006166617209 */ /* 0x000fc80007810000 */
[----:B------:R-:W-:Y:S01]  /*baf0*/  FMNMX.FTZ R97, R122, R97, !PT ;  /* 0x000000617a617209 */ /* 0x000fe20007810000 */
[----:B------:R-:W-:Y:S01]  /*bb00*/  MUFU.EX2 R138, R138 ;  /* 0x0000008a008a7308 */ /* 0x000fe20000000800 */
[----:B-1----:R-:W-:Y:S02]  /*bb10*/  FFMA.FTZ R144, R112, R9, -R95 ;  /* 0x0000000970907223 */ /* 0x002fe4000001085f */
        /* <DEDUP_REMOVED lines=9> */
[----:B------:R-:W-:Y:S01]  /*bbb0*/  FMNMX.FTZ R0, R108, R97, !PT ;  /* 0x000000616c007209 */ /* 0x000fe20007810000 */
[----:B------:R-:W-:-:S04]  /*bbc0*/  FFMA.FTZ R97, R8, R9, -R95 ;  /* 0x0000000908617223 */ /* 0x000fc8000001085f */
[----:B------:R-:W0:Y:S01]  /*bbd0*/  SHFL.BFLY PT, R101, R0, 0x2, 0x1f ;  /* 0x0c401f0000657f89 */ /* 0x000e2200000e0000 */
[----:B------:R-:W-:Y:S08]  /*bbe0*/  MUFU.EX2 R13, R13 ;  /* 0x0000000d000d7308 */ /* 0x000ff00000000800 */
[----:B------:R-:W-:Y:S08]  /*bbf0*/  MUFU.EX2 R104, R104 ;  /* 0x0000006800687308 */ /* 0x000ff00000000800 */
[----:B------:R-:W-:Y:S01]  /*bc00*/  MUFU.EX2 R144, R144 ;  /* 0x0000009000907308 */ /* 0x000fe20000000800 */
[----:B0-----:R-:W-:Y:S01]  /*bc10*/  FMNMX.FTZ R8, R0, R101, !PT ;  /* 0x0000006500087209 */ /* 0x001fe20007810000 */
[----:B------:R-:W-:Y:S01]  /*bc20*/  FADD.FTZ R0, -R109, R12 ;  /* 0x0000000c6d007221 */ /* 0x000fe20000010100 */
[-CC-:B------:R-:W-:Y:S01]  /*bc30*/  FFMA.FTZ R101, R20, R9.reuse, -R95.reuse ;  /* 0x0000000914657223 */ /* 0x180fe2000001085f */
[-CC-:B------:R-:W-:Y:S01]  /*bc40*/  FFMA.FTZ R20, R128, R9.reuse, -R95.reuse ;  /* 0x0000000980147223 */ /* 0x180fe2000001085f */
[-C--:B------:R-:W-:Y:S01]  /*bc50*/  FFMA.FTZ R95, R88, R9.reuse, -R95 ;  /* 0x00000009585f7223 */ /* 0x080fe2000001085f */
[----:B------:R-:W0:Y:S01]  /*bc60*/  SHFL.BFLY PT, R107, R8, 0x1, 0x1f ;  /* 0x0c201f00086b7f89 */ /* 0x000e2200000e0000 */
[----:B------:R-:W-:Y:S01]  /*bc70*/  FMUL.FTZ R0, R0, R9 ;  /* 0x0000000900007220 */ /* 0x000fe20000410000 */
[----:B------:R-:W-:Y:S01]  /*bc80*/  IMAD.U32 R109, RZ, RZ, UR5 ;  /* 0x00000005ff6d7e24 */ /* 0x000fe2000f8e00ff */
[----:B------:R-:W-:Y:S03]  /*bc90*/  MUFU.EX2 R97, R97 ;  /* 0x0000006100617308 */ /* 0x000fe60000000800 */
[----:B------:R-:W-:-:S05]  /*bca0*/  @!P1 VIADD R109, R109, 0x2a860 ;  /* 0x0002a8606d6d9836 */ /* 0x000fca0000000000 */
[----:B------:R-:W1:Y:S01]  /*bcb0*/  MUFU.EX2 R0, R0 ;  /* 0x0000000000007308 */ /* 0x000e620000000800 */
[----:B------:R-:W-:-:S04]  /*bcc0*/  @!P1 PRMT R109, RZ, 0x654, R109 ;  /* 0x00000654ff6d9816 */ /* 0x000fc8000000006d */
[----:B------:R2:W-:Y:S03]  /*bcd0*/  @!P1 SYNCS.ARRIVE.TRANS64.RED.A1T0 RZ, [R109+URZ], RZ ;  /* 0x000000ff6dff99a7 */ /* 0x0005e6000810043f */
[----:B------:R-:W-:Y:S01]  /*bce0*/  MUFU.EX2 R146, R146 ;  /* 0x0000009200927308 */ /* 0x000fe20000000800 */
[----:B0-----:R-:W-:-:S07]  /*bcf0*/  FMNMX.FTZ R8, R8, R107, !PT ;  /* 0x0000006b08087209 */ /* 0x001fce0007810000 */
[----:B------:R-:W-:Y:S01]  /*bd00*/  MUFU.EX2 R99, R99 ;  /* 0x0000006300637308 */ /* 0x000fe20000000800 */
[C---:B------:R-:W-:Y:S01]  /*bd10*/  FSETP.NEU.FTZ.AND P2, PT, R8.reuse, -INF , PT ;  /* 0xff8000000800780b */ /* 0x040fe20003f5d000 */
[----:B------:R-:W-:Y:S01]  /*bd20*/  FMUL.FTZ R107, R8, R9 ;  /* 0x00000009086b7220 */ /* 0x000fe20000410000 */
[----:B-1----:R-:W-:-:S04]  /*bd30*/  FFMA.FTZ R7, R0, R7, R21 ;  /* 0x0000000700077223 */ /* 0x002fc80000010015 */
[----:B------:R-:W-:Y:S01]  /*bd40*/  FSEL R107, R107, RZ, P2 ;  /* 0x000000ff6b6b7208 */ /* 0x000fe20001000000 */
[----:B------:R-:W-:Y:S04]  /*bd50*/  MUFU.EX2 R14, R14 ;  /* 0x0000000e000e7308 */ /* 0x000fe80000000800 */
[-CC-:B------:R-:W-:Y:S01]  /*bd60*/  FFMA.FTZ R159, R2, R9.reuse, -R107.reuse ;  /* 0x00000009029f7223 */ /* 0x180fe2000001086b */
[----:B------:R-:W-:Y:S01]  /*bd70*/  FSEL R2, R8, RZ, P2 ;  /* 0x000000ff08027208 */ /* 0x000fe20001000000 */
[-CC-:B------:R-:W-:Y:S01]  /*bd80*/  FFMA.FTZ R157, R214, R9.reuse, -R107.reuse ;  /* 0x00000009d69d7223 */ /* 0x180fe2000001086b */
[-CC-:B------:R-:W-:Y:S01]  /*bd90*/  FFMA.FTZ R12, R210, R9.reuse, -R107.reuse ;  /* 0x00000009d20c7223 */ /* 0x180fe2000001086b */
[-CC-:B------:R-:W-:Y:S01]  /*bda0*/  FFMA.FTZ R88, R208, R9.reuse, -R107.reuse ;  /* 0x00000009d0587223 */ /* 0x180fe2000001086b */
[-C--:B------:R-:W-:Y:S01]  /*bdb0*/  FFMA.FTZ R145, R114, R9.reuse, -R107 ;  /* 0x0000000972917223 */ /* 0x080fe2000001086b */
[----:B------:R-:W-:Y:S01]  /*bdc0*/  FADD.FTZ R2, -R2, R11 ;  /* 0x0000000b02027221 */ /* 0x000fe20000010100 */
[----:B------:R-:W-:Y:S01]  /*bdd0*/  FADD.FTZ R114, R90, R7 ;  /* 0x000000075a727221 */ /* 0x000fe20000010000 */
[----:B------:R-:W-:Y:S01]  /*bde0*/  MUFU.EX2 R157, R157 ;  /* 0x0000009d009d7308 */ /* 0x000fe20000000800 */
[-CC-:B------:R-:W-:Y:S01]  /*bdf0*/  FFMA.FTZ R153, R152, R9.reuse, -R107.reuse ;  /* 0x0000000998997223 */ /* 0x180fe2000001086b */
[-C--:B------:R-:W-:Y:S01]  /*be00*/  FMUL.FTZ R2, R2, R9.reuse ;  /* 0x0000000902027220 */ /* 0x080fe20000410000 */
[----:B------:R-:W-:Y:S01]  /*be10*/  FADD.FTZ R7, R89, R114 ;  /* 0x0000007259077221 */ /* 0x000fe20000010000 */
[-CC-:B------:R-:W-:Y:S01]  /*be20*/  FFMA.FTZ R96, R206, R9.reuse, -R107.reuse ;  /* 0x00000009ce607223 */ /* 0x180fe2000001086b */
[-CC-:B------:R-:W-:Y:S01]  /*be30*/  FFMA.FTZ R155, R150, R9.reuse, -R107.reuse ;  /* 0x00000009969b7223 */ /* 0x180fe2000001086b */
[-C--:B------:R-:W-:Y:S01]  /*be40*/  FFMA.FTZ R112, R158, R9.reuse, -R107 ;  /* 0x000000099e707223 */ /* 0x080fe2000001086b */
[----:B------:R-:W-:Y:S01]  /*be50*/  FADD.FTZ R114, R136, R7 ;  /* 0x0000000788727221 */ /* 0x000fe20000010000 */
[----:B------:R-:W0:Y:S01]  /*be60*/  MUFU.EX2 R2, R2 ;  /* 0x0000000200027308 */ /* 0x000e220000000800 */
[-CC-:B------:R-:W-:Y:S01]  /*be70*/  FFMA.FTZ R149, R106, R9.reuse, -R107.reuse ;  /* 0x000000096a957223 */ /* 0x180fe2000001086b */
[-CC-:B------:R-:W-:Y:S01]  /*be80*/  FFMA.FTZ R106, R156, R9.reuse, -R107.reuse ;  /* 0x000000099c6a7223 */ /* 0x180fe2000001086b */
[----:B------:R-:W-:Y:S01]  /*be90*/  FADD.FTZ R11, R91, R114 ;  /* 0x000000725b0b7221 */ /* 0x000fe20000010000 */
[-CC-:B------:R-:W-:Y:S01]  /*bea0*/  FFMA.FTZ R151, R110, R9.reuse, -R107.reuse ;  /* 0x000000096e977223 */ /* 0x180fe2000001086b */
[-CC-:B------:R-:W-:Y:S01]  /*beb0*/  FFMA.FTZ R110, R154, R9.reuse, -R107.reuse ;  /* 0x000000099a6e7223 */ /* 0x180fe2000001086b */
[-CC-:B------:R-:W-:Y:S01]  /*bec0*/  FFMA.FTZ R98, R98, R9.reuse, -R107.reuse ;  /* 0x0000000962627223 */ /* 0x180fe2000001086b */
[-CC-:B------:R-:W-:Y:S01]  /*bed0*/  FFMA.FTZ R147, R118, R9.reuse, -R107.reuse ;  /* 0x0000000976937223 */ /* 0x180fe2000001086b */
[----:B------:R-:W1:Y:S01]  /*bee0*/  MUFU.EX2 R12, R12 ;  /* 0x0000000c000c7308 */ /* 0x000e620000000800 */
[-CC-:B------:R-:W-:Y:S01]  /*bef0*/  FFMA.FTZ R94, R94, R9.reuse, -R107.reuse ;  /* 0x000000095e5e7223 */ /* 0x180fe2000001086b */
[-CC-:B------:R-:W-:Y:S01]  /*bf00*/  FFMA.FTZ R141, R122, R9.reuse, -R107.reuse ;  /* 0x000000097a8d7223 */ /* 0x180fe2000001086b */
[--C-:B------:R-:W-:Y:S01]  /*bf10*/  FFMA.FTZ R126, R126, R9, -R107.reuse ;  /* 0x000000097e7e7223 */ /* 0x100fe2000001086b */
[----:B------:R-:W-:Y:S01]  /*bf20*/  F2FP.F16.F32.PACK_AB R156, R90, R21 ;  /* 0x000000155a9c723e */ /* 0x000fe200000000ff */
[-CC-:B------:R-:W-:Y:S01]  /*bf30*/  FFMA.FTZ R212, R212, R9.reuse, -R107.reuse ;  /* 0x00000009d4d47223 */ /* 0x180fe2000001086b */
[-CC-:B------:R-:W-:Y:S01]  /*bf40*/  FFMA.FTZ R130, R130, R9.reuse, -R107.reuse ;  /* 0x0000000982827223 */ /* 0x180fe2000001086b */
[-C--:B------:R-:W-:Y:S01]  /*bf50*/  FFMA.FTZ R100, R100, R9.reuse, -R107 ;  /* 0x0000000964647223 */ /* 0x080fe2000001086b */
[----:B------:R-:W3:Y:S01]  /*bf60*/  MUFU.EX2 R159, R159 ;  /* 0x0000009f009f7308 */ /* 0x000ee20000000800 */
[----:B0-----:R-:W-:Y:S01]  /*bf70*/  FFMA.FTZ R7, R2, R6, R157 ;  /* 0x0000000602077223 */ /* 0x001fe2000001009d */
[----:B------:R-:W-:Y:S01]  /*bf80*/  FADD.FTZ R6, R138, R11 ;  /* 0x0000000b8a067221 */ /* 0x000fe20000010000 */
[----:B------:R-:W-:Y:S01]  /*bf90*/  FFMA.FTZ R134, R134, R9, -R107 ;  /* 0x0000000986867223 */ /* 0x000fe2000001086b */
[C---:B------:R-:W-:Y:S01]  /*bfa0*/  ISETP.GT.AND P2, PT, R10.reuse, UR61, PT ;  /* 0x0000003d0a007c0c */ /* 0x040fe2000bf44270 */
[----:B------:R-:W-:-:S02]  /*bfb0*/  VIADD R10, R10, 0xffffffff ;  /* 0xffffffff0a0a7836 */ /* 0x000fc40000000000 */
[----:B------:R-:W-:Y:S01]  /*bfc0*/  FADD.FTZ R11, R93, R6 ;  /* 0x000000065d0b7221 */ /* 0x000fe20000010000 */
[-C--:B------:R-:W-:Y:S01]  /*bfd0*/  FFMA.FTZ R6, R102, R9.reuse, -R107 ;  /* 0x0000000966067223 */ /* 0x080fe2000001086b */
[----:B------:R-:W0:Y:S01]  /*bfe0*/  MUFU.EX2 R88, R88 ;  /* 0x0000005800587308 */ /* 0x000e220000000800 */
[----:B-1----:R-:W-:Y:S01]  /*bff0*/  FADD.FTZ R114, R12, R7 ;  /* 0x000000070c727221 */ /* 0x002fe20000010000 */
[----:B------:R-:W-:Y:S01]  /*c000*/  FADD.FTZ R11, R140, R11 ;  /* 0x0000000b8c0b7221 */ /* 0x000fe20000010000 */
[----:B------:R-:W-:Y:S01]  /*c010*/  FFMA.FTZ R107, R108, R9, -R107 ;  /* 0x000000096c6b7223 */ /* 0x000fe2000001086b */
[----:B------:R-:W-:Y:S02]  /*c020*/  F2FP.F16.F32.PACK_AB R154, R140, R93 ;  /* 0x0000005d8c9a723e */ /* 0x000fe400000000ff */
[----:B------:R-:W-:Y:S02]  /*c030*/  F2FP.F16.F32.PACK_AB R158, R136, R89 ;  /* 0x00000059889e723e */ /* 0x000fe400000000ff */
[----:B------:R-:W1:Y:S01]  /*c040*/  MUFU.EX2 R153, R153 ;  /* 0x0000009900997308 */ /* 0x000e620000000800 */
[----:B---3--:R-:W-:Y:S01]  /*c050*/  FADD.FTZ R7, R159, R114 ;  /* 0x000000729f077221 */ /* 0x008fe20000010000 */
[----:B------:R-:W-:Y:S01]  /*c060*/  FADD.FTZ R114, R148, R11 ;  /* 0x0000000b94727221 */ /* 0x000fe20000010000 */
[----:B------:R-:W-:-:S02]  /*c070*/  F2FP.F16.F32.PACK_AB R152, R138, R91 ;  /* 0x0000005b8a98723e */ /* 0x000fc400000000ff */
[----:B------:R-:W-:Y:S01]  /*c080*/  F2FP.F16.F32.PACK_AB R157, R12, R157 ;  /* 0x0000009d0c9d723e */ /* 0x000fe200000000ff */
[C---:B------:R-:W-:Y:S01]  /*c090*/  FADD.FTZ R114, R15.reuse, R114 ;  /* 0x000000720f727221 */ /* 0x040fe20000010000 */
[----:B------:R-:W-:Y:S01]  /*c0a0*/  F2FP.F16.F32.PACK_AB R148, R15, R148 ;  /* 0x000000940f94723e */ /* 0x000fe200000000ff */
[----:B------:R-:W3:Y:S01]  /*c0b0*/  MUFU.EX2 R96, R96 ;  /* 0x0000006000607308 */ /* 0x000ee20000000800 */
[----:B0-----:R-:W-:Y:S01]  /*c0c0*/  FADD.FTZ R102, R88, R7 ;  /* 0x0000000758667221 */ /* 0x001fe20000010000 */
[----:B------:R-:W-:Y:S01]  /*c0d0*/  FADD.FTZ R11, R13, R114 ;  /* 0x000000720d0b7221 */ /* 0x000fe20000010000 */
[----:B------:R-:W-:Y:S01]  /*c0e0*/  F2FP.F16.F32.PACK_AB R150, R104, R13 ;  /* 0x0000000d6896723e */ /* 0x000fe200000000ff */
[----:B------:R-:W-:Y:S01]  /*c0f0*/  IMAD.MOV.U32 R12, RZ, RZ, R3 ;  /* 0x000000ffff0c7224 */ /* 0x000fe200078e0003 */
[----:B------:R-:W-:Y:S01]  /*c100*/  F2FP.F16.F32.PACK_AB R159, R88, R159 ;  /* 0x0000009f589f723e */ /* 0x000fe200000000ff */
[----:B------:R-:W-:Y:S02]  /*c110*/  FADD.FTZ R11, R104, R11 ;  /* 0x0000000b680b7221 */ /* 0x000fe40000010000 */
[----:B------:R-:W0:Y:S01]  /*c120*/  MUFU.EX2 R155, R155 ;  /* 0x0000009b009b7308 */ /* 0x000e220000000800 */
[----:B-1----:R-:W-:Y:S01]  /*c130*/  FADD.FTZ R7, R153, R102 ;  /* 0x0000006699077221 */ /* 0x002fe20000010000 */
[----:B------:R-:W-:Y:S01]  /*c140*/  FADD.FTZ R114, R144, R11 ;  /* 0x0000000b90727221 */ /* 0x000fe20000010000 */
[----:B------:R-:W-:-:S03]  /*c150*/  F2FP.F16.F32.PACK_AB R144, R97, R144 ;  /* 0x000000906190723e */ /* 0x000fc600000000ff */
[----:B------:R-:W-:Y:S02]  /*c160*/  FADD.FTZ R11, R97, R114 ;  /* 0x00000072610b7221 */ /* 0x000fe40000010000 */
[----:B------:R-:W1:Y:S01]  /*c170*/  MUFU.EX2 R112, R112 ;  /* 0x0000007000707308 */ /* 0x000e620000000800 */
[----:B---3--:R-:W-:Y:S01]  /*c180*/  FADD.FTZ R102, R96, R7 ;  /* 0x0000000760667221 */ /* 0x008fe20000010000 */
[----:B------:R-:W-:Y:S01]  /*c190*/  FADD.FTZ R114, R146, R11 ;  /* 0x0000000b92727221 */ /* 0x000fe20000010000 */
[C---:B------:R-:W-:Y:S02]  /*c1a0*/  F2FP.F16.F32.PACK_AB R146, R99.reuse, R146 ;  /* 0x000000926392723e */ /* 0x040fe400000000ff */
[----:B------:R-:W-:Y:S01]  /*c1b0*/  F2FP.F16.F32.PACK_AB R153, R96, R153 ;  /* 0x000000996099723e */ /* 0x000fe200000000ff */
[----:B------:R-:W-:Y:S02]  /*c1c0*/  FADD.FTZ R11, R99, R114 ;  /* 0x00000072630b7221 */ /* 0x000fe40000010000 */
[----:B------:R-:W3:Y:S01]  /*c1d0*/  MUFU.EX2 R149, R149 ;  /* 0x0000009500957308 */ /* 0x000ee20000000800 */
[----:B0-----:R-:W-:-:S07]  /*c1e0*/  FADD.FTZ R7, R155, R102 ;  /* 0x000000669b077221 */ /* 0x001fce0000010000 */
[----:B------:R-:W0:Y:S01]  /*c1f0*/  MUFU.EX2 R106, R106 ;  /* 0x0000006a006a7308 */ /* 0x000e220000000800 */
[C---:B-1----:R-:W-:Y:S01]  /*c200*/  FADD.FTZ R102, R112.reuse, R7 ;  /* 0x0000000770667221 */ /* 0x042fe20000010000 */
[----:B------:R-:W-:-:S06]  /*c210*/  F2FP.F16.F32.PACK_AB R155, R112, R155 ;  /* 0x0000009b709b723e */ /* 0x000fcc00000000ff */
[----:B------:R-:W1:Y:S01]  /*c220*/  MUFU.EX2 R151, R151 ;  /* 0x0000009700977308 */ /* 0x000e620000000800 */
[----:B---3--:R-:W-:-:S07]  /*c230*/  FADD.FTZ R7, R149, R102 ;  /* 0x0000006695077221 */ /* 0x008fce0000010000 */
[----:B------:R-:W3:Y:S01]  /*c240*/  MUFU.EX2 R110, R110 ;  /* 0x0000006e006e7308 */ /* 0x000ee20000000800 */
[C---:B0-----:R-:W-:Y:S01]  /*c250*/  FADD.FTZ R102, R106.reuse, R7 ;  /* 0x000000076a667221 */ /* 0x041fe20000010000 */
[----:B------:R-:W-:-:S06]  /*c260*/  F2FP.F16.F32.PACK_AB R149, R106, R149 ;  /* 0x000000956a95723e */ /* 0x000fcc00000000ff */
[----:B------:R-:W0:Y:S01]  /*c270*/  MUFU.EX2 R145, R145 ;  /* 0x0000009100917308 */ /* 0x000e220000000800 */
[----:B-1----:R-:W-:Y:S01]  /*c280*/  FADD.FTZ R7, R151, R102 ;  /* 0x0000006697077221 */ /* 0x002fe20000010000 */
[----:B------:R-:W-:-:S06]  /*c290*/  FADD.FTZ R102, R14, R11 ;  /* 0x0000000b0e667221 */ /* 0x000fcc0000010000 */
[----:B------:R-:W1:Y:S01]  /*c2a0*/  MUFU.EX2 R98, R98 ;  /* 0x0000006200627308 */ /* 0x000e620000000800 */
[----:B---3--:R-:W-:-:S07]  /*c2b0*/  F2FP.F16.F32.PACK_AB R151, R110, R151 ;  /* 0x000000976e97723e */ /* 0x008fce00000000ff */
[----:B------:R-:W3:Y:S08]  /*c2c0*/  MUFU.EX2 R147, R147 ;  /* 0x0000009300937308 */ /* 0x000ef00000000800 */
[----:B------:R-:W4:Y:S08]  /*c2d0*/  MUFU.EX2 R6, R6 ;  /* 0x0000000600067308 */ /* 0x000f300000000800 */
[----:B--2---:R2:W-:Y:S08]  /*c2e0*/  MUFU.EX2 R109, R94 ;  /* 0x0000005e006d7308 */ /* 0x0045f00000000800 */
[----:B------:R-:W5:Y:S01]  /*c2f0*/  MUFU.EX2 R141, R141 ;  /* 0x0000008d008d7308 */ /* 0x000f620000000800 */
[----:B--2---:R-:W-:-:S04]  /*c300*/  FADD.FTZ R94, R110, R7 ;  /* 0x000000076e5e7221 */ /* 0x004fc80000010000 */
[----:B0-----:R-:W-:Y:S01]  /*c310*/  FADD.FTZ R7, R145, R94 ;  /* 0x0000005e91077221 */ /* 0x001fe20000010000 */
[C---:B-1----:R-:W-:Y:S02]  /*c320*/  F2FP.F16.F32.PACK_AB R145, R98.reuse, R145 ;  /* 0x000000916291723e */ /* 0x042fe400000000ff */
[----:B------:R-:W0:Y:S01]  /*c330*/  MUFU.EX2 R101, R101 ;  /* 0x0000006500657308 */ /* 0x000e220000000800 */
[----:B------:R-:W-:-:S04]  /*c340*/  FADD.FTZ R90, R98, R7 ;  /* 0x00000007625a7221 */ /* 0x000fc80000010000 */
[----:B---3--:R-:W-:Y:S01]  /*c350*/  FADD.FTZ R7, R147, R90 ;  /* 0x0000005a93077221 */ /* 0x008fe20000010000 */
[C---:B----4-:R-:W-:Y:S02]  /*c360*/  F2FP.F16.F32.PACK_AB R147, R6.reuse, R147 ;  /* 0x000000930693723e */ /* 0x050fe400000000ff */
[----:B------:R-:W1:Y:S01]  /*c370*/  MUFU.EX2 R142, R142 ;  /* 0x0000008e008e7308 */ /* 0x000e620000000800 */
[----:B------:R-:W-:-:S04]  /*c380*/  FADD.FTZ R90, R6, R7 ;  /* 0x00000007065a7221 */ /* 0x000fc80000010000 */
[----:B-----5:R-:W-:Y:S01]  /*c390*/  FADD.FTZ R90, R141, R90 ;  /* 0x0000005a8d5a7221 */ /* 0x020fe20000010000 */
[----:B------:R-:W-:Y:S02]  /*c3a0*/  F2FP.F16.F32.PACK_AB R141, R109, R141 ;  /* 0x0000008d6d8d723e */ /* 0x000fe400000000ff */
[----:B------:R-:W2:Y:S01]  /*c3b0*/  MUFU.EX2 R143, R126 ;  /* 0x0000007e008f7308 */ /* 0x000ea20000000800 */
[----:B0-----:R-:W-:Y:S01]  /*c3c0*/  FADD.FTZ R11, R101, R102 ;  /* 0x00000066650b7221 */ /* 0x001fe20000010000 */
[----:B------:R-:W-:Y:S01]  /*c3d0*/  FADD.FTZ R90, R109, R90 ;  /* 0x0000005a6d5a7221 */ /* 0x000fe20000010000 */
[----:B------:R-:W-:-:S05]  /*c3e0*/  F2FP.F16.F32.PACK_AB R140, R101, R14 ;  /* 0x0000000e658c723e */ /* 0x000fca00000000ff */
        /* <DEDUP_REMOVED lines=11> */
[----:B--2---:R-:W-:Y:S01]  /*c4a0*/  FADD.FTZ R94, R20, R11 ;  /* 0x0000000b145e7221 */ /* 0x004fe20000010000 */
[----:B------:R-:W-:-:S06]  /*c4b0*/  IMAD.MOV.U32 R11, RZ, RZ, R8 ;  /* 0x000000ffff0b7224 */ /* 0x000fcc00078e0008 */
        /* <DEDUP_REMOVED lines=11> */
[----:B-1----:R-:W-:Y:S01]  /*c570*/  FADD.FTZ R90, R139, R90 ;  /* 0x0000005a8b5a7221 */ /* 0x002fe20000010000 */
[C---:B--2---:R-:W-:Y:S01]  /*c580*/  FADD.FTZ R7, R95.reuse, R14 ;  /* 0x0000000e5f077221 */ /* 0x044fe20000010000 */
[----:B------:R-:W-:Y:S02]  /*c590*/  F2FP.F16.F32.PACK_AB R138, R95, R92 ;  /* 0x0000005c5f8a723e */ /* 0x000fe400000000ff */
[C---:B0-----:R-:W-:Y:S01]  /*c5a0*/  FADD.FTZ R6, R107.reuse, R90 ;  /* 0x0000005a6b067221 */ /* 0x041fe20000010000 */
[----:B------:R-:W-:Y:S01]  /*c5b0*/  F2FP.F16.F32.PACK_AB R139, R107, R139 ;  /* 0x0000008b6b8b723e */ /* 0x000fe200000000ff */
[----:B------:R-:W-:Y:S06]  /*c5c0*/  @P2 BRA `(.L_x_1203) ;  /* 0xffffffd000b82947 */ /* 0x000fec000383ffff */
.L_x_1186:
        /* <DEDUP_REMOVED lines=67> */
.L_x_1204:
[----:B------:R-:W-:Y:S01]  /*ca00*/  ULEA UR5, UR36, UR37, 0x3 ;  /* 0x0000002524057291 */ /* 0x000fe2000f8e183f */
[----:B------:R-:W-:-:S05]  /*ca10*/  IMAD.U32 R0, RZ, RZ, UR38 ;  /* 0x00000026ff007e24 */ /* 0x000fca000f8e00ff */
[----:B------:R-:W-:-:S04]  /*ca20*/  SHF.L.U32 R0, R0, 0x1f, RZ ;  /* 0x0000001f00007819 */ /* 0x000fc800000006ff */
[----:B------:R0:W1:Y:S01]  /*ca30*/  SYNCS.PHASECHK.TRANS64.TRYWAIT P2, [UR5+0x2a850], R0 ;  /* 0x02a85000ff0075a7 */ /* 0x0000620008040145 */
[----:B------:R-:W-:Y:S05]  /*ca40*/  @!P0 BRA `(.L_x_1205) ;  /* 0x0000000000048947 */ /* 0x000fea0003800000 */
[----:B------:R-:W-:Y:S01]  /*ca50*/  BPT.TRAP 0x1 ;  /* 0x000000040000795c */ /* 0x000fe20000300000 */
.L_x_1205:
[----:B-1----:R-:W-:Y:S05]  /*ca60*/  @P2 BRA `(.L_x_1206) ;  /* 0x0000000000082947 */ /* 0x002fea0003800000 */
[----:B------:R-:W1:Y:S02]  /*ca70*/  SYNCS.PHASECHK.TRANS64.TRYWAIT P0, [UR5+0x2a850], R0 ;  /* 0x02a85000ff0075a7 */ /* 0x000e640008000145 */
[----:B-1----:R-:W-:Y:S05]  /*ca80*/  @!P0 BRA `(.L_x_1207) ;  /* 0x000000b000b88947 */ /* 0x002fea0003800000 */
.L_x_1206:
[----:B------:R-:W-:Y:S01]  /*ca90*/  UIADD3 UR37, UR37, 0x400, URZ ;  /* 0x0000040025257890 */ /* 0x000fe2000fffe03f */
[----:B------:R-:W-:Y:S01]  /*caa0*/  WARPGROUP.ARRIVE ;  /* 0x00000000000079c5 */ /* 0x000fe20000000000 */
[----:B------:R-:W-:Y:S01]  /*cab0*/  UMOV UR7, 0x40000040 ;  /* 0x4000004000077882 */ /* 0x000fe20000000000 */
[----:B01----:R-:W0:Y:S01]  /*cac0*/  SHFL.BFLY PT, R0, R7, 0x2, 0x1f ;  /* 0x0c401f0007007f89 */ /* 0x003e2200000e0000 */
[----:B------:R-:W-:Y:S01]  /*cad0*/  USHF.R.U32.HI UR37, URZ, 0x4, UR37 ;  /* 0x000000043f257899 */ /* 0x000fe20008011625 */
[----:B------:R-:W-:Y:S01]  /*cae0*/  IMAD.U32 R10, RZ, RZ, UR5 ;  /* 0x00000005ff0a7e24 */ /* 0x000fe2000f8e00ff */
[----:B------:R-:W-:Y:S01]  /*caf0*/  R2UR UR8, R181 ;  /* 0x00000000b50872ca */ /* 0x000fe200000e0000 */
[----:B------:R-:W1:Y:S01]  /*cb00*/  SHFL.BFLY PT, R5, R6, 0x2, 0x1f ;  /* 0x0c401f0006057f89 */ /* 0x000e6200000e0000 */
[----:B------:R-:W-:Y:S01]  /*cb10*/  ULOP3.LUT UR37, UR37, 0x3fff, URZ, 0xc0, !UPT ;  /* 0x00003fff25257892 */ /* 0x000fe2000f8ec03f */
[----:B------:R-:W-:Y:S02]  /*cb20*/  @!P1 VIADD R10, R10, 0x2a860 ;  /* 0x0002a8600a0a9836 */ /* 0x000fe40000000000 */
[----:B------:R-:W-:Y:S01]  /*cb30*/  IMAD.MOV.U32 R4, RZ, RZ, RZ ;  /* 0x000000ffff047224 */ /* 0x000fe200078e00ff */
[----:B------:R-:W-:Y:S01]  /*cb40*/  ULOP3.LUT UR4, UR37, 0x3000000, URZ, 0xfc, !UPT ;  /* 0x0300000025047892 */ /* 0x000fe2000f8efc3f */
[----:B------:R-:W-:Y:S01]  /*cb50*/  IMAD.MOV.U32 R92, RZ, RZ, -0x800000 ;  /* 0xff800000ff5c7424 */ /* 0x000fe200078e00ff */
[----:B------:R-:W-:-:S02]  /*cb60*/  @!P1 PRMT R10, RZ, 0x654, R10 ;  /* 0x00000654ff0a9816 */ /* 0x000fc4000000000a */
[----:B------:R-:W-:Y:S02]  /*cb70*/  UIMAD UR4, UR36, 0x600, UR4 ;  /* 0x00000600240478a4 */ /* 0x000fe4000f8e0204 */
[----:B------:R-:W-:Y:S02]  /*cb80*/  UIADD3 UR36, UR36, 0x1, URZ ;  /* 0x0000000124247890 */ /* 0x000fe4000fffe03f */
[----:B------:R-:W-:Y:S02]  /*cb90*/  UIADD3 UR8, UR8, 0x1, URZ ;  /* 0x0000000108087890 */ /* 0x000fe4000fffe03f */
[----:B------:R-:W-:Y:S01]  /*cba0*/  UISETP.NE.AND UP0, UPT, UR36, 0x2, UPT ;  /* 0x000000022400788c */ /* 0x000fe2000bf05270 */
[----:B------:R-:W-:Y:S02]  /*cbb0*/  UMOV UR6, UR4 ;  /* 0x0000000400067c82 */ /* 0x000fe40008000000 */
[----:B------:R-:W-:Y:S01]  /*cbc0*/  HGMMA.64x128x16.F32 R24, R156, gdesc[UR4].tnspB, R24, gsb0 ;  /* 0x41e000049c187df0 */ /* 0x000fe20008000818 */
[----:B------:R-:W-:Y:S01]  /*cbd0*/  UIADD3 UR6, UR4, 0x80, URZ ;  /* 0x0000008004067890 */ /* 0x000fe2000fffe03f */
[----:B0-----:R-:W-:Y:S01]  /*cbe0*/  FADD.FTZ R0, R0, R7 ;  /* 0x0000000700007221 */ /* 0x001fe20000010000 */
[----:B------:R-:W-:Y:S01]  /*cbf0*/  UMOV UR7, 0x40000040 ;  /* 0x4000004000077882 */ /* 0x000fe20000000000 */
[----:B------:R-:W-:-:S02]  /*cc00*/  IMAD.U32 R181, RZ, RZ, UR8 ;  /* 0x00000008ffb57e24 */ /* 0x000fc4000f8e00ff */
[----:B-1----:R-:W-:Y:S01]  /*cc10*/  FADD.FTZ R2, R5, R6 ;  /* 0x0000000605027221 */ /* 0x002fe20000010000 */
[----:B------:R-:W-:Y:S01]  /*cc20*/  IMAD.MOV.U32 R6, RZ, RZ, RZ ;  /* 0x000000ffff067224 */ /* 0x000fe200078e00ff */
[----:B------:R-:W0:Y:S01]  /*cc30*/  SHFL.BFLY PT, R5, R0, 0x1, 0x1f ;  /* 0x0c201f0000057f89 */ /* 0x000e2200000e0000 */
[----:B------:R-:W-:-:S03]  /*cc40*/  USEL UR36, UR36, URZ, UP0 ;  /* 0x0000003f24247287 */ /* 0x000fc60008000000 */
[----:B------:R-:W1:Y:S01]  /*cc50*/  SHFL.BFLY PT, R11, R2, 0x1, 0x1f ;  /* 0x0c201f00020b7f89 */ /* 0x000e6200000e0000 */
[----:B0-----:R-:W-:Y:S01]  /*cc60*/  FADD.FTZ R12, R0, R5 ;  /* 0x00000005000c7221 */ /* 0x001fe20000010000 */
[----:B------:R-:W-:Y:S02]  /*cc70*/  IMAD.MOV.U32 R0, RZ, RZ, -0x800000 ;  /* 0xff800000ff007424 */ /* 0x000fe400078e00ff */
        /* <DEDUP_REMOVED lines=35> */
[----:B------:R-:W-:-:S04]  /*ceb0*/  USEL UR4, URZ, 0x1, UP0 ;  /* 0x000000013f047887 */ /* 0x000fc80008000000 */
[----:B------:R-:W-:Y:S01]  /*cec0*/  ULOP3.LUT UR38, UR38, UR4, URZ, 0x3c, !UPT ;  /* 0x0000000426267292 */ /* 0x000fe2000f8e3c3f */
        /* <DEDUP_REMOVED lines=69> */
.L_x_1137:
[----:B------:R-:W0:Y:S01]  /*d320*/  S2R R5, SR_CgaCtaId ;  /* 0x0000000000057919 */ /* 0x000e220000008800 */
[----:B------:R-:W-:Y:S01]  /*d330*/  MOV R16, 0x400 ;  /* 0x0000040000107802 */ /* 0x000fe20000000f00 */
[----:B------:R-:W-:Y:S01]  /*d340*/  BSSY B0, `(.L_x_1208) ;  /* 0x0000312000007945 */ /* 0x000fe20003800000 */
[----:B------:R-:W-:Y:S02]  /*d350*/  BAR.SYNC.DEFER_BLOCKING 0x5, 0x180 ;  /* 0x0146000000007b1d */ /* 0x000fe40000010000 */
[----:B0-----:R-:W-:-:S05]  /*d360*/  LEA R16, R5, R16, 0x18 ;  /* 0x0000001005107211 */ /* 0x001fca00078ec0ff */
[----:B------:R-:W0:Y:S02]  /*d370*/  LDS.128 R4, [R16+0x2a8d0] ;  /* 0x02a8d00010047984 */ /* 0x000e240000000c00 */
[----:B0-----:R-:W-:Y:S02]  /*d380*/  R2UR UR5, R5 ;  /* 0x00000000050572ca */ /* 0x001fe400000e0000 */
[----:B------:R-:W-:Y:S02]  /*d390*/  R2UR UR6, R6 ;  /* 0x00000000060672ca */ /* 0x000fe400000e0000 */
[----:B------:R-:W-:Y:S01]  /*d3a0*/  R2UR UR7, R7 ;  /* 0x00000000070772ca */ /* 0x000fe200000e0000 */
[----:B------:R-:W-:Y:S06]  /*d3b0*/  BAR.ARV 0x4, 0x180 ;  /* 0x0106000000007b1d */ /* 0x000fec0000002000 */
[----:B------:R-:W-:Y:S08]  /*d3c0*/  @P0 BRA `(.L_x_1209) ;  /* 0x0000002000ac0947 */ /* 0x000ff00003800000 */
[----:B------:R-:W0:Y:S01]  /*d3d0*/  S2R R5, SR_SWINHI ;  /* 0x0000000000057919 */ /* 0x000e220000002f00 */
[----:B------:R-:W-:Y:S01]  /*d3e0*/  R2UR UR12, R180 ;  /* 0x00000000b40c72ca */ /* 0x000fe200000e0000 */
[----:B------:R-:W-:Y:S01]  /*d3f0*/  ULDC.64 UR10, c[0x0][0xc00] ;  /* 0x00030000000a7ab9 */ /* 0x000fe20000000a00 */
[----:B------:R-:W-:Y:S01]  /*d400*/  ULDC.64 UR8, c[0x0][0xc00] ;  /* 0x0003000000087ab9 */ /* 0x000fe20000000a00 */
[----:B------:R-:W-:Y:S01]  /*d410*/  ULDC.64 UR16, c[0x0][0x208] ;  /* 0x0000820000107ab9 */ /* 0x000fe20000000a00 */
[----:B------:R-:W-:Y:S02]  /*d420*/  R2UR UR14, R161 ;  /* 0x00000000a10e72ca */ /* 0x000fe400000e0000 */
[----:B------:R-:W-:Y:S02]  /*d430*/  R2UR UR13, R162 ;  /* 0x00000000a20d72ca */ /* 0x000fe400000e0000 */
[----:B------:R-:W-:-:S05]  /*d440*/  R2UR UR20, R163 ;  /* 0x00000000a31472ca */ /* 0x000fca00000e0000 */
[----:B------:R-:W-:Y:S01]  /*d450*/  UIMAD.WIDE UR8, UR12, 0x4, UR8 ;  /* 0x000000040c0878a5 */ /* 0x000fe2000f8e0208 */
[----:B------:R-:W-:Y:S02]  /*d460*/  MOV R78, R16 ;  /* 0x00000010004e7202 */ /* 0x000fe40000000f00 */
[----:B0-----:R-:W-:-:S03]  /*d470*/  MOV R79, R5 ;  /* 0x00000005004f7202 */ /* 0x001fc60000000f00 */
[----:B------:R-:W-:-:S03]  /*d480*/  IMAD.WIDE R4, R200, 0x2, R78 ;  /* 0x00000002c8047825 */ /* 0x000fc600078e024e */
[C---:B------:R-:W-:Y:S02]  /*d490*/  LOP3.LUT R7, R4.reuse, 0x380, RZ, 0xc0, !PT ;  /* 0x0000038004077812 */ /* 0x040fe400078ec0ff */
[C---:B------:R-:W-:Y:S02]  /*d4a0*/  IADD3 R8, P5, R4.reuse, 0x40, RZ ;  /* 0x0000004004087810 */ /* 0x040fe40007fbe0ff */
[----:B------:R-:W-:Y:S02]  /*d4b0*/  SHF.R.U64 R7, R7, 0x3, RZ ;  /* 0x0000000307077819 */ /* 0x000fe400000012ff */
[C---:B------:R-:W-:Y:S01]  /*d4c0*/  IADD3 R17, P6, R4.reuse, 0x20, RZ ;  /* 0x0000002004117810 */ /* 0x040fe20007fde0ff */
[--C-:B------:R-:W-:Y:S01]  /*d4d0*/  IMAD.X R27, RZ, RZ, R5.reuse, P5 ;  /* 0x000000ffff1b7224 */ /* 0x100fe200028e0605 */
[C---:B------:R-:W-:Y:S02]  /*d4e0*/  IADD3 R31, P4, R4.reuse, 0x60, RZ ;  /* 0x00000060041f7810 */ /* 0x040fe40007f9e0ff */
[C---:B------:R-:W-:Y:S01]  /*d4f0*/  IADD3 R93, P3, R4.reuse, 0x4000, RZ ;  /* 0x00004000045d7810 */ /* 0x040fe20007f7e0ff */
[--C-:B------:R-:W-:Y:S01]  /*d500*/  IMAD.X R29, RZ, RZ, R5.reuse, P6 ;  /* 0x000000ffff1d7224 */ /* 0x100fe200030e0605 */
[C---:B------:R-:W-:Y:S01]  /*d510*/  IADD3 R97, P2, R4.reuse, 0x4020, RZ ;  /* 0x0000402004617810 */ /* 0x040fe20007f5e0ff */
[--C-:B------:R-:W-:Y:S01]  /*d520*/  IMAD.X R25, RZ, RZ, R5.reuse, P4 ;  /* 0x000000ffff197224 */ /* 0x100fe200020e0605 */
[C---:B------:R-:W-:Y:S01]  /*d530*/  IADD3 R99, P1, R4.reuse, 0x4040, RZ ;  /* 0x0000404004637810 */ /* 0x040fe20007f3e0ff */
[--C-:B------:R-:W-:Y:S01]  /*d540*/  IMAD.X R15, RZ, RZ, R5.reuse, P3 ;  /* 0x000000ffff0f7224 */ /* 0x100fe200018e0605 */
[----:B------:R-:W-:Y:S01]  /*d550*/  BAR.SYNC.DEFER_BLOCKING 0x1, 0x100 ;  /* 0x0044000000007b1d */ /* 0x000fe20000010000 */
[----:B------:R-:W-:Y:S01]  /*d560*/  IADD3 R96, P0, R4, 0x4060, RZ ;  /* 0x0000406004607810 */ /* 0x000fe20007f1e0ff */
[--C-:B------:R-:W-:Y:S01]  /*d570*/  IMAD.X R13, RZ, RZ, R5.reuse, P2 ;  /* 0x000000ffff0d7224 */ /* 0x100fe200010e0605 */
[----:B------:R-:W-:Y:S01]  /*d580*/  LOP3.LUT R4, R7, R4, RZ, 0x3c, !PT ;  /* 0x0000000407047212 */ /* 0x000fe200078e3cff */
[--C-:B------:R-:W-:Y:S01]  /*d590*/  IMAD.X R11, RZ, RZ, R5.reuse, P1 ;  /* 0x000000ffff0b7224 */ /* 0x100fe200008e0605 */
[----:B------:R-:W-:Y:S01]  /*d5a0*/  LOP3.LUT R7, R8, 0x380, RZ, 0xc0, !PT ;  /* 0x0000038008077812 */ /* 0x000fe200078ec0ff */
[----:B------:R-:W-:Y:S01]  /*d5b0*/  IMAD.X R9, RZ, RZ, R5, P0 ;  /* 0x000000ffff097224 */ /* 0x000fe200000e0605 */
[----:B------:R-:W-:-:S02]  /*d5c0*/  LOP3.LUT R6, R17, 0x380, RZ, 0xc0, !PT ;  /* 0x0000038011067812 */ /* 0x000fc400078ec0ff */
[----:B------:R-:W-:Y:S02]  /*d5d0*/  LOP3.LUT R10, R31, 0x380, RZ, 0xc0, !PT ;  /* 0x000003801f0a7812 */ /* 0x000fe400078ec0ff */
[----:B------:R-:W-:Y:S02]  /*d5e0*/  SHF.R.U64 R7, R7, 0x3, RZ ;  /* 0x0000000307077819 */ /* 0x000fe400000012ff */
[----:B------:R-:W-:Y:S02]  /*d5f0*/  LOP3.LUT R12, R93, 0x380, RZ, 0xc0, !PT ;  /* 0x000003805d0c7812 */ /* 0x000fe400078ec0ff */
[----:B------:R-:W-:Y:S02]  /*d600*/  SHF.R.U64 R6, R6, 0x3, RZ ;  /* 0x0000000306067819 */ /* 0x000fe400000012ff */
[----:B------:R-:W-:Y:S02]  /*d610*/  SHF.R.U64 R10, R10, 0x3, RZ ;  /* 0x000000030a0a7819 */ /* 0x000fe400000012ff */
[----:B------:R-:W-:-:S02]  /*d620*/  LOP3.LUT R26, R7, R8, RZ, 0x3c, !PT ;  /* 0x00000008071a7212 */ /* 0x000fc400078e3cff */
[----:B------:R-:W-:Y:S02]  /*d630*/  LOP3.LUT R8, R97, 0x380, RZ, 0xc0, !PT ;  /* 0x0000038061087812 */ /* 0x000fe400078ec0ff */
[----:B------:R-:W-:Y:S02]  /*d640*/  SHF.R.U64 R12, R12, 0x3, RZ ;  /* 0x000000030c0c7819 */ /* 0x000fe400000012ff */
[----:B------:R-:W-:Y:S02]  /*d650*/  LOP3.LUT R28, R6, R17, RZ, 0x3c, !PT ;  /* 0x00000011061c7212 */ /* 0x000fe400078e3cff */
[----:B------:R-:W-:Y:S02]  /*d660*/  LOP3.LUT R24, R10, R31, RZ, 0x3c, !PT ;  /* 0x0000001f0a187212 */ /* 0x000fe400078e3cff */
[----:B------:R-:W-:Y:S02]  /*d670*/  LOP3.LUT R10, R99, 0x380, RZ, 0xc0, !PT ;  /* 0x00000380630a7812 */ /* 0x000fe400078ec0ff */
[----:B------:R-:W-:-:S02]  /*d680*/  LOP3.LUT R17, R96, 0x380, RZ, 0xc0, !PT ;  /* 0x0000038060117812 */ /* 0x000fc400078ec0ff */
[----:B------:R-:W-:Y:S02]  /*d690*/  SHF.R.U64 R8, R8, 0x3, RZ ;  /* 0x0000000308087819 */ /* 0x000fe400000012ff */
[----:B------:R-:W-:Y:S02]  /*d6a0*/  LOP3.LUT R14, R12, R93, RZ, 0x3c, !PT ;  /* 0x0000005d0c0e7212 */ /* 0x000fe400078e3cff */
[----:B------:R-:W-:Y:S02]  /*d6b0*/  SHF.R.U64 R10, R10, 0x3, RZ ;  /* 0x000000030a0a7819 */ /* 0x000fe400000012ff */
[----:B------:R-:W-:Y:S02]  /*d6c0*/  SHF.R.U64 R17, R17, 0x3, RZ ;  /* 0x0000000311117819 */ /* 0x000fe400000012ff */
[----:B------:R-:W-:Y:S02]  /*d6d0*/  LOP3.LUT R12, R8, R97, RZ, 0x3c, !PT ;  /* 0x00000061080c7212 */ /* 0x000fe400078e3cff */
[----:B------:R-:W-:-:S02]  /*d6e0*/  MOV R30, R4 ;  /* 0x00000004001e7202 */ /* 0x000fc40000000f00 */
[----:B------:R-:W-:Y:S02]  /*d6f0*/  F2FP.F16.F32.PACK_AB R4, R3, R2 ;  /* 0x000000020304723e */ /* 0x000fe400000000ff */
        /* <DEDUP_REMOVED lines=9> */
[----:B------:R-:W-:Y:S02]  /*d790*/  MOV R99, R26 ;  /* 0x0000001a00637202 */ /* 0x000fe40000000f00 */
[----:B------:R-:W-:Y:S02]  /*d7a0*/  MOV R17, R24 ;  /* 0x0000001800117202 */ /* 0x000fe40000000f00 */
[----:B------:R-:W-:Y:S02]  /*d7b0*/  F2FP.F16.F32.PACK_AB R12, R33, R32 ;  /* 0x00000020210c723e */ /* 0x000fe400000000ff */
[----:B------:R-:W-:-:S02]  /*d7c0*/  F2FP.F16.F32.PACK_AB R13, R35, R34 ;  /* 0x00000022230d723e */ /* 0x000fc400000000ff */
[----:B------:R-:W-:Y:S02]  /*d7d0*/  F2FP.F16.F32.PACK_AB R14, R37, R36 ;  /* 0x00000024250e723e */ /* 0x000fe400000000ff */
[----:B------:R-:W-:Y:S02]  /*d7e0*/  F2FP.F16.F32.PACK_AB R15, R39, R38 ;  /* 0x00000026270f723e */ /* 0x000fe400000000ff */
[----:B------:R-:W-:Y:S02]  /*d7f0*/  F2FP.F16.F32.PACK_AB R24, R41, R40 ;  /* 0x000000282918723e */ /* 0x000fe400000000ff */
[----:B------:R-:W-:Y:S01]  /*d800*/  F2FP.F16.F32.PACK_AB R25, R43, R42 ;  /* 0x0000002a2b19723e */ /* 0x000fe200000000ff */
[----:B------:R-:W-:Y:S01]  /*d810*/  STSM.16.M88.4 [R100], R12 ;  /* 0x0000000c64007844 */ /* 0x000fe20000000200 */
[----:B------:R-:W-:Y:S02]  /*d820*/  F2FP.F16.F32.PACK_AB R26, R45, R44 ;  /* 0x0000002c2d1a723e */ /* 0x000fe400000000ff */
[----:B------:R-:W-:-:S02]  /*d830*/  F2FP.F16.F32.PACK_AB R27, R47, R46 ;  /* 0x0000002e2f1b723e */ /* 0x000fc400000000ff */
[----:B------:R-:W-:Y:S02]  /*d840*/  F2FP.F16.F32.PACK_AB R28, R49, R48 ;  /* 0x00000030311c723e */ /* 0x000fe400000000ff */
[----:B------:R-:W-:Y:S01]  /*d850*/  F2FP.F16.F32.PACK_AB R29, R51, R50 ;  /* 0x00000032331d723e */ /* 0x000fe200000000ff */
[----:B------:R-:W-:Y:S01]  /*d860*/  STSM.16.M88.4 [R99], R24 ;  /* 0x0000001863007844 */ /* 0x000fe20000000200 */
[----:B0-----:R-:W-:Y:S02]  /*d870*/  F2FP.F16.F32.PACK_AB R30, R53, R52 ;  /* 0x00000034351e723e */ /* 0x001fe400000000ff */
[----:B------:R-:W-:Y:S02]  /*d880*/  F2FP.F16.F32.PACK_AB R31, R55, R54 ;  /* 0x00000036371f723e */ /* 0x000fe400000000ff */
[----:B------:R-:W-:Y:S02]  /*d890*/  MOV R96, R10 ;  /* 0x0000000a00607202 */ /* 0x000fe40000000f00 */
[----:B------:R-:W-:Y:S01]  /*d8a0*/  MOV R93, R8 ;  /* 0x00000008005d7202 */ /* 0x000fe20000000f00 */
[----:B------:R0:W-:Y:S01]  /*d8b0*/  STSM.16.M88.4 [R17], R28 ;  /* 0x0000001c11007844 */ /* 0x0001e20000000200 */
[----:B------:R-:W-:-:S02]  /*d8c0*/  F2FP.F16.F32.PACK_AB R4, R57, R56 ;  /* 0x000000383904723e */ /* 0x000fc400000000ff */
[----:B------:R-:W-:Y:S02]  /*d8d0*/  F2FP.F16.F32.PACK_AB R5, R59, R58 ;  /* 0x0000003a3b05723e */ /* 0x000fe400000000ff */
[----:B------:R-:W-:Y:S02]  /*d8e0*/  F2FP.F16.F32.PACK_AB R6, R61, R60 ;  /* 0x0000003c3d06723e */ /* 0x000fe400000000ff */
[----:B------:R-:W-:Y:S02]  /*d8f0*/  F2FP.F16.F32.PACK_AB R7, R63, R62 ;  /* 0x0000003e3f07723e */ /* 0x000fe400000000ff */
[----:B------:R-:W-:Y:S02]  /*d900*/  F2FP.F16.F32.PACK_AB R8, R65, R64 ;  /* 0x000000404108723e */ /* 0x000fe400000000ff */
[----:B------:R-:W-:Y:S01]  /*d910*/  F2FP.F16.F32.PACK_AB R9, R67, R66 ;  /* 0x000000424309723e */ /* 0x000fe200000000ff */
[----:B------:R-:W-:Y:S01]  /*d920*/  STSM.16.M88.4 [R98], R4 ;  /* 0x0000000462007844 */ /* 0x000fe20000000200 */
[----:B------:R-:W-:-:S02]  /*d930*/  F2FP.F16.F32.PACK_AB R10, R69, R68 ;  /* 0x00000044450a723e */ /* 0x000fc400000000ff */
[----:B------:R-:W-:Y:S01]  /*d940*/  F2FP.F16.F32.PACK_AB R11, R71, R70 ;  /* 0x00000046470b723e */ /* 0x000fe200000000ff */
[----:B0-----:R-:W-:Y:S01]  /*d950*/  IMAD.U32 R28, RZ, RZ, UR8 ;  /* 0x00000008ff1c7e24 */ /* 0x001fe2000f8e00ff */
[----:B------:R-:W-:Y:S01]  /*d960*/  F2FP.F16.F32.PACK_AB R12, R73, R72 ;  /* 0x00000048490c723e */ /* 0x000fe200000000ff */
[----:B------:R-:W-:Y:S01]  /*d970*/  IMAD.U32 R29, RZ, RZ, UR9 ;  /* 0x00000009ff1d7e24 */ /* 0x000fe2000f8e00ff */
[----:B------:R-:W-:Y:S01]  /*d980*/  F2FP.F16.F32.PACK_AB R13, R75, R74 ;  /* 0x0000004a4b0d723e */ /* 0x000fe200000000ff */
[----:B------:R-:W-:Y:S01]  /*d990*/  STSM.16.M88.4 [R97], R8 ;  /* 0x0000000861007844 */ /* 0x000fe20000000200 */
[----:B------:R-:W-:Y:S01]  /*d9a0*/  F2FP.F16.F32.PACK_AB R14, R77, R76 ;  /* 0x0000004c4d0e723e */ /* 0x000fe200000000ff */
[----:B------:R-:W0:Y:S01]  /*d9b0*/  LDC.64 R30, c[0x0][0xc08] ;  /* 0x00030200ff1e7b82 */ /* 0x000e220000000a00 */
[----:B------:R-:W-:Y:S02]  /*d9c0*/  F2FP.F16.F32.PACK_AB R15, R95, R94 ;  /* 0x0000005e5f0f723e */ /* 0x000fe400000000ff */
[----:B------:R-:W-:-:S02]  /*d9d0*/  F2FP.F16.F32.PACK_AB R24, R81, R80 ;  /* 0x000000505118723e */ /* 0x000fc400000000ff */
[----:B------:R-:W-:Y:S01]  /*d9e0*/  F2FP.F16.F32.PACK_AB R25, R83, R82 ;  /* 0x000000525319723e */ /* 0x000fe200000000ff */
[----:B------:R-:W-:Y:S01]  /*d9f0*/  STSM.16.M88.4 [R96], R12 ;  /* 0x0000000c60007844 */ /* 0x000fe20000000200 */
[----:B------:R-:W-:Y:S02]  /*da00*/  F2FP.F16.F32.PACK_AB R26, R85, R84 ;  /* 0x00000054551a723e */ /* 0x000fe400000000ff */
[----:B------:R-:W-:Y:S02]  /*da10*/  F2FP.F16.F32.PACK_AB R27, R87, R86 ;  /* 0x00000056571b723e */ /* 0x000fe400000000ff */
[----:B------:R-:W-:-:S03]  /*da20*/  ISETP.NE.U32.AND P0, PT, RZ, UR10, PT ;  /* 0x0000000aff007c0c */ /* 0x000fc6000bf05070 */
[----:B------:R1:W-:Y:S01]  /*da30*/  STSM.16.M88.4 [R93], R24 ;  /* 0x000000185d007844 */ /* 0x0003e20000000200 */
[----:B------:R-:W-:Y:S01]  /*da40*/  BAR.SYNC.DEFER_BLOCKING 0x1, 0x100 ;  /* 0x0044000000007b1d */ /* 0x000fe20000010000 */
[----:B------:R-:W-:-:S07]  /*da50*/  ISETP.NE.AND.EX P0, PT, RZ, UR11, PT, P0 ;  /* 0x0000000bff007c0c */ /* 0x000fce000bf05300 */
[----:B-1----:R-:W1:Y:S06]  /*da60*/  LDC R93, c[0x0][0xbe8] ;  /* 0x0002fa00ff5d7b82 */ /* 0x002e6c0000000800 */
[----:B------:R-:W2:Y:S01]  /*da70*/  @P0 LDG.E R17, desc[UR16][R28.64] ;  /* 0x000000101c110981 */ /* 0x000ea2000c1e1900 */
[----:B0-----:R-:W-:Y:S02]  /*da80*/  ISETP.NE.U32.AND P1, PT, R30, RZ, PT ;  /* 0x000000ff1e00720c */ /* 0x001fe40003f25070 */
[----:B------:R-:W-:-:S11]  /*da90*/  R2UR UR4, R31 ;  /* 0x000000001f0472ca */ /* 0x000fd600000e0000 */
[----:B------:R-:W-:Y:S02]  /*daa0*/  VOTEU.ANY UP0, P1 ;  /* 0x00000000003f7886 */ /* 0x000fe40000800100 */
[----:B------:R-:W-:Y:S01]  /*dab0*/  UISETP.NE.AND.EX UP0, UPT, UR4, URZ, UPT, UP0 ;  /* 0x0000003f0400728c */ /* 0x000fe2000bf05300 */
[----:B-1----:R-:W-:Y:S02]  /*dac0*/  ISETP.NE.AND P1, PT, R93, 0x1, PT ;  /* 0x000000015d00780c */ /* 0x002fe40003f25270 */
[----:B------:R-:W-:Y:S02]  /*dad0*/  ULDC UR4, c[0x0][0xa88] ;  /* 0x0002a20000047ab9 */ /* 0x000fe40000000800 */
[----:B------:R-:W-:Y:S01]  /*dae0*/  IMAD.U32 R8, RZ, RZ, UR4 ;  /* 0x00000004ff087e24 */ /* 0x000fe2000f8e00ff */
[----:B------:R-:W-:Y:S01]  /*daf0*/  PLOP3.LUT P4, PT, PT, PT, UP0, 0x80, 0x0 ;  /* 0x000000000000781c */ /* 0x000fe20003f8f008 */
[----:B------:R-:W-:-:S04]  /*db00*/  ULDC UR4, c[0x0][0xad4] ;  /* 0x0002b50000047ab9 */ /* 0x000fc80000000800 */
[----:B------:R-:W-:Y:S02]  /*db10*/  @UP0 ULDC.64 UR8, c[0x0][0xc08] ;  /* 0x0003020000080ab9 */ /* 0x000fe40000000a00 */
[----:B------:R-:W-:Y:S01]  /*db20*/  @UP0 UIMAD.WIDE UR8, UR12, 0x4, UR8 ;  /* 0x000000040c0808a5 */ /* 0x000fe2000f8e0208 */
[----:B------:R-:W0:Y:S01]  /*db30*/  @P1 LDC R6, c[0x0][0xbec] ;  /* 0x0002fb00ff061b82 */ /* 0x000e220000000800 */
[----:B------:R-:W-:-:S04]  /*db40*/  UISETP.NE.AND UP0, UPT, UR14, URZ, UPT ;  /* 0x0000003f0e00728c */ /* 0x000fc8000bf05270 */
[----:B------:R-:W-:Y:S01]  /*db50*/  USEL UR4, UR14, UR4, UP0 ;  /* 0x000000040e047287 */ /* 0x000fe20008000000 */
[----:B------:R-:W-:Y:S02]  /*db60*/  IMAD.U32 R4, RZ, RZ, UR8 ;  /* 0x00000008ff047e24 */ /* 0x000fe4000f8e00ff */
[----:B------:R-:W1:Y:S01]  /*db70*/  @P1 LDC R9, c[0x0][0xbf0] ;  /* 0x0002fc00ff091b82 */ /* 0x000e620000000800 */
[----:B------:R-:W-:Y:S01]  /*db80*/  UISETP.GT.AND UP1, UPT, UR4, 0x1, UPT ;  /* 0x000000010400788c */ /* 0x000fe2000bf24270 */
[----:B------:R-:W-:Y:S01]  /*db90*/  IMAD.U32 R5, RZ, RZ, UR9 ;  /* 0x00000009ff057e24 */ /* 0x000fe2000f8e00ff */
[----:B------:R-:W-:Y:S02]  /*dba0*/  UMOV UR19, 0x9b8 ;  /* 0x000009b800137882 */ /* 0x000fe40000000000 */
[----:B------:R-:W-:Y:S02]  /*dbb0*/  USEL UR19, UR19, 0x978, UP1 ;  /* 0x0000097813137887 */ /* 0x000fe40008800000 */
[----:B------:R-:W-:Y:S01]  /*dbc0*/  UISETP.NE.U32.AND UP0, UPT, UR10, URZ, UPT ;  /* 0x0000003f0a00728c */ /* 0x000fe2000bf05070 */
[----:B------:R-:W-:Y:S01]  /*dbd0*/  VIADD R11, R19, UR39 ;  /* 0x00000027130b7c36 */ /* 0x000fe20008000000 */
[----:B------:R-:W-:Y:S01]  /*dbe0*/  USHF.R.S32.HI UR10, URZ, 0x1f, UR12 ;  /* 0x0000001f3f0a7899 */ /* 0x000fe2000801140c */
[----:B------:R0:W5:Y:S01]  /*dbf0*/  @P4 LDG.E R8, desc[UR16][R4.64] ;  /* 0x0000001004084981 */ /* 0x000162000c1e1900 */
[----:B------:R-:W-:Y:S01]  /*dc00*/  UISETP.NE.AND.EX UP0, UPT, UR11, URZ, UPT, UP0 ;  /* 0x0000003f0b00728c */ /* 0x000fe2000bf05300 */
[----:B------:R-:W-:Y:S01]  /*dc10*/  IMAD.MOV.U32 R7, RZ, RZ, R11 ;  /* 0x000000ffff077224 */ /* 0x000fe200078e000b */
[----:B------:R-:W-:Y:S01]  /*dc20*/  UMOV UR4, URZ ;  /* 0x0000003f00047c82 */ /* 0x000fe20008000000 */
[----:B------:R-:W-:-:S02]  /*dc30*/  USEL UR9, UR13, URZ, UP1 ;  /* 0x0000003f0d097287 */ /* 0x000fc40008800000 */
[----:B------:R-:W-:Y:S02]  /*dc40*/  USEL UR8, UR12, URZ, !UP0 ;  /* 0x0000003f0c087287 */ /* 0x000fe4000c000000 */
[----:B------:R-:W-:Y:S01]  /*dc50*/  USEL UR18, UR10, URZ, !UP0 ;  /* 0x0000003f0a127287 */ /* 0x000fe2000c000000 */
[----:B------:R-:W-:Y:S02]  /*dc60*/  ULDC.64 UR12, c[0x0][UR19+0x220] ;  /* 0x00008800130c7abb */ /* 0x000fe40008000a00 */
[----:B------:R-:W-:Y:S01]  /*dc70*/  ULDC.64 UR10, c[0x0][UR19+0x218] ;  /* 0x00008600130a7abb */ /* 0x000fe20008000a00 */
[----:B0-----:R-:W-:Y:S01]  /*dc80*/  @P1 IMAD.HI.U32 R4, R11, R6, RZ ;  /* 0x000000060b041227 */ /* 0x001fe200078e00ff */
[----:B------:R-:W-:Y:S01]  /*dc90*/  ULDC.64 UR14, c[0x0][UR19+0x228] ;  /* 0x00008a00130e7abb */ /* 0x000fe20008000a00 */
[----:B------:R-:W-:Y:S02]  /*dca0*/  UIMAD.WIDE.U32 UR16, UR10, UR20, URZ ;  /* 0x000000140a1072a5 */ /* 0x000fe4000f8e003f */
[----:B------:R-:W-:Y:S01]  /*dcb0*/  UIMAD UR13, UR13, UR8, URZ ;  /* 0x000000080d0d72a4 */ /* 0x000fe2000f8e023f */
[----:B-1----:R-:W-:Y:S01]  /*dcc0*/  @P1 SHF.R.U32.HI R7, RZ, R9, R4 ;  /* 0x00000009ff071219 */ /* 0x002fe20000011604 */
[----:B------:R-:W-:-:S02]  /*dcd0*/  UIMAD UR20, UR11, UR20, URZ ;  /* 0x000000140b1472a4 */ /* 0x000fc4000f8e023f */
[----:B------:R-:W-:Y:S02]  /*dce0*/  UIMAD.WIDE.U32 UR10, UR12, UR8, URZ ;  /* 0x000000080c0a72a5 */ /* 0x000fe4000f8e003f */
[----:B------:R-:W-:Y:S01]  /*dcf0*/  UIMAD.WIDE.U32 UR22, UR14, UR9, URZ ;  /* 0x000000090e1672a5 */ /* 0x000fe2000f8e003f */
[----:B------:R-:W-:Y:S01]  /*dd00*/  IMAD.MOV R6, RZ, RZ, -R7 ;  /* 0x000000ffff067224 */ /* 0x000fe200078e0a07 */
[----:B------:R-:W-:Y:S02]  /*dd10*/  UIMAD UR9, UR15, UR9, URZ ;  /* 0x000000090f0972a4 */ /* 0x000fe4000f8e023f */
[----:B------:R-:W-:Y:S01]  /*dd20*/  UIMAD UR13, UR12, UR18, UR13 ;  /* 0x000000120c0d72a4 */ /* 0x000fe2000f8e020d */
[----:B------:R-:W-:Y:S01]  /*dd30*/  IMAD R9, R93, R6, R11 ;  /* 0x000000065d097224 */ /* 0x000fe200078e020b */
[----:B------:R-:W-:Y:S01]  /*dd40*/  UIADD3 UR20, UR17, UR20, URZ ;  /* 0x0000001411147290 */ /* 0x000fe2000fffe03f */
[----:B------:R-:W-:Y:S02]  /*dd50*/  IMAD.U32 R4, RZ, RZ, UR22 ;  /* 0x00000016ff047e24 */ /* 0x000fe4000f8e00ff */
[----:B------:R-:W-:Y:S01]  /*dd60*/  IMAD.U32 R5, RZ, RZ, UR23 ;  /* 0x00000017ff057e24 */ /* 0x000fe2000f8e00ff */
[----:B------:R-:W-:-:S02]  /*dd70*/  SHF.R.S32.HI R5, RZ, 0x1f, R7 ;  /* 0x0000001fff057819 */ /* 0x000fc40000011407 */
[----:B------:R-:W-:Y:S02]  /*dd80*/  SHF.R.S32.HI R6, RZ, 0x1f, R9 ;  /* 0x0000001fff067819 */ /* 0x000fe40000011409 */
[----:B--2---:R-:W-:-:S13]  /*dd90*/  @P0 R2UR UR4, R17 ;  /* 0x00000000110402ca */ /* 0x004fda00000e0000 */
[----:B------:R-:W-:Y:S02]  /*dda0*/  UIADD3 UR16, UP0, UP2, UR10, UR16, UR4 ;  /* 0x000000100a107290 */ /* 0x000fe4000fa1e004 */
[----:B------:R-:W-:Y:S02]  /*ddb0*/  UIADD3 UR10, UR23, UR9, URZ ;  /* 0x00000009170a7290 */ /* 0x000fe4000fffe03f */
[----:B------:R-:W-:Y:S02]  /*ddc0*/  UIADD3 UR9, UR11, UR13, URZ ;  /* 0x0000000d0b097290 */ /* 0x000fe4000fffe03f */
[----:B------:R-:W-:Y:S01]  /*ddd0*/  USHF.R.S32.HI UR14, URZ, 0x1f, UR4 ;  /* 0x0000001f3f0e7899 */ /* 0x000fe20008011404 */
[----:B------:R-:W-:Y:S01]  /*dde0*/  IADD3 R4, P2, P3, R7, UR16, R4 ;  /* 0x0000001007047c10 */ /* 0x000fe2000fb5e004 */
[----:B------:R-:W-:Y:S01]  /*ddf0*/  IMAD.U32 R10, RZ, RZ, UR10 ;  /* 0x0000000aff0a7e24 */ /* 0x000fe2000f8e00ff */
[----:B------:R-:W-:Y:S01]  /*de00*/  ULDC.64 UR10, c[0x0][UR19+0x210] ;  /* 0x00008400130a7abb */ /* 0x000fe20008000a00 */
[----:B------:R-:W-:Y:S01]  /*de10*/  UIADD3.X UR9, UR9, UR20, UR14, UP0, UP2 ;  /* 0x0000001409097290 */ /* 0x000fe200087e440e */
[----:B------:R-:W-:Y:S01]  /*de20*/  IMAD R7, R9, UR11, RZ ;  /* 0x0000000b09077c24 */ /* 0x000fe2000f8e02ff */
[----:B------:R-:W-:Y:S01]  /*de30*/  ULDC.64 UR12, c[0x0][0xba8] ;  /* 0x0002ea00000c7ab9 */ /* 0x000fe20000000a00 */
[----:B------:R-:W-:Y:S01]  /*de40*/  @!UP1 ULDC UR12, c[0x0][0xb50] ;  /* 0x0002d400000c9ab9 */ /* 0x000fe20000000800 */
[----:B------:R-:W-:Y:S01]  /*de50*/  @!UP1 ULDC UR13, c[0x0][0xb54] ;  /* 0x0002d500000d9ab9 */ /* 0x000fe20000000800 */
[----:B------:R-:W-:Y:S01]  /*de60*/  IMAD R7, R6, UR10, R7 ;  /* 0x0000000a06077c24 */ /* 0x000fe2000f8e0207 */
[----:B------:R-:W-:-:S03]  /*de70*/  IADD3.X R5, R5, UR9, R10, P2, P3 ;  /* 0x0000000905057c10 */ /* 0x000fc600097e640a */
[----:B------:R-:W-:-:S04]  /*de80*/  IMAD.WIDE.U32 R4, R9, UR10, R4 ;  /* 0x0000000a09047c25 */ /* 0x000fc8000f8e0004 */
[----:B------:R-:W-:Y:S01]  /*de90*/  IMAD.IADD R5, R5, 0x1, R7 ;  /* 0x0000000105057824 */ /* 0x000fe200078e0207 */
[----:B------:R-:W-:-:S04]  /*dea0*/  LEA R9, P2, R4, UR12, 0x2 ;  /* 0x0000000c04097c11 */ /* 0x000fc8000f8410ff */
[----:B------:R-:W-:Y:S01]  /*deb0*/  LEA.HI.X R10, R4, UR13, R5, 0x2, P2 ;  /* 0x0000000d040a7c11 */ /* 0x000fe200090f1405 */
[----:B------:R-:W-:Y:S08]  /*dec0*/  @P4 BRA `(.L_x_1210) ;  /* 0x0000000000144947 */ /* 0x000ff00003800000 */
[----:B------:R-:W-:Y:S05]  /*ded0*/  @!P0 BRA `(.L_x_1210) ;  /* 0x0000000000108947 */ /* 0x000fea0003800000 */
[----:B------:R-:W-:Y:S02]  /*dee0*/  ULDC.64 UR10, c[0x0][0x208] ;  /* 0x00008200000a7ab9 */ /* 0x000fe40000000a00 */
[----:B------:R-:W2:Y:S04]  /*def0*/  LDG.E R5, desc[UR10][R28.64] ;  /* 0x0000000a1c057981 */ /* 0x000ea8000c1e1900 */
[----:B-----5:R-:W2:Y:S02]  /*df00*/  LDG.E R8, desc[UR10][R28.64+0x4] ;  /* 0x0000040a1c087981 */ /* 0x020ea4000c1e1900 */
[----:B--2---:R-:W-:-:S07]  /*df10*/  IMAD.IADD R8, R8, 0x1, -R5 ;  /* 0x0000000108087824 */ /* 0x004fce00078e0a05 */
.L_x_1210:
[----:B------:R-:W-:Y:S01]  /*df20*/  SHFL.IDX PT, R4, R9, RZ, 0x1c1f ;  /* 0x001c1fff09047589 */ /* 0x000fe200000e0000 */
[----:B------:R-:W-:Y:S01]  /*df30*/  VIADD R12, R199, UR39 ;  /* 0x00000027c70c7c36 */ /* 0x000fe20008000000 */
[----:B------:R-:W-:Y:S01]  /*df40*/  LOP3.LUT P0, RZ, R182, 0x3, RZ, 0xc0, !PT ;  /* 0x00000003b6ff7812 */ /* 0x000fe2000780c0ff */
[----:B-----5:R-:W-:Y:S01]  /*df50*/  IMAD R17, R8, R93, RZ ;  /* 0x0000005d08117224 */ /* 0x020fe200078e02ff */
[----:B------:R-:W0:Y:S01]  /*df60*/  SHFL.IDX PT, R5, R10, RZ, 0x1c1f ;  /* 0x001c1fff0a057589 */ /* 0x000e2200000e0000 */
[C---:B------:R-:W-:Y:S01]  /*df70*/  VIADD R24, R12.reuse, 0x8 ;  /* 0x000000080c187836 */ /* 0x040fe20000000000 */
[----:B------:R-:W-:Y:S02]  /*df80*/  ULDC.64 UR10, c[0x0][0x208] ;  /* 0x00008200000a7ab9 */ /* 0x000fe40000000a00 */
[----:B------:R-:W-:Y:S01]  /*df90*/  SHFL.IDX PT, R6, R9, 0x1, 0x1c1f ;  /* 0x003c1f0009067f89 */ /* 0x000fe200000e0000 */
[-C--:B------:R-:W-:Y:S02]  /*dfa0*/  ISETP.GE.OR P2, PT, R12, R17.reuse, P0 ;  /* 0x000000110c00720c */ /* 0x080fe40000746670 */
[----:B------:R-:W-:Y:S01]  /*dfb0*/  ISETP.GE.OR P0, PT, R24, R17, P0 ;  /* 0x000000111800720c */ /* 0x000fe20000706670 */
[----:B------:R-:W1:Y:S10]  /*dfc0*/  SHFL.IDX PT, R7, R10, 0x1, 0x1c1f ;  /* 0x003c1f000a077f89 */ /* 0x000e7400000e0000 */
[----:B0-----:R0:W-:Y:S04]  /*dfd0*/  @!P2 ST.E desc[UR10][R4.64], R92 ;  /* 0x0000005c0400a985 */ /* 0x0011e8000c10190a */
[----:B-1----:R0:W-:Y:S01]  /*dfe0*/  @!P0 ST.E desc[UR10][R6.64], R0 ;  /* 0x0000000006008985 */ /* 0x0021e2000c10190a */
[----:B------:R-:W-:-:S13]  /*dff0*/  PLOP3.LUT P0, PT, PT, PT, UP1, 0x80, 0x0 ;  /* 0x000000000000781c */ /* 0x000fda0003f0f018 */
[----:B0-----:R-:W-:Y:S05]  /*e000*/  @P0 BRA `(.L_x_1211) ;  /* 0x0000000800a40947 */ /* 0x001fea0003800000 */
[----:B------:R-:W-:Y:S01]  /*e010*/  IMAD R3, R179, 0x40, R22 ;  /* 0x00000040b3037824 */ /* 0x000fe200078e0216 */
[----:B------:R-:W-:Y:S01]  /*e020*/  ULDC.64 UR12, c[0x0][0xaa0] ;  /* 0x0002a800000c7ab9 */ /* 0x000fe20000000a00 */
[----:B------:R-:W-:Y:S01]  /*e030*/  R2UR UR15, R163 ;  /* 0x00000000a30f72ca */ /* 0x000fe200000e0000 */
[----:B------:R-:W0:Y:S01]  /*e040*/  @P1 LDC R45, c[0x0][0xbf0] ;  /* 0x0002fc00ff2d1b82 */ /* 0x000e220000000800 */
[----:B------:R-:W-:Y:S01]  /*e050*/  IMAD.WIDE R78, R3, 0x2, R78 ;  /* 0x00000002034e7825 */ /* 0x000fe200078e024e */
[----:B------:R-:W-:Y:S02]  /*e060*/  ULDC.64 UR10, c[0x0][0x208] ;  /* 0x00008200000a7ab9 */ /* 0x000fe40000000a00 */
[C---:B------:R-:W-:Y:S02]  /*e070*/  IADD3 R9, P6, R78.reuse, 0x1000, RZ ;  /* 0x000010004e097810 */ /* 0x040fe40007fde0ff */
[----:B------:R-:W-:Y:S02]  /*e080*/  IADD3 R13, P5, R78, 0x2000, RZ ;  /* 0x000020004e0d7810 */ /* 0x000fe40007fbe0ff */
[----:B------:R-:W-:-:S02]  /*e090*/  LOP3.LUT R8, R9, 0x380, RZ, 0xc0, !PT ;  /* 0x0000038009087812 */ /* 0x000fc400078ec0ff */
[----:B------:R-:W-:Y:S02]  /*e0a0*/  IADD3 R25, P4, R78, 0x3000, RZ ;  /* 0x000030004e197810 */ /* 0x000fe40007f9e0ff */
[----:B------:R-:W-:Y:S02]  /*e0b0*/  SHF.R.U64 R8, R8, 0x3, RZ ;  /* 0x0000000308087819 */ /* 0x000fe400000012ff */
[----:B------:R-:W-:Y:S02]  /*e0c0*/  IADD3 R29, P3, R78, 0x4000, RZ ;  /* 0x000040004e1d7810 */ /* 0x000fe40007f7e0ff */
[----:B------:R-:W-:Y:S01]  /*e0d0*/  LOP3.LUT R8, R8, R9, RZ, 0x3c, !PT ;  /* 0x0000000908087212 */ /* 0x000fe200078e3cff */
[----:B------:R-:W-:Y:S01]  /*e0e0*/  IMAD.X R9, RZ, RZ, R79, P6 ;  /* 0x000000ffff097224 */ /* 0x000fe200030e064f */
[C---:B------:R-:W-:Y:S02]  /*e0f0*/  IADD3 R3, P6, R78.reuse, 0x7000, RZ ;  /* 0x000070004e037810 */ /* 0x040fe40007fde0ff */
[----:B------:R-:W-:-:S02]  /*e100*/  IADD3 R33, P2, R78, 0x5000, RZ ;  /* 0x000050004e217810 */ /* 0x000fc40007f5e0ff */
[----:B------:R-:W-:Y:S01]  /*e110*/  IADD3 R37, P0, R78, 0x6000, RZ ;  /* 0x000060004e257810 */ /* 0x000fe20007f1e0ff */
[----:B------:R-:W-:Y:S01]  /*e120*/  IMAD.X R41, RZ, RZ, R79, P6 ;  /* 0x000000ffff297224 */ /* 0x000fe200030e064f */
[----:B------:R-:W-:Y:S01]  /*e130*/  LOP3.LUT R0, R3, 0x380, RZ, 0xc0, !PT ;  /* 0x0000038003007812 */ /* 0x000fe200078ec0ff */
[----:B------:R-:W-:Y:S01]  /*e140*/  UIMAD UR9, UR14, UR12, URZ ;  /* 0x0000000c0e0972a4 */ /* 0x000fe2000f8e023f */
[----:B------:R-:W-:Y:S01]  /*e150*/  LOP3.LUT R12, R13, 0x380, RZ, 0xc0, !PT ;  /* 0x000003800d0c7812 */ /* 0x000fe200078ec0ff */
[----:B------:R-:W5:Y:S01]  /*e160*/  LD.E.128 R8, desc[UR10][R8.64] ;  /* 0x0000000a08087980 */ /* 0x000f62000c101d00 */
[----:B------:R-:W-:Y:S02]  /*e170*/  LOP3.LUT R24, R25, 0x380, RZ, 0xc0, !PT ;  /* 0x0000038019187812 */ /* 0x000fe400078ec0ff */
[----:B------:R-:W-:Y:S02]  /*e180*/  LOP3.LUT R28, R29, 0x380, RZ, 0xc0, !PT ;  /* 0x000003801d1c7812 */ /* 0x000fe400078ec0ff */
[----:B------:R-:W-:-:S02]  /*e190*/  LOP3.LUT R32, R33, 0x380, RZ, 0xc0, !PT ;  /* 0x0000038021207812 */ /* 0x000fc400078ec0ff */
[----:B------:R-:W-:Y:S02]  /*e1a0*/  LOP3.LUT R36, R37, 0x380, RZ, 0xc0, !PT ;  /* 0x0000038025247812 */ /* 0x000fe400078ec0ff */
[----:B------:R-:W-:Y:S02]  /*e1b0*/  SHF.R.U64 R0, R0, 0x3, RZ ;  /* 0x0000000300007819 */ /* 0x000fe400000012ff */
[----:B------:R-:W-:Y:S02]  /*e1c0*/  LOP3.LUT R5, R78, 0x380, RZ, 0xc0, !PT ;  /* 0x000003804e057812 */ /* 0x000fe400078ec0ff */
[----:B------:R-:W-:Y:S02]  /*e1d0*/  SHF.R.U64 R12, R12, 0x3, RZ ;  /* 0x000000030c0c7819 */ /* 0x000fe400000012ff */
[----:B------:R-:W-:Y:S02]  /*e1e0*/  SHF.R.U64 R24, R24, 0x3, RZ ;  /* 0x0000000318187819 */ /* 0x000fe400000012ff */
[----:B------:R-:W-:-:S02]  /*e1f0*/  SHF.R.U64 R28, R28, 0x3, RZ ;  /* 0x000000031c1c7819 */ /* 0x000fc400000012ff */
[----:B------:R-:W-:Y:S02]  /*e200*/  SHF.R.U64 R32, R32, 0x3, RZ ;  /* 0x0000000320207819 */ /* 0x000fe400000012ff */
[----:B------:R-:W-:Y:S02]  /*e210*/  SHF.R.U64 R36, R36, 0x3, RZ ;  /* 0x0000000324247819 */ /* 0x000fe400000012ff */
[----:B------:R-:W-:Y:S02]  /*e220*/  LOP3.LUT R40, R0, R3, RZ, 0x3c, !PT ;  /* 0x0000000300287212 */ /* 0x000fe400078e3cff */
[----:B------:R-:W-:Y:S01]  /*e230*/  SHF.R.U64 R5, R5, 0x3, RZ ;  /* 0x0000000305057819 */ /* 0x000fe200000012ff */
[----:B------:R-:W1:Y:S01]  /*e240*/  @P1 LDC R3, c[0x0][0xbec] ;  /* 0x0002fb00ff031b82 */ /* 0x000e620000000800 */
        /* <DEDUP_REMOVED lines=10> */
[----:B------:R-:W-:Y:S01]  /*e2f0*/  LOP3.LUT R78, R5, R78, RZ, 0x3c, !PT ;  /* 0x0000004e054e7212 */ /* 0x000fe200078e3cff */
[----:B------:R-:W5:Y:S01]  /*e300*/  LD.E.128 R12, desc[UR10][R12.64] ;  /* 0x0000000a0c0c7980 */ /* 0x000f62000c101d00 */
[----:B------:R-:W-:-:S03]  /*e310*/  UIMAD UR9, UR4, UR13, UR9 ;  /* 0x0000000d040972a4 */ /* 0x000fc6000f8e0209 */
[----:B------:R2:W5:Y:S04]  /*e320*/  LD.E.128 R4, desc[UR10][R78.64] ;  /* 0x0000000a4e047980 */ /* 0x000568000c101d00 */
[----:B------:R-:W5:Y:S04]  /*e330*/  LD.E.128 R24, desc[UR10][R24.64] ;  /* 0x0000000a18187980 */ /* 0x000f68000c101d00 */
[----:B------:R-:W5:Y:S04]  /*e340*/  LD.E.128 R28, desc[UR10][R28.64] ;  /* 0x0000000a1c1c7980 */ /* 0x000f68000c101d00 */
[----:B------:R-:W5:Y:S04]  /*e350*/  LD.E.128 R32, desc[UR10][R32.64] ;  /* 0x0000000a20207980 */ /* 0x000f68000c101d00 */
[----:B------:R-:W5:Y:S04]  /*e360*/  LD.E.128 R36, desc[UR10][R36.64] ;  /* 0x0000000a24247980 */ /* 0x000f68000c101d00 */
[----:B------:R-:W5:Y:S01]  /*e370*/  LD.E.128 R40, desc[UR10][R40.64] ;  /* 0x0000000a28287980 */ /* 0x000f62000c101d00 */
[----:B------:R-:W-:Y:S01]  /*e380*/  UIMAD.WIDE.U32 UR10, UR4, UR12, URZ ;  /* 0x0000000c040a72a5 */ /* 0x000fe2000f8e003f */
[----:B------:R-:W-:-:S02]  /*e390*/  IMAD R0, R160, 0x20, R179 ;  /* 0x00000020a0007824 */ /* 0x000fc400078e02b3 */
[----:B------:R-:W-:Y:S01]  /*e3a0*/  ULDC.64 UR12, c[0x0][0xae8] ;  /* 0x0002ba00000c7ab9 */ /* 0x000fe20000000a00 */
[----:B------:R-:W-:Y:S01]  /*e3b0*/  UIADD3 UR11, UR11, UR9, URZ ;  /* 0x000000090b0b7290 */ /* 0x000fe2000fffe03f */
[----:B------:R-:W-:Y:S01]  /*e3c0*/  VIADD R44, R0, UR39 ;  /* 0x00000027002c7c36 */ /* 0x000fe20008000000 */
[----:B------:R-:W-:Y:S01]  /*e3d0*/  @!PT LDS RZ, [RZ] ;  /* 0x00000000fffff984 */ /* 0x000fe20000000800 */
[----:B------:R-:W-:Y:S01]  /*e3e0*/  @!PT LDS RZ, [RZ] ;  /* 0x00000000fffff984 */ /* 0x000fe20000000800 */
[----:B------:R-:W-:Y:S01]  /*e3f0*/  @!PT LDS RZ, [RZ] ;  /* 0x00000000fffff984 */ /* 0x000fe20000000800 */
[----:B------:R-:W-:Y:S01]  /*e400*/  @!PT LDS RZ, [RZ] ;  /* 0x00000000fffff984 */ /* 0x000fe20000000800 */
[----:B------:R3:W-:Y:S06]  /*e410*/  MEMBAR.ALL.CTA ;  /* 0x0000000000007992 */ /* 0x0007ec0000008000 */
[----:B---3--:R-:W3:Y:S01]  /*e420*/  FENCE.VIEW.ASYNC.S ;  /* 0x00000000000073c6 */ /* 0x008ee20000000000 */
[----:B------:R-:W-:-:S02]  /*e430*/  UIMAD.WIDE.U32 UR10, UR15, UR12, UR10 ;  /* 0x0000000c0f0a72a5 */ /* 0x000fc4000f8e000a */
[----:B------:R-:W-:Y:S02]  /*e440*/  USHF.R.S32.HI UR4, URZ, 0x1f, UR8 ;  /* 0x0000001f3f047899 */ /* 0x000fe40008011408 */
[----:B------:R-:W-:Y:S01]  /*e450*/  UIMAD UR11, UR15, UR13, UR11 ;  /* 0x0000000d0f0b72a4 */ /* 0x000fe2000f8e020b */
[----:B-1----:R-:W-:Y:S02]  /*e460*/  @P1 IMAD.HI.U32 R0, R44, R3, RZ ;  /* 0x000000032c001227 */ /* 0x002fe400078e00ff */
[----:B------:R-:W-:Y:S02]  /*e470*/  ULDC.64 UR12, c[0x0][0xaf0] ;  /* 0x0002bc00000c7ab9 */ /* 0x000fe40000000a00 */
[----:B------:R-:W-:Y:S01]  /*e480*/  UIMAD UR4, UR4, UR12, URZ ;  /* 0x0000000c040472a4 */ /* 0x000fe2000f8e023f */
[----:B------:R-:W-:Y:S01]  /*e490*/  IMAD.MOV.U32 R21, RZ, RZ, R44 ;  /* 0x000000ffff157224 */ /* 0x000fe200078e002c */
[----:B0-----:R-:W-:Y:S02]  /*e4a0*/  @P1 SHF.R.U32.HI R21, RZ, R45, R0 ;  /* 0x0000002dff151219 */ /* 0x001fe40000011600 */
[----:B------:R-:W-:-:S02]  /*e4b0*/  UIMAD UR4, UR8, UR13, UR4 ;  /* 0x0000000d080472a4 */ /* 0x000fc4000f8e0204 */
[----:B------:R-:W-:Y:S01]  /*e4c0*/  UIMAD.WIDE.U32 UR8, UR8, UR12, UR10 ;  /* 0x0000000c080872a5 */ /* 0x000fe2000f8e000a */
[--C-:B------:R-:W-:Y:S01]  /*e4d0*/  SHF.R.S32.HI R0, RZ, 0x1f, R21.reuse ;  /* 0x0000001fff007819 */ /* 0x100fe20000011415 */
[----:B------:R-:W-:Y:S01]  /*e4e0*/  IMAD.MOV R20, RZ, RZ, -R21 ;  /* 0x000000ffff147224 */ /* 0x000fe200078e0a15 */
[----:B------:R-:W-:Y:S01]  /*e4f0*/  ULDC.64 UR10, c[0x0][0xae0] ;  /* 0x0002b800000a7ab9 */ /* 0x000fe20000000a00 */
[----:B------:R-:W-:Y:S02]  /*e500*/  UIADD3 UR4, UR9, UR4, URZ ;  /* 0x0000000409047290 */ /* 0x000fe4000fffe03f */
[----:B------:R-:W-:Y:S02]  /*e510*/  IMAD R0, R0, UR10, RZ ;  /* 0x0000000a00007c24 */ /* 0x000fe4000f8e02ff */
[----:B------:R-:W-:Y:S02]  /*e520*/  IMAD R93, R93, R20, R44 ;  /* 0x000000145d5d7224 */ /* 0x000fe400078e022c */
[----:B------:R-:W-:-:S02]  /*e530*/  IMAD.U32 R3, RZ, RZ, UR9 ;  /* 0x00000009ff037e24 */ /* 0x000fc4000f8e00ff */
[----:B------:R-:W-:Y:S01]  /*e540*/  IMAD.U32 R2, RZ, RZ, UR8 ;  /* 0x00000008ff027e24 */ /* 0x000fe2000f8e00ff */
[----:B------:R-:W-:Y:S01]  /*e550*/  ULDC.64 UR8, c[0x0][0xad8] ;  /* 0x0002b60000087ab9 */ /* 0x000fe20000000a00 */
[----:B------:R-:W-:Y:S02]  /*e560*/  IMAD.U32 R3, RZ, RZ, UR4 ;  /* 0x00000004ff037e24 */ /* 0x000fe4000f8e00ff */
[C---:B------:R-:W-:Y:S01]  /*e570*/  IMAD R45, R21.reuse, UR11, R0 ;  /* 0x0000000b152d7c24 */ /* 0x040fe2000f8e0200 */
[----:B------:R-:W-:Y:S01]  /*e580*/  SHF.R.S32.HI R0, RZ, 0x1f, R93 ;  /* 0x0000001fff007819 */ /* 0x000fe2000001145d */
[----:B------:R-:W-:-:S04]  /*e590*/  IMAD.WIDE.U32 R2, R21, UR10, R2 ;  /* 0x0000000a15027c25 */ /* 0x000fc8000f8e0002 */
[----:B------:R-:W-:Y:S02]  /*e5a0*/  IMAD.IADD R3, R3, 0x1, R45 ;  /* 0x0000000103037824 */ /* 0x000fe400078e022d */
[----:B------:R-:W-:Y:S02]  /*e5b0*/  IMAD R20, R0, UR8, RZ ;  /* 0x0000000800147c24 */ /* 0x000fe4000f8e02ff */
[----:B------:R-:W-:Y:S02]  /*e5c0*/  VIADD R46, R179, UR39 ;  /* 0x00000027b32e7c36 */ /* 0x000fe40008000000 */
[C---:B------:R-:W-:Y:S02]  /*e5d0*/  IMAD R21, R93.reuse, UR9, R20 ;  /* 0x000000095d157c24 */ /* 0x040fe4000f8e0214 */
[----:B------:R-:W-:Y:S01]  /*e5e0*/  IMAD.WIDE.U32 R2, R93, UR8, R2 ;  /* 0x000000085d027c25 */ /* 0x000fe2000f8e0002 */
[----:B------:R-:W-:Y:S01]  /*e5f0*/  ISETP.GE.AND P2, PT, R46, R17, PT ;  /* 0x000000112e00720c */ /* 0x000fe20003f46270 */
[----:B------:R-:W-:-:S02]  /*e600*/  ULDC.64 UR8, c[0x0][0xa80] ;  /* 0x0002a00000087ab9 */ /* 0x000fc40000000a00 */
[----:B------:R-:W-:Y:S01]  /*e610*/  VIADD R0, R46, 0x20 ;  /* 0x000000202e007836 */ /* 0x000fe20000000000 */
[----:B------:R-:W-:Y:S01]  /*e620*/  LEA R44, P3, R2, UR8, 0x1 ;  /* 0x00000008022c7c11 */ /* 0x000fe2000f8608ff */
[----:B------:R-:W-:Y:S02]  /*e630*/  IMAD.IADD R3, R3, 0x1, R21 ;  /* 0x0000000103037824 */ /* 0x000fe400078e0215 */
[----:B------:R-:W-:Y:S01]  /*e640*/  VIADD R16, R16, 0x2a820 ;  /* 0x0002a82010107836 */ /* 0x000fe20000000000 */
[-C--:B------:R-:W-:Y:S01]  /*e650*/  ISETP.GE.AND P0, PT, R0, R17.reuse, PT ;  /* 0x000000110000720c */ /* 0x080fe20003f06270 */
[----:B------:R-:W-:Y:S01]  /*e660*/  VIADD R0, R46, 0x40 ;  /* 0x000000402e007836 */ /* 0x000fe20000000000 */
[----:B------:R-:W-:Y:S02]  /*e670*/  LEA.HI.X R45, R2, UR9, R3, 0x1, P3 ;  /* 0x00000009022d7c11 */ /* 0x000fe400098f0c03 */
[----:B------:R-:W-:Y:S01]  /*e680*/  PRMT R16, RZ, 0x654, R16 ;  /* 0x00000654ff107816 */ /* 0x000fe20000000010 */
[----:B---3--:R2:W0:Y:S01]  /*e690*/  SHFL.IDX PT, R20, R44, RZ, 0x181f ;  /* 0x00181fff2c147589 */ /* 0x00842200000e0000 */
[----:B------:R-:W-:Y:S01]  /*e6a0*/  ISETP.GE.AND P1, PT, R0, R17, PT ;  /* 0x000000110000720c */ /* 0x000fe20003f26270 */
[----:B------:R-:W-:Y:S01]  /*e6b0*/  BSSY B1, `(.L_x_1212) ;  /* 0x000000e000017945 */ /* 0x000fe20003800000 */
[----:B------:R2:W-:Y:S01]  /*e6c0*/  SYNCS.ARRIVE.TRANS64.RED.A1T0 RZ, [R16+URZ], RZ ;  /* 0x000000ff10ff79a7 */ /* 0x0005e2000810043f */
[----:B------:R2:W1:Y:S02]  /*e6d0*/  SHFL.IDX PT, R0, R45, RZ, 0x181f ;  /* 0x00181fff2d007589 */ /* 0x00046400000e0000 */
[----:B------:R-:W-:Y:S08]  /*e6e0*/  @P2 BRA `(.L_x_1213) ;  /* 0x0000000000282947 */ /* 0x000ff00003800000 */
[----:B------:R-:W-:Y:S01]  /*e6f0*/  ULDC UR4, c[0x0][0xac8] ;  /* 0x0002b20000047ab9 */ /* 0x000fe20000000800 */
[----:B------:R-:W-:Y:S01]  /*e700*/  ULDC.64 UR8, c[0x0][0x208] ;  /* 0x0000820000087ab9 */ /* 0x000fe20000000a00 */
[----:B------:R-:W-:Y:S02]  /*e710*/  ISETP.GE.AND P2, PT, R22, UR4, PT ;  /* 0x0000000416007c0c */ /* 0x000fe4000bf46270 */
[----:B------:R-:W-:-:S11]  /*e720*/  ISETP.GE.AND P3, PT, R23, UR4, PT ;  /* 0x0000000417007c0c */ /* 0x000fd6000bf66270 */
[CC--:B0-----:R-:W-:Y:S02]  /*e730*/  @!P2 LEA R2, P4, R22.reuse, R20.reuse, 0x1 ;  /* 0x000000141602a211 */ /* 0x0c1fe400078808ff */
[C---:B------:R-:W-:Y:S02]  /*e740*/  @!P3 LEA R20, P5, R23.reuse, R20, 0x1 ;  /* 0x000000141714b211 */ /* 0x040fe400078a08ff */
[-C--:B-1----:R-:W-:Y:S02]  /*e750*/  @!P2 LEA.HI.X R3, R22, R0.reuse, R203, 0x1, P4 ;  /* 0x000000001603a211 */ /* 0x082fe400020f0ccb */
[----:B------:R-:W-:-:S03]  /*e760*/  @!P3 LEA.HI.X R21, R23, R0, R202, 0x1, P5 ;  /* 0x000000001715b211 */ /* 0x000fc600028f0cca */
[----:B-----5:R3:W-:Y:S04]  /*e770*/  @!P2 ST.E.128 desc[UR8][R2.64], R4 ;  /* 0x000000040200a985 */ /* 0x0207e8000c101d08 */
[----:B------:R3:W-:Y:S02]  /*e780*/  @!P3 ST.E.128 desc[UR8][R20.64], R28 ;  /* 0x0000001c1400b985 */ /* 0x0007e4000c101d08 */
.L_x_1213:
[----:B------:R-:W-:Y:S05]  /*e790*/  BSYNC B1 ;  /* 0x0000000000017941 */ /* 0x000fea0003800000 */
.L_x_1212:
[----:B-1----:R1:W4:Y:S01]  /*e7a0*/  SHFL.IDX PT, R0, R45, 0x1, 0x181f ;  /* 0x00381f002d007f89 */ /* 0x00232200000e0000 */
[----:B------:R-:W-:Y:S03]  /*e7b0*/  BSSY B1, `(.L_x_1214) ;  /* 0x000000d000017945 */ /* 0x000fe60003800000 */
[----:B---3-5:R1:W3:Y:S01]  /*e7c0*/  SHFL.IDX PT, R4, R44, 0x1, 0x181f ;  /* 0x00381f002c047f89 */ /* 0x0282e200000e0000 */
[----:B------:R-:W-:Y:S05]  /*e7d0*/  @P0 BRA `(.L_x_1215) ;  /* 0x0000000000280947 */ /* 0x000fea0003800000 */
[----:B------:R-:W-:Y:S01]  /*e7e0*/  ULDC UR4, c[0x0][0xac8] ;  /* 0x0002b20000047ab9 */ /* 0x000fe20000000800 */
[----:B------:R-:W-:Y:S01]  /*e7f0*/  ULDC.64 UR8, c[0x0][0x208] ;  /* 0x0000820000087ab9 */ /* 0x000fe20000000a00 */
[----:B------:R-:W-:Y:S02]  /*e800*/  ISETP.GE.AND P3, PT, R22, UR4, PT ;  /* 0x0000000416007c0c */ /* 0x000fe4000bf66270 */
[----:B------:R-:W-:-:S11]  /*e810*/  ISETP.GE.AND P4, PT, R23, UR4, PT ;  /* 0x0000000417007c0c */ /* 0x000fd6000bf86270 */
[CC--:B---3--:R-:W-:Y:S02]  /*e820*/  @!P3 LEA R2, P0, R22.reuse, R4.reuse, 0x1 ;  /* 0x000000041602b211 */ /* 0x0c8fe400078008ff */
[C---:B------:R-:W-:Y:S02]  /*e830*/  @!P4 LEA R4, P2, R23.reuse, R4, 0x1 ;  /* 0x000000041704c211 */ /* 0x040fe400078408ff */
[-C--:B----4-:R-:W-:Y:S02]  /*e840*/  @!P3 LEA.HI.X R3, R22, R0.reuse, R203, 0x1, P0 ;  /* 0x000000001603b211 */ /* 0x090fe400000f0ccb */
[----:B------:R-:W-:-:S03]  /*e850*/  @!P4 LEA.HI.X R5, R23, R0, R202, 0x1, P2 ;  /* 0x000000001705c211 */ /* 0x000fc600010f0cca */
[----:B------:R3:W-:Y:S04]  /*e860*/  @!P3 ST.E.128 desc[UR8][R2.64], R8 ;  /* 0x000000080200b985 */ /* 0x0007e8000c101d08 */
[----:B------:R3:W-:Y:S02]  /*e870*/  @!P4 ST.E.128 desc[UR8][R4.64], R32 ;  /* 0x000000200400c985 */ /* 0x0007e4000c101d08 */
.L_x_1215:
[----:B------:R-:W-:Y:S05]  /*e880*/  BSYNC B1 ;  /* 0x0000000000017941 */ /* 0x000fea0003800000 */
.L_x_1214:
[----:B----4-:R4:W0:Y:S01]  /*e890*/  SHFL.IDX PT, R0, R45, 0x2, 0x181f ;  /* 0x00581f002d007f89 */ /* 0x01082200000e0000 */
[----:B------:R-:W-:Y:S03]  /*e8a0*/  BSSY B1, `(.L_x_1216) ;  /* 0x000000d000017945 */ /* 0x000fe60003800000 */
[----:B---3--:R4:W3:Y:S01]  /*e8b0*/  SHFL.IDX PT, R4, R44, 0x2, 0x181f ;  /* 0x00581f002c047f89 */ /* 0x0088e200000e0000 */
[----:B------:R-:W-:Y:S05]  /*e8c0*/  @P1 BRA `(.L_x_1217) ;  /* 0x0000000000281947 */ /* 0x000fea0003800000 */
[----:B------:R-:W-:Y:S01]  /*e8d0*/  ULDC UR4, c[0x0][0xac8] ;  /* 0x0002b20000047ab9 */ /* 0x000fe20000000800 */
[----:B------:R-:W-:Y:S01]  /*e8e0*/  ULDC.64 UR8, c[0x0][0x208] ;  /* 0x0000820000087ab9 */ /* 0x000fe20000000a00 */
[----:B------:R-:W-:Y:S02]  /*e8f0*/  ISETP.GE.AND P2, PT, R22, UR4, PT ;  /* 0x0000000416007c0c */ /* 0x000fe4000bf46270 */
[----:B------:R-:W-:-:S11]  /*e900*/  ISETP.GE.AND P3, PT, R23, UR4, PT ;  /* 0x0000000417007c0c */ /* 0x000fd6000bf66270 */
[CC--:B---3--:R-:W-:Y:S02]  /*e910*/  @!P2 LEA R2, P0, R22.reuse, R4.reuse, 0x1 ;  /* 0x000000041602a211 */ /* 0x0c8fe400078008ff */
[C---:B------:R-:W-:Y:S02]  /*e920*/  @!P3 LEA R4, P1, R23.reuse, R4, 0x1 ;  /* 0x000000041704b211 */ /* 0x040fe400078208ff */
[-C--:B0-----:R-:W-:Y:S02]  /*e930*/  @!P2 LEA.HI.X R3, R22, R0.reuse, R203, 0x1, P0 ;  /* 0x000000001603a211 */ /* 0x081fe400000f0ccb */
[----:B------:R-:W-:-:S03]  /*e940*/  @!P3 LEA.HI.X R5, R23, R0, R202, 0x1, P1 ;  /* 0x000000001705b211 */ /* 0x000fc600008f0cca */
[----:B------:R0:W-:Y:S04]  /*e950*/  @!P2 ST.E.128 desc[UR8][R2.64], R12 ;  /* 0x0000000c0200a985 */ /* 0x0001e8000c101d08 */
[----:B------:R0:W-:Y:S02]  /*e960*/  @!P3 ST.E.128 desc[UR8][R4.64], R36 ;  /* 0x000000240400b985 */ /* 0x0001e4000c101d08 */
.L_x_1217:
[----:B------:R-:W-:Y:S05]  /*e970*/  BSYNC B1 ;  /* 0x0000000000017941 */ /* 0x000fea0003800000 */
.L_x_1216:
[----:B0-----:R-:W-:Y:S01]  /*e980*/  VIADD R0, R46, 0x60 ;  /* 0x000000602e007836 */ /* 0x001fe20000000000 */
[----:B-12-4-:R-:W0:Y:S04]  /*e990*/  SHFL.IDX PT, R45, R45, 0x3, 0x181f ;  /* 0x00781f002d2d7f89 */ /* 0x016e2800000e0000 */
[----:B------:R-:W-:Y:S01]  /*e9a0*/  ISETP.GE.AND P0, PT, R0, R17, PT ;  /* 0x000000110000720c */ /* 0x000fe20003f06270 */
[----:B------:R-:W1:-:S12]  /*e9b0*/  SHFL.IDX PT, R44, R44, 0x3, 0x181f ;  /* 0x00781f002c2c7f89 */ /* 0x000e5800000e0000 */
[----:B------:R-:W-:Y:S05]  /*e9c0*/  @P0 BRA `(.L_x_1218) ;  /* 0x0000001800a40947 */ /* 0x000fea0003800000 */
[----:B------:R-:W-:Y:S01]  /*e9d0*/  ULDC UR4, c[0x0][0xac8] ;  /* 0x0002b20000047ab9 */ /* 0x000fe20000000800 */
[----:B------:R-:W-:Y:S01]  /*e9e0*/  ULDC.64 UR8, c[0x0][0x208] ;  /* 0x0000820000087ab9 */ /* 0x000fe20000000a00 */
[----:B------:R-:W-:-:S13]  /*e9f0*/  ISETP.GE.AND P1, PT, R22, UR4, PT ;  /* 0x0000000416007c0c */ /* 0x000fda000bf26270 */
[----:B-1----:R-:W-:-:S04]  /*ea00*/  @!P1 LEA R2, P0, R22, R44, 0x1 ;  /* 0x0000002c16029211 */ /* 0x002fc800078008ff */
[----:B0-----:R-:W-:Y:S02]  /*ea10*/  @!P1 LEA.HI.X R3, R22, R45, R203, 0x1, P0 ;  /* 0x0000002d16039211 */ /* 0x001fe400000f0ccb */
[----:B------:R-:W-:-:S03]  /*ea20*/  ISETP.GE.AND P0, PT, R23, UR4, PT ;  /* 0x0000000417007c0c */ /* 0x000fc6000bf06270 */
[----:B------:R0:W-:Y:S10]  /*ea30*/  @!P1 ST.E.128 desc[UR8][R2.64], R24 ;  /* 0x0000001802009985 */ /* 0x0001f4000c101d08 */
[----:B------:R-:W-:Y:S05]  /*ea40*/  @P0 BRA `(.L_x_1218) ;  /* 0x0000001800840947 */ /* 0x000fea0003800000 */
[----:B0-----:R-:W-:Y:S01]  /*ea50*/  LEA R2, P0, R23, R44, 0x1 ;  /* 0x0000002c17027211 */ /* 0x001fe200078008ff */
[----:B------:R-:W-:-:S03]  /*ea60*/  ULDC.64 UR8, c[0x0][0x208] ;  /* 0x0000820000087ab9 */ /* 0x000fc60000000a00 */
[----:B------:R-:W-:-:S05]  /*ea70*/  LEA.HI.X R3, R23, R45, R202, 0x1, P0 ;  /* 0x0000002d17037211 */ /* 0x000fca00000f0cca */
[----:B------:R0:W-:Y:S01]  /*ea80*/  ST.E.128 desc[UR8][R2.64], R40 ;  /* 0x0000002802007985 */ /* 0x0001e2000c101d08 */
[----:B------:R-:W-:Y:S05]  /*ea90*/  BRA `(.L_x_1218) ;  /* 0x0000001800707947 */ /* 0x000fea0003800000 */
.L_x_1211:
[----:B------:R-:W-:Y:S01]  /*eaa0*/  ULDC.64 UR12, c[0x0][0xb08] ;  /* 0x0002c200000c7ab9 */ /* 0x000fe20000000a00 */
[----:B------:R-:W-:Y:S01]  /*eab0*/  R2UR UR16, R163 ;  /* 0x00000000a31072ca */ /* 0x000fe200000e0000 */
[----:B------:R-:W-:Y:S01]  /*eac0*/  UIMAD UR9, UR14, UR12, URZ ;  /* 0x0000000c0e0972a4 */ /* 0x000fe2000f8e023f */
[----:B------:R-:W0:Y:S01]  /*ead0*/  @P1 LDC R0, c[0x0][0xbec] ;  /* 0x0002fb00ff001b82 */ /* 0x000e220000000800 */
[----:B------:R-:W-:Y:S01]  /*eae0*/  UIMAD.WIDE.U32 UR10, UR4, UR12, URZ ;  /* 0x0000000c040a72a5 */ /* 0x000fe2000f8e003f */
[----:B------:R-:W-:Y:S01]  /*eaf0*/  R2UR UR15, R162 ;  /* 0x00000000a20f72ca */ /* 0x000fe200000e0000 */
[----:B------:R-:W-:Y:S01]  /*eb00*/  UIMAD UR9, UR4, UR13, UR9 ;  /* 0x0000000d040972a4 */ /* 0x000fe2000f8e0209 */
[----:B------:R-:W-:Y:S01]  /*eb10*/  IMAD.MOV.U32 R7, RZ, RZ, R11 ;  /* 0x000000ffff077224 */ /* 0x000fe200078e000b */
[----:B------:R-:W-:Y:S01]  /*eb20*/  USHF.R.S32.HI UR4, URZ, 0x1f, UR8 ;  /* 0x0000001f3f047899 */ /* 0x000fe20008011408 */
[----:B------:R-:W-:Y:S01]  /*eb30*/  ISETP.GE.AND P0, PT, R12, R17, PT ;  /* 0x000000110c00720c */ /* 0x000fe20003f06270 */
[----:B------:R-:W-:Y:S01]  /*eb40*/  UIADD3 UR11, UR11, UR9, URZ ;  /* 0x000000090b0b7290 */ /* 0x000fe2000fffe03f */
[----:B------:R-:W1:Y:S01]  /*eb50*/  @P1 LDC R5, c[0x0][0xbf0] ;  /* 0x0002fc00ff051b82 */ /* 0x000e620000000800 */
[----:B------:R-:W-:Y:S01]  /*eb60*/  ULDC.64 UR12, c[0x0][0xb38] ;  /* 0x0002ce00000c7ab9 */ /* 0x000fe20000000a00 */
[----:B------:R-:W-:Y:S01]  /*eb70*/  VIADD R16, R16, 0x2a820 ;  /* 0x0002a82010107836 */ /* 0x000fe20000000000 */
[----:B------:R-:W-:Y:S01]  /*eb80*/  UIMAD.WIDE.U32 UR10, UR16, UR12, UR10 ;  /* 0x0000000c100a72a5 */ /* 0x000fe2000f8e000a */
[----:B------:R-:W-:Y:S03]  /*eb90*/  BSSY B1, `(.L_x_1219) ;  /* 0x0000066000017945 */ /* 0x000fe60003800000 */
[----:B------:R-:W-:Y:S01]  /*eba0*/  UIMAD UR11, UR16, UR13, UR11 ;  /* 0x0000000d100b72a4 */ /* 0x000fe2000f8e020b */
[----:B------:R-:W-:-:S02]  /*ebb0*/  PRMT R6, RZ, 0x654, R16 ;  /* 0x00000654ff067816 */ /* 0x000fc40000000010 */
[----:B------:R-:W-:Y:S02]  /*ebc0*/  ULDC.64 UR12, c[0x0][0xb40] ;  /* 0x0002d000000c7ab9 */ /* 0x000fe40000000a00 */
[----:B------:R-:W-:Y:S01]  /*ebd0*/  UIMAD UR4, UR4, UR12, URZ ;  /* 0x0000000c040472a4 */ /* 0x000fe2000f8e023f */
[----:B------:R2:W-:Y:S03]  /*ebe0*/  SYNCS.ARRIVE.TRANS64.RED.A1T0 RZ, [R6+URZ], RZ ;  /* 0x000000ff06ff79a7 */ /* 0x0005e6000810043f */
[----:B------:R-:W-:Y:S01]  /*ebf0*/  UIMAD UR4, UR8, UR13, UR4 ;  /* 0x0000000d080472a4 */ /* 0x000fe2000f8e0204 */
[----:B0-----:R-:W-:Y:S01]  /*ec00*/  @P1 IMAD.HI.U32 R0, R11, R0, RZ ;  /* 0x000000000b001227 */ /* 0x001fe200078e00ff */
[----:B------:R-:W-:-:S03]  /*ec10*/  UIMAD.WIDE.U32 UR8, UR8, UR12, UR10 ;  /* 0x0000000c080872a5 */ /* 0x000fc6000f8e000a */
[----:B------:R-:W-:Y:S01]  /*ec20*/  ULDC.64 UR10, c[0x0][0xb48] ;  /* 0x0002d200000a7ab9 */ /* 0x000fe20000000a00 */
[----:B------:R-:W-:Y:S01]  /*ec30*/  UIADD3 UR9, UR9, UR4, URZ ;  /* 0x0000000409097290 */ /* 0x000fe2000fffe03f */
[----:B-1----:R-:W-:-:S03]  /*ec40*/  @P1 SHF.R.U32.HI R7, RZ, R5, R0 ;  /* 0x00000005ff071219 */ /* 0x002fc60000011600 */
[----:B------:R-:W-:Y:S01]  /*ec50*/  UIMAD.WIDE.U32 UR8, UR15, UR10, UR8 ;  /* 0x0000000a0f0872a5 */ /* 0x000fe2000f8e0008 */
[--C-:B------:R-:W-:Y:S01]  /*ec60*/  SHF.R.S32.HI R0, RZ, 0x1f, R7.reuse ;  /* 0x0000001fff007819 */ /* 0x100fe20000011407 */
[----:B------:R-:W-:Y:S02]  /*ec70*/  IMAD.MOV R4, RZ, RZ, -R7 ;  /* 0x000000ffff047224 */ /* 0x000fe400078e0a07 */
[----:B------:R-:W-:Y:S02]  /*ec80*/  UIMAD UR4, UR15, UR11, UR9 ;  /* 0x0000000b0f0472a4 */ /* 0x000fe4000f8e0209 */
[----:B------:R-:W-:Y:S01]  /*ec90*/  IMAD.U32 R5, RZ, RZ, UR9 ;  /* 0x00000009ff057e24 */ /* 0x000fe2000f8e00ff */
[----:B------:R-:W-:Y:S01]  /*eca0*/  ULDC.64 UR10, c[0x0][0xb30] ;  /* 0x0002cc00000a7ab9 */ /* 0x000fe20000000a00 */
[----:B------:R-:W-:Y:S02]  /*ecb0*/  IMAD R93, R93, R4, R11 ;  /* 0x000000045d5d7224 */ /* 0x000fe400078e020b */
[----:B------:R-:W-:-:S02]  /*ecc0*/  IMAD R0, R0, UR10, RZ ;  /* 0x0000000a00007c24 */ /* 0x000fc4000f8e02ff */
[----:B------:R-:W-:Y:S01]  /*ecd0*/  IMAD.U32 R4, RZ, RZ, UR8 ;  /* 0x00000008ff047e24 */ /* 0x000fe2000f8e00ff */
[----:B------:R-:W-:Y:S01]  /*ece0*/  ULDC.64 UR8, c[0x0][0xb28] ;  /* 0x0002ca0000087ab9 */ /* 0x000fe20000000a00 */
[----:B------:R-:W-:Y:S02]  /*ecf0*/  IMAD.U32 R5, RZ, RZ, UR4 ;  /* 0x00000004ff057e24 */ /* 0x000fe4000f8e00ff */
        /* <DEDUP_REMOVED lines=8> */
[----:B------:R-:W-:Y:S01]  /*ed80*/  IMAD.IADD R5, R5, 0x1, R7 ;  /* 0x0000000105057824 */ /* 0x000fe200078e0207 */
[----:B------:R-:W-:-:S04]  /*ed90*/  LEA R0, P1, R4, UR8, 0x2 ;  /* 0x0000000804007c11 */ /* 0x000fc8000f8210ff */
[----:B------:R-:W-:Y:S01]  /*eda0*/  LEA.HI.X R16, R4, UR9, R5, 0x2, P1 ;  /* 0x0000000904107c11 */ /* 0x000fe200088f1405 */
[----:B--2---:R0:W1:Y:S04]  /*edb0*/  SHFL.IDX PT, R6, R0, RZ, 0x1c1f ;  /* 0x001c1fff00067589 */ /* 0x00406800000e0000 */
[----:B------:R0:W2:Y:S01]  /*edc0*/  SHFL.IDX PT, R7, R16, RZ, 0x1c1f ;  /* 0x001c1fff10077589 */ /* 0x0000a200000e0000 */
[----:B------:R-:W-:Y:S05]  /*edd0*/  @P0 BRA `(.L_x_1220) ;  /* 0x0000000400040947 */ /* 0x000fea0003800000 */
[----:B------:R-:W-:Y:S01]  /*ede0*/  ULDC UR4, c[0x0][0xac8] ;  /* 0x0002b20000047ab9 */ /* 0x000fe20000000800 */
[----:B------:R-:W-:Y:S01]  /*edf0*/  ULDC.64 UR8, c[0x0][0x208] ;  /* 0x0000820000087ab9 */ /* 0x000fe20000000a00 */
[----:B------:R-:W-:Y:S02]  /*ee00*/  ISETP.GE.AND P3, PT, R18, UR4, PT ;  /* 0x0000000412007c0c */ /* 0x000fe4000bf66270 */
[----:B------:R-:W-:Y:S02]  /*ee10*/  ISETP.GE.AND P2, PT, R178, UR4, PT ;  /* 0x00000004b2007c0c */ /* 0x000fe4000bf46270 */
[----:B------:R-:W-:Y:S02]  /*ee20*/  ISETP.GE.AND P1, PT, R177, UR4, PT ;  /* 0x00000004b1007c0c */ /* 0x000fe4000bf26270 */
[----:B------:R-:W-:Y:S02]  /*ee30*/  ISETP.GE.AND P0, PT, R176, UR4, PT ;  /* 0x00000004b0007c0c */ /* 0x000fe4000bf06270 */
[----:B------:R-:W-:-:S05]  /*ee40*/  ISETP.GE.AND P4, PT, R174, UR4, PT ;  /* 0x00000004ae007c0c */ /* 0x000fca000bf86270 */
[----:B-12---:R-:W-:Y:S02]  /*ee50*/  @!P3 IMAD.WIDE R4, R18, 0x4, R6 ;  /* 0x000000041204b825 */ /* 0x006fe400078e0206 */
        /* <DEDUP_REMOVED lines=12> */
[-C--:B-1----:R-:W-:Y:S01]  /*ef20*/  @!P3 LEA R2, P6, R175, R6.reuse, 0x2 ;  /* 0x00000006af02b211 */ /* 0x082fe200078c10ff */
        /* <DEDUP_REMOVED lines=15> */
[----:B-1----:R-:W-:Y:S02]  /*f020*/  @!P0 LEA R12, P6, R170, R6, 0x2 ;  /* 0x00000006aa0c8211 */ /* 0x002fe400078c10ff */
        /* <DEDUP_REMOVED lines=14> */
[CC--:B-1----:R-:W-:Y:S02]  /*f110*/  @!P2 LEA R8, P3, R167.reuse, R6.reuse, 0x2 ;  /* 0x00000006a708a211 */ /* 0x0c2fe400078610ff */
        /* <DEDUP_REMOVED lines=13> */
.L_x_1220:
[----:B------:R-:W-:Y:S05]  /*f1f0*/  BSYNC B1 ;  /* 0x0000000000017941 */ /* 0x000fea0003800000 */
.L_x_1219:
[----:B------:R-:W-:Y:S01]  /*f200*/  ISETP.GE.AND P0, PT, R24, R17, PT ;  /* 0x000000111800720c */ /* 0x000fe20003f06270 */
[----:B----4-:R3:W4:Y:S04]  /*f210*/  SHFL.IDX PT, R5, R16, 0x1, 0x1c1f ;  /* 0x003c1f0010057f89 */ /* 0x01072800000e0000 */
[----:B------:R3:W0:Y:S08]  /*f220*/  SHFL.IDX PT, R4, R0, 0x1, 0x1c1f ;  /* 0x003c1f0000047f89 */ /* 0x00063000000e0000 */
[----:B---3--:R-:W-:Y:S05]  /*f230*/  @P0 BRA `(.L_x_1218) ;  /* 0x0000001000880947 */ /* 0x008fea0003800000 */
[----:B------:R-:W-:Y:S01]  /*f240*/  ULDC UR4, c[0x0][0xac8] ;  /* 0x0002b20000047ab9 */ /* 0x000fe20000000800 */
[----:B------:R-:W-:Y:S01]  /*f250*/  ULDC.64 UR8, c[0x0][0x208] ;  /* 0x0000820000087ab9 */ /* 0x000fe20000000a00 */
[----:B------:R-:W-:Y:S02]  /*f260*/  ISETP.GE.AND P1, PT, R178, UR4, PT ;  /* 0x00000004b2007c0c */ /* 0x000fe4000bf26270 */
[----:B------:R-:W-:Y:S02]  /*f270*/  ISETP.GE.AND P0, PT, R177, UR4, PT ;  /* 0x00000004b1007c0c */ /* 0x000fe4000bf06270 */
[----:B------:R-:W-:Y:S02]  /*f280*/  ISETP.GE.AND P2, PT, R18, UR4, PT ;  /* 0x0000000412007c0c */ /* 0x000fe4000bf46270 */
[----:B------:R-:W-:Y:S02]  /*f290*/  ISETP.GE.AND P4, PT, R175, UR4, PT ;  /* 0x00000004af007c0c */ /* 0x000fe4000bf86270 */
[----:B------:R-:W-:-:S05]  /*f2a0*/  ISETP.GE.AND P3, PT, R176, UR4, PT ;  /* 0x00000004b0007c0c */ /* 0x000fca000bf66270 */
[CC--:B01----:R-:W-:Y:S02]  /*f2b0*/  @!P1 LEA R6, P5, R178.reuse, R4.reuse, 0x2 ;  /* 0x00000004b2069211 */ /* 0x0c3fe400078a10ff */
[CC--:B------:R-:W-:Y:S02]  /*f2c0*/  @!P0 LEA R8, P6, R177.reuse, R4.reuse, 0x2 ;  /* 0x00000004b1088211 */ /* 0x0c0fe400078c10ff */
[-C--:B--2-4-:R-:W-:Y:S01]  /*f2d0*/  @!P1 LEA.HI.X R7, R178, R5.reuse, R197, 0x2, P5 ;  /* 0x00000005b2079211 */ /* 0x094fe200028f14c5 */
        /* <DEDUP_REMOVED lines=23> */
[----:B------:R-:W-:Y:S02]  /*f450*/  ISETP.GE.AND P4, PT, R169, UR4, PT ;  /* 0x00000004a9007c0c */ /* 0x000fe4000bf86270 */
[-C--:B------:R-:W-:Y:S01]  /*f460*/  @!P1 LEA.HI.X R7, R172, R5.reuse, R191, 0x2, P5 ;  /* 0x00000005ac079211 */ /* 0x080fe200028f14bf */
[----:B------:R-:W-:Y:S01]  /*f470*/  @!P0 ST.E.64 desc[UR8][R2.64], R50 ;  /* 0x0000003202008985 */ /* 0x000fe2000c101b08 */
[----:B------:R-:W-:Y:S02]  /*f480*/  @!P2 LEA.HI.X R9, R171, R5, R190, 0x2, P6 ;  /* 0x00000005ab09a211 */ /* 0x000fe400030f14be */
[----:B------:R-:W-:Y:S01]  /*f490*/  ISETP.GE.AND P0, PT, R166, UR4, PT ;  /* 0x00000004a6007c0c */ /* 0x000fe2000bf06270 */
[----:B------:R0:W-:Y:S01]  /*f4a0*/  @!P1 ST.E.64 desc[UR8][R6.64], R54 ;  /* 0x0000003606009985 */ /* 0x0001e2000c101b08 */
[----:B------:R-:W-:Y:S02]  /*f4b0*/  ISETP.GE.AND P1, PT, R167, UR4, PT ;  /* 0x00000004a7007c0c */ /* 0x000fe4000bf26270 */
[----:B--2---:R-:W-:Y:S01]  /*f4c0*/  @!P3 LEA R10, P5, R170, R4, 0x2 ;  /* 0x00000004aa0ab211 */ /* 0x004fe200078a10ff */
[----:B------:R1:W-:Y:S01]  /*f4d0*/  @!P2 ST.E.64 desc[UR8][R8.64], R58 ;  /* 0x0000003a0800a985 */ /* 0x0003e2000c101b08 */
[----:B------:R-:W-:-:S02]  /*f4e0*/  ISETP.GE.AND P2, PT, R168, UR4, PT ;  /* 0x00000004a8007c0c */ /* 0x000fc4000bf46270 */
[CC--:B---3--:R-:W-:Y:S02]  /*f4f0*/  @!P4 LEA R12, P6, R169.reuse, R4.reuse, 0x2 ;  /* 0x00000004a90cc211 */ /* 0x0c8fe400078c10ff */
[-C--:B------:R-:W-:Y:S02]  /*f500*/  @!P3 LEA.HI.X R11, R170, R5.reuse, R189, 0x2, P5 ;  /* 0x00000005aa0bb211 */ /* 0x080fe400028f14bd */
[----:B------:R-:W-:Y:S02]  /*f510*/  @!P4 LEA.HI.X R13, R169, R5, R188, 0x2, P6 ;  /* 0x00000005a90dc211 */ /* 0x000fe400030f14bc */
[----:B------:R-:W-:Y:S01]  /*f520*/  ISETP.GE.AND P5, PT, R165, UR4, PT ;  /* 0x00000004a5007c0c */ /* 0x000fe2000bfa6270 */
[----:B------:R2:W-:Y:S01]  /*f530*/  @!P3 ST.E.64 desc[UR8][R10.64], R62 ;  /* 0x0000003e0a00b985 */ /* 0x0005e2000c101b08 */
[----:B0-----:R-:W-:-:S03]  /*f540*/  @!P1 LEA R6, P6, R167, R4, 0x2 ;  /* 0x00000004a7069211 */ /* 0x001fc600078c10ff */
[-C--:B------:R-:W-:Y:S01]  /*f550*/  @!P2 LEA R2, P3, R168, R4.reuse, 0x2 ;  /* 0x00000004a802a211 */ /* 0x080fe200078610ff */
[----:B------:R2:W-:Y:S01]  /*f560*/  @!P4 ST.E.64 desc[UR8][R12.64], R66 ;  /* 0x000000420c00c985 */ /* 0x0005e2000c101b08 */
[-C--:B-1----:R-:W-:Y:S02]  /*f570*/  @!P0 LEA R8, P4, R166, R4.reuse, 0x2 ;  /* 0x00000004a6088211 */ /* 0x082fe400078810ff */
[-C--:B------:R-:W-:Y:S02]  /*f580*/  @!P2 LEA.HI.X R3, R168, R5.reuse, R187, 0x2, P3 ;  /* 0x00000005a803a211 */ /* 0x080fe400018f14bb */
[-C--:B------:R-:W-:Y:S02]  /*f590*/  @!P1 LEA.HI.X R7, R167, R5.reuse, R186, 0x2, P6 ;  /* 0x00000005a7079211 */ /* 0x080fe400030f14ba */
[----:B------:R-:W-:Y:S01]  /*f5a0*/  @!P0 LEA.HI.X R9, R166, R5, R185, 0x2, P4 ;  /* 0x00000005a6098211 */ /* 0x000fe200020f14b9 */
[----:B------:R2:W-:Y:S01]  /*f5b0*/  @!P2 ST.E.64 desc[UR8][R2.64], R70 ;  /* 0x000000460200a985 */ /* 0x0005e2000c101b08 */
[----:B------:R-:W-:-:S03]  /*f5c0*/  @!P5 LEA R14, P3, R165, R4, 0x2 ;  /* 0x00000004a50ed211 */ /* 0x000fc600078610ff */
[----:B------:R2:W-:Y:S01]  /*f5d0*/  @!P1 ST.E.64 desc[UR8][R6.64], R74 ;  /* 0x0000004a06009985 */ /* 0x0005e2000c101b08 */
[----:B------:R-:W-:-:S03]  /*f5e0*/  @!P5 LEA.HI.X R15, R165, R5, R184, 0x2, P3 ;  /* 0x00000005a50fd211 */ /* 0x000fc600018f14b8 */
[----:B------:R2:W-:Y:S01]  /*f5f0*/  @!P0 ST.E.64 desc[UR8][R8.64], R94 ;  /* 0x0000005e08008985 */ /* 0x0005e2000c101b08 */
[----:B------:R-:W-:-:S03]  /*f600*/  ISETP.GE.AND P0, PT, R164, UR4, PT ;  /* 0x00000004a4007c0c */ /* 0x000fc6000bf06270 */
[----:B------:R2:W-:Y:S10]  /*f610*/  @!P5 ST.E.64 desc[UR8][R14.64], R82 ;  /* 0x000000520e00d985 */ /* 0x0005f4000c101b08 */
[----:B------:R-:W-:Y:S05]  /*f620*/  @P0 BRA `(.L_x_1218) ;  /* 0x0000000c008c0947 */ /* 0x000fea0003800000 */
[----:B--2---:R-:W-:Y:S01]  /*f630*/  LEA R2, P0, R164, R4, 0x2 ;  /* 0x00000004a4027211 */ /* 0x004fe200078010ff */
[----:B------:R-:W-:-:S03]  /*f640*/  ULDC.64 UR8, c[0x0][0x208] ;  /* 0x0000820000087ab9 */ /* 0x000fc60000000a00 */
[----:B------:R-:W-:-:S05]  /*f650*/  LEA.HI.X R3, R164, R5, R183, 0x2, P0 ;  /* 0x00000005a4037211 */ /* 0x000fca00000f14b7 */
[----:B------:R0:W-:Y:S01]  /*f660*/  ST.E.64 desc[UR8][R2.64], R86 ;  /* 0x0000005602007985 */ /* 0x0001e2000c101b08 */
[----:B------:R-:W-:Y:S05]  /*f670*/  BRA `(.L_x_1218) ;  /* 0x0000000c00787947 */ /* 0x000fea0003800000 */
.L_x_1209:
[----:B------:R-:W0:Y:S01]  /*f680*/  LDC.64 R2, c[0x0][0xc00] ;  /* 0x00030000ff027b82 */ /* 0x000e220000000a00 */
[----:B------:R-:W-:Y:S01]  /*f690*/  R2UR UR11, R180 ;  /* 0x00000000b40b72ca */ /* 0x000fe200000e0000 */
[----:B------:R-:W-:Y:S01]  /*f6a0*/  ULDC.64 UR8, c[0x0][0xc00] ;  /* 0x0003000000087ab9 */ /* 0x000fe20000000a00 */
[----:B------:R-:W-:Y:S01]  /*f6b0*/  R2UR UR10, R161 ;  /* 0x00000000a10a72ca */ /* 0x000fe200000e0000 */
[----:B------:R-:W-:Y:S01]  /*f6c0*/  IMAD.MOV.U32 R7, RZ, RZ, RZ ;  /* 0x000000ffff077224 */ /* 0x000fe200078e00ff */
[----:B------:R-:W-:-:S03]  /*f6d0*/  ULDC.64 UR12, c[0x0][0x208] ;  /* 0x00008200000c7ab9 */ /* 0x000fc60000000a00 */
[----:B------:R-:W1:Y:S06]  /*f6e0*/  LDC.64 R4, c[0x0][0xc08] ;  /* 0x00030200ff047b82 */ /* 0x000e6c0000000a00 */
[----:B------:R-:W-:Y:S01]  /*f6f0*/  UIMAD.WIDE UR8, UR11, 0x4, UR8 ;  /* 0x000000040b0878a5 */ /* 0x000fe2000f8e0208 */
[----:B0-----:R-:W-:-:S05]  /*f700*/  ISETP.NE.U32.AND P0, PT, R2, RZ, PT ;  /* 0x000000ff0200720c */ /* 0x001fca0003f05070 */
[----:B------:R-:W-:Y:S01]  /*f710*/  IMAD.U32 R2, RZ, RZ, UR8 ;  /* 0x00000008ff027e24 */ /* 0x000fe2000f8e00ff */
[----:B------:R-:W-:Y:S01]  /*f720*/  R2UR UR4, R3 ;  /* 0x00000000030472ca */ /* 0x000fe200000e0000 */
[----:B------:R-:W-:Y:S01]  /*f730*/  IMAD.U32 R3, RZ, RZ, UR9 ;  /* 0x00000009ff037e24 */ /* 0x000fe2000f8e00ff */
[----:B-1----:R-:W-:-:S05]  /*f740*/  ISETP.NE.U32.AND P1, PT, R4, RZ, PT ;  /* 0x000000ff0400720c */ /* 0x002fca0003f25070 */
[----:B------:R-:W-:-:S06]  /*f750*/  VOTEU.ANY UP0, P0 ;  /* 0x00000000003f7886 */ /* 0x000fcc0000000100 */
[----:B------:R-:W-:Y:S01]  /*f760*/  UISETP.NE.AND.EX UP0, UPT, UR4, URZ, UPT, UP0 ;  /* 0x0000003f0400728c */ /* 0x000fe2000bf05300 */
[----:B------:R-:W-:Y:S01]  /*f770*/  R2UR UR4, R5 ;  /* 0x00000000050472ca */ /* 0x000fe200000e0000 */
[----:B------:R-:W-:-:S04]  /*f780*/  VOTEU.ANY UP1, P1 ;  /* 0x00000000003f7886 */ /* 0x000fc80000820100 */
[----:B------:R-:W-:-:S08]  /*f790*/  PLOP3.LUT P0, PT, PT, PT, UP0, 0x80, 0x0 ;  /* 0x000000000000781c */ /* 0x000fd00003f0f008 */
[----:B------:R-:W-:-:S06]  /*f7a0*/  UISETP.NE.AND.EX UP1, UPT, UR4, URZ, UPT, UP1 ;  /* 0x0000003f0400728c */ /* 0x000fcc000bf25310 */
[----:B------:R-:W-:Y:S01]  /*f7b0*/  PLOP3.LUT P1, PT, PT, PT, UP1, 0x80, 0x0 ;  /* 0x000000000000781c */ /* 0x000fe20003f2f018 */
[----:B------:R0:W5:Y:S01]  /*f7c0*/  @P0 LDG.E R7, desc[UR12][R2.64] ;  /* 0x0000000c02070981 */ /* 0x000162000c1e1900 */
[----:B------:R-:W-:Y:S02]  /*f7d0*/  ULDC UR4, c[0x0][0xa88] ;  /* 0x0002a20000047ab9 */ /* 0x000fe40000000800 */
[----:B------:R-:W-:Y:S01]  /*f7e0*/  IMAD.U32 R0, RZ, RZ, UR4 ;  /* 0x00000004ff007e24 */ /* 0x000fe2000f8e00ff */
[----:B------:R-:W-:Y:S02]  /*f7f0*/  @UP1 ULDC.64 UR8, c[0x0][0xc08] ;  /* 0x0003020000081ab9 */ /* 0x000fe40000000a00 */
[----:B------:R-:W-:Y:S02]  /*f800*/  @UP1 UIMAD.WIDE UR8, UR11, 0x4, UR8 ;  /* 0x000000040b0818a5 */ /* 0x000fe4000f8e0208 */
[----:B------:R-:W-:-:S04]  /*f810*/  UISETP.NE.AND UP1, UPT, UR10, URZ, UPT ;  /* 0x0000003f0a00728c */ /* 0x000fc8000bf25270 */
[----:B------:R-:W-:Y:S02]  /*f820*/  IMAD.U32 R4, RZ, RZ, UR8 ;  /* 0x00000008ff047e24 */ /* 0x000fe4000f8e00ff */
[----:B------:R-:W-:-:S05]  /*f830*/  IMAD.U32 R5, RZ, RZ, UR9 ;  /* 0x00000009ff057e24 */ /* 0x000fca000f8e00ff */
[----:B------:R-:W-:Y:S01]  /*f840*/  @!UP1 ULDC UR10, c[0x0][0xad4] ;  /* 0x0002b500000a9ab9 */ /* 0x000fe20000000800 */
[----:B------:R0:W5:Y:S01]  /*f850*/  @P1 LDG.E R0, desc[UR12][R4.64] ;  /* 0x0000000c04001981 */ /* 0x000162000c1e1900 */
[----:B------:R-:W-:Y:S01]  /*f860*/  IMAD.U32 R161, RZ, RZ, UR10 ;  /* 0x0000000affa17e24 */ /* 0x000fe2000f8e00ff */
[----:B------:R-:W-:Y:S06]  /*f870*/  @P1 BRA `(.L_x_1221) ;  /* 0x0000000000141947 */ /* 0x000fec0003800000 */
[----:B------:R-:W-:Y:S05]  /*f880*/  @!P0 BRA `(.L_x_1221) ;  /* 0x0000000000108947 */ /* 0x000fea0003800000 */
[----:B------:R-:W-:Y:S02]  /*f890*/  ULDC.64 UR8, c[0x0][0x208] ;  /* 0x0000820000087ab9 */ /* 0x000fe40000000a00 */
[----:B0-----:R-:W2:Y:S04]  /*f8a0*/  LDG.E R5, desc[UR8][R2.64] ;  /* 0x0000000802057981 */ /* 0x001ea8000c1e1900 */
[----:B-----5:R-:W2:Y:S02]  /*f8b0*/  LDG.E R0, desc[UR8][R2.64+0x4] ;  /* 0x0000040802007981 */ /* 0x020ea4000c1e1900 */
[----:B--2---:R-:W-:-:S07]  /*f8c0*/  IMAD.IADD R0, R0, 0x1, -R5 ;  /* 0x0000000100007824 */ /* 0x004fce00078e0a05 */
.L_x_1221:
[----:B------:R-:W-:Y:S01]  /*f8d0*/  R2UR UR4, R180 ;  /* 0x00000000b40472ca */ /* 0x000fe200000e0000 */
[----:B------:R-:W-:Y:S01]  /*f8e0*/  BSSY B1, `(.L_x_1222) ;  /* 0x0000042000017945 */ /* 0x000fe20003800000 */
[----:B-----5:R-:W-:Y:S02]  /*f8f0*/  R2UR UR20, R7 ;  /* 0x00000000071472ca */ /* 0x020fe400000e0000 */
[----:B------:R-:W-:-:S09]  /*f900*/  ISETP.GT.AND P0, PT, R204, 0x7f, PT ;  /* 0x0000007fcc00780c */ /* 0x000fd20003f04270 */
[----:B------:R-:W-:Y:S02]  /*f910*/  USHF.R.S32.HI UR8, URZ, 0x1f, UR4 ;  /* 0x0000001f3f087899 */ /* 0x000fe40008011404 */
[----:B------:R-:W-:Y:S02]  /*f920*/  USEL UR4, UR4, URZ, !UP0 ;  /* 0x0000003f04047287 */ /* 0x000fe4000c000000 */
[----:B------:R-:W-:Y:S02]  /*f930*/  USEL UR8, UR8, URZ, !UP0 ;  /* 0x0000003f08087287 */ /* 0x000fe4000c000000 */
[----:B------:R-:W-:Y:S01]  /*f940*/  USHF.R.S32.HI UR20, URZ, 0x1f, UR20 ;  /* 0x0000001f3f147899 */ /* 0x000fe20008011414 */
[----:B------:R-:W-:Y:S11]  /*f950*/  @P0 BRA `(.L_x_1223) ;  /* 0x0000000000e80947 */ /* 0x000ff60003800000 */
[----:B------:R-:W1:Y:S01]  /*f960*/  S2R R6, SR_TID.X ;  /* 0x0000000000067919 */ /* 0x000e620000002100 */
[----:B------:R-:W2:Y:S01]  /*f970*/  LDC R9, c[0x0][0xbe8] ;  /* 0x0002fa00ff097b82 */ /* 0x000ea20000000800 */
[----:B0-----:R-:W-:Y:S02]  /*f980*/  IMAD.U32 R3, RZ, RZ, UR39 ;  /* 0x00000027ff037e24 */ /* 0x001fe4000f8e00ff */
[----:B--2---:R-:W-:-:S03]  /*f990*/  IMAD R2, R0, R9, RZ ;  /* 0x0000000900027224 */ /* 0x004fc600078e02ff */
[----:B-1----:R-:W-:-:S04]  /*f9a0*/  IADD3 R6, R3, -0x80, R6 ;  /* 0xffffff8003067810 */ /* 0x002fc80007ffe006 */
[----:B------:R-:W-:-:S13]  /*f9b0*/  ISETP.GE.AND P0, PT, R6, R2, PT ;  /* 0x000000020600720c */ /* 0x000fda0003f06270 */
[----:B------:R-:W-:Y:S05]  /*f9c0*/  @P0 BRA `(.L_x_1223) ;  /* 0x0000000000cc0947 */ /* 0x000fea0003800000 */
[----:B------:R-:W-:Y:S01]  /*f9d0*/  ISETP.NE.AND P0, PT, R9, 0x1, PT ;  /* 0x000000010900780c */ /* 0x000fe20003f05270 */
[----:B------:R-:W-:Y:S01]  /*f9e0*/  UMOV UR18, 0x9b8 ;  /* 0x000009b800127882 */ /* 0x000fe20000000000 */
[----:B------:R-:W-:Y:S01]  /*f9f0*/  R2UR UR10, R161 ;  /* 0x00000000a10a72ca */ /* 0x000fe200000e0000 */
[----:B------:R-:W-:Y:S01]  /*fa00*/  IMAD.MOV.U32 R4, RZ, RZ, R6 ;  /* 0x000000ffff047224 */ /* 0x000fe200078e0006 */
[----:B------:R-:W-:Y:S01]  /*fa10*/  R2UR UR19, R163 ;  /* 0x00000000a31372ca */ /* 0x000fe200000e0000 */
[----:B------:R-:W-:Y:S01]  /*fa20*/  ULDC.64 UR22, c[0x0][0x208] ;  /* 0x0000820000167ab9 */ /* 0x000fe20000000a00 */
[----:B------:R-:W-:-:S07]  /*fa30*/  R2UR UR9, R162 ;  /* 0x00000000a20972ca */ /* 0x000fce00000e0000 */
[----:B------:R-:W0:Y:S02]  /*fa40*/  @P0 LDC R5, c[0x0][0xbec] ;  /* 0x0002fb00ff050b82 */ /* 0x000e240000000800 */
[----:B------:R-:W-:-:S04]  /*fa50*/  UISETP.GT.AND UP0, UPT, UR10, 0x1, UPT ;  /* 0x000000010a00788c */ /* 0x000fc8000bf04270 */
[----:B------:R-:W-:Y:S02]  /*fa60*/  USEL UR18, UR18, 0x978, UP0 ;  /* 0x0000097812127887 */ /* 0x000fe40008000000 */
[----:B------:R-:W1:Y:S01]  /*fa70*/  @P0 LDC R8, c[0x0][0xbf0] ;  /* 0x0002fc00ff080b82 */ /* 0x000e620000000800 */
[----:B------:R-:W-:-:S09]  /*fa80*/  USEL UR9, UR9, URZ, UP0 ;  /* 0x0000003f09097287 */ /* 0x000fd20008000000 */
[----:B------:R-:W-:Y:S01]  /*fa90*/  ULDC.64 UR10, c[0x0][UR18+0x218] ;  /* 0x00008600120a7abb */ /* 0x000fe20008000a00 */
[----:B------:R-:W-:Y:S01]  /*faa0*/  ULDC.64 UR12, c[0x0][UR18+0x220] ;  /* 0x00008800120c7abb */ /* 0x000fe20008000a00 */
[----:B------:R-:W-:Y:S02]  /*fab0*/  UIMAD.WIDE.U32 UR16, UR10, UR19, URZ ;  /* 0x000000130a1072a5 */ /* 0x000fe4000f8e003f */
[----:B------:R-:W-:Y:S01]  /*fac0*/  UIMAD UR19, UR11, UR19, URZ ;  /* 0x000000130b1372a4 */ /* 0x000fe2000f8e023f */
[----:B0-----:R-:W-:Y:S01]  /*fad0*/  @P0 IMAD.HI.U32 R5, R6, R5, RZ ;  /* 0x0000000506050227 */ /* 0x001fe200078e00ff */
[----:B------:R-:W-:Y:S02]  /*fae0*/  UIMAD UR13, UR13, UR4, URZ ;  /* 0x000000040d0d72a4 */ /* 0x000fe4000f8e023f */
[----:B------:R-:W-:Y:S01]  /*faf0*/  UIMAD.WIDE.U32 UR10, UR12, UR4, URZ ;  /* 0x000000040c0a72a5 */ /* 0x000fe2000f8e003f */
[----:B------:R-:W-:Y:S01]  /*fb00*/  IMAD.U32 R2, RZ, RZ, UR16 ;  /* 0x00000010ff027e24 */ /* 0x000fe2000f8e00ff */
[----:B------:R-:W-:-:S02]  /*fb10*/  UIADD3 UR19, UR17, UR19, URZ ;  /* 0x0000001311137290 */ /* 0x000fc4000fffe03f */
[----:B------:R-:W-:Y:S01]  /*fb20*/  IMAD.U32 R3, RZ, RZ, UR17 ;  /* 0x00000011ff037e24 */ /* 0x000fe2000f8e00ff */
[----:B------:R-:W-:Y:S01]  /*fb30*/  UIMAD UR13, UR12, UR8, UR13 ;  /* 0x000000080c0d72a4 */ /* 0x000fe2000f8e020d */
[----:B-1----:R-:W-:Y:S01]  /*fb40*/  @P0 SHF.R.U32.HI R4, RZ, R8, R5 ;  /* 0x00000008ff040219 */ /* 0x002fe20000011605 */
[----:B------:R-:W-:Y:S01]  /*fb50*/  ULDC.64 UR14, c[0x0][UR18+0x228] ;  /* 0x00008a00120e7abb */ /* 0x000fe20008000a00 */
[----:B------:R-:W-:Y:S01]  /*fb60*/  IADD3 R3, P0, P1, R2, UR10, R7 ;  /* 0x0000000a02037c10 */ /* 0x000fe2000f91e007 */
[----:B------:R-:W-:Y:S01]  /*fb70*/  UIADD3 UR13, UR11, UR13, URZ ;  /* 0x0000000d0b0d7290 */ /* 0x000fe2000fffe03f */
[----:B------:R-:W-:Y:S01]  /*fb80*/  IMAD.U32 R2, RZ, RZ, UR20 ;  /* 0x00000014ff027e24 */ /* 0x000fe2000f8e00ff */
[----:B------:R-:W-:Y:S01]  /*fb90*/  UIMAD.WIDE.U32 UR16, UR14, UR9, URZ ;  /* 0x000000090e1072a5 */ /* 0x000fe2000f8e003f */
[----:B------:R-:W-:Y:S01]  /*fba0*/  IMAD.MOV R5, RZ, RZ, -R4 ;  /* 0x000000ffff057224 */ /* 0x000fe200078e0a04 */
[----:B------:R-:W-:Y:S01]  /*fbb0*/  UIMAD UR9, UR15, UR9, URZ ;  /* 0x000000090f0972a4 */ /* 0x000fe2000f8e023f */
[----:B------:R-:W-:Y:S01]  /*fbc0*/  IMAD.U32 R11, RZ, RZ, UR19 ;  /* 0x00000013ff0b7e24 */ /* 0x000fe2000f8e00ff */
[----:B------:R-:W-:Y:S01]  /*fbd0*/  ULDC.64 UR10, c[0x0][UR18+0x210] ;  /* 0x00008400120a7abb */ /* 0x000fe20008000a00 */
[----:B------:R-:W-:Y:S01]  /*fbe0*/  IMAD R5, R9, R5, R6 ;  /* 0x0000000509057224 */ /* 0x000fe200078e0206 */
[----:B------:R-:W-:-:S02]  /*fbf0*/  UIADD3 UR9, UR17, UR9, URZ ;  /* 0x0000000911097290 */ /* 0x000fc4000fffe03f */
[----:B------:R-:W-:Y:S01]  /*fc00*/  IADD3.X R6, R11, UR13, R2, P0, P1 ;  /* 0x0000000d0b067c10 */ /* 0x000fe200087e2402 */
[----:B------:R-:W-:Y:S01]  /*fc10*/  IMAD R9, R5, UR11, RZ ;  /* 0x0000000b05097c24 */ /* 0x000fe2000f8e02ff */
[----:B------:R-:W-:Y:S01]  /*fc20*/  IADD3 R2, P0, P1, R4, UR16, R3 ;  /* 0x0000001004027c10 */ /* 0x000fe2000f91e003 */
[----:B------:R-:W-:Y:S01]  /*fc30*/  ULDC.64 UR12, c[0x0][0xba8] ;  /* 0x0002ea00000c7ab9 */ /* 0x000fe20000000a00 */
[----:B------:R-:W-:Y:S01]  /*fc40*/  SHF.R.S32.HI R3, RZ, 0x1f, R4 ;  /* 0x0000001fff037819 */ /* 0x000fe20000011404 */
[----:B------:R-:W-:Y:S01]  /*fc50*/  @!UP0 ULDC UR12, c[0x0][0xb50] ;  /* 0x0002d400000c8ab9 */ /* 0x000fe20000000800 */
[----:B------:R-:W-:Y:S01]  /*fc60*/  SHF.R.S32.HI R4, RZ, 0x1f, R5 ;  /* 0x0000001fff047819 */ /* 0x000fe20000011405 */
[----:B------:R-:W-:Y:S01]  /*fc70*/  @!UP0 ULDC UR13, c[0x0][0xb54] ;  /* 0x0002d500000d8ab9 */ /* 0x000fe20000000800 */
[----:B------:R-:W-:-:S03]  /*fc80*/  IADD3.X R3, R3, UR9, R6, P0, P1 ;  /* 0x0000000903037c10 */ /* 0x000fc600087e2406 */
[----:B------:R-:W-:Y:S02]  /*fc90*/  IMAD R9, R4, UR10, R9 ;  /* 0x0000000a04097c24 */ /* 0x000fe4000f8e0209 */
[----:B------:R-:W-:-:S04]  /*fca0*/  IMAD.WIDE.U32 R2, R5, UR10, R2 ;  /* 0x0000000a05027c25 */ /* 0x000fc8000f8e0002 */
[----:B------:R-:W-:Y:S01]  /*fcb0*/  IMAD.IADD R3, R3, 0x1, R9 ;  /* 0x0000000103037824 */ /* 0x000fe200078e0209 */
[----:B------:R-:W-:-:S04]  /*fcc0*/  LEA R4, P0, R2, UR12, 0x2 ;  /* 0x0000000c02047c11 */ /* 0x000fc8000f8010ff */
[----:B------:R-:W-:Y:S01]  /*fcd0*/  LEA.HI.X R5, R2, UR13, R3, 0x2, P0 ;  /* 0x0000000d02057c11 */ /* 0x000fe200080f1403 */
[----:B------:R-:W-:-:S05]  /*fce0*/  IMAD.MOV.U32 R3, RZ, RZ, -0x800000 ;  /* 0xff800000ff037424 */ /* 0x000fca00078e00ff */
[----:B------:R1:W-:Y:S03]  /*fcf0*/  STG.E desc[UR22][R4.64], R3 ;  /* 0x0000000304007986 */ /* 0x0003e6000c101916 */
.L_x_1223:
[----:B------:R-:W-:Y:S05]  /*fd00*/  BSYNC B1 ;  /* 0x0000000000017941 */ /* 0x000fea0003800000 */
.L_x_1222:
[----:B------:R-:W-:-:S13]  /*fd10*/  R2UR UR9, R161 ;  /* 0x00000000a10972ca */ /* 0x000fda00000e0000 */
[----:B------:R-:W-:-:S06]  /*fd20*/  UISETP.GT.AND UP0, UPT, UR9, 0x1, UPT ;  /* 0x000000010900788c */ /* 0x000fcc000bf04270 */
[----:B------:R-:W-:-:S13]  /*fd30*/  PLOP3.LUT P0, PT, PT, PT, UP0, 0x80, 0x0 ;  /* 0x000000000000781c */ /* 0x000fda0003f0f008 */
[----:B------:R-:W-:Y:S05]  /*fd40*/  @P0 BRA `(.L_x_1218) ;  /* 0x0000000400c40947 */ /* 0x000fea0003800000 */
[----:B------:R-:W2:Y:S01]  /*fd50*/  LDC R11, c[0x0][0xbe8] ;  /* 0x0002fa00ff0b7b82 */ /* 0x000ea20000000800 */
[C---:B------:R-:W-:Y:S01]  /*fd60*/  R2UR UR10, R7.reuse ;  /* 0x00000000070a72ca */ /* 0x040fe200000e0000 */
[----:B------:R-:W-:Y:S01]  /*fd70*/  ULDC.64 UR12, c[0x0][0xaa0] ;  /* 0x0002a800000c7ab9 */ /* 0x000fe20000000a00 */
[----:B------:R-:W-:Y:S01]  /*fd80*/  R2UR UR14, R7 ;  /* 0x00000000070e72ca */ /* 0x000fe200000e0000 */
[----:B------:R-:W-:Y:S01]  /*fd90*/  UIMAD UR9, UR20, UR12, URZ ;  /* 0x0000000c140972a4 */ /* 0x000fe2000f8e023f */
[----:B------:R-:W-:Y:S01]  /*fda0*/  R2UR UR15, R163 ;  /* 0x00000000a30f72ca */ /* 0x000fe200000e0000 */
[----:B0-----:R-:W-:Y:S01]  /*fdb0*/  IMAD R2, R160, 0x20, R179 ;  /* 0x00000020a0027824 */ /* 0x001fe200078e02b3 */
[----:B------:R-:W-:Y:S03]  /*fdc0*/  BSSY B1, `(.L_x_1224) ;  /* 0x000003c000017945 */ /* 0x000fe60003800000 */
[----:B------:R-:W-:-:S04]  /*fdd0*/  VIADD R6, R2, UR39 ;  /* 0x0000002702067c36 */ /* 0x000fc80008000000 */
[----:B------:R-:W-:Y:S01]  /*fde0*/  UIMAD.WIDE.U32 UR10, UR10, UR12, URZ ;  /* 0x0000000c0a0a72a5 */ /* 0x000fe2000f8e003f */
[----:B-1----:R-:W-:Y:S01]  /*fdf0*/  IMAD.MOV.U32 R5, RZ, RZ, R6 ;  /* 0x000000ffff057224 */ /* 0x002fe200078e0006 */
[----:B------:R-:W-:-:S03]  /*fe00*/  UIMAD UR9, UR14, UR13, UR9 ;  /* 0x0000000d0e0972a4 */ /* 0x000fc6000f8e0209 */
[----:B------:R-:W-:Y:S01]  /*fe10*/  ULDC.64 UR12, c[0x0][0xae8] ;  /* 0x0002ba00000c7ab9 */ /* 0x000fe20000000a00 */
[----:B------:R-:W-:Y:S01]  /*fe20*/  UIADD3 UR11, UR11, UR9, URZ ;  /* 0x000000090b0b7290 */ /* 0x000fe2000fffe03f */
[----:B--2---:R-:W-:-:S03]  /*fe30*/  ISETP.NE.AND P0, PT, R11, 0x1, PT ;  /* 0x000000010b00780c */ /* 0x004fc60003f05270 */
[----:B------:R-:W-:-:S04]  /*fe40*/  UIMAD.WIDE.U32 UR10, UR15, UR12, UR10 ;  /* 0x0000000c0f0a72a5 */ /* 0x000fc8000f8e000a */
[----:B------:R-:W-:-:S03]  /*fe50*/  UIMAD UR9, UR15, UR13, UR11 ;  /* 0x0000000d0f0972a4 */ /* 0x000fc6000f8e020b */
[----:B------:R-:W-:Y:S02]  /*fe60*/  ULDC.64 UR12, c[0x0][0xaf0] ;  /* 0x0002bc00000c7ab9 */ /* 0x000fe40000000a00 */
[----:B------:R-:W-:Y:S01]  /*fe70*/  UIMAD UR8, UR8, UR12, URZ ;  /* 0x0000000c080872a4 */ /* 0x000fe2000f8e023f */
[----:B------:R-:W0:Y:S03]  /*fe80*/  @P0 LDC R3, c[0x0][0xbec] ;  /* 0x0002fb00ff030b82 */ /* 0x000e260000000800 */
[----:B------:R-:W-:-:S03]  /*fe90*/  UIMAD UR11, UR4, UR13, UR8 ;  /* 0x0000000d040b72a4 */ /* 0x000fc6000f8e0208 */
[----:B------:R-:W-:Y:S02]  /*fea0*/  UMOV UR8, UR10 ;  /* 0x0000000a00087c82 */ /* 0x000fe40008000000 */
[----:B------:R-:W-:Y:S01]  /*feb0*/  UIMAD.WIDE.U32 UR8, UR4, UR12, UR8 ;  /* 0x0000000c040872a5 */ /* 0x000fe2000f8e0008 */
[----:B------:R-:W1:Y:S03]  /*fec0*/  @P0 LDC R7, c[0x0][0xbf0] ;  /* 0x0002fc00ff070b82 */ /* 0x000e660000000800 */
[----:B------:R-:W-:-:S03]  /*fed0*/  UIADD3 UR4, UR9, UR11, URZ ;  /* 0x0000000b09047290 */ /* 0x000fc6000fffe03f */
[----:B------:R-:W-:Y:S01]  /*fee0*/  ULDC.64 UR10, c[0x0][0xae0] ;  /* 0x0002b800000a7ab9 */ /* 0x000fe20000000a00 */
[----:B0-----:R-:W-:-:S04]  /*fef0*/  @P0 IMAD.HI.U32 R2, R6, R3, RZ ;  /* 0x0000000306020227 */ /* 0x001fc800078e00ff */
[----:B------:R-:W-:Y:S02]  /*ff00*/  IMAD.U32 R3, RZ, RZ, UR9 ;  /* 0x00000009ff037e24 */ /* 0x000fe4000f8e00ff */
[----:B------:R-:W-:Y:S01]  /*ff10*/  IMAD.U32 R3, RZ, RZ, UR4 ;  /* 0x00000004ff037e24 */ /* 0x000fe2000f8e00ff */
[----:B-1----:R-:W-:-:S04]  /*ff20*/  @P0 SHF.R.U32.HI R5, RZ, R7, R2 ;  /* 0x00000007ff050219 */ /* 0x002fc80000011602 */
[--C-:B------:R-:W-:Y:S01]  /*ff30*/  SHF.R.S32.HI R2, RZ, 0x1f, R5.reuse ;  /* 0x0000001fff027819 */ /* 0x100fe20000011405 */
[----:B------:R-:W-:-:S04]  /*ff40*/  IMAD.MOV R7, RZ, RZ, -R5 ;  /* 0x000000ffff077224 */ /* 0x000fc800078e0a05 */
[----:B------:R-:W-:Y:S02]  /*ff50*/  IMAD R4, R2, UR10, RZ ;  /* 0x0000000a02047c24 */ /* 0x000fe4000f8e02ff */
[----:B------:R-:W-:Y:S02]  /*ff60*/  IMAD R7, R11, R7, R6 ;  /* 0x000000070b077224 */ /* 0x000fe400078e0206 */
[----:B------:R-:W-:Y:S01]  /*ff70*/  IMAD.U32 R2, RZ, RZ, UR8 ;  /* 0x00000008ff027e24 */ /* 0x000fe2000f8e00ff */
[----:B------:R-:W-:Y:S01]  /*ff80*/  ULDC.64 UR8, c[0x0][0xad8] ;  /* 0x0002b60000087ab9 */ /* 0x000fe20000000a00 */
[C---:B------:R-:W-:Y:S01]  /*ff90*/  IMAD R9, R5.reuse, UR11, R4 ;  /* 0x0000000b05097c24 */ /* 0x040fe2000f8e0204 */
[----:B------:R-:W-:Y:S01]  /*ffa0*/  SHF.R.S32.HI R4, RZ, 0x1f, R7 ;  /* 0x0000001fff047819 */ /* 0x000fe20000011407 */
[----:B------:R-:W-:-:S04]  /*ffb0*/  IMAD.WIDE.U32 R2, R5, UR10, R2 ;  /* 0x0000000a05027c25 */ /* 0x000fc8000f8e0002 */
[----:B------:R-:W-:Y:S02]  /*ffc0*/  IMAD.IADD R3, R3, 0x1, R9 ;  /* 0x0000000103037824 */ /* 0x000fe400078e0209 */
[----:B------:R-:W-:Y:S02]  /*ffd0*/  IMAD R4, R4, UR8, RZ ;  /* 0x0000000804047c24 */ /* 0x000fe4000f8e02ff */
[----:B------:R-:W-:Y:S02]  /*ffe0*/  VIADD R6, R179, UR39 ;  /* 0x00000027b3067c36 */ /* 0x000fe40008000000 */
[----:B------:R-:W-:Y:S02]  /*fff0*/  IMAD R11, R0, R11, RZ ;  /* 0x0000000b000b7224 */ /* 0x000fe400078e02ff */
[C---:B------:R-:W-:Y:S02]  /*10000*/  IMAD R5, R7.reuse, UR9, R4 ;  /* 0x0000000907057c24 */ /* 0x040fe4000f8e0204 */
[----:B------:R-:W-:Y:S01]  /*10010*/  IMAD.WIDE.U32 R2, R7, UR8, R2 ;  /* 0x0000000807027c25 */ /* 0x000fe2000f8e0002 */
[----:B------:R-:W-:Y:S01]  /*10020*/  ISETP.GE.AND P2, PT, R6, R11, PT ;  /* 0x0000000b0600720c */ /* 0x000fe20003f46270 */
[----:B------:R-:W-:-:S02]  /*10030*/  ULDC.64 UR8, c[0x0][0xa80] ;  /* 0x0002a00000087ab9 */ /* 0x000fc40000000a00 */
[----:B------:R-:W-:Y:S01]  /*10040*/  VIADD R0, R6, 0x20 ;  /* 0x0000002006007836 */ /* 0x000fe20000000000 */
[----:B------:R-:W-:Y:S01]  /*10050*/  LEA R4, P3, R2, UR8, 0x1 ;  /* 0x0000000802047c11 */ /* 0x000fe2000f8608ff */
[----:B------:R-:W-:-:S03]  /*10060*/  IMAD.IADD R3, R3, 0x1, R5 ;  /* 0x0000000103037824 */ /* 0x000fc600078e0205 */
[-C--:B------:R-:W-:Y:S01]  /*10070*/  ISETP.GE.AND P1, PT, R0, R11.reuse, PT ;  /* 0x0000000b0000720c */ /* 0x080fe20003f26270 */
[----:B------:R-:W-:Y:S01]  /*10080*/  VIADD R0, R6, 0x40 ;  /* 0x0000004006007836 */ /* 0x000fe20000000000 */
[----:B------:R-:W-:Y:S02]  /*10090*/  LEA.HI.X R5, R2, UR9, R3, 0x1, P3 ;  /* 0x0000000902057c11 */ /* 0x000fe400098f0c03 */
[----:B------:R0:W1:Y:S02]  /*100a0*/  SHFL.IDX PT, R2, R4, RZ, 0x181f ;  /* 0x00181fff04027589 */ /* 0x00006400000e0000 */
[----:B------:R-:W-:Y:S02]  /*100b0*/  ISETP.GE.AND P0, PT, R0, R11, PT ;  /* 0x0000000b0000720c */ /* 0x000fe40003f06270 */
[----:B------:R0:W2:Y:S01]  /*100c0*/  SHFL.IDX PT, R0, R5, RZ, 0x181f ;  /* 0x00181fff05007589 */ /* 0x0000a200000e0000 */
[----:B------:R-:W-:Y:S10]  /*100d0*/  @P2 BRA `(.L_x_1225) ;  /* 0x0000000000282947 */ /* 0x000ff40003800000 */
[----:B------:R-:W-:Y:S01]  /*100e0*/  ULDC UR4, c[0x0][0xac8] ;  /* 0x0002b20000047ab9 */ /* 0x000fe20000000800 */
[----:B------:R-:W-:Y:S01]  /*100f0*/  ULDC.64 UR8, c[0x0][0x208] ;  /* 0x0000820000087ab9 */ /* 0x000fe20000000a00 */
[----:B------:R-:W-:Y:S02]  /*10100*/  ISETP.GE.AND P4, PT, R22, UR4, PT ;  /* 0x0000000416007c0c */ /* 0x000fe4000bf86270 */
[----:B------:R-:W-:-:S11]  /*10110*/  ISETP.GE.AND P5, PT, R23, UR4, PT ;  /* 0x0000000417007c0c */ /* 0x000fd6000bfa6270 */
[CC--:B-1----:R-:W-:Y:S02]  /*10120*/  @!P4 LEA R8, P2, R22.reuse, R2.reuse, 0x1 ;  /* 0x000000021608c211 */ /* 0x0c2fe400078408ff */
[C---:B------:R-:W-:Y:S02]  /*10130*/  @!P5 LEA R2, P3, R23.reuse, R2, 0x1 ;  /* 0x000000021702d211 */ /* 0x040fe400078608ff */
[-C--:B--2---:R-:W-:Y:S02]  /*10140*/  @!P4 LEA.HI.X R9, R22, R0.reuse, R203, 0x1, P2 ;  /* 0x000000001609c211 */ /* 0x084fe400010f0ccb */
[----:B------:R-:W-:-:S03]  /*10150*/  @!P5 LEA.HI.X R3, R23, R0, R202, 0x1, P3 ;  /* 0x000000001703d211 */ /* 0x000fc600018f0cca */
[----:B------:R3:W-:Y:S04]  /*10160*/  @!P4 ST.E.128 desc[UR8][R8.64], RZ ;  /* 0x000000ff0800c985 */ /* 0x0007e8000c101d08 */
[----:B------:R3:W-:Y:S02]  /*10170*/  @!P5 ST.E.128 desc[UR8][R2.64], RZ ;  /* 0x000000ff0200d985 */ /* 0x0007e4000c101d08 */
.L_x_1225:
[----:B------:R-:W-:Y:S05]  /*10180*/  BSYNC B1 ;  /* 0x0000000000017941 */ /* 0x000fea0003800000 */
.L_x_1224:
[----:B--2---:R2:W4:Y:S01]  /*10190*/  SHFL.IDX PT, R0, R5, 0x1, 0x181f ;  /* 0x00381f0005007f89 */ /* 0x00452200000e0000 */
[----:B------:R-:W-:Y:S03]  /*101a0*/  BSSY B1, `(.L_x_1226) ;  /* 0x000000d000017945 */ /* 0x000fe60003800000 */
[----:B-1-3--:R2:W1:Y:S01]  /*101b0*/  SHFL.IDX PT, R2, R4, 0x1, 0x181f ;  /* 0x00381f0004027f89 */ /* 0x00a46200000e0000 */
[----:B------:R-:W-:Y:S05]  /*101c0*/  @P1 BRA `(.L_x_1227) ;  /* 0x0000000000281947 */ /* 0x000fea0003800000 */
[----:B------:R-:W-:Y:S01]  /*101d0*/  ULDC UR4, c[0x0][0xac8] ;  /* 0x0002b20000047ab9 */ /* 0x000fe20000000800 */
[----:B------:R-:W-:Y:S01]  /*101e0*/  ULDC.64 UR8, c[0x0][0x208] ;  /* 0x0000820000087ab9 */ /* 0x000fe20000000a00 */
[----:B------:R-:W-:Y:S02]  /*101f0*/  ISETP.GE.AND P3, PT, R22, UR4, PT ;  /* 0x0000000416007c0c */ /* 0x000fe4000bf66270 */
[----:B------:R-:W-:-:S11]  /*10200*/  ISETP.GE.AND P4, PT, R23, UR4, PT ;  /* 0x0000000417007c0c */ /* 0x000fd6000bf86270 */
[CC--:B-1----:R-:W-:Y:S02]  /*10210*/  @!P3 LEA R8, P1, R22.reuse, R2.reuse, 0x1 ;  /* 0x000000021608b211 */ /* 0x0c2fe400078208ff */
[C---:B------:R-:W-:Y:S02]  /*10220*/  @!P4 LEA R2, P2, R23.reuse, R2, 0x1 ;  /* 0x000000021702c211 */ /* 0x040fe400078408ff */
[-C--:B----4-:R-:W-:Y:S02]  /*10230*/  @!P3 LEA.HI.X R9, R22, R0.reuse, R203, 0x1, P1 ;  /* 0x000000001609b211 */ /* 0x090fe400008f0ccb */
[----:B------:R-:W-:-:S03]  /*10240*/  @!P4 LEA.HI.X R3, R23, R0, R202, 0x1, P2 ;  /* 0x000000001703c211 */ /* 0x000fc600010f0cca */
[----:B------:R3:W-:Y:S04]  /*10250*/  @!P3 ST.E.128 desc[UR8][R8.64], RZ ;  /* 0x000000ff0800b985 */ /* 0x0007e8000c101d08 */
[----:B------:R3:W-:Y:S02]  /*10260*/  @!P4 ST.E.128 desc[UR8][R2.64], RZ ;  /* 0x000000ff0200c985 */ /* 0x0007e4000c101d08 */
.L_x_1227:
[----:B------:R-:W-:Y:S05]  /*10270*/  BSYNC B1 ;  /* 0x0000000000017941 */ /* 0x000fea0003800000 */
.L_x_1226:
[----:B----4-:R4:W0:Y:S01]  /*10280*/  SHFL.IDX PT, R0, R5, 0x2, 0x181f ;  /* 0x00581f0005007f89 */ /* 0x01082200000e0000 */
        /* <DEDUP_REMOVED lines=9> */
[-C--:B0-----:R-:W-:Y:S02]  /*10320*/  @!P2 LEA.HI.X R9, R22, R0.reuse, R203, 0x1, P0 ;  /* 0x000000001609a211 */ /* 0x081fe400000f0ccb */
[----:B------:R-:W-:-:S03]  /*10330*/  @!P3 LEA.HI.X R3, R23, R0, R202, 0x1, P1 ;  /* 0x000000001703b211 */ /* 0x000fc600008f0cca */
[----:B------:R3:W-:Y:S04]  /*10340*/  @!P2 ST.E.128 desc[UR8][R8.64], RZ ;  /* 0x000000ff0800a985 */ /* 0x0007e8000c101d08 */
[----:B------:R3:W-:Y:S02]  /*10350*/  @!P3 ST.E.128 desc[UR8][R2.64], RZ ;  /* 0x000000ff0200b985 */ /* 0x0007e4000c101d08 */
.L_x_1229:
[----:B------:R-:W-:Y:S05]  /*10360*/  BSYNC B1 ;  /* 0x0000000000017941 */ /* 0x000fea0003800000 */
.L_x_1228:
[----:B0-----:R-:W-:Y:S01]  /*10370*/  VIADD R0, R6, 0x60 ;  /* 0x0000006006007836 */ /* 0x001fe20000000000 */
[----:B--2-4-:R-:W2:Y:S04]  /*10380*/  SHFL.IDX PT, R5, R5, 0x3, 0x181f ;  /* 0x00781f0005057f89 */ /* 0x014ea800000e0000 */
[----:B------:R-:W-:Y:S01]  /*10390*/  ISETP.GE.AND P0, PT, R0, R11, PT ;  /* 0x0000000b0000720c */ /* 0x000fe20003f06270 */
[----:B-1-3--:R3:W4:-:S12]  /*103a0*/  SHFL.IDX PT, R2, R4, 0x3, 0x181f ;  /* 0x00781f0004027f89 */ /* 0x00a71800000e0000 */
[----:B---3--:R-:W-:Y:S05]  /*103b0*/  @P0 BRA `(.L_x_1218) ;  /* 0x0000000000280947 */ /* 0x008fea0003800000 */
[----:B------:R-:W-:Y:S01]  /*103c0*/  ULDC UR4, c[0x0][0xac8] ;  /* 0x0002b20000047ab9 */ /* 0x000fe20000000800 */
[----:B------:R-:W-:Y:S01]  /*103d0*/  ULDC.64 UR8, c[0x0][0x208] ;  /* 0x0000820000087ab9 */ /* 0x000fe20000000a00 */
[----:B------:R-:W-:Y:S02]  /*103e0*/  ISETP.GE.AND P2, PT, R22, UR4, PT ;  /* 0x0000000416007c0c */ /* 0x000fe4000bf46270 */
[----:B------:R-:W-:-:S11]  /*103f0*/  ISETP.GE.AND P3, PT, R23, UR4, PT ;  /* 0x0000000417007c0c */ /* 0x000fd6000bf66270 */
[CC--:B----4-:R-:W-:Y:S02]  /*10400*/  @!P2 LEA R6, P0, R22.reuse, R2.reuse, 0x1 ;  /* 0x000000021606a211 */ /* 0x0d0fe400078008ff */
[C---:B------:R-:W-:Y:S02]  /*10410*/  @!P3 LEA R2, P1, R23.reuse, R2, 0x1 ;  /* 0x000000021702b211 */ /* 0x040fe400078208ff */
[-C--:B--2---:R-:W-:Y:S02]  /*10420*/  @!P2 LEA.HI.X R7, R22, R5.reuse, R203, 0x1, P0 ;  /* 0x000000051607a211 */ /* 0x084fe400000f0ccb */
[----:B------:R-:W-:-:S03]  /*10430*/  @!P3 LEA.HI.X R3, R23, R5, R202, 0x1, P1 ;  /* 0x000000051703b211 */ /* 0x000fc600008f0cca */
[----:B------:R3:W-:Y:S04]  /*10440*/  @!P2 ST.E.128 desc[UR8][R6.64], RZ ;  /* 0x000000ff0600a985 */ /* 0x0007e8000c101d08 */
[----:B------:R3:W-:Y:S02]  /*10450*/  @!P3 ST.E.128 desc[UR8][R2.64], RZ ;  /* 0x000000ff0200b985 */ /* 0x0007e4000c101d08 */
.L_x_1218:
[----:B------:R-:W-:Y:S05]  /*10460*/  BSYNC B0 ;  /* 0x0000000000007941 */ /* 0x000fea0003800000 */
.L_x_1208:
[----:B------:R-:W-:Y:S02]  /*10470*/  ULDC UR4, c[0x0][0xc3c] ;  /* 0x00030f0000047ab9 */ /* 0x000fe40000000800 */
[----:B------:R-:W-:-:S06]  /*10480*/  UISETP.GE.AND UP0, UPT, UR7, UR4, UPT ;  /* 0x000000040700728c */ /* 0x000fcc000bf06270 */
[----:B------:R-:W-:-:S13]  /*10490*/  PLOP3.LUT P0, PT, PT, PT, UP0, 0x80, 0x0 ;  /* 0x000000000000781c */ /* 0x000fda0003f0f008 */
[----:B------:R-:W-:Y:S05]  /*104a0*/  @!P0 BRA `(.L_x_1230) ;  /* 0xffffff0800d88947 */ /* 0x000fea000383ffff */
[----:B------:R-:W-:Y:S05]  /*104b0*/  EXIT ;  /* 0x000000000000794d */ /* 0x000fea0003800000 */
.L_x_1125:
        /* <DEDUP_REMOVED lines=20> */
.L_x_1231:
[----:B------:R-:W-:Y:S01]  /*10600*/  LOP3.LUT R0, R6, 0x1f, RZ, 0xc0, !PT ;  /* 0x0000001f06007812 */ /* 0x000fe200078ec0ff */
[----:B------:R-:W-:Y:S01]  /*10610*/  ULDC UR4, c[0x0][0xc3c] ;  /* 0x00030f0000047ab9 */ /* 0x000fe20000000800 */
[----:B------:R-:W-:Y:S01]  /*10620*/  ULDC.64 UR6, c[0x0][0x208] ;  /* 0x0000820000067ab9 */ /* 0x000fe20000000a00 */
[----:B------:R-:W-:Y:S01]  /*10630*/  IMAD.MOV.U32 R8, RZ, RZ, RZ ;  /* 0x000000ffff087224 */ /* 0x000fe200078e00ff */
[----:B------:R-:W-:Y:S01]  /*10640*/  ISETP.NE.AND P0, PT, R0, 0x1f, PT ;  /* 0x0000001f0000780c */ /* 0x000fe20003f05270 */
[----:B------:R-:W-:-:S03]  /*10650*/  ULDC UR5, c[0x0][0xc38] ;  /* 0x00030e0000057ab9 */ /* 0x000fc60000000800 */
[----:B------:R-:W-:-:S13]  /*10660*/  ISETP.GE.OR P1, PT, R0, UR4, !P0 ;  /* 0x0000000400007c0c */ /* 0x000fda000c726670 */
[----:B0-----:R-:W0:Y:S08]  /*10670*/  @!P1 LDC.64 R2, c[0x0][0xc80] ;  /* 0x00032000ff029b82 */ /* 0x001e300000000a00 */
[----:B------:R-:W1:Y:S01]  /*10680*/  @!P1 LDC.64 R4, c[0x0][0xc78] ;  /* 0x00031e00ff049b82 */ /* 0x000e620000000a00 */
[----:B0-----:R-:W-:-:S05]  /*10690*/  @!P1 IMAD.WIDE.U32 R2, R0, 0x4, R2 ;  /* 0x0000000400029825 */ /* 0x001fca00078e0002 */
[----:B------:R1:W2:Y:S02]  /*106a0*/  @!P1 LDG.E R7, desc[UR6][R2.64] ;  /* 0x0000000602079981 */ /* 0x0002a4000c1e1900 */
[----:B-1----:R-:W-:-:S05]  /*106b0*/  @!P1 IMAD.WIDE.U32 R2, R0, 0x4, R4 ;  /* 0x0000000400029825 */ /* 0x002fca00078e0004 */
[----:B------:R-:W2:Y:S01]  /*106c0*/  @!P1 LDG.E R8, desc[UR6][R2.64] ;  /* 0x0000000602089981 */ /* 0x000ea2000c1e1900 */
[C---:B------:R-:W-:Y:S01]  /*106d0*/  ISETP.NE.AND P1, PT, R0.reuse, RZ, PT ;  /* 0x000000ff0000720c */ /* 0x040fe20003f25270 */
[----:B------:R-:W0:Y:S01]  /*106e0*/  S2UR UR6, SR_CTAID.X ;  /* 0x00000000000679c3 */ /* 0x000e220000002500 */
[C---:B------:R-:W-:Y:S01]  /*106f0*/  ISETP.GE.U32.AND P2, PT, R0.reuse, 0x2, PT ;  /* 0x000000020000780c */ /* 0x040fe20003f46070 */
[----:B------:R-:W-:Y:S01]  /*10700*/  UMOV UR4, URZ ;  /* 0x0000003f00047c82 */ /* 0x000fe20008000000 */
[C---:B------:R-:W-:Y:S02]  /*10710*/  ISETP.GE.U32.AND P3, PT, R0.reuse, 0x4, PT ;  /* 0x000000040000780c */ /* 0x040fe40003f66070 */
[C---:B------:R-:W-:Y:S02]  /*10720*/  ISETP.GE.U32.AND P4, PT, R0.reuse, 0x8, PT ;  /* 0x000000080000780c */ /* 0x040fe40003f86070 */
[----:B------:R-:W-:Y:S01]  /*10730*/  ISETP.GE.U32.AND P5, PT, R0, 0x10, PT ;  /* 0x000000100000780c */ /* 0x000fe20003fa6070 */
[----:B--2---:R-:W-:-:S05]  /*10740*/  IMAD R4, R7, R8, RZ ;  /* 0x0000000807047224 */ /* 0x004fca00078e02ff */
        /* <DEDUP_REMOVED lines=15> */
[----:B------:R-:W1:Y:S02]  /*10840*/  SHFL.IDX PT, R3, R5, 0x1f, 0x1f ;  /* 0x03e01f0005037f89 */ /* 0x000e6400000e0000 */
[----:B-1----:R-:W-:-:S04]  /*10850*/  IMAD R9, R3, UR5, RZ ;  /* 0x0000000503097c24 */ /* 0x002fc8000f8e02ff */
[----:B------:R-:W-:Y:S01]  /*10860*/  IMAD.MOV.U32 R4, RZ, RZ, R9 ;  /* 0x000000ffff047224 */ /* 0x000fe200078e0009 */
[----:B0-----:R-:W-:-:S13]  /*10870*/  ISETP.GT.AND P6, PT, R9, UR6, PT ;  /* 0x0000000609007c0c */ /* 0x001fda000bfc4270 */
[----:B------:R-:W-:Y:S05]  /*10880*/  @P6 BRA `(.L_x_1233) ;  /* 0x0000000000ac6947 */ /* 0x000fea0003800000 */
[----:B------:R-:W-:Y:S01]  /*10890*/  IMAD.MOV.U32 R9, RZ, RZ, R4 ;  /* 0x000000ffff097224 */ /* 0x000fe200078e0004 */
[----:B------:R-:W-:Y:S01]  /*108a0*/  UMOV UR4, URZ ;  /* 0x0000003f00047c82 */ /* 0x000fe20008000000 */
[----:B------:R-:W-:-:S05]  /*108b0*/  ULDC UR5, c[0x0][0xc38] ;  /* 0x00030e0000057ab9 */ /* 0x000fca0000000800 */
.L_x_1235:
[----:B------:R-:W0:Y:S01]  /*108c0*/  LDC R2, c[0x0][0xc3c] ;  /* 0x00030f00ff027b82 */ /* 0x000e220000000800 */
[----:B------:R-:W-:Y:S01]  /*108d0*/  ULDC UR7, c[0x0][0xc3c] ;  /* 0x00030f0000077ab9 */ /* 0x000fe20000000800 */
[----:B------:R-:W-:Y:S01]  /*108e0*/  UIADD3 UR4, UR4, 0x1f, URZ ;  /* 0x0000001f04047890 */ /* 0x000fe2000fffe03f */
[----:B------:R-:W-:-:S05]  /*108f0*/  IMAD.U32 R3, RZ, RZ, UR7 ;  /* 0x00000007ff037e24 */ /* 0x000fca000f8e00ff */
[----:B------:R1:W-:Y:S01]  /*10900*/  STL [R1+0xc], R3 ;  /* 0x00000c0301007387 */ /* 0x0003e20000100800 */
[----:B0-----:R-:W-:-:S13]  /*10910*/  ISETP.LE.AND P6, PT, R2, UR4, PT ;  /* 0x0000000402007c0c */ /* 0x001fda000bfc3270 */
[----:B-1----:R-:W-:Y:S05]  /*10920*/  @P6 BRA `(.L_x_1234) ;  /* 0x0000000800b86947 */ /* 0x002fea0003800000 */
[----:B------:R-:W-:Y:S01]  /*10930*/  VIADD R11, R0, UR4 ;  /* 0x00000004000b7c36 */ /* 0x000fe20008000000 */
[----:B------:R-:W-:Y:S01]  /*10940*/  ULDC.64 UR8, c[0x0][0x208] ;  /* 0x0000820000087ab9 */ /* 0x000fe20000000a00 */
[----:B------:R-:W-:-:S03]  /*10950*/  IMAD.MOV.U32 R7, RZ, RZ, RZ ;  /* 0x000000ffff077224 */ /* 0x000fc600078e00ff */
[----:B------:R-:W-:-:S13]  /*10960*/  ISETP.GE.OR P6, PT, R11, R2, !P0 ;  /* 0x000000020b00720c */ /* 0x000fda00047c6670 */
[----:B------:R-:W0:Y:S08]  /*10970*/  @!P6 LDC.64 R2, c[0x0][0xc80] ;  /* 0x00032000ff02eb82 */ /* 0x000e300000000a00 */
[----:B------:R-:W1:Y:S01]  /*10980*/  @!P6 LDC.64 R4, c[0x0][0xc78] ;  /* 0x00031e00ff04eb82 */ /* 0x000e620000000a00 */
[----:B------:R-:W-:Y:S02]  /*10990*/  IMAD.MOV.U32 R8, RZ, RZ, RZ ;  /* 0x000000ffff087224 */ /* 0x000fe400078e00ff */
        /* <DEDUP_REMOVED lines=25> */
[----:B------:R-:W-:-:S07]  /*10b30*/  IMAD.MOV.U32 R5, RZ, RZ, R2 ;  /* 0x000000ffff057224 */ /* 0x000fce00078e0002 */
.L_x_1233:
[----:B------:R-:W-:Y:S02]  /*10b40*/  IMAD.IADD R10, R9, 0x1, -R4 ;  /* 0x00000001090a7824 */ /* 0x000fe400078e0a04 */
[----:B------:R-:W-:Y:S02]  /*10b50*/  IMAD.MOV.U32 R3, RZ, RZ, RZ ;  /* 0x000000ffff037224 */ /* 0x000fe400078e00ff */
[----:B------:R-:W-:-:S05]  /*10b60*/  IMAD R2, R5, UR5, R10 ;  /* 0x0000000505027c24 */ /* 0x000fca000f8e020a */
[----:B------:R-:W-:-:S13]  /*10b70*/  ISETP.GT.AND P0, PT, R2, UR6, PT ;  /* 0x0000000602007c0c */ /* 0x000fda000bf04270 */
[----:B------:R-:W-:-:S04]  /*10b80*/  VOTE.ANY R2, PT, !P0 ;  /* 0x0000000000027806 */ /* 0x000fc800040e0100 */
[----:B------:R-:W0:Y:S01]  /*10b90*/  POPC R9, R2 ;  /* 0x0000000200097309 */ /* 0x000e220000000000 */
[----:B------:R-:W-:Y:S01]  /*10ba0*/  ISETP.NE.AND P0, PT, R2, RZ, PT ;  /* 0x000000ff0200720c */ /* 0x000fe20003f05270 */
[----:B0-----:R0:W1:Y:S04]  /*10bb0*/  SHFL.IDX PT, R8, R8, R9, 0x1f ;  /* 0x00001f0908087589 */ /* 0x00106800000e0000 */
[----:B------:R0:W2:Y:S08]  /*10bc0*/  SHFL.IDX PT, R4, R7, R9, 0x1f ;  /* 0x00001f0907047589 */ /* 0x0000b000000e0000 */
[----:B------:R-:W-:Y:S05]  /*10bd0*/  @!P0 BRA `(.L_x_1236) ;  /* 0x0000000000088947 */ /* 0x000fea0003800000 */
[----:B------:R-:W-:-:S05]  /*10be0*/  VIADD R2, R9, 0xffffffff ;  /* 0xffffffff09027836 */ /* 0x000fca0000000000 */
[----:B------:R3:W4:Y:S02]  /*10bf0*/  SHFL.IDX PT, R3, R5, R2, 0x1f ;  /* 0x00001f0205037589 */ /* 0x00072400000e0000 */
.L_x_1236:
[----:B----4-:R-:W-:Y:S01]  /*10c00*/  IMAD R3, R3, UR5, R10 ;  /* 0x0000000503037c24 */ /* 0x010fe2000f8e020a */
[----:B-1----:R-:W-:Y:S01]  /*10c10*/  ISETP.NE.AND P0, PT, R8, 0x1, PT ;  /* 0x000000010800780c */ /* 0x002fe20003f05270 */
[----:B------:R-:W-:-:S03]  /*10c20*/  VIADD R14, R9, UR4 ;  /* 0x00000004090e7c36 */ /* 0x000fc60008000000 */
[----:B------:R1:W-:Y:S01]  /*10c30*/  STL [R1], R3 ;  /* 0x0000000301007387 */ /* 0x0003e20000100800 */
[----:B---3--:R-:W-:-:S03]  /*10c40*/  IADD3 R5, -R3, UR6, RZ ;  /* 0x0000000603057c10 */ /* 0x008fc6000fffe1ff */
[----:B------:R1:W-:Y:S05]  /*10c50*/  STL [R1+0xc], R14 ;  /* 0x00000c0e01007387 */ /* 0x0003ea0000100800 */
[----:B------:R-:W-:Y:S05]  /*10c60*/  @!P0 BRA `(.L_x_1237) ;  /* 0x0000000000e08947 */ /* 0x000fea0003800000 */
[----:B0-2---:R-:W-:Y:S02]  /*10c70*/  IABS R7, R4 ;  /* 0x0000000400077213 */ /* 0x005fe40000000000 */
[----:B------:R-:W-:Y:S02]  /*10c80*/  IABS R9, R8 ;  /* 0x0000000800097213 */ /* 0x000fe40000000000 */
[----:B------:R-:W0:Y:S01]  /*10c90*/  I2F.RP R10, R7 ;  /* 0x00000007000a7306 */ /* 0x000e220000209400 */
[----:B------:R-:W-:-:S07]  /*10ca0*/  IABS R12, R5 ;  /* 0x00000005000c7213 */ /* 0x000fce0000000000 */
[----:B------:R-:W-:Y:S08]  /*10cb0*/  I2F.RP R13, R9 ;  /* 0x00000009000d7306 */ /* 0x000ff00000209400 */
[----:B0-----:R-:W1:Y:S02]  /*10cc0*/  MUFU.RCP R10, R10 ;  /* 0x0000000a000a7308 */ /* 0x001e640000001000 */
[----:B-1----:R-:W-:-:S06]  /*10cd0*/  VIADD R3, R10, 0xffffffe ;  /* 0x0ffffffe0a037836 */ /* 0x002fcc0000000000 */
[----:B------:R-:W0:Y:S02]  /*10ce0*/  F2I.FTZ.U32.TRUNC.NTZ R3, R3 ;  /* 0x0000000300037305 */ /* 0x000e24000021f000 */
[----:B0-----:R-:W-:-:S04]  /*10cf0*/  IMAD.MOV R2, RZ, RZ, -R3 ;  /* 0x000000ffff027224 */ /* 0x001fc800078e0a03 */
[----:B------:R-:W-:Y:S02]  /*10d00*/  IMAD R11, R2, R7, RZ ;  /* 0x00000007020b7224 */ /* 0x000fe400078e02ff */
[----:B------:R-:W-:-:S04]  /*10d10*/  IMAD.MOV.U32 R2, RZ, RZ, RZ ;  /* 0x000000ffff027224 */ /* 0x000fc800078e00ff */
[----:B------:R-:W-:Y:S01]  /*10d20*/  IMAD.HI.U32 R11, R3, R11, R2 ;  /* 0x0000000b030b7227 */ /* 0x000fe200078e0002 */
[----:B------:R-:W-:Y:S01]  /*10d30*/  IABS R3, R4 ;  /* 0x0000000400037213 */ /* 0x000fe20000000000 */
[----:B------:R-:W0:Y:S04]  /*10d40*/  MUFU.RCP R2, R13 ;  /* 0x0000000d00027308 */ /* 0x000e280000001000 */
[----:B------:R-:W-:Y:S02]  /*10d50*/  IMAD.MOV R3, RZ, RZ, -R3 ;  /* 0x000000ffff037224 */ /* 0x000fe400078e0a03 */
[----:B------:R-:W-:-:S04]  /*10d60*/  IMAD.HI.U32 R10, R11, R12, RZ ;  /* 0x0000000c0b0a7227 */ /* 0x000fc800078e00ff */
[----:B------:R-:W-:-:S05]  /*10d70*/  IMAD R12, R10, R3, R12 ;  /* 0x000000030a0c7224 */ /* 0x000fca00078e020c */
[----:B------:R-:W-:Y:S01]  /*10d80*/  ISETP.GT.U32.AND P1, PT, R7, R12, PT ;  /* 0x0000000c0700720c */ /* 0x000fe20003f24070 */
[----:B0-----:R-:W-:-:S06]  /*10d90*/  VIADD R3, R2, 0xffffffe ;  /* 0x0ffffffe02037836 */ /* 0x001fcc0000000000 */
[----:B------:R-:W0:Y:S06]  /*10da0*/  F2I.FTZ.U32.TRUNC.NTZ R3, R3 ;  /* 0x0000000300037305 */ /* 0x000e2c000021f000 */
[----:B------:R-:W-:Y:S02]  /*10db0*/  @!P1 IMAD.IADD R12, R12, 0x1, -R7 ;  /* 0x000000010c0c9824 */ /* 0x000fe400078e0a07 */
[----:B------:R-:W-:Y:S01]  /*10dc0*/  @!P1 VIADD R10, R10, 0x1 ;  /* 0x000000010a0a9836 */ /* 0x000fe20000000000 */
[----:B------:R-:W-:Y:S02]  /*10dd0*/  ISETP.NE.AND P1, PT, R4, RZ, PT ;  /* 0x000000ff0400720c */ /* 0x000fe40003f25270 */
[----:B------:R-:W-:Y:S01]  /*10de0*/  ISETP.GE.U32.AND P0, PT, R12, R7, PT ;  /* 0x000000070c00720c */ /* 0x000fe20003f06070 */
[----:B0-----:R-:W-:-:S04]  /*10df0*/  IMAD.MOV R2, RZ, RZ, -R3 ;  /* 0x000000ffff027224 */ /* 0x001fc800078e0a03 */
[----:B------:R-:W-:Y:S02]  /*10e00*/  IMAD R7, R2, R9, RZ ;  /* 0x0000000902077224 */ /* 0x000fe400078e02ff */
[----:B------:R-:W-:-:S06]  /*10e10*/  IMAD.MOV.U32 R2, RZ, RZ, RZ ;  /* 0x000000ffff027224 */ /* 0x000fcc00078e00ff */
[----:B------:R-:W-:Y:S02]  /*10e20*/  @P0 VIADD R10, R10, 0x1 ;  /* 0x000000010a0a0836 */ /* 0x000fe40000000000 */
[----:B------:R-:W-:Y:S01]  /*10e30*/  IMAD.HI.U32 R7, R3, R7, R2 ;  /* 0x0000000703077227 */ /* 0x000fe200078e0002 */
[----:B------:R-:W-:Y:S02]  /*10e40*/  LOP3.LUT R2, R5, R4, RZ, 0x3c, !PT ;  /* 0x0000000405027212 */ /* 0x000fe400078e3cff */
[----:B------:R-:W-:Y:S02]  /*10e50*/  IABS R3, R8 ;  /* 0x0000000800037213 */ /* 0x000fe40000000000 */
[----:B------:R-:W-:-:S03]  /*10e60*/  ISETP.GE.AND P2, PT, R2, RZ, PT ;  /* 0x000000ff0200720c */ /* 0x000fc60003f46270 */
[----:B------:R-:W-:-:S10]  /*10e70*/  IMAD.MOV R3, RZ, RZ, -R3 ;  /* 0x000000ffff037224 */ /* 0x000fd400078e0a03 */
[----:B------:R-:W-:Y:S01]  /*10e80*/  @!P2 IMAD.MOV R10, RZ, RZ, -R10 ;  /* 0x000000ffff0aa224 */ /* 0x000fe200078e0a0a */
[----:B------:R-:W-:-:S04]  /*10e90*/  @!P1 LOP3.LUT R10, RZ, R4, RZ, 0x33, !PT ;  /* 0x00000004ff0a9212 */ /* 0x000fc800078e33ff */
        /* <DEDUP_REMOVED lines=9> */
[----:B------:R-:W-:Y:S01]  /*10f30*/  ISETP.GE.AND P2, PT, R2, RZ, PT ;  /* 0x000000ff0200720c */ /* 0x000fe20003f46270 */
[----:B------:R-:W-:-:S04]  /*10f40*/  IMAD.MOV R2, RZ, RZ, -R10 ;  /* 0x000000ffff027224 */ /* 0x000fc800078e0a0a */
[----:B------:R-:W-:Y:S02]  /*10f50*/  IMAD R2, R4, R2, R5 ;  /* 0x0000000204027224 */ /* 0x000fe400078e0205 */
[----:B------:R-:W-:-:S06]  /*10f60*/  @P0 VIADD R7, R7, 0x1 ;  /* 0x0000000107070836 */ /* 0x000fcc0000000000 */
[----:B------:R-:W-:Y:S01]  /*10f70*/  @!P2 IMAD.MOV R7, RZ, RZ, -R7 ;  /* 0x000000ffff07a224 */ /* 0x000fe200078e0a07 */
[----:B------:R-:W-:-:S05]  /*10f80*/  @!P1 LOP3.LUT R7, RZ, R8, RZ, 0x33, !PT ;  /* 0x00000008ff079212 */ /* 0x000fca00078e33ff */
[--C-:B------:R-:W-:Y:S02]  /*10f90*/  IMAD.MOV R3, RZ, RZ, -R7.reuse ;  /* 0x000000ffff037224 */ /* 0x100fe400078e0a07 */
[C---:B------:R-:W-:Y:S02]  /*10fa0*/  IMAD R7, R8.reuse, 0x1000000, R7 ;  /* 0x0100000008077824 */ /* 0x040fe400078e0207 */
[----:B------:R-:W-:-:S04]  /*10fb0*/  IMAD R8, R8, R3, R10 ;  /* 0x0000000308087224 */ /* 0x000fc800078e020a */
[----:B------:R-:W-:-:S05]  /*10fc0*/  IMAD R3, R8, 0x10000, R7 ;  /* 0x0001000008037824 */ /* 0x000fca00078e0207 */
[----:B------:R0:W-:Y:S01]  /*10fd0*/  STL [R1+0x8], R3 ;  /* 0x0000080301007387 */ /* 0x0001e20000100800 */
[----:B------:R-:W-:Y:S05]  /*10fe0*/  BRA `(.L_x_1238) ;  /* 0x0000000000f87947 */ /* 0x000fea0003800000 */
.L_x_1237:
[----:B-1----:R-:W1:Y:S01]  /*10ff0*/  LDC.64 R2, c[0x0][0xc90] ;  /* 0x00032400ff027b82 */ /* 0x002e620000000a00 */
[----:B------:R-:W-:Y:S01]  /*11000*/  ULDC.64 UR6, c[0x0][0x208] ;  /* 0x0000820000067ab9 */ /* 0x000fe20000000a00 */
[----:B-1----:R-:W-:-:S05]  /*11010*/  IMAD.WIDE R2, R14, 0x4, R2 ;  /* 0x000000040e027825 */ /* 0x002fca00078e0202 */
[----:B0-----:R0:W2:Y:S02]  /*11020*/  LDG.E R7, desc[UR6][R2.64] ;  /* 0x0000000602077981 */ /* 0x0010a4000c1e1900 */
[----:B0-----:R-:W-:Y:S02]  /*11030*/  IMAD.MOV.U32 R2, RZ, RZ, RZ ;  /* 0x000000ffff027224 */ /* 0x001fe400078e00ff */
[----:B--2---:R-:W-:-:S05]  /*11040*/  IMAD R8, R4, R7, RZ ;  /* 0x0000000704087224 */ /* 0x004fca00078e02ff */
[----:B------:R-:W-:-:S04]  /*11050*/  IABS R9, R8 ;  /* 0x0000000800097213 */ /* 0x000fc80000000000 */
[----:B------:R-:W0:Y:S08]  /*11060*/  I2F.RP R10, R9 ;  /* 0x00000009000a7306 */ /* 0x000e300000209400 */
[----:B0-----:R-:W0:Y:S02]  /*11070*/  MUFU.RCP R10, R10 ;  /* 0x0000000a000a7308 */ /* 0x001e240000001000 */
[----:B0-----:R-:W-:-:S06]  /*11080*/  VIADD R11, R10, 0xffffffe ;  /* 0x0ffffffe0a0b7836 */ /* 0x001fcc0000000000 */
[----:B------:R-:W0:Y:S02]  /*11090*/  F2I.FTZ.U32.TRUNC.NTZ R3, R11 ;  /* 0x0000000b00037305 */ /* 0x000e24000021f000 */
[----:B0-----:R-:W-:-:S04]  /*110a0*/  IMAD.MOV R12, RZ, RZ, -R3 ;  /* 0x000000ffff0c7224 */ /* 0x001fc800078e0a03 */
[----:B------:R-:W-:-:S04]  /*110b0*/  IMAD R13, R12, R9, RZ ;  /* 0x000000090c0d7224 */ /* 0x000fc800078e02ff */
[----:B------:R-:W-:Y:S01]  /*110c0*/  IMAD.HI.U32 R2, R3, R13, R2 ;  /* 0x0000000d03027227 */ /* 0x000fe200078e0002 */
[----:B------:R-:W-:Y:S02]  /*110d0*/  IABS R13, R5 ;  /* 0x00000005000d7213 */ /* 0x000fe40000000000 */
[----:B------:R-:W-:-:S03]  /*110e0*/  IABS R3, R8 ;  /* 0x0000000800037213 */ /* 0x000fc60000000000 */
[----:B------:R-:W-:-:S04]  /*110f0*/  IMAD.HI.U32 R2, R2, R13, RZ ;  /* 0x0000000d02027227 */ /* 0x000fc800078e00ff */
[----:B------:R-:W-:-:S04]  /*11100*/  IMAD.MOV R3, RZ, RZ, -R3 ;  /* 0x000000ffff037224 */ /* 0x000fc800078e0a03 */
        /* <DEDUP_REMOVED lines=8> */
[----:B------:R-:W-:-:S04]  /*11190*/  @P0 VIADD R2, R2, 0x1 ;  /* 0x0000000102020836 */ /* 0x000fc80000000000 */
[----:B------:R-:W-:Y:S01]  /*111a0*/  @!P2 IMAD.MOV R2, RZ, RZ, -R2 ;  /* 0x000000ffff02a224 */ /* 0x000fe200078e0a02 */
[----:B------:R-:W-:-:S05]  /*111b0*/  @!P1 LOP3.LUT R2, RZ, R8, RZ, 0x33, !PT ;  /* 0x00000008ff029212 */ /* 0x000fca00078e33ff */
[----:B------:R-:W-:Y:S02]  /*111c0*/  IMAD R9, R7, R2, RZ ;  /* 0x0000000207097224 */ /* 0x000fe400078e02ff */
[----:B------:R-:W-:Y:S02]  /*111d0*/  IMAD.MOV R2, RZ, RZ, -R2 ;  /* 0x000000ffff027224 */ /* 0x000fe400078e0a02 */
[----:B------:R-:W-:Y:S02]  /*111e0*/  IMAD.MOV R10, RZ, RZ, -R9 ;  /* 0x000000ffff0a7224 */ /* 0x000fe400078e0a09 */
[----:B------:R-:W-:Y:S02]  /*111f0*/  IMAD R8, R8, R2, R5 ;  /* 0x0000000208087224 */ /* 0x000fe400078e0205 */
[----:B------:R-:W-:Y:S01]  /*11200*/  IMAD.MOV.U32 R2, RZ, RZ, RZ ;  /* 0x000000ffff027224 */ /* 0x000fe200078e00ff */
[----:B------:R-:W-:Y:S02]  /*11210*/  VIADDMNMX R7, R10, UR5, R7, PT ;  /* 0x000000050a077c46 */ /* 0x000fe4000b800107 */
[----:B------:R-:W-:-:S02]  /*11220*/  IADD3 R9, R9, 0x1000000, R8 ;  /* 0x0100000009097810 */ /* 0x000fc40007ffe008 */
[----:B------:R-:W-:-:S04]  /*11230*/  IABS R10, R7 ;  /* 0x00000007000a7213 */ /* 0x000fc80000000000 */
[----:B------:R-:W0:Y:S08]  /*11240*/  I2F.RP R11, R10 ;  /* 0x0000000a000b7306 */ /* 0x000e300000209400 */
[----:B0-----:R-:W0:Y:S02]  /*11250*/  MUFU.RCP R11, R11 ;  /* 0x0000000b000b7308 */ /* 0x001e240000001000 */
[----:B0-----:R-:W-:Y:S01]  /*11260*/  VIADD R3, R11, 0xffffffe ;  /* 0x0ffffffe0b037836 */ /* 0x001fe20000000000 */
[----:B------:R-:W-:-:S05]  /*11270*/  IABS R11, R7 ;  /* 0x00000007000b7213 */ /* 0x000fca0000000000 */
[----:B------:R-:W0:Y:S02]  /*11280*/  F2I.FTZ.U32.TRUNC.NTZ R3, R3 ;  /* 0x0000000300037305 */ /* 0x000e24000021f000 */
[----:B0-----:R-:W-:-:S04]  /*11290*/  IMAD.MOV R5, RZ, RZ, -R3 ;  /* 0x000000ffff057224 */ /* 0x001fc800078e0a03 */
[----:B------:R-:W-:-:S04]  /*112a0*/  IMAD R5, R5, R10, RZ ;  /* 0x0000000a05057224 */ /* 0x000fc800078e02ff */
[----:B------:R-:W-:Y:S01]  /*112b0*/  IMAD.HI.U32 R2, R3, R5, R2 ;  /* 0x0000000503027227 */ /* 0x000fe200078e0002 */
[----:B------:R-:W-:-:S03]  /*112c0*/  IABS R5, R8 ;  /* 0x0000000800057213 */ /* 0x000fc60000000000 */
[----:B------:R-:W-:Y:S02]  /*112d0*/  IMAD.MOV R3, RZ, RZ, -R11 ;  /* 0x000000ffff037224 */ /* 0x000fe400078e0a0b */
        /* <DEDUP_REMOVED lines=11> */
[----:B------:R-:W-:Y:S01]  /*11390*/  @!P1 LOP3.LUT R2, RZ, R7, RZ, 0x33, !PT ;  /* 0x00000007ff029212 */ /* 0x000fe200078e33ff */
[----:B------:R-:W-:-:S04]  /*113a0*/  IMAD.MOV R7, RZ, RZ, -R7 ;  /* 0x000000ffff077224 */ /* 0x000fc800078e0a07 */
[----:B------:R-:W-:-:S05]  /*113b0*/  IMAD R3, R2, R7, R9 ;  /* 0x0000000702037224 */ /* 0x000fca00078e0209 */
[----:B------:R1:W-:Y:S02]  /*113c0*/  STL [R1+0x8], R3 ;  /* 0x0000080301007387 */ /* 0x0003e40000100800 */
.L_x_1238:
[----:B01----:R-:W-:-:S05]  /*113d0*/  LOP3.LUT R3, RZ, R2, RZ, 0x33, !PT ;  /* 0x00000002ff037212 */ /* 0x003fca00078e33ff */
[----:B------:R-:W-:-:S05]  /*113e0*/  IMAD.IADD R2, R4, 0x1, R3 ;  /* 0x0000000104027824 */ /* 0x000fca00078e0203 */
[----:B------:R1:W-:Y:S01]  /*113f0*/  STL [R1+0x4], R2 ;  /* 0x0000040201007387 */ /* 0x0003e20000100800 */
[----:B------:R-:W-:Y:S05]  /*11400*/  BRA `(.L_x_1239) ;  /* 0x0000000000107947 */ /* 0x000fea0003800000 */
.L_x_1234:
[----:B------:R-:W-:Y:S01]  /*11410*/  IMAD.U32 R2, RZ, RZ, UR6 ;  /* 0x00000006ff027e24 */ /* 0x000fe2000f8e00ff */
[----:B------:R0:W-:Y:S04]  /*11420*/  STL [R1+0x4], RZ ;  /* 0x000004ff01007387 */ /* 0x0001e80000100800 */
[----:B------:R0:W-:Y:S04]  /*11430*/  STL [R1+0x8], RZ ;  /* 0x000008ff01007387 */ /* 0x0001e80000100800 */
[----:B------:R0:W-:Y:S02]  /*11440*/  STL [R1], R2 ;  /* 0x0000000201007387 */ /* 0x0001e40000100800 */
.L_x_1239:
[----:B------:R-:W2:Y:S04]  /*11450*/  LDL R8, [R1] ;  /* 0x0000000001087983 */ /* 0x000ea80000100800 */
[----:B------:R-:W2:Y:S04]  /*11460*/  LDL R9, [R1+0x4] ;  /* 0x0000040001097983 */ /* 0x000ea80000100800 */
[----:B------:R-:W2:Y:S04]  /*11470*/  LDL R10, [R1+0x8] ;  /* 0x00000800010a7983 */ /* 0x000ea80000100800 */
[----:B------:R-:W2:Y:S01]  /*11480*/  LDL R11, [R1+0xc] ;  /* 0x00000c00010b7983 */ /* 0x000ea20000100800 */
[----:B------:R-:W-:-:S13]  /*11490*/  ISETP.NE.AND P0, PT, R0, RZ, PT ;  /* 0x000000ff0000720c */ /* 0x000fda0003f05270 */
[----:B------:R-:W3:Y:S01]  /*114a0*/  @!P0 S2R R3, SR_CgaCtaId ;  /* 0x0000000000038919 */ /* 0x000ee20000008800 */
[----:B------:R-:W-:-:S04]  /*114b0*/  @!P0 MOV R0, 0x400 ;  /* 0x0000040000008802 */ /* 0x000fc80000000f00 */
[----:B---3--:R-:W-:-:S05]  /*114c0*/  @!P0 LEA R0, R3, R0, 0x18 ;  /* 0x0000000003008211 */ /* 0x008fca00078ec0ff */
[----:B--2---:R2:W-:Y:S01]  /*114d0*/  @!P0 STS.128 [R0+0x2a8d0], R8 ;  /* 0x02a8d00800008388 */ /* 0x0045e20000000c00 */
[----:B------:R-:W-:Y:S06]  /*114e0*/  BAR.ARV 0x5, 0x180 ;  /* 0x0146000000007b1d */ /* 0x000fec0000002000 */
.L_x_1232:
[----:B--2---:R-:W2:Y:S01]  /*114f0*/  LDL R0, [R1+0xc] ;  /* 0x00000c0001007983 */ /* 0x004ea20000100800 */
[----:B------:R-:W-:Y:S01]  /*11500*/  ULDC UR4, c[0x0][0xc3c] ;  /* 0x00030f0000047ab9 */ /* 0x000fe20000000800 */
[----:B------:R-:W-:Y:S01]  /*11510*/  IMAD.MOV.U32 R19, RZ, RZ, RZ ;  /* 0x000000ffff137224 */ /* 0x000fe200078e00ff */
[----:B--2---:R-:W-:Y:S01]  /*11520*/  ISETP.GE.AND P0, PT, R0, UR4, PT ;  /* 0x0000000400007c0c */ /* 0x004fe2000bf06270 */
[----:B------:R-:W-:-:S05]  /*11530*/  IMAD.MOV.U32 R0, RZ, RZ, 0x1 ;  /* 0x00000001ff007424 */ /* 0x000fca00078e00ff */
[----:B------:R2:W-:Y:S04]  /*11540*/  STL [R1+0x10], R0 ;  /* 0x0000100001007387 */ /* 0x0005e80000100800 */
[----:B------:R2:W-:Y:S03]  /*11550*/  STL [R1+0x50], RZ ;  /* 0x000050ff01007387 */ /* 0x0005e60000100800 */
[----:B------:R-:W-:Y:S05]  /*11560*/  @P0 BRA `(.L_x_1240) ;  /* 0x0000006000500947 */ /* 0x000fea0003800000 */
[----:B------:R-:W4:Y:S01]  /*11570*/  S2UR UR5, SR_CgaCtaId ;  /* 0x00000000000579c3 */ /* 0x000f220000008800 */
[C---:B--2---:R-:W-:Y:S01]  /*11580*/  IMAD.SHL.U32 R0, R6.reuse, 0x8, RZ ;  /* 0x0000000806007824 */ /* 0x044fe200078e00ff */
[----:B------:R-:W-:Y:S01]  /*11590*/  LOP3.LUT R4, R6, 0x7f, RZ, 0xc0, !PT ;  /* 0x0000007f06047812 */ /* 0x000fe200078ec0ff */
[----:B------:R-:W-:Y:S01]  /*115a0*/  UMOV UR4, 0x400 ;  /* 0x0000040000047882 */ /* 0x000fe20000000000 */
[----:B------:R-:W-:Y:S01]  /*115b0*/  BSSY B8, `(.L_x_1240) ;  /* 0x000060f000087945 */ /* 0x000fe20003800000 */
[----:B------:R-:W-:Y:S01]  /*115c0*/  IMAD.MOV.U32 R19, RZ, RZ, RZ ;  /* 0x000000ffff137224 */ /* 0x000fe200078e00ff */
[----:B------:R-:W-:Y:S01]  /*115d0*/  LOP3.LUT R3, R0, 0x1f8, RZ, 0xc0, !PT ;  /* 0x000001f800037812 */ /* 0x000fe200078ec0ff */
[----:B01----:R-:W-:Y:S01]  /*115e0*/  IMAD.SHL.U32 R2, R4, 0x8, RZ ;  /* 0x0000000804027824 */ /* 0x003fe200078e00ff */
[----:B------:R-:W-:Y:S01]  /*115f0*/  LOP3.LUT R0, R0, 0x38, RZ, 0xc0, !PT ;  /* 0x0000003800007812 */ /* 0x000fe200078ec0ff */
[----:B------:R-:W-:Y:S01]  /*11600*/  ULDC UR38, c[0x0][0xc] ;  /* 0x0000030000267ab9 */ /* 0x000fe20000000800 */
[----:B------:R-:W-:Y:S01]  /*11610*/  LOP3.LUT R3, R3, 0x38, R6, 0x78, !PT ;  /* 0x0000003803037812 */ /* 0x000fe200078e7806 */
[----:B------:R-:W-:Y:S01]  /*11620*/  IMAD.SHL.U32 R6, R6, 0x10, RZ ;  /* 0x0000001006067824 */ /* 0x000fe200078e00ff */
[----:B------:R-:W-:-:S02]  /*11630*/  ULDC.64 UR36, c[0x0][0x198] ;  /* 0x0000660000247ab9 */ /* 0x000fc40000000a00 */
[----:B------:R-:W-:Y:S02]  /*11640*/  LOP3.LUT R3, R3, 0x200, R2, 0xf8, !PT ;  /* 0x0000020003037812 */ /* 0x000fe400078ef802 */
[----:B------:R-:W-:-:S04]  /*11650*/  SHF.R.U32.HI R2, RZ, 0x3, R4 ;  /* 0x00000003ff027819 */ /* 0x000fc80000011604 */
[----:B------:R-:W-:Y:S01]  /*11660*/  LOP3.LUT R4, R2, 0x70, R6, 0xf8, !PT ;  /* 0x0000007002047812 */ /* 0x000fe200078ef806 */
[----:B------:R-:W-:Y:S01]  /*11670*/  IMAD.MOV.U32 R2, RZ, RZ, 0x1 ;  /* 0x00000001ff027424 */ /* 0x000fe200078e00ff */
[----:B----4-:R-:W-:-:S06]  /*11680*/  ULEA UR4, UR5, UR4, 0x18 ;  /* 0x0000000405047291 */ /* 0x010fcc000f8ec03f */
[----:B------:R-:W-:-:S04]  /*11690*/  IMAD.U32 R18, RZ, RZ, UR4 ;  /* 0x00000004ff127e24 */ /* 0x000fc8000f8e00ff */
[----:B------:R-:W-:-:S05]  /*116a0*/  IMAD R3, R3, 0x2, R18 ;  /* 0x0000000203037824 */ /* 0x000fca00078e0212 */
[----:B------:R-:W-:Y:S04]  /*116b0*/  STL [R1+0x20], R3 ;  /* 0x0000200301007387 */ /* 0x000fe80000100800 */
[----:B------:R-:W-:Y:S04]  /*116c0*/  STL [R1+0x50], RZ ;  /* 0x000050ff01007387 */ /* 0x000fe80000100800 */
[----:B------:R0:W-:Y:S02]  /*116d0*/  STL [R1+0x10], R2 ;  /* 0x0000100201007387 */ /* 0x0001e40000100800 */
[----:B0-----:R-:W-:-:S02]  /*116e0*/  LOP3.LUT R2, R0, 0x40, RZ, 0xfc, !PT ;  /* 0x0000004000027812 */ /* 0x001fc400078efcff */
[----:B------:R-:W-:-:S07]  /*116f0*/  LOP3.LUT R0, R0, 0x80, RZ, 0xfc, !PT ;  /* 0x0000008000007812 */ /* 0x000fce00078efcff */
.L_x_1352:
[----:B---3--:R-:W2:Y:S01]  /*11700*/  LDL R9, [R1+0xc] ;  /* 0x00000c0001097983 */ /* 0x008ea20000100800 */
[----:B------:R-:W-:Y:S05]  /*11710*/  YIELD ;  /* 0x0000000000007946 */ /* 0x000fea0003800000 */
[----:B------:R-:W-:Y:S01]  /*11720*/  ULDC.64 UR4, c[0x0][0xa28] ;  /* 0x00028a0000047ab9 */ /* 0x000fe20000000a00 */
[----:B------:R-:W-:Y:S01]  /*11730*/  IMAD.MOV.U32 R0, RZ, RZ, RZ ;  /* 0x000000ffff007224 */ /* 0x000fe200078e00ff */
[----:B------:R-:W-:Y:S01]  /*11740*/  ISETP.NE.U32.AND P0, PT, RZ, UR4, PT ;  /* 0x00000004ff007c0c */ /* 0x000fe2000bf05070 */
[----:B01----:R-:W0:Y:S01]  /*11750*/  LDC.64 R4, c[0x0][0xa00] ;  /* 0x00028000ff047b82 */ /* 0x003e220000000a00 */
[----:B------:R-:W-:Y:S01]  /*11760*/  ULDC.64 UR8, c[0x0][0x208] ;  /* 0x0000820000087ab9 */ /* 0x000fe20000000a00 */
[----:B------:R-:W-:Y:S01]  /*11770*/  IMAD.MOV.U32 R10, RZ, RZ, RZ ;  /* 0x000000ffff0a7224 */ /* 0x000fe200078e00ff */
[----:B------:R-:W-:Y:S01]  /*11780*/  ISETP.NE.AND.EX P0, PT, RZ, UR5, PT, P0 ;  /* 0x00000005ff007c0c */ /* 0x000fe2000bf05300 */
[----:B------:R-:W-:Y:S01]  /*11790*/  ULDC.64 UR4, c[0x0][0xa18] ;  /* 0x0002860000047ab9 */ /* 0x000fe20000000a00 */
[----:B------:R-:W-:-:S11]  /*117a0*/  ULDC.64 UR6, c[0x0][0xa08] ;  /* 0x0002820000067ab9 */ /* 0x000fd60000000a00 */
[----:B------:R-:W2:Y:S02]  /*117b0*/  @P0 LDC.64 R2, c[0x0][0xa28] ;  /* 0x00028a00ff020b82 */ /* 0x000ea40000000a00 */
[----:B--2---:R-:W-:-:S05]  /*117c0*/  @P0 IMAD.WIDE R2, R9, 0x4, R2 ;  /* 0x0000000409020825 */ /* 0x004fca00078e0202 */
[----:B------:R1:W5:Y:S01]  /*117d0*/  @P0 LDG.E R0, desc[UR8][R2.64] ;  /* 0x0000000802000981 */ /* 0x000362000c1e1900 */
[----:B------:R-:W-:Y:S01]  /*117e0*/  ISETP.NE.U32.AND P0, PT, RZ, UR4, PT ;  /* 0x00000004ff007c0c */ /* 0x000fe2000bf05070 */
[----:B0-----:R-:W-:Y:S01]  /*117f0*/  IMAD.WIDE R4, R9, 0x4, R4 ;  /* 0x0000000409047825 */ /* 0x001fe200078e0204 */
[----:B------:R-:W-:Y:S02]  /*11800*/  ISETP.NE.U32.AND P1, PT, RZ, UR6, PT ;  /* 0x00000006ff007c0c */ /* 0x000fe4000bf25070 */
[----:B------:R-:W-:Y:S01]  /*11810*/  ISETP.NE.AND.EX P2, PT, RZ, UR5, PT, P0 ;  /* 0x00000005ff007c0c */ /* 0x000fe2000bf45300 */
[----:B------:R-:W-:Y:S01]  /*11820*/  ULDC.64 UR4, c[0x0][0xa00] ;  /* 0x0002800000047ab9 */ /* 0x000fe20000000a00 */
[----:B------:R-:W-:Y:S01]  /*11830*/  ISETP.NE.AND.EX P1, PT, RZ, UR7, PT, P1 ;  /* 0x00000007ff007c0c */ /* 0x000fe2000bf25310 */
[----:B------:R-:W-:Y:S01]  /*11840*/  IMAD.MOV.U32 R8, RZ, RZ, RZ ;  /* 0x000000ffff087224 */ /* 0x000fe200078e00ff */
[----:B------:R-:W-:Y:S01]  /*11850*/  ISETP.NE.U32.AND P0, PT, RZ, UR4, PT ;  /* 0x00000004ff007c0c */ /* 0x000fe2000bf05070 */
[----:B-1----:R-:W0:Y:S03]  /*11860*/  LDC.64 R2, c[0x0][0xa08] ;  /* 0x00028200ff027b82 */ /* 0x002e260000000a00 */
[----:B------:R-:W-:-:S05]  /*11870*/  ISETP.NE.AND.EX P0, PT, RZ, UR5, PT, P0 ;  /* 0x00000005ff007c0c */ /* 0x000fca000bf05300 */
[----:B------:R-:W1:Y:S08]  /*11880*/  @P2 LDC.64 R6, c[0x0][0xa18] ;  /* 0x00028600ff062b82 */ /* 0x000e700000000a00 */
[----:B------:R-:W2:Y:S01]  /*11890*/  @P0 LDG.E R10, desc[UR8][R4.64] ;  /* 0x00000008040a0981 */ /* 0x000ea2000c1e1900 */
[----:B------:R-:W-:Y:S01]  /*118a0*/  ULDC UR4, c[0x0][0x288] ;  /* 0x0000a20000047ab9 */ /* 0x000fe20000000800 */
[----:B0-----:R-:W-:-:S05]  /*118b0*/  IMAD.WIDE R2, R9, 0x4, R2 ;  /* 0x0000000409027825 */ /* 0x001fca00078e0202 */
[----:B------:R-:W5:Y:S01]  /*118c0*/  @P1 LDG.E R8, desc[UR8][R2.64] ;  /* 0x0000000802081981 */ /* 0x000f62000c1e1900 */
[----:B-1----:R-:W-:-:S03]  /*118d0*/  @P2 IMAD.WIDE R6, R9, 0x4, R6 ;  /* 0x0000000409062825 */ /* 0x002fc600078e0206 */
[----:B--2---:R0:W-:Y:S02]  /*118e0*/  STL [R1+0x30], R10 ;  /* 0x0000300a01007387 */ /* 0x0041e40000100800 */
[----:B0-----:R-:W-:Y:S01]  /*118f0*/  IMAD.U32 R10, RZ, RZ, UR4 ;  /* 0x00000004ff0a7e24 */ /* 0x001fe2000f8e00ff */
[----:B------:R-:W-:-:S05]  /*11900*/  ULDC.64 UR4, c[0x0][0x418] ;  /* 0x0001060000047ab9 */ /* 0x000fca0000000a00 */
        /* <DEDUP_REMOVED lines=11> */
[----:B------:R-:W-:Y:S02]  /*119c0*/  ULDC.64 UR4, c[0x0][0x208] ;  /* 0x0000820000047ab9 */ /* 0x000fe40000000a00 */
[----:B------:R-:W0:Y:S04]  /*119d0*/  LDG.E R7, desc[UR4][R4.64] ;  /* 0x0000000404077981 */ /* 0x000e28000c1e1900 */
[----:B------:R-:W0:Y:S02]  /*119e0*/  LDG.E R4, desc[UR4][R4.64+0x4] ;  /* 0x0000040404047981 */ /* 0x000e24000c1e1900 */
[----:B0-----:R-:W-:-:S05]  /*119f0*/  IMAD.IADD R10, R4, 0x1, -R7 ;  /* 0x00000001040a7824 */ /* 0x001fca00078e0a07 */
[----:B------:R1:W-:Y:S02]  /*11a00*/  STL [R1+0x2c], R10 ;  /* 0x00002c0a01007387 */ /* 0x0003e40000100800 */
.L_x_1241:
[----:B------:R-:W2:Y:S01]  /*11a10*/  LDL.LU R5, [R1+0x8] ;  /* 0x0000080001057983 */ /* 0x000ea20000300800 */
[----:B------:R-:W-:Y:S02]  /*11a20*/  ULDC.64 UR4, c[0x0][0xa20] ;  /* 0x0002880000047ab9 */ /* 0x000fe40000000a00 */
[----:B------:R-:W-:-:S04]  /*11a30*/  ISETP.NE.U32.AND P0, PT, RZ, UR4, PT ;  /* 0x00000004ff007c0c */ /* 0x000fc8000bf05070 */
[----:B------:R-:W-:Y:S02]  /*11a40*/  ISETP.NE.AND.EX P0, PT, RZ, UR5, PT, P0 ;  /* 0x00000005ff007c0c */ /* 0x000fe4000bf05300 */
[C---:B--2---:R-:W-:Y:S02]  /*11a50*/  LOP3.LUT R7, R5.reuse, 0xff000000, RZ, 0xc0, !PT ;  /* 0xff00000005077812 */ /* 0x044fe400078ec0ff */
[C---:B------:R-:W-:Y:S02]  /*11a60*/  LOP3.LUT R4, R5.reuse, 0xff0000, RZ, 0xc0, !PT ;  /* 0x00ff000005047812 */ /* 0x040fe400078ec0ff */
[----:B------:R-:W-:Y:S02]  /*11a70*/  SHF.R.U32.HI R7, RZ, 0x8, R7 ;  /* 0x00000008ff077819 */ /* 0x000fe40000011607 */
[----:B------:R-:W-:Y:S02]  /*11a80*/  LOP3.LUT R16, R5, 0xffff, RZ, 0xc0, !PT ;  /* 0x0000ffff05107812 */ /* 0x000fe400078ec0ff */
[----:B------:R-:W-:Y:S01]  /*11a90*/  LEA.HI R7, R4, R7, RZ, 0x10 ;  /* 0x0000000704077211 */ /* 0x000fe200078f80ff */
[----:B-----5:R-:W-:-:S05]  /*11aa0*/  IMAD.IADD R4, R8, 0x1, R0 ;  /* 0x0000000108047824 */ /* 0x020fca00078e0200 */
[----:B------:R2:W-:Y:S01]  /*11ab0*/  STL [R1+0x14], R4 ;  /* 0x0000140401007387 */ /* 0x0005e20000100800 */
[----:B------:R-:W-:Y:S05]  /*11ac0*/  @!P0 BRA `(.L_x_1242) ;  /* 0x0000000000148947 */ /* 0x000fea0003800000 */
[----:B------:R-:W3:Y:S01]  /*11ad0*/  LDC.64 R2, c[0x0][0xa20] ;  /* 0x00028800ff027b82 */ /* 0x000ee20000000a00 */
[----:B------:R-:W-:Y:S01]  /*11ae0*/  ULDC.64 UR4, c[0x0][0x208] ;  /* 0x0000820000047ab9 */ /* 0x000fe20000000a00 */
[----:B---3--:R-:W-:-:S05]  /*11af0*/  IMAD.WIDE R2, R9, 0x4, R2 ;  /* 0x0000000409027825 */ /* 0x008fca00078e0202 */
[----:B------:R3:W5:Y:S01]  /*11b00*/  LDG.E R6, desc[UR4][R2.64] ;  /* 0x0000000402067981 */ /* 0x000762000c1e1900 */
[----:B------:R-:W-:Y:S05]  /*11b10*/  BRA `(.L_x_1243) ;  /* 0x0000000000147947 */ /* 0x000fea0003800000 */
.L_x_1242:
[----:B------:R-:W-:Y:S05]  /*11b20*/  @!P1 BRA `(.L_x_1243) ;  /* 0x0000000000109947 */ /* 0x000fea0003800000 */
[----:B------:R-:W-:Y:S02]  /*11b30*/  ULDC.64 UR4, c[0x0][0x208] ;  /* 0x0000820000047ab9 */ /* 0x000fe40000000a00 */
[----:B------:R-:W3:Y:S04]  /*11b40*/  LDG.E R6, desc[UR4][R2.64] ;  /* 0x0000000402067981 */ /* 0x000ee8000c1e1900 */
[----:B------:R-:W3:Y:S02]  /*11b50*/  LDG.E R2, desc[UR4][R2.64+0x4] ;  /* 0x0000040402027981 */ /* 0x000ee4000c1e1900 */
[----:B---3--:R-:W-:-:S07]  /*11b60*/  IMAD.IADD R6, R2, 0x1, -R6 ;  /* 0x0000000102067824 */ /* 0x008fce00078e0a06 */
.L_x_1243:
[----:B--2---:R-:W2:Y:S01]  /*11b70*/  LDL.LU R4, [R1+0x4] ;  /* 0x0000040001047983 */ /* 0x004ea20000300800 */
[----:B---3--:R-:W3:Y:S01]  /*11b80*/  LDC R2, c[0x0][0x448] ;  /* 0x00011200ff027b82 */ /* 0x008ee20000000800 */
[----:B-----5:R-:W-:Y:S01]  /*11b90*/  IMAD.IADD R0, R6, 0x1, -R0 ;  /* 0x0000000106007824 */ /* 0x020fe200078e0a00 */
[----:B---3--:R-:W-:-:S13]  /*11ba0*/  ISETP.NE.AND P1, PT, R2, 0x1, PT ;  /* 0x000000010200780c */ /* 0x008fda0003f25270 */
[----:B------:R-:W3:Y:S08]  /*11bb0*/  @P1 LDC R3, c[0x0][0x44c] ;  /* 0x00011300ff031b82 */ /* 0x000ef00000000800 */
[----:B------:R-:W4:Y:S01]  /*11bc0*/  @P1 LDC R2, c[0x0][0x450] ;  /* 0x00011400ff021b82 */ /* 0x000f220000000800 */
[----:B--2---:R-:W-:-:S04]  /*11bd0*/  IMAD.SHL.U32 R11, R4, 0x80, RZ ;  /* 0x00000080040b7824 */ /* 0x004fc800078e00ff */
[----:B------:R-:W-:Y:S01]  /*11be0*/  VIADD R4, R11, 0x7f ;  /* 0x0000007f0b047836 */ /* 0x000fe20000000000 */
[----:B------:R2:W-:Y:S03]  /*11bf0*/  STL [R1+0x28], R11 ;  /* 0x0000280b01007387 */ /* 0x0005e60000100800 */
[----:B---3--:R-:W-:-:S04]  /*11c00*/  @P1 IMAD.HI.U32 R3, R4, R3, RZ ;  /* 0x0000000304031227 */ /* 0x008fc800078e00ff */
[----:B------:R-:W-:Y:S01]  /*11c10*/  IMAD.MOV.U32 R6, RZ, RZ, R4 ;  /* 0x000000ffff067224 */ /* 0x000fe200078e0004 */
[----:B----4-:R-:W-:Y:S01]  /*11c20*/  @P1 SHF.R.U32.HI R6, RZ, R2, R3 ;  /* 0x00000002ff061219 */ /* 0x010fe20000011603 */
[----:B------:R-:W-:-:S04]  /*11c30*/  VIADD R2, R0, 0x5f ;  /* 0x0000005f00027836 */ /* 0x000fc80000000000 */
[----:B------:R-:W-:-:S05]  /*11c40*/  IMAD.HI R2, R2, 0x2aaaaaab, RZ ;  /* 0x2aaaaaab02027827 */ /* 0x000fca00078e02ff */
[----:B------:R-:W-:-:S04]  /*11c50*/  SHF.R.U32.HI R3, RZ, 0x1f, R2 ;  /* 0x0000001fff037819 */ /* 0x000fc80000011602 */
[----:B------:R-:W-:Y:S02]  /*11c60*/  LEA.HI.SX32 R9, R2, R3, 0x1c ;  /* 0x0000000302097211 */ /* 0x000fe400078fe2ff */
[----:B------:R-:W-:-:S03]  /*11c70*/  IADD3 R2, R0, 0x1, -R10 ;  /* 0x0000000100027810 */ /* 0x000fc60007ffe80a */
[----:B------:R2:W-:Y:S02]  /*11c80*/  STL [R1+0x58], R9 ;  /* 0x0000580901007387 */ /* 0x0005e40000100800 */
[----:B------:R-:W-:Y:S02]  /*11c90*/  IMAD.IADD R6, R2, 0x1, R6 ;  /* 0x0000000102067824 */ /* 0x000fe400078e0206 */
[----:B------:R-:W3:Y:S02]  /*11ca0*/  LDC.64 R2, c[0x0][0x9e0] ;  /* 0x00027800ff027b82 */ /* 0x000ee40000000a00 */
[----:B---3--:R-:W-:Y:S01]  /*11cb0*/  ISETP.GE.AND P2, PT, R3, 0x1, PT ;  /* 0x000000010300780c */ /* 0x008fe20003f46270 */
[----:B------:R-:W-:-:S12]  /*11cc0*/  IMAD.IADD R2, R6, 0x1, R2 ;  /* 0x0000000106027824 */ /* 0x000fd800078e0202 */
[----:B--2---:R-:W-:Y:S05]  /*11cd0*/  @!P2 BRA `(.L_x_1244) ;  /* 0x000000000048a947 */ /* 0x004fea0003800000 */
[C---:B------:R-:W-:Y:S01]  /*11ce0*/  ISETP.GT.AND P0, PT, R6.reuse, RZ, PT ;  /* 0x000000ff0600720c */ /* 0x040fe20003f04270 */
[----:B------:R-:W-:Y:S01]  /*11cf0*/  BSSY B0, `(.L_x_1245) ;  /* 0x000000e000007945 */ /* 0x000fe20003800000 */
[----:B------:R-:W-:-:S11]  /*11d00*/  VIADD R8, R6, 0xffffffff ;  /* 0xffffffff06087836 */ /* 0x000fd60000000000 */
[----:B------:R-:W-:Y:S05]  /*11d10*/  @P0 BRA `(.L_x_1246) ;  /* 0x00000000001c0947 */ /* 0x000fea0003800000 */
[----:B------:R-:W-:Y:S01]  /*11d20*/  ISETP.NE.AND P0, PT, R3, 0x1, PT ;  /* 0x000000010300780c */ /* 0x000fe20003f05270 */
[----:B------:R-:W-:-:S12]  /*11d30*/  IMAD.MOV R6, RZ, RZ, -R6 ;  /* 0x000000ffff067224 */ /* 0x000fd800078e0a06 */
[----:B------:R-:W2:Y:S02]  /*11d40*/  @P0 LDC.64 R4, c[0x0][0x9e8] ;  /* 0x00027a00ff040b82 */ /* 0x000ea40000000a00 */
[----:B--2---:R-:W-:-:S05]  /*11d50*/  @P0 IMAD.HI.U32 R4, R6, R4, RZ ;  /* 0x0000000406040227 */ /* 0x004fca00078e00ff */
[----:B------:R-:W-:-:S04]  /*11d60*/  @P0 SHF.R.U32.HI R6, RZ, R5, R4 ;  /* 0x00000005ff060219 */ /* 0x000fc80000011604 */
[----:B------:R-:W-:Y:S01]  /*11d70*/  LOP3.LUT R8, RZ, R6, RZ, 0x33, !PT ;  /* 0x00000006ff087212 */ /* 0x000fe200078e33ff */
[----:B------:R-:W-:Y:S06]  /*11d80*/  BRA `(.L_x_1247) ;  /* 0x0000000000107947 */ /* 0x000fec0003800000 */
.L_x_1246:
[----:B------:R-:W-:-:S13]  /*11d90*/  ISETP.NE.AND P0, PT, R3, 0x1, PT ;  /* 0x000000010300780c */ /* 0x000fda0003f05270 */
[----:B------:R-:W2:Y:S02]  /*11da0*/  @P0 LDC.64 R4, c[0x0][0x9e8] ;  /* 0x00027a00ff040b82 */ /* 0x000ea40000000a00 */
[----:B--2---:R-:W-:-:S05]  /*11db0*/  @P0 IMAD.HI.U32 R4, R8, R4, RZ ;  /* 0x0000000408040227 */ /* 0x004fca00078e00ff */
[----:B------:R-:W-:-:S07]  /*11dc0*/  @P0 SHF.R.U32.HI R8, RZ, R5, R4 ;  /* 0x00000005ff080219 */ /* 0x000fce0000011604 */
.L_x_1247:
[----:B------:R-:W-:Y:S05]  /*11dd0*/  BSYNC B0 ;  /* 0x0000000000007941 */ /* 0x000fea0003800000 */
.L_x_1245:
[----:B------:R-:W-:-:S05]  /*11de0*/  IMAD R8, R8, R3, R3 ;  /* 0x0000000308087224 */ /* 0x000fca00078e0203 */
[----:B------:R-:W-:-:S07]  /*11df0*/  VIMNMX R2, R2, R8, PT ;  /* 0x0000000802027248 */ /* 0x000fce0003fe0100 */
.L_x_1244:
[----:B------:R-:W2:Y:S01]  /*11e00*/  @P1 LDC R4, c[0x0][0x44c] ;  /* 0x00011300ff041b82 */ /* 0x000ea20000000800 */
[----:B------:R-:W-:Y:S01]  /*11e10*/  VIADD R2, R2, 0x5f ;  /* 0x0000005f02027836 */ /* 0x000fe20000000000 */
[----:B------:R-:W-:Y:S01]  /*11e20*/  ULDC UR4, c[0x0][0x9dc] ;  /* 0x0002770000047ab9 */ /* 0x000fe20000000800 */
[----:B------:R-:W-:Y:S02]  /*11e30*/  IMAD.MOV.U32 R5, RZ, RZ, R11 ;  /* 0x000000ffff057224 */ /* 0x000fe400078e000b */
[----:B------:R-:W-:-:S03]  /*11e40*/  IMAD.HI R2, R2, 0x2aaaaaab, RZ ;  /* 0x2aaaaaab02027827 */ /* 0x000fc600078e02ff */
[----:B------:R-:W3:Y:S01]  /*11e50*/  @P1 LDC R6, c[0x0][0x450] ;  /* 0x00011400ff061b82 */ /* 0x000ee20000000800 */
[----:B--2---:R-:W-:-:S05]  /*11e60*/  @P1 IMAD.HI.U32 R4, R11, R4, RZ ;  /* 0x000000040b041227 */ /* 0x004fca00078e00ff */
[----:B---3--:R-:W-:-:S04]  /*11e70*/  @P1 SHF.R.U32.HI R5, RZ, R6, R4 ;  /* 0x00000006ff051219 */ /* 0x008fc80000011604 */
[----:B------:R-:W-:Y:S02]  /*11e80*/  IADD3 R6, R5, R0, -R10 ;  /* 0x0000000005067210 */ /* 0x000fe40007ffe80a */
[----:B------:R-:W-:-:S04]  /*11e90*/  SHF.R.U32.HI R0, RZ, 0x1f, R2 ;  /* 0x0000001fff007819 */ /* 0x000fc80000011602 */
[----:B------:R-:W-:Y:S01]  /*11ea0*/  LEA.HI.SX32 R4, R2, R0, 0x1c ;  /* 0x0000000002047211 */ /* 0x000fe200078fe2ff */
[----:B------:R-:W-:-:S03]  /*11eb0*/  VIADD R2, R6, -UR4 ;  /* 0x8000000406027c36 */ /* 0x000fc60008000000 */
[----:B------:R-:W-:Y:S01]  /*11ec0*/  VIMNMX R0, R9, R4, PT ;  /* 0x0000000409007248 */ /* 0x000fe20003fe0100 */
[----:B------:R2:W-:Y:S01]  /*11ed0*/  STL [R1+0x54], R4 ;  /* 0x0000540401007387 */ /* 0x0005e20000100800 */
[----:B------:R-:W-:Y:S05]  /*11ee0*/  @!P2 BRA `(.L_x_1248) ;  /* 0x000000000044a947 */ /* 0x000fea0003800000 */
[----:B------:R-:W-:Y:S01]  /*11ef0*/  ISETP.GT.AND P0, PT, R6, -0x1, PT ;  /* 0xffffffff0600780c */ /* 0x000fe20003f04270 */
[----:B------:R-:W-:-:S12]  /*11f00*/  BSSY B0, `(.L_x_1249) ;  /* 0x000000d000007945 */ /* 0x000fd80003800000 */
[----:B------:R-:W-:Y:S05]  /*11f10*/  @P0 BRA `(.L_x_1250) ;  /* 0x00000000001c0947 */ /* 0x000fea0003800000 */
[----:B------:R-:W-:Y:S02]  /*11f20*/  ISETP.NE.AND P0, PT, R3, 0x1, PT ;  /* 0x000000010300780c */ /* 0x000fe40003f05270 */
[----:B------:R-:W-:-:S11]  /*11f30*/  LOP3.LUT R6, RZ, R6, RZ, 0x33, !PT ;  /* 0x00000006ff067212 */ /* 0x000fd600078e33ff */
[----:B--2---:R-:W2:Y:S02]  /*11f40*/  @P0 LDC.64 R4, c[0x0][0x9e8] ;  /* 0x00027a00ff040b82 */ /* 0x004ea40000000a00 */
[----:B--2---:R-:W-:-:S05]  /*11f50*/  @P0 IMAD.HI.U32 R4, R6, R4, RZ ;  /* 0x0000000406040227 */ /* 0x004fca00078e00ff */
[----:B------:R-:W-:-:S04]  /*11f60*/  @P0 SHF.R.U32.HI R6, RZ, R5, R4 ;  /* 0x00000005ff060219 */ /* 0x000fc80000011604 */
[----:B------:R-:W-:Y:S01]  /*11f70*/  LOP3.LUT R6, RZ, R6, RZ, 0x33, !PT ;  /* 0x00000006ff067212 */ /* 0x000fe200078e33ff */
[----:B------:R-:W-:Y:S06]  /*11f80*/  BRA `(.L_x_1251) ;  /* 0x0000000000107947 */ /* 0x000fec0003800000 */
.L_x_1250:
[----:B------:R-:W-:-:S13]  /*11f90*/  ISETP.NE.AND P0, PT, R3, 0x1, PT ;  /* 0x000000010300780c */ /* 0x000fda0003f05270 */
[----:B--2---:R-:W2:Y:S02]  /*11fa0*/  @P0 LDC.64 R4, c[0x0][0x9e8] ;  /* 0x00027a00ff040b82 */ /* 0x004ea40000000a00 */
[----:B--2---:R-:W-:-:S05]  /*11fb0*/  @P0 IMAD.HI.U32 R4, R6, R4, RZ ;  /* 0x0000000406040227 */ /* 0x004fca00078e00ff */
[----:B------:R-:W-:-:S07]  /*11fc0*/  @P0 SHF.R.U32.HI R6, RZ, R5, R4 ;  /* 0x00000005ff060219 */ /* 0x000fce0000011604 */
.L_x_1251:
[----:B------:R-:W-:Y:S05]  /*11fd0*/  BSYNC B0 ;  /* 0x0000000000007941 */ /* 0x000fea0003800000 */
.L_x_1249:
[----:B------:R-:W-:-:S05]  /*11fe0*/  IMAD R3, R6, R3, RZ ;  /* 0x0000000306037224 */ /* 0x000fca00078e02ff */
[----:B------:R-:W-:-:S07]  /*11ff0*/  VIMNMX R2, R2, R3, !PT ;  /* 0x0000000302027248 */ /* 0x000fce0007fe0100 */
.L_x_1248:
[----:B------:R-:W-:Y:S01]  /*12000*/  IMAD.HI R2, R2, 0x2aaaaaab, RZ ;  /* 0x2aaaaaab02027827 */ /* 0x000fe200078e02ff */
[----:B--2---:R-:W-:Y:S01]  /*12010*/  SHF.R.U32.HI R4, RZ, 0x10, R7 ;  /* 0x00000010ff047819 */ /* 0x004fe20000011607 */
[----:B------:R-:W-:Y:S01]  /*12020*/  BSSY B0, `(.L_x_1252) ;  /* 0x000002a000007945 */ /* 0x000fe20003800000 */
[----:B------:R-:W-:Y:S01]  /*12030*/  LOP3.LUT R8, R7, 0xff, RZ, 0xc0, !PT ;  /* 0x000000ff07087812 */ /* 0x000fe200078ec0ff */
[----:B------:R-:W-:Y:S01]  /*12040*/  IMAD.MOV.U32 R5, RZ, RZ, RZ ;  /* 0x000000ffff057224 */ /* 0x000fe200078e00ff */
[----:B------:R-:W-:Y:S02]  /*12050*/  SHF.R.U32.HI R3, RZ, 0x1f, R2 ;  /* 0x0000001fff037819 */ /* 0x000fe40000011602 */
[----:B------:R-:W-:Y:S01]  /*12060*/  ISETP.NE.AND P0, PT, R4, RZ, PT ;  /* 0x000000ff0400720c */ /* 0x000fe20003f05270 */
[----:B01----:R-:W-:Y:S01]  /*12070*/  IMAD.MOV.U32 R10, RZ, RZ, R5 ;  /* 0x000000ffff0a7224 */ /* 0x003fe200078e0005 */
[----:B------:R-:W-:-:S04]  /*12080*/  LEA.HI.SX32 R3, R2, R3, 0x1c ;  /* 0x0000000302037211 */ /* 0x000fc800078fe2ff */
[----:B------:R-:W-:-:S04]  /*12090*/  VIMNMX R9, RZ, R3, !PT ;  /* 0x00000003ff097248 */ /* 0x000fc80007fe0100 */
[----:B------:R-:W-:Y:S01]  /*120a0*/  ISETP.GT.AND P1, PT, R0, R9, PT ;  /* 0x000000090000720c */ /* 0x000fe20003f24270 */
[----:B------:R0:W-:Y:S02]  /*120b0*/  STL [R1+0x34], R9 ;  /* 0x0000340901007387 */ /* 0x0001e40000100800 */
[----:B------:R-:W1:Y:S02]  /*120c0*/  @!P0 LDC R4, c[0x0][0x9f0] ;  /* 0x00027c00ff048b82 */ /* 0x000e640000000800 */
[----:B------:R0:W-:Y:S04]  /*120d0*/  STL [R1+0x38], R5 ;  /* 0x0000380501007387 */ /* 0x0001e80000100800 */
[----:B------:R0:W-:Y:S04]  /*120e0*/  STL [R1+0x40], R8 ;  /* 0x0000400801007387 */ /* 0x0001e80000100800 */
[----:B------:R-:W-:Y:S05]  /*120f0*/  @!P1 BRA `(.L_x_1253) ;  /* 0x0000000000709947 */ /* 0x000fea0003800000 */
[-C--:B01----:R-:W-:Y:S02]  /*12100*/  IABS R5, R4.reuse ;  /* 0x0000000400057213 */ /* 0x083fe40000000000 */
[----:B------:R-:W-:Y:S02]  /*12110*/  IABS R7, R4 ;  /* 0x0000000400077213 */ /* 0x000fe40000000000 */
[----:B------:R-:W0:Y:S03]  /*12120*/  I2F.RP R2, R5 ;  /* 0x0000000500027306 */ /* 0x000e260000209400 */
[----:B------:R-:W-:-:S05]  /*12130*/  IMAD.MOV R7, RZ, RZ, -R7 ;  /* 0x000000ffff077224 */ /* 0x000fca00078e0a07 */
[----:B0-----:R-:W0:Y:S02]  /*12140*/  MUFU.RCP R2, R2 ;  /* 0x0000000200027308 */ /* 0x001e240000001000 */
[----:B0-----:R-:W-:-:S06]  /*12150*/  VIADD R2, R2, 0xffffffe ;  /* 0x0ffffffe02027836 */ /* 0x001fcc0000000000 */
[----:B------:R-:W0:Y:S02]  /*12160*/  F2I.FTZ.U32.TRUNC.NTZ R3, R2 ;  /* 0x0000000200037305 */ /* 0x000e24000021f000 */
[----:B0-----:R-:W-:-:S04]  /*12170*/  IMAD.MOV R2, RZ, RZ, -R3 ;  /* 0x000000ffff027224 */ /* 0x001fc800078e0a03 */
[----:B------:R-:W-:Y:S02]  /*12180*/  IMAD R6, R2, R5, RZ ;  /* 0x0000000502067224 */ /* 0x000fe400078e02ff */
[----:B------:R-:W-:-:S04]  /*12190*/  IMAD.MOV.U32 R2, RZ, RZ, RZ ;  /* 0x000000ffff027224 */ /* 0x000fc800078e00ff */
[----:B------:R-:W-:Y:S01]  /*121a0*/  IMAD.HI.U32 R6, R3, R6, R2 ;  /* 0x0000000603067227 */ /* 0x000fe200078e0002 */
[----:B------:R-:W-:-:S05]  /*121b0*/  IADD3 R3, R4, -0x1, R0 ;  /* 0xffffffff04037810 */ /* 0x000fca0007ffe000 */
[----:B------:R-:W-:-:S05]  /*121c0*/  IMAD.IADD R3, R3, 0x1, -R9 ;  /* 0x0000000103037824 */ /* 0x000fca00078e0a09 */
[----:B------:R-:W-:Y:S02]  /*121d0*/  IABS R2, R3 ;  /* 0x0000000300027213 */ /* 0x000fe40000000000 */
[----:B------:R-:W-:-:S03]  /*121e0*/  LOP3.LUT R3, R3, R4, RZ, 0x3c, !PT ;  /* 0x0000000403037212 */ /* 0x000fc600078e3cff */
        /* <DEDUP_REMOVED lines=13> */
.L_x_1253:
[----:B------:R-:W-:Y:S05]  /*122c0*/  BSYNC B0 ;  /* 0x0000000000007941 */ /* 0x000fea0003800000 */
.L_x_1252:
[----:B------:R-:W-:Y:S01]  /*122d0*/  IMAD.MOV.U32 R3, RZ, RZ, R10 ;  /* 0x000000ffff037224 */ /* 0x000fe200078e000a */
[----:B------:R-:W-:Y:S03]  /*122e0*/  BSSY B7, `(.L_x_1254) ;  /* 0x000041a000077945 */ /* 0x000fe60003800000 */
[----:B------:R-:W-:-:S05]  /*122f0*/  IMAD R2, R8, R3, R9 ;  /* 0x0000000308027224 */ /* 0x000fca00078e0209 */
[----:B------:R-:W-:Y:S01]  /*12300*/  VIADDMNMX R0, R2, R3, R0, PT ;  /* 0x0000000302007246 */ /* 0x000fe20003800100 */
        /* <DEDUP_REMOVED lines=8> */
[----:B0-----:R-:W0:Y:S01]  /*12390*/  S2R R5, SR_LANEID ;  /* 0x0000000000057919 */ /* 0x001e220000000000 */
[----:B------:R-:W-:Y:S01]  /*123a0*/  VOTEU.ANY UR4, UPT, PT ;  /* 0x0000000000047886 */ /* 0x000fe200038e0100 */
[----:B------:R-:W3:Y:S01]  /*123b0*/  LDC.64 R2, c[0x0][0xc60] ;  /* 0x00031800ff027b82 */ /* 0x000ee20000000a00 */
[----:B------:R-:W0:Y:S01]  /*123c0*/  FLO.U32 R0, UR4 ;  /* 0x0000000400007d00 */ /* 0x000e2200080e0000 */
[----:B------:R-:W-:Y:S01]  /*123d0*/  ULDC.64 UR6, c[0x0][0x208] ;  /* 0x0000820000067ab9 */ /* 0x000fe20000000a00 */
[----:B0-----:R-:W-:-:S06]  /*123e0*/  ISETP.EQ.U32.AND P0, PT, R0, R5, PT ;  /* 0x000000050000720c */ /* 0x001fcc0003f02070 */
[----:B------:R-:W3:Y:S07]  /*123f0*/  POPC R5, UR4 ;  /* 0x0000000400057d09 */ /* 0x000eee0008000000 */
[----:B---3--:R-:W3:Y:S01]  /*12400*/  @P0 ATOMG.E.ADD.STRONG.GPU PT, R3, desc[UR6][R2.64], R5 ;  /* 0x00000005020309a8 */ /* 0x008ee200081ee1c6 */
[----:B-1----:R-:W0:Y:S02]  /*12410*/  S2R R4, SR_LTMASK ;  /* 0x0000000000047919 */ /* 0x002e240000003900 */
[----:B0-----:R-:W-:-:S04]  /*12420*/  LOP3.LUT R4, R4, UR4, RZ, 0xc0, !PT ;  /* 0x0000000404047c12 */ /* 0x001fc8000f8ec0ff */
[----:B------:R-:W0:Y:S01]  /*12430*/  POPC R7, R4 ;  /* 0x0000000400077309 */ /* 0x000e220000000000 */
[----:B---3--:R-:W0:Y:S02]  /*12440*/  SHFL.IDX PT, R0, R3, R0, 0x1f ;  /* 0x00001f0003007589 */ /* 0x008e2400000e0000 */
[----:B0-----:R-:W-:-:S05]  /*12450*/  IADD3 R0, R0, UR38, R7 ;  /* 0x0000002600007c10 */ /* 0x001fca000fffe007 */
[----:B------:R3:W-:Y:S01]  /*12460*/  STL [R1], R0 ;  /* 0x0000000001007387 */ /* 0x0007e20000100800 */
[----:B------:R-:W-:Y:S05]  /*12470*/  BRA `(.L_x_1256) ;  /* 0x0000004000007947 */ /* 0x000fea0003800000 */
.L_x_1255:
        /* <DEDUP_REMOVED lines=8> */
[----:B-1----:R-:W-:Y:S02]  /*12500*/  IMAD.U32 R4, RZ, RZ, UR6 ;  /* 0x00000006ff047e24 */ /* 0x002fe4000f8e00ff */
[----:B------:R-:W1:Y:S01]  /*12510*/  LDC.64 R2, c[0x4][R2] ;  /* 0x0100000002027b82 */ /* 0x000e620000000a00 */
[----:B0-----:R-:W-:Y:S02]  /*12520*/  IMAD.U32 R5, RZ, RZ, UR7 ;  /* 0x00000007ff057e24 */ /* 0x001fe4000f8e00ff */
[----:B------:R-:W-:Y:S02]  /*12530*/  IMAD.U32 R6, RZ, RZ, UR8 ;  /* 0x00000008ff067e24 */ /* 0x000fe4000f8e00ff */
[----:B------:R-:W-:-:S02]  /*12540*/  IMAD.U32 R7, RZ, RZ, UR9 ;  /* 0x00000009ff077e24 */ /* 0x000fc4000f8e00ff */
[----:B--2---:R-:W-:Y:S02]  /*12550*/  IMAD.U32 R10, RZ, RZ, UR4 ;  /* 0x00000004ff0a7e24 */ /* 0x004fe4000f8e00ff */
[----:B------:R-:W-:Y:S02]  /*12560*/  IMAD.U32 R11, RZ, RZ, UR5 ;  /* 0x00000005ff0b7e24 */ /* 0x000fe4000f8e00ff */
[----:B------:R-:W-:Y:S02]  /*12570*/  IMAD.MOV.U32 R8, RZ, RZ, 0x70 ;  /* 0x00000070ff087424 */ /* 0x000fe400078e00ff */
[----:B------:R-:W-:Y:S02]  /*12580*/  IMAD.MOV.U32 R12, RZ, RZ, 0x1 ;  /* 0x00000001ff0c7424 */ /* 0x000fe400078e00ff */
[----:B------:R-:W-:-:S07]  /*12590*/  IMAD.MOV.U32 R13, RZ, RZ, RZ ;  /* 0x000000ffff0d7224 */ /* 0x000fce00078e00ff */
[----:B------:R-:W-:-:S07]  /*125a0*/  LEPC R20, `(.L_x_1258) ;  /* 0x000000001014794e */ /* 0x000fce0000000000 */
[----:B-1----:R-:W-:Y:S05]  /*125b0*/  CALL.ABS.NOINC R2 ;  /* 0x0000000002007343 */ /* 0x002fea0003c00000 */
.L_x_1258:
[----:B------:R-:W-:Y:S05]  /*125c0*/  BSYNC B6 ;  /* 0x0000000000067941 */ /* 0x000fea0003800000 */
.L_x_1257:
        /* <DEDUP_REMOVED lines=9> */
[----:B-1----:R-:W-:Y:S02]  /*12660*/  IMAD.U32 R4, RZ, RZ, UR6 ;  /* 0x00000006ff047e24 */ /* 0x002fe4000f8e00ff */
[----:B0-----:R-:W-:Y:S02]  /*12670*/  IMAD.U32 R5, RZ, RZ, UR7 ;  /* 0x00000007ff057e24 */ /* 0x001fe4000f8e00ff */
[----:B------:R-:W-:Y:S02]  /*12680*/  IMAD.U32 R6, RZ, RZ, UR8 ;  /* 0x00000008ff067e24 */ /* 0x000fe4000f8e00ff */
[----:B------:R-:W-:-:S02]  /*12690*/  IMAD.U32 R7, RZ, RZ, UR9 ;  /* 0x00000009ff077e24 */ /* 0x000fc4000f8e00ff */
[----:B--2---:R-:W-:Y:S02]  /*126a0*/  IMAD.U32 R10, RZ, RZ, UR4 ;  /* 0x00000004ff0a7e24 */ /* 0x004fe4000f8e00ff */
[----:B------:R-:W-:Y:S02]  /*126b0*/  IMAD.U32 R11, RZ, RZ, UR5 ;  /* 0x00000005ff0b7e24 */ /* 0x000fe4000f8e00ff */
[----:B------:R-:W-:Y:S02]  /*126c0*/  IMAD.MOV.U32 R8, RZ, RZ, 0x70 ;  /* 0x00000070ff087424 */ /* 0x000fe400078e00ff */
[----:B------:R-:W-:Y:S02]  /*126d0*/  IMAD.MOV.U32 R12, RZ, RZ, 0x1 ;  /* 0x00000001ff0c7424 */ /* 0x000fe400078e00ff */
[----:B---3--:R-:W-:-:S07]  /*126e0*/  IMAD.MOV.U32 R13, RZ, RZ, RZ ;  /* 0x000000ffff0d7224 */ /* 0x008fce00078e00ff */
[----:B------:R-:W-:-:S07]  /*126f0*/  LEPC R20, `(.L_x_1261) ;  /* 0x000000001014794e */ /* 0x000fce0000000000 */
[----:B----4-:R-:W-:Y:S05]  /*12700*/  CALL.ABS.NOINC R2 ;  /* 0x0000000002007343 */ /* 0x010fea0003c00000 */
.L_x_1261:
        /* <DEDUP_REMOVED lines=15> */
.L_x_1260:
[----:B------:R-:W-:Y:S05]  /*12800*/  BSYNC B6 ;  /* 0x0000000000067941 */ /* 0x000fea0003800000 */
.L_x_1259:
[----:B------:R-:W3:Y:S01]  /*12810*/  LDL R0, [R1+0xc] ;  /* 0x00000c0001007983 */ /* 0x000ee20000100800 */
[----:B------:R-:W-:Y:S02]  /*12820*/  ULDC.64 UR4, c[0x0][0x9f8] ;  /* 0x00027e0000047ab9 */ /* 0x000fe40000000a00 */
[----:B------:R-:W-:Y:S01]  /*12830*/  ISETP.NE.U32.AND P0, PT, RZ, UR4, PT ;  /* 0x00000004ff007c0c */ /* 0x000fe2000bf05070 */
[----:B------:R-:W4:Y:S01]  /*12840*/  LDL R17, [R1+0x3c] ;  /* 0x00003c0001117983 */ /* 0x000f220000100800 */
[----:B------:R-:W-:Y:S02]  /*12850*/  ULDC.64 UR6, c[0x0][0x208] ;  /* 0x0000820000067ab9 */ /* 0x000fe40000000a00 */
[----:B------:R-:W-:Y:S01]  /*12860*/  ISETP.NE.AND.EX P0, PT, RZ, UR5, PT, P0 ;  /* 0x00000005ff007c0c */ /* 0x000fe2000bf05300 */
[----:B------:R-:W-:-:S12]  /*12870*/  ULDC.64 UR4, c[0x0][0xa08] ;  /* 0x0002820000047ab9 */ /* 0x000fd80000000a00 */
[----:B------:R-:W5:Y:S01]  /*12880*/  @P0 LDC.64 R2, c[0x0][0x9f8] ;  /* 0x00027e00ff020b82 */ /* 0x000f620000000a00 */
[----:B---3--:R-:W-:Y:S02]  /*12890*/  IMAD.MOV.U32 R7, RZ, RZ, R0 ;  /* 0x000000ffff077224 */ /* 0x008fe400078e0000 */
[----:B-----5:R-:W-:-:S05]  /*128a0*/  @P0 IMAD.WIDE R2, R0, 0x4, R2 ;  /* 0x0000000400020825 */ /* 0x020fca00078e0202 */
[----:B------:R3:W0:Y:S01]  /*128b0*/  @P0 LDG.E R7, desc[UR6][R2.64] ;  /* 0x0000000602070981 */ /* 0x000622000c1e1900 */
[----:B----4-:R-:W-:Y:S01]  /*128c0*/  VIADD R0, R17, 0xffffffff ;  /* 0xffffffff11007836 */ /* 0x010fe20000000000 */
[----:B---3--:R-:W3:Y:S02]  /*128d0*/  LDC.64 R2, c[0x0][0x418] ;  /* 0x00010600ff027b82 */ /* 0x008ee40000000a00 */
[----:B---3--:R-:W-:Y:S01]  /*128e0*/  LOP3.LUT P0, RZ, R2, UR4, RZ, 0xfc, !PT ;  /* 0x0000000402ff7c12 */ /* 0x008fe2000f80fcff */
[----:B------:R-:W-:-:S03]  /*128f0*/  UMOV UR4, 0xffffffff ;  /* 0xffffffff00047882 */ /* 0x000fc60000000000 */
[----:B------:R-:W-:Y:S02]  /*12900*/  LOP3.LUT P0, RZ, R3, UR5, RZ, 0xfc, P0 ;  /* 0x0000000503ff7c12 */ /* 0x000fe4000800fcff */
[----:B0-----:R-:W-:Y:S01]  /*12910*/  SHF.R.S32.HI R8, RZ, 0x1f, R7 ;  /* 0x0000001fff087819 */ /* 0x001fe20000011407 */
[----:B------:R0:W-:Y:S01]  /*12920*/  STL [R1+0x8], R7 ;  /* 0x0000080701007387 */ /* 0x0001e20000100800 */
[----:B------:R-:W-:-:S03]  /*12930*/  SEL R17, R7, RZ, !P0 ;  /* 0x000000ff07117207 */ /* 0x000fc60004000000 */
[----:B------:R0:W-:Y:S01]  /*12940*/  STL [R1+0x1c], R8 ;  /* 0x00001c0801007387 */ /* 0x0001e20000100800 */
[----:B------:R-:W-:Y:S05]  /*12950*/  BRA.DIV UR4, `(.L_x_1262) ;  /* 0x00000056041c7947 */ /* 0x000fea000b800000 */
[----:B-1----:R-:W1:Y:S02]  /*12960*/  S2R R4, SR_TID.X ;  /* 0x0000000000047919 */ /* 0x002e640000002100 */
[----:B-1----:R-:W-:-:S04]  /*12970*/  SHF.R.U32.HI R4, RZ, 0x5, R4 ;  /* 0x00000005ff047819 */ /* 0x002fc80000011604 */
[----:B------:R-:W-:-:S05]  /*12980*/  LOP3.LUT R4, R4, 0x3, RZ, 0xc0, !PT ;  /* 0x0000000304047812 */ /* 0x000fca00078ec0ff */
[----:B------:R1:W3:Y:S02]  /*12990*/  SHFL.IDX PT, R14, R4, RZ, 0x1f ;  /* 0x00001fff040e7589 */ /* 0x0002e400000e0000 */
.L_x_1368:
[----:B-1----:R-:W4:Y:S01]  /*129a0*/  LDL.LU R4, [R1+0x18] ;  /* 0x0000180001047983 */ /* 0x002f220000300800 */
[----:B------:R-:W-:Y:S02]  /*129b0*/  PLOP3.LUT P1, PT, PT, PT, PT, 0x8, 0x0 ;  /* 0x000000000000781c */ /* 0x000fe40003f2e170 */
[----:B---3--:R-:W-:Y:S01]  /*129c0*/  ISETP.NE.AND P0, PT, R14, RZ, PT ;  /* 0x000000ff0e00720c */ /* 0x008fe20003f05270 */
[----:B------:R1:W-:Y:S01]  /*129d0*/  STL [R1+0x4], R0 ;  /* 0x0000040001007387 */ /* 0x0003e20000100800 */
[----:B----4-:R-:W-:-:S09]  /*129e0*/  LOP3.LUT R4, R4, 0xfffffffe, RZ, 0xc0, !PT ;  /* 0xfffffffe04047812 */ /* 0x010fd200078ec0ff */
[----:B------:R-:W-:-:S05]  /*129f0*/  @P1 LOP3.LUT R4, R4, 0x1, RZ, 0xfc, !PT ;  /* 0x0000000104041812 */ /* 0x000fca00078efcff */
[----:B------:R1:W-:Y:S01]  /*12a00*/  STL [R1+0x18], R4 ;  /* 0x0000180401007387 */ /* 0x0003e20000100800 */
[----:B------:R-:W-:Y:S05]  /*12a10*/  @P0 BRA `(.L_x_1263) ;  /* 0x00000004003c0947 */ /* 0x000fea0003800000 */
[----:B------:R-:W-:-:S03]  /*12a20*/  UMOV UR4, 0xffffffff ;  /* 0xffffffff00047882 */ /* 0x000fc60000000000 */
[----:B------:R-:W-:Y:S05]  /*12a30*/  BRA.DIV UR4, `(.L_x_1264) ;  /* 0x0000005604187947 */ /* 0x000fea000b800000 */
[----:B------:R-:W-:-:S13]  /*12a40*/  ELECT P6, URZ, PT ;  /* 0x00000000003f782f */ /* 0x000fda00038c0000 */
.L_x_1371:
[----:B------:R-:W-:Y:S05]  /*12a50*/  @!P6 BRA `(.L_x_1263) ;  /* 0x00000004002ce947 */ /* 0x000fea0003800000 */
[----:B------:R-:W-:-:S04]  /*12a60*/  ISETP.NE.U32.AND P0, PT, R2, RZ, PT ;  /* 0x000000ff0200720c */ /* 0x000fc80003f05070 */
[----:B------:R-:W-:-:S13]  /*12a70*/  ISETP.NE.AND.EX P0, PT, R3, RZ, PT, P0 ;  /* 0x000000ff0300720c */ /* 0x000fda0003f05300 */
[----:B------:R-:W-:Y:S05]  /*12a80*/  @!P0 BRA `(.L_x_1265) ;  /* 0x0000000000548947 */ /* 0x000fea0003800000 */
[----:B------:R-:W3:Y:S01]  /*12a90*/  LDC R6, c[0x0][0x43c] ;  /* 0x00010f00ff067b82 */ /* 0x000ee20000000800 */
[----:B------:R-:W-:Y:S01]  /*12aa0*/  IMAD.MOV.U32 R9, RZ, RZ, R0 ;  /* 0x000000ffff097224 */ /* 0x000fe200078e0000 */
[----:B------:R-:W-:Y:S01]  /*12ab0*/  ULDC.64 UR4, c[0x0][0x428] ;  /* 0x00010a0000047ab9 */ /* 0x000fe20000000a00 */
[----:B------:R-:W-:Y:S02]  /*12ac0*/  ULDC.64 UR6, c[0x0][0x208] ;  /* 0x0000820000067ab9 */ /* 0x000fe40000000a00 */
[----:B-1----:R-:W-:Y:S01]  /*12ad0*/  IMAD.MOV.U32 R0, RZ, RZ, R9 ;  /* 0x000000ffff007224 */ /* 0x002fe200078e0009 */
[----:B---3--:R-:W-:-:S13]  /*12ae0*/  ISETP.NE.AND P0, PT, R6, 0x1, PT ;  /* 0x000000010600780c */ /* 0x008fda0003f05270 */
        /* <DEDUP_REMOVED lines=15> */
.L_x_1265:
[----:B---3--:R-:W3:Y:S01]  /*12be0*/  LDL R2, [R1+0x10] ;  /* 0x0000100001027983 */ /* 0x008ee20000100800 */
[----:B-1----:R-:W-:Y:S01]  /*12bf0*/  IMAD R0, R19, 0x8, R18 ;  /* 0x0000000813007824 */ /* 0x002fe200078e0212 */
[----:B---3--:R-:W-:-:S04]  /*12c00*/  SHF.L.U32 R2, R2, 0x1f, RZ ;  /* 0x0000001f02027819 */ /* 0x008fc800000006ff */
[----:B------:R-:W1:Y:S02]  /*12c10*/  SYNCS.PHASECHK.TRANS64.TRYWAIT P0, [R0+URZ+0x2a840], R2 ;  /* 0x02a84002000075a7 */ /* 0x000e64000800017f */
[----:B-1----:R-:W-:Y:S05]  /*12c20*/  @!P0 BRA `(.L_x_1266) ;  /* 0x0000005000bc8947 */ /* 0x002fea0003800000 */
.L_x_1372:
[----:B------:R-:W3:Y:S02]  /*12c30*/  S2R R3, SR_TID.X ;  /* 0x0000000000037919 */ /* 0x000ee40000002100 */
[----:B---3--:R-:W-:-:S04]  /*12c40*/  LOP3.LUT R3, R3, 0x7f, RZ, 0xc0, !PT ;  /* 0x0000007f03037812 */ /* 0x008fc800078ec0ff */
[----:B------:R-:W-:-:S13]  /*12c50*/  ISETP.NE.AND P0, PT, R3, RZ, PT ;  /* 0x000000ff0300720c */ /* 0x000fda0003f05270 */
        /* <DEDUP_REMOVED lines=8> */
.L_x_1267:
[----:B------:R-:W3:Y:S04]  /*12ce0*/  LDL R4, [R1+0x4] ;  /* 0x0000040001047983 */ /* 0x000ee80000100800 */
[----:B------:R-:W4:Y:S04]  /*12cf0*/  LDL R3, [R1+0x14] ;  /* 0x0000140001037983 */ /* 0x000f280000100800 */
[----:B-1----:R-:W2:Y:S01]  /*12d00*/  LDL.LU R2, [R1+0x18] ;  /* 0x0000180001027983 */ /* 0x002ea20000300800 */
        /* <DEDUP_REMOVED lines=21> */
[----:B------:R-:W-:Y:S01]  /*12e60*/  UIMAD UR11, UR11, 0x60, UR5 ;  /* 0x000000600b0b78a4 */ /* 0x000fe2000f8e0205 */
        /* <DEDUP_REMOVED lines=9> */
[----:B---3--:R-:W-:Y:S01]  /*12f00*/  NOP ;  /* 0x0000000000007918 */ /* 0x008fe20000000000 */
.L_x_1263:
[----:B------:R-:W1:Y:S01]  /*12f10*/  LDL.LU R3, [R1+0x30] ;  /* 0x0000300001037983 */ /* 0x000e620000300800 */
[----:B------:R-:W-:Y:S05]  /*12f20*/  WARPSYNC.ALL ;  /* 0x0000000000007948 */ /* 0x000fea0003800000 */
[----:B------:R-:W-:Y:S01]  /*12f30*/  ULDC.64 UR4, c[0x0][0x298] ;  /* 0x0000a60000047ab9 */ /* 0x000fe20000000a00 */
[----:B------:R-:W-:Y:S01]  /*12f40*/  BSSY B6, `(.L_x_1268) ;  /* 0x000001c000067945 */ /* 0x000fe20003800000 */
[----:B------:R-:W-:Y:S01]  /*12f50*/  BAR.SYNC.DEFER_BLOCKING 0x8, 0x180 ;  /* 0x0206000000007b1d */ /* 0x000fe20000010000 */
[----:B-1----:R-:W-:Y:S01]  /*12f60*/  SHF.R.S32.HI R0, RZ, 0x1f, R3 ;  /* 0x0000001fff007819 */ /* 0x002fe20000011403 */
[----:B------:R-:W-:-:S04]  /*12f70*/  IMAD.WIDE.U32 R4, R3, UR4, RZ ;  /* 0x0000000403047c25 */ /* 0x000fc8000f8e00ff */
[----:B------:R-:W-:Y:S01]  /*12f80*/  IMAD R2, R0, UR4, RZ ;  /* 0x0000000400027c24 */ /* 0x000fe2000f8e02ff */
[----:B------:R1:W-:Y:S01]  /*12f90*/  STL.64 [R1+0x48], R4 ;  /* 0x0000480401007387 */ /* 0x0003e20000100a00 */
[----:B------:R-:W-:Y:S02]  /*12fa0*/  VIADD R0, R18, 0xc400 ;  /* 0x0000c40012007836 */ /* 0x000fe40000000000 */
[----:B------:R-:W-:-:S03]  /*12fb0*/  IMAD R2, R3, UR5, R2 ;  /* 0x0000000503027c24 */ /* 0x000fc6000f8e0202 */
[----:B------:R-:W-:Y:S01]  /*12fc0*/  LOP3.LUT P0, RZ, R0, 0x3ff, RZ, 0xc0, !PT ;  /* 0x000003ff00ff7812 */ /* 0x000fe2000780c0ff */
[----:B------:R-:W-:-:S05]  /*12fd0*/  IMAD.IADD R0, R5, 0x1, R2 ;  /* 0x0000000105007824 */ /* 0x000fca00078e0202 */
[----:B------:R1:W-:Y:S07]  /*12fe0*/  STL [R1+0x30], R0 ;  /* 0x0000300001007387 */ /* 0x0003ee0000100800 */
[----:B------:R-:W-:Y:S05]  /*12ff0*/  @!P0 BRA `(.L_x_1269) ;  /* 0x0000000000408947 */ /* 0x000fea0003800000 */
[----:B------:R-:W-:Y:S01]  /*13000*/  MOV R2, 0x0 ;  /* 0x0000000000027802 */ /* 0x000fe20000000f00 */
[----:B------:R-:W-:Y:S01]  /*13010*/  ULDC.64 UR6, c[0x4][0xb8] ;  /* 0x01002e0000067ab9 */ /* 0x000fe20000000a00 */
[----:B------:R-:W-:Y:S01]  /*13020*/  ULDC.64 UR8, c[0x4][0xc0] ;  /* 0x0100300000087ab9 */ /* 0x000fe20000000a00 */
[----:B------:R-:W-:Y:S01]  /*13030*/  ULDC.64 UR4, c[0x4][0x20] ;  /* 0x0100080000047ab9 */ /* 0x000fe20000000a00 */
[----:B-1----:R-:W-:Y:S02]  /*13040*/  IMAD.U32 R4, RZ, RZ, UR6 ;  /* 0x00000006ff047e24 */ /* 0x002fe4000f8e00ff */
[----:B------:R-:W1:Y:S01]  /*13050*/  LDC.64 R2, c[0x4][R2] ;  /* 0x0100000002027b82 */ /* 0x000e620000000a00 */
[----:B------:R-:W-:Y:S02]  /*13060*/  IMAD.U32 R5, RZ, RZ, UR7 ;  /* 0x00000007ff057e24 */ /* 0x000fe4000f8e00ff */
[----:B------:R-:W-:Y:S02]  /*13070*/  IMAD.U32 R6, RZ, RZ, UR8 ;  /* 0x00000008ff067e24 */ /* 0x000fe4000f8e00ff */
[----:B0-----:R-:W-:-:S02]  /*13080*/  IMAD.U32 R7, RZ, RZ, UR9 ;  /* 0x00000009ff077e24 */ /* 0x001fc4000f8e00ff */
[----:B--2---:R-:W-:Y:S02]  /*13090*/  IMAD.U32 R10, RZ, RZ, UR4 ;  /* 0x00000004ff0a7e24 */ /* 0x004fe4000f8e00ff */
[----:B------:R-:W-:Y:S02]  /*130a0*/  IMAD.U32 R11, RZ, RZ, UR5 ;  /* 0x00000005ff0b7e24 */ /* 0x000fe4000f8e00ff */
[----:B------:R-:W-:Y:S02]  /*130b0*/  IMAD.MOV.U32 R8, RZ, RZ, 0x70 ;  /* 0x00000070ff087424 */ /* 0x000fe400078e00ff */
[----:B------:R-:W-:Y:S02]  /*130c0*/  IMAD.MOV.U32 R12, RZ, RZ, 0x1 ;  /* 0x00000001ff0c7424 */ /* 0x000fe400078e00ff */
[----:B------:R-:W-:-:S07]  /*130d0*/  IMAD.MOV.U32 R13, RZ, RZ, RZ ;  /* 0x000000ffff0d7224 */ /* 0x000fce00078e00ff */
[----:B------:R-:W-:-:S07]  /*130e0*/  LEPC R20, `(.L_x_1269) ;  /* 0x000000001014794e */ /* 0x000fce0000000000 */
[----:B-1----:R-:W-:Y:S05]  /*130f0*/  CALL.ABS.NOINC R2 ;  /* 0x0000000002007343 */ /* 0x002fea0003c00000 */
.L_x_1269:
[----:B------:R-:W-:Y:S05]  /*13100*/  BSYNC B6 ;  /* 0x0000000000067941 */ /* 0x000fea0003800000 */
.L_x_1268:
[----:B-1----:R-:W3:Y:S01]  /*13110*/  LDL.LU R0, [R1+0x30] ;  /* 0x0000300001007983 */ /* 0x002ee20000300800 */
[----:B------:R-:W-:Y:S01]  /*13120*/  ULDC.64 UR6, c[0x0][0xa00] ;  /* 0x0002800000067ab9 */ /* 0x000fe20000000a00 */
[----:B0-----:R-:W0:Y:S01]  /*13130*/  LDC R7, c[0x0][0x448] ;  /* 0x00011200ff077b82 */ /* 0x001e220000000800 */
[----:B------:R-:W-:Y:S01]  /*13140*/  ULDC.64 UR4, c[0x0][0x2d8] ;  /* 0x0000b60000047ab9 */ /* 0x000fe20000000a00 */
[----:B------:R-:W3:Y:S04]  /*13150*/  LDL.LU.64 R2, [R1+0x48] ;  /* 0x0000480001027983 */ /* 0x000ee80000300a00 */
[----:B------:R-:W4:Y:S04]  /*13160*/  LDL R5, [R1+0xc] ;  /* 0x00000c0001057983 */ /* 0x000f280000100800 */
[----:B------:R-:W4:Y:S01]  /*13170*/  LDL R9, [R1+0x28] ;  /* 0x0000280001097983 */ /* 0x000f220000100800 */
[----:B------:R-:W-:-:S04]  /*13180*/  ISETP.NE.U32.AND P0, PT, RZ, UR6, PT ;  /* 0x00000006ff007c0c */ /* 0x000fc8000bf05070 */
[----:B------:R-:W-:Y:S01]  /*13190*/  ISETP.NE.AND.EX P0, PT, RZ, UR7, PT, P0 ;  /* 0x00000007ff007c0c */ /* 0x000fe2000bf05300 */
[----:B------:R-:W1:Y:S01]  /*131a0*/  S2R R8, SR_TID.X ;  /* 0x0000000000087919 */ /* 0x000e620000002100 */
[----:B------:R-:W-:Y:S01]  /*131b0*/  ULDC.64 UR6, c[0x0][0x280] ;  /* 0x0000a00000067ab9 */ /* 0x000fe20000000a00 */
[----:B--2---:R-:W2:Y:S01]  /*131c0*/  S2R R10, SR_TID.X ;  /* 0x00000000000a7919 */ /* 0x004ea20000002100 */
[----:B-1----:R-:W-:Y:S02]  /*131d0*/  IMAD.SHL.U32 R8, R8, 0x10, RZ ;  /* 0x0000001008087824 */ /* 0x002fe400078e00ff */
[----:B--2---:R-:W-:-:S05]  /*131e0*/  IMAD.SHL.U32 R10, R10, 0x8, RZ ;  /* 0x000000080a0a7824 */ /* 0x004fca00078e00ff */
[----:B------:R-:W-:-:S04]  /*131f0*/  LOP3.LUT R10, R10, 0x38, RZ, 0xc0, !PT ;  /* 0x000000380a0a7812 */ /* 0x000fc800078ec0ff */
[C---:B------:R-:W-:Y:S02]  /*13200*/  LOP3.LUT R11, R10.reuse, 0x40, RZ, 0xfc, !PT ;  /* 0x000000400a0b7812 */ /* 0x040fe400078efcff */
[----:B------:R-:W-:Y:S01]  /*13210*/  LOP3.LUT R10, R10, 0x80, RZ, 0xfc, !PT ;  /* 0x000000800a0a7812 */ /* 0x000fe200078efcff */
[----:B---3--:R-:W-:Y:S01]  /*13220*/  IMAD.MOV.U32 R3, RZ, RZ, R0 ;  /* 0x000000ffff037224 */ /* 0x008fe200078e0000 */
[----:B----4-:R-:W-:-:S04]  /*13230*/  SHF.R.S32.HI R0, RZ, 0x1f, R5 ;  /* 0x0000001fff007819 */ /* 0x010fc80000011405 */
[----:B------:R-:W-:Y:S02]  /*13240*/  SEL R4, R0, RZ, !P0 ;  /* 0x000000ff00047207 */ /* 0x000fe40004000000 */
[----:B------:R-:W-:Y:S02]  /*13250*/  SEL R0, R5, RZ, !P0 ;  /* 0x000000ff05007207 */ /* 0x000fe40004000000 */
[----:B------:R-:W1:Y:S01]  /*13260*/  S2R R5, SR_TID.X ;  /* 0x0000000000057919 */ /* 0x000e620000002100 */
[----:B0-----:R-:W-:Y:S01]  /*13270*/  ISETP.NE.AND P0, PT, R7, 0x1, PT ;  /* 0x000000010700780c */ /* 0x001fe20003f05270 */
[----:B------:R-:W-:-:S04]  /*13280*/  IMAD.WIDE.U32 R2, R16, UR4, R2 ;  /* 0x0000000410027c25 */ /* 0x000fc8000f8e0002 */
[----:B------:R-:W-:Y:S01]  /*13290*/  IMAD R3, R16, UR5, R3 ;  /* 0x0000000510037c24 */ /* 0x000fe2000f8e0203 */
[----:B------:R-:W-:-:S07]  /*132a0*/  ULDC.64 UR4, c[0x0][0x2e0] ;  /* 0x0000b80000047ab9 */ /* 0x000fce0000000a00 */
[----:B------:R-:W0:Y:S01]  /*132b0*/  @P0 LDC R6, c[0x0][0x450] ;  /* 0x00011400ff060b82 */ /* 0x000e220000000800 */
[----:B-1----:R-:W-:-:S04]  /*132c0*/  LOP3.LUT R5, R5, 0x7f, RZ, 0xc0, !PT ;  /* 0x0000007f05057812 */ /* 0x002fc800078ec0ff */
[----:B------:R-:W-:-:S04]  /*132d0*/  SHF.R.U32.HI R5, RZ, 0x3, R5 ;  /* 0x00000003ff057819 */ /* 0x000fc80000011605 */
[----:B------:R-:W-:Y:S02]  /*132e0*/  LOP3.LUT R8, R5, 0x70, R8, 0xf8, !PT ;  /* 0x0000007005087812 */ /* 0x000fe400078ef808 */
[----:B------:R-:W1:Y:S01]  /*132f0*/  @P0 LDC R5, c[0x0][0x44c] ;  /* 0x00011300ff050b82 */ /* 0x000e620000000800 */
[----:B------:R-:W-:Y:S02]  /*13300*/  IMAD R4, R4, UR4, RZ ;  /* 0x0000000404047c24 */ /* 0x000fe4000f8e02ff */
[----:B------:R-:W-:-:S04]  /*13310*/  IMAD.WIDE.U32 R2, R0, UR4, R2 ;  /* 0x0000000400027c25 */ /* 0x000fc8000f8e0002 */
[----:B------:R-:W-:Y:S01]  /*13320*/  IMAD R0, R0, UR5, R4 ;  /* 0x0000000500007c24 */ /* 0x000fe2000f8e0204 */
[----:B------:R-:W-:Y:S01]  /*13330*/  ULDC.64 UR4, c[0x0][0x2d0] ;  /* 0x0000b40000047ab9 */ /* 0x000fe20000000a00 */
[----:B------:R-:W-:Y:S02]  /*13340*/  IMAD.IADD R4, R8, 0x1, R9 ;  /* 0x0000000108047824 */ /* 0x000fe400078e0209 */
[----:B------:R-:W-:Y:S02]  /*13350*/  IMAD.IADD R3, R3, 0x1, R0 ;  /* 0x0000000103037824 */ /* 0x000fe400078e0200 */
[----:B------:R-:W-:Y:S02]  /*13360*/  IMAD.MOV.U32 R0, RZ, RZ, R4 ;  /* 0x000000ffff007224 */ /* 0x000fe400078e0004 */
[----:B-1----:R-:W-:-:S05]  /*13370*/  @P0 IMAD.HI.U32 R5, R4, R5, RZ ;  /* 0x0000000504050227 */ /* 0x002fca00078e00ff */
[----:B0-----:R-:W-:-:S05]  /*13380*/  @P0 SHF.R.U32.HI R0, RZ, R6, R5 ;  /* 0x00000006ff000219 */ /* 0x001fca0000011605 */
        /* <DEDUP_REMOVED lines=14> */
[----:B------:R-:W1:Y:S01]  /*13470*/  S2R R8, SR_TID.X ;  /* 0x0000000000087919 */ /* 0x000e620000002100 */
[----:B------:R-:W-:Y:S01]  /*13480*/  IMAD R0, R4, UR5, R0 ;  /* 0x0000000504007c24 */ /* 0x000fe2000f8e0200 */
[----:B------:R-:W-:-:S03]  /*13490*/  LEA R4, P3, R2, UR6, 0x1 ;  /* 0x0000000602047c11 */ /* 0x000fc6000f8608ff */
[----:B------:R-:W-:Y:S01]  /*134a0*/  IMAD.IADD R0, R3, 0x1, R0 ;  /* 0x0000000103007824 */ /* 0x000fe200078e0200 */
[----:B------:R-:W-:-:S04]  /*134b0*/  ISETP.GE.AND P1, PT, R11, UR4, PT ;  /* 0x000000040b007c0c */ /* 0x000fc8000bf26270 */
[----:B------:R-:W-:Y:S01]  /*134c0*/  LEA.HI.X R3, R2, UR7, R0, 0x1, P3 ;  /* 0x0000000702037c11 */ /* 0x000fe200098f0c00 */
[----:B-1----:R-:W-:-:S05]  /*134d0*/  IMAD.SHL.U32 R8, R8, 0x8, RZ ;  /* 0x0000000808087824 */ /* 0x002fca00078e00ff */
[----:B------:R-:W-:-:S04]  /*134e0*/  LOP3.LUT R8, R8, 0x38, RZ, 0xc0, !PT ;  /* 0x0000003808087812 */ /* 0x000fc800078ec0ff */
[----:B------:R-:W-:Y:S01]  /*134f0*/  ISETP.GE.AND P2, PT, R8, UR4, PT ;  /* 0x0000000408007c0c */ /* 0x000fe2000bf46270 */
[----:B------:R-:W-:-:S03]  /*13500*/  UMOV UR4, 0xffffffff ;  /* 0xffffffff00047882 */ /* 0x000fc60000000000 */
[----:B0-----:R-:W-:Y:S09]  /*13510*/  BRA.DIV UR4, `(.L_x_1270) ;  /* 0x0000004a04947947 */ /* 0x001ff2000b800000 */
[----:B------:R-:W0:Y:S01]  /*13520*/  S2R R6, SR_TID.X ;  /* 0x0000000000067919 */ /* 0x000e220000002100 */
[----:B------:R-:W2:Y:S01]  /*13530*/  LDL.LU R9, [R1+0x28] ;  /* 0x0000280001097983 */ /* 0x000ea20000300800 */
[----:B0-----:R-:W-:-:S04]  /*13540*/  LOP3.LUT R6, R6, 0x7f, RZ, 0xc0, !PT ;  /* 0x0000007f06067812 */ /* 0x001fc800078ec0ff */
[----:B------:R-:W-:Y:S02]  /*13550*/  SHF.R.U32.HI R8, RZ, 0x3, R6 ;  /* 0x00000003ff087819 */ /* 0x000fe40000011606 */
[----:B------:R-:W3:Y:S01]  /*13560*/  LDL.LU R6, [R1+0x2c] ;  /* 0x00002c0001067983 */ /* 0x000ee20000300800 */
[----:B------:R-:W0:Y:S01]  /*13570*/  S2R R11, SR_TID.X ;  /* 0x00000000000b7919 */ /* 0x000e220000002100 */
[----:B------:R-:W-:Y:S01]  /*13580*/  ULDC.64 UR4, c[0x0][0x208] ;  /* 0x0000820000047ab9 */ /* 0x000fe20000000a00 */
[----:B0-----:R-:W-:-:S05]  /*13590*/  IMAD.SHL.U32 R11, R11, 0x8, RZ ;  /* 0x000000080b0b7824 */ /* 0x001fca00078e00ff */
[----:B------:R-:W-:Y:S01]  /*135a0*/  LOP3.LUT R11, R11, 0x38, RZ, 0xc0, !PT ;  /* 0x000000380b0b7812 */ /* 0x000fe200078ec0ff */
[----:B--2---:R-:W-:-:S04]  /*135b0*/  IMAD.IADD R0, R8, 0x1, R9 ;  /* 0x0000000108007824 */ /* 0x004fc800078e0209 */
[----:B------:R-:W-:Y:S01]  /*135c0*/  VIADD R5, R0, 0x10 ;  /* 0x0000001000057836 */ /* 0x000fe20000000000 */
[----:B------:R-:W-:Y:S01]  /*135d0*/  SHFL.IDX PT, R9, R3, 0x1, 0x181f ;  /* 0x00381f0003097f89 */ /* 0x000fe200000e0000 */
[----:B---3--:R-:W-:-:S03]  /*135e0*/  IMAD R2, R6, R7, RZ ;  /* 0x0000000706027224 */ /* 0x008fc600078e02ff */
[----:B------:R-:W0:Y:S04]  /*135f0*/  SHFL.IDX PT, R7, R4, RZ, 0x181f ;  /* 0x00181fff04077589 */ /* 0x000e2800000e0000 */
[----:B------:R-:W1:Y:S01]  /*13600*/  SHFL.IDX PT, R6, R3, RZ, 0x181f ;  /* 0x00181fff03067589 */ /* 0x000e6200000e0000 */
[-C--:B------:R-:W-:Y:S02]  /*13610*/  ISETP.GE.AND P4, PT, R0, R2.reuse, PT ;  /* 0x000000020000720c */ /* 0x080fe40003f86270 */
[----:B------:R-:W-:Y:S02]  /*13620*/  ISETP.GE.AND P3, PT, R5, R2, PT ;  /* 0x000000020500720c */ /* 0x000fe40003f66270 */
[----:B------:R-:W2:Y:S09]  /*13630*/  SHFL.IDX PT, R5, R4, 0x1, 0x181f ;  /* 0x00381f0004057f89 */ /* 0x000eb200000e0000 */
[----:B0-----:R-:W-:-:S05]  /*13640*/  @!P4 LEA R7, P5, R11, R7, 0x1 ;  /* 0x000000070b07c211 */ /* 0x001fca00078a08ff */
[----:B-1----:R-:W-:-:S05]  /*13650*/  @!P4 IMAD.X R6, RZ, RZ, R6, P5 ;  /* 0x000000ffff06c224 */ /* 0x002fca00028e0606 */
[----:B------:R-:W-:-:S04]  /*13660*/  @!P4 LOP3.LUT R7, R7, R6, RZ, 0x3c, !PT ;  /* 0x000000060707c212 */ /* 0x000fc800078e3cff */
[----:B------:R-:W-:Y:S02]  /*13670*/  @!P4 LOP3.LUT R6, R7, R6, RZ, 0x3c, !PT ;  /* 0x000000060706c212 */ /* 0x000fe400078e3cff */
[----:B--2---:R-:W-:Y:S02]  /*13680*/  @!P3 LEA R8, P5, R11, R5, 0x1 ;  /* 0x000000050b08b211 */ /* 0x004fe400078a08ff */
        /* <DEDUP_REMOVED lines=62> */
[----:B------:R0:W1:Y:S04]  /*13a70*/  SHFL.IDX PT, R5, R3, 0x7, 0x181f ;  /* 0x00f81f0003057f89 */ /* 0x00006800000e0000 */
[----:B------:R0:W-:Y:S04]  /*13a80*/  @!P4 LDGSTS.E.BYPASS.LTC128B.128 [R10+0xf400], desc[UR4][R6.64], !P2 ;  /* 0x0f400000060acfae */ /* 0x0001e8000d101d44 */
[----:B------:R0:W-:Y:S04]  /*13a90*/  @!P4 LDGSTS.E.BYPASS.LTC128B.128 [R10+0x13400], desc[UR4][R6.64+0x80], !P1 ;  /* 0x13400080060acfae */ /* 0x0001e8000c901d44 */
[----:B------:R0:W-:Y:S04]  /*13aa0*/  @!P4 LDGSTS.E.BYPASS.LTC128B.128 [R10+0x17400], desc[UR4][R6.64+0x100], !P0 ;  /* 0x17400100060acfae */ /* 0x0001e8000c101d44 */
[----:B------:R0:W2:Y:S02]  /*13ab0*/  SHFL.IDX PT, R3, R4, 0x7, 0x181f ;  /* 0x00f81f0004037f89 */ /* 0x0000a400000e0000 */
.L_x_1389:
[----:B------:R-:W-:Y:S01]  /*13ac0*/  VIADD R0, R0, 0x70 ;  /* 0x0000007000007836 */ /* 0x000fe20000000000 */
[----:B------:R-:W-:Y:S04]  /*13ad0*/  BSSY B0, `(.L_x_1271) ;  /* 0x000000f000007945 */ /* 0x000fe80003800000 */
[----:B------:R-:W-:-:S13]  /*13ae0*/  ISETP.GE.AND P3, PT, R0, R2, PT ;  /* 0x000000020000720c */ /* 0x000fda0003f66270 */
[----:B------:R-:W-:Y:S05]  /*13af0*/  @P3 BRA `(.L_x_1272) ;  /* 0x0000000000303947 */ /* 0x000fea0003800000 */
[----:B0-----:R-:W0:Y:S01]  /*13b00*/  S2R R4, SR_TID.X ;  /* 0x0000000000047919 */ /* 0x001e220000002100 */
[----:B------:R-:W-:Y:S01]  /*13b10*/  ULDC.64 UR4, c[0x0][0x208] ;  /* 0x0000820000047ab9 */ /* 0x000fe20000000a00 */
[----:B0-----:R-:W-:-:S05]  /*13b20*/  IMAD.SHL.U32 R4, R4, 0x8, RZ ;  /* 0x0000000804047824 */ /* 0x001fca00078e00ff */
[----:B------:R-:W-:-:S04]  /*13b30*/  LOP3.LUT R4, R4, 0x38, RZ, 0xc0, !PT ;  /* 0x0000003804047812 */ /* 0x000fc800078ec0ff */
[----:B--2---:R-:W-:-:S05]  /*13b40*/  LEA R2, P3, R4, R3, 0x1 ;  /* 0x0000000304027211 */ /* 0x004fca00078608ff */
[----:B-1----:R-:W-:-:S05]  /*13b50*/  IMAD.X R3, RZ, RZ, R5, P3 ;  /* 0x000000ffff037224 */ /* 0x002fca00018e0605 */
[----:B------:R-:W-:Y:S01]  /*13b60*/  @!PT LDS RZ, [RZ] ;  /* 0x00000000fffff984 */ /* 0x000fe20000000800 */
[----:B------:R-:W-:Y:S01]  /*13b70*/  @!PT LDS RZ, [RZ] ;  /* 0x00000000fffff984 */ /* 0x000fe20000000800 */
[----:B------:R-:W-:Y:S01]  /*13b80*/  @!PT LDS RZ, [RZ] ;  /* 0x00000000fffff984 */ /* 0x000fe20000000800 */
[----:B------:R3:W-:Y:S04]  /*13b90*/  LDGSTS.E.BYPASS.LTC128B.128 [R10+0xfc00], desc[UR4][R2.64], !P2 ;  /* 0x0fc00000020a7fae */ /* 0x0007e8000d101d44 */
[----:B------:R3:W-:Y:S04]  /*13ba0*/  LDGSTS.E.BYPASS.LTC128B.128 [R10+0x13c00], desc[UR4][R2.64+0x80], !P1 ;  /* 0x13c00080020a7fae */ /* 0x0007e8000c901d44 */
[----:B------:R3:W-:Y:S02]  /*13bb0*/  LDGSTS.E.BYPASS.LTC128B.128 [R10+0x17c00], desc[UR4][R2.64+0x100], !P0 ;  /* 0x17c00100020a7fae */ /* 0x0007e4000c101d44 */
.L_x_1272:
[----:B------:R-:W-:Y:S05]  /*13bc0*/  BSYNC B0 ;  /* 0x0000000000007941 */ /* 0x000fea0003800000 */
.L_x_1271:
[----:B------:R-:W-:Y:S01]  /*13bd0*/  NOP ;  /* 0x0000000000007918 */ /* 0x000fe20000000000 */
[----:B------:R-:W-:Y:S01]  /*13be0*/  PLOP3.LUT P0, PT, PT, PT, PT, 0x80, 0x0 ;  /* 0x000000000000781c */ /* 0x000fe20003f0f070 */
[----:B0-----:R-:W-:-:S12]  /*13bf0*/  VIADD R6, R18, 0x2a800 ;  /* 0x0002a80012067836 */ /* 0x001fd80000000000 */
.L_x_1273:
[----:B------:R-:W-:Y:S02]  /*13c00*/  PLOP3.LUT P1, PT, P1, P0, PT, 0xa2, 0x0 ;  /* 0x000000000000781c */ /* 0x000fe40000f21472 */
[----:B------:R-:W-:-:S08]  /*13c10*/  @P0 R2UR P1, UR4, R18 ;  /* 0x00000000120402ca */ /* 0x000fd00000020000 */
[----:B------:R-:W-:-:S05]  /*13c20*/  @P0 PLOP3.LUT P0, PT, P1, PT, PT, 0x80, 0x0 ;  /* 0x000000000000081c */ /* 0x000fca0000f0f070 */
[----:B------:R-:W-:Y:S01]  /*13c30*/  @!P1 SYNCS.ARRIVE.TRANS64.RED.A0T1 RZ, [UR4+0x2a800], RZ ;  /* 0x02a800ffffff99a7 */ /* 0x000fe20008200404 */
[----:B------:R-:W-:Y:S07]  /*13c40*/  @!P1 ARRIVES.LDGSTSBAR.64.TRANSCNT [UR4+0x2a800] ;  /* 0x02a80000ff0099b0 */ /* 0x000fee0008000a84 */
[----:B------:R-:W-:Y:S05]  /*13c50*/  @P0 BRA.U.ANY `(.L_x_1273) ;  /* 0xfffffffd00e80947 */ /* 0x000fea000393ffff */
[----:B---3--:R-:W3:Y:S02]  /*13c60*/  LDL.LU R2, [R1+0x50] ;  /* 0x0000500001027983 */ /* 0x008ee40000300800 */
[----:B---3--:R-:W-:-:S05]  /*13c70*/  VIADD R2, R2, 0x1 ;  /* 0x0000000102027836 */ /* 0x008fca0000000000 */
        /* <DEDUP_REMOVED lines=8> */
[----:B------:R-:W3:Y:S03]  /*13d00*/  SYNCS.PHASECHK.TRANS64.TRYWAIT P0, [R18+URZ+0x2a820], R0 ;  /* 0x02a82000120075a7 */ /* 0x000ee6000800017f */
[----:B0--3--:R-:W-:Y:S05]  /*13d10*/  @!P0 BRA `(.L_x_1275) ;  /* 0x0000004c00908947 */ /* 0x009fea0003800000 */
.L_x_1390:
[----:B------:R-:W-:Y:S05]  /*13d20*/  BSYNC B0 ;  /* 0x0000000000007941 */ /* 0x000fea0003800000 */
.L_x_1274:
[----:B------:R-:W0:Y:S04]  /*13d30*/  LDL R2, [R1+0x3c] ;  /* 0x00003c0001027983 */ /* 0x000e280000100800 */
[----:B------:R-:W3:Y:S01]  /*13d40*/  LDL R4, [R1+0x24] ;  /* 0x0000240001047983 */ /* 0x000ee20000100800 */
[----:B------:R-:W-:Y:S01]  /*13d50*/  BSSY B0, `(.L_x_1276) ;  /* 0x000021b000007945 */ /* 0x000fe20003800000 */
[----:B0-----:R-:W-:-:S05]  /*13d60*/  VIADD R0, R2, 0xfffffffe ;  /* 0xfffffffe02007836 */ /* 0x001fca0000000000 */
[----:B---3--:R-:W-:-:S13]  /*13d70*/  ISETP.GE.AND P0, PT, R0, R4, PT ;  /* 0x000000040000720c */ /* 0x008fda0003f06270 */
[----:B------:R-:W-:Y:S05]  /*13d80*/  @!P0 BRA `(.L_x_1277) ;  /* 0x00000020005c8947 */ /* 0x000fea0003800000 */
[----:B------:R-:W3:Y:S04]  /*13d90*/  LDL.LU R2, [R1+0x40] ;  /* 0x0000400001027983 */ /* 0x000ee80000300800 */
[----:B------:R-:W4:Y:S04]  /*13da0*/  LDL.LU R8, [R1+0x38] ;  /* 0x0000380001087983 */ /* 0x000f280000300800 */
[----:B--2---:R-:W2:Y:S04]  /*13db0*/  LDL.LU R3, [R1+0x54] ;  /* 0x0000540001037983 */ /* 0x004ea80000300800 */
[----:B------:R-:W5:Y:S04]  /*13dc0*/  LDL.LU R7, [R1+0x34] ;  /* 0x0000340001077983 */ /* 0x000f680000300800 */
[----:B-1----:R-:W5:Y:S01]  /*13dd0*/  LDL.LU R5, [R1+0x58] ;  /* 0x0000580001057983 */ /* 0x002f620000300800 */
[----:B------:R-:W-:Y:S01]  /*13de0*/  LOP3.LUT R11, RZ, R4, RZ, 0x33, !PT ;  /* 0x00000004ff0b7212 */ /* 0x000fe200078e33ff */
[----:B------:R-:W-:Y:S01]  /*13df0*/  BSSY B2, `(.L_x_1278) ;  /* 0x00000ba000027945 */ /* 0x000fe20003800000 */
[----:B---3--:R-:W-:-:S04]  /*13e00*/  VIADD R2, R2, 0x1 ;  /* 0x0000000102027836 */ /* 0x008fc80000000000 */
[----:B----4-:R-:W-:Y:S01]  /*13e10*/  IMAD R2, R2, R8, RZ ;  /* 0x0000000802027224 */ /* 0x010fe200078e02ff */
[----:B--2---:R-:W-:-:S04]  /*13e20*/  LOP3.LUT R3, RZ, R3, RZ, 0x33, !PT ;  /* 0x00000003ff037212 */ /* 0x004fc800078e33ff */
[----:B------:R-:W-:-:S04]  /*13e30*/  LOP3.LUT R2, RZ, R2, RZ, 0x33, !PT ;  /* 0x00000002ff027212 */ /* 0x000fc800078e33ff */
[----:B-----5:R-:W-:Y:S02]  /*13e40*/  VIADDMNMX R2, R2, -R7, R3, !PT ;  /* 0x8000000702027246 */ /* 0x020fe40007800103 */
[----:B------:R-:W-:-:S04]  /*13e50*/  LOP3.LUT R8, RZ, R5, RZ, 0x33, !PT ;  /* 0x00000005ff087212 */ /* 0x000fc800078e33ff */
[----:B------:R-:W-:-:S04]  /*13e60*/  VIMNMX R8, R2, R8, !PT ;  /* 0x0000000802087248 */ /* 0x000fc80007fe0100 */
[----:B------:R-:W-:Y:S02]  /*13e70*/  VIADDMNMX R11, R8, 0x2, R11, !PT ;  /* 0x00000002080b7846 */ /* 0x000fe4000780010b */
[----:B------:R-:W-:-:S05]  /*13e80*/  LOP3.LUT R2, RZ, R8, RZ, 0x33, !PT ;  /* 0x00000008ff027212 */ /* 0x000fca00078e33ff */
        /* <DEDUP_REMOVED lines=37> */
[----:B------:R-:W-:-:S06]  /*140e0*/  LEA.HI.X R5, R2, UR5, R3, 0x2, P0 ;  /* 0x0000000502057c11 */ /* 0x000fcc00080f1403 */
[----:B------:R0:W5:Y:S03]  /*140f0*/  LDG.E R5, desc[UR8][R4.64] ;  /* 0x0000000804057981 */ /* 0x000166000c1e1900 */
.L_x_1282:
[----:B------:R-:W-:Y:S01]  /*14100*/  IMAD R3, R9, 0x8, R18 ;  /* 0x0000000809037824 */ /* 0x000fe200078e0212 */
[----:B------:R-:W-:Y:S01]  /*14110*/  SHF.L.U32 R2, R10, 0x1f, RZ ;  /* 0x0000001f0a027819 */ /* 0x000fe200000006ff */
[----:B------:R-:W-:Y:S03]  /*14120*/  BSSY B3, `(.L_x_1283) ;  /* 0x0000003000037945 */ /* 0x000fe60003800000 */
[----:B------:R-:W1:Y:S02]  /*14130*/  SYNCS.PHASECHK.TRANS64.TRYWAIT P0, [R3+URZ+0x2a840], R2 ;  /* 0x02a84002030075a7 */ /* 0x000e64000800017f */
[----:B-1----:R-:W-:Y:S05]  /*14140*/  @!P0 BRA `(.L_x_1284) ;  /* 0x0000004800988947 */ /* 0x002fea0003800000 */
.L_x_1391:
[----:B------:R-:W-:Y:S05]  /*14150*/  BSYNC B3 ;  /* 0x0000000000037941 */ /* 0x000fea0003800000 */
.L_x_1283:
        /* <DEDUP_REMOVED lines=12> */
.L_x_1286:
[----:B------:R-:W-:Y:S05]  /*14220*/  BSYNC B3 ;  /* 0x0000000000037941 */ /* 0x000fea0003800000 */
.L_x_1285:
        /* <DEDUP_REMOVED lines=12> */
.L_x_1287:
        /* <DEDUP_REMOVED lines=16> */
.L_x_1288:
        /* <DEDUP_REMOVED lines=15> */
.L_x_1289:
        /* <DEDUP_REMOVED lines=16> */
.L_x_1392:
[----:B------:R-:W-:Y:S05]  /*145e0*/  BSYNC B3 ;  /* 0x0000000000037941 */ /* 0x000fea0003800000 */
.L_x_1290:
[----:B------:R-:W-:Y:S01]  /*145f0*/  BSSY B3, `(.L_x_1292) ;  /* 0x000000c000037945 */ /* 0x000fe20003800000 */
[----:B------:R-:W-:Y:S02]  /*14600*/  IMAD.MOV.U32 R12, RZ, RZ, 0x0 ;  /* 0x00000000ff0c7424 */ /* 0x000fe400078e00ff */
[----:B------:R-:W-:Y:S01]  /*14610*/  IMAD.MOV.U32 R13, RZ, RZ, 0x14f00000 ;  /* 0x14f00000ff0d7424 */ /* 0x000fe200078e00ff */
[----:B------:R-:W-:Y:S06]  /*14620*/  @P1 BRA `(.L_x_1293) ;  /* 0x0000000000201947 */ /* 0x000fec0003800000 */
[----:B------:R-:W1:Y:S01]  /*14630*/  S2R R4, SR_TID.X ;  /* 0x0000000000047919 */ /* 0x000e620000002100 */
[----:B0-----:R-:W-:Y:S02]  /*14640*/  IMAD R2, R19, 0x8, R18 ;  /* 0x0000000813027824 */ /* 0x001fe400078e0212 */
[----:B------:R-:W-:-:S04]  /*14650*/  IMAD.MOV.U32 R3, RZ, RZ, 0x6000 ;  /* 0x00006000ff037424 */ /* 0x000fc800078e00ff */
[----:B------:R2:W-:Y:S01]  /*14660*/  SYNCS.ARRIVE.TRANS64 RZ, [R2+URZ+0x2a850], R3 ;  /* 0x02a8500302ff79a7 */ /* 0x0005e2000800003f */
[----:B-1----:R-:W-:-:S04]  /*14670*/  LOP3.LUT R4, R4, 0x1f, RZ, 0xc0, !PT ;  /* 0x0000001f04047812 */ /* 0x002fc800078ec0ff */
[----:B------:R-:W-:-:S13]  /*14680*/  ISETP.NE.AND P0, PT, R4, RZ, PT ;  /* 0x000000ff0400720c */ /* 0x000fda0003f05270 */
[----:B--2---:R-:W-:Y:S05]  /*14690*/  @!P0 BRA `(.L_x_1293) ;  /* 0x0000000000048947 */ /* 0x004fea0003800000 */
[----:B------:R-:W-:Y:S01]  /*146a0*/  BPT.TRAP 0x1 ;  /* 0x000000040000795c */ /* 0x000fe20000300000 */
.L_x_1293:
[----:B------:R-:W-:Y:S05]  /*146b0*/  BSYNC B3 ;  /* 0x0000000000037941 */ /* 0x000fea0003800000 */
.L_x_1292:
        /* <DEDUP_REMOVED lines=13> */
.L_x_1294:
        /* <DEDUP_REMOVED lines=15> */
.L_x_1295:
        /* <DEDUP_REMOVED lines=12> */
.L_x_1281:
[----:B------:R-:W-:Y:S05]  /*14940*/  BSYNC B1 ;  /* 0x0000000000017941 */ /* 0x000fea0003800000 */
.L_x_1280:
[----:B0-----:R-:W2:Y:S01]  /*14950*/  LDL.LU R0, [R1+0x3c] ;  /* 0x00003c0001007983 */ /* 0x001ea20000300800 */
[----:B------:R-:W-:-:S03]  /*14960*/  IMAD.MOV.U32 R19, RZ, RZ, R9 ;  /* 0x000000ffff137224 */ /* 0x000fc600078e0009 */
[----:B------:R0:W-:Y:S02]  /*14970*/  STL [R1+0x10], R10 ;  /* 0x0000100a01007387 */ /* 0x0001e40000100800 */
[----:B0-2---:R-:W-:-:S07]  /*14980*/  VIADD R0, R0, 0xfffffffd ;  /* 0xfffffffd00007836 */ /* 0x005fce0000000000 */
.L_x_1279:
[----:B------:R-:W-:Y:S05]  /*14990*/  BSYNC B2 ;  /* 0x0000000000027941 */ /* 0x000fea0003800000 */
.L_x_1278:
[----:B------:R-:W-:-:S05]  /*149a0*/  VIADD R11, R11, 0xfffffffe ;  /* 0xfffffffe0b0b7836 */ /* 0x000fca0000000000 */
[----:B------:R-:W-:-:S13]  /*149b0*/  ISETP.NE.AND P0, PT, R11, R8, PT ;  /* 0x000000080b00720c */ /* 0x000fda0003f05270 */
[----:B------:R-:W-:Y:S05]  /*149c0*/  @!P0 BRA `(.L_x_1277) ;  /* 0x00000014004c8947 */ /* 0x000fea0003800000 */
[----:B------:R-:W-:-:S07]  /*149d0*/  IMAD.MOV.U32 R9, RZ, RZ, R17 ;  /* 0x000000ffff097224 */ /* 0x000fce00078e0011 */
.L_x_1328:
        /* <DEDUP_REMOVED lines=36> */
.L_x_1298:
[----:B------:R-:W-:Y:S01]  /*14c20*/  IMAD R3, R4, 0x8, R18 ;  /* 0x0000000804037824 */ /* 0x000fe200078e0212 */
[----:B------:R-:W-:Y:S01]  /*14c30*/  SHF.L.U32 R2, R5, 0x1f, RZ ;  /* 0x0000001f05027819 */ /* 0x000fe200000006ff */
[----:B------:R-:W-:Y:S03]  /*14c40*/  BSSY B2, `(.L_x_1299) ;  /* 0x0000003000027945 */ /* 0x000fe60003800000 */
[----:B------:R-:W1:Y:S02]  /*14c50*/  SYNCS.PHASECHK.TRANS64.TRYWAIT P0, [R3+URZ+0x2a840], R2 ;  /* 0x02a84002030075a7 */ /* 0x000e64000800017f */
[----:B-1----:R-:W-:Y:S05]  /*14c60*/  @!P0 BRA `(.L_x_1300) ;  /* 0x0000003c00f88947 */ /* 0x002fea0003800000 */
.L_x_1393:
[----:B------:R-:W-:Y:S05]  /*14c70*/  BSYNC B2 ;  /* 0x0000000000027941 */ /* 0x000fea0003800000 */
.L_x_1299:
        /* <DEDUP_REMOVED lines=12> */
.L_x_1302:
[----:B------:R-:W-:Y:S05]  /*14d40*/  BSYNC B2 ;  /* 0x0000000000027941 */ /* 0x000fea0003800000 */
.L_x_1301:
        /* <DEDUP_REMOVED lines=12> */
.L_x_1303:
        /* <DEDUP_REMOVED lines=16> */
.L_x_1304:
        /* <DEDUP_REMOVED lines=15> */
.L_x_1305:
        /* <DEDUP_REMOVED lines=16> */
.L_x_1394:
[----:B------:R-:W-:Y:S05]  /*15100*/  BSYNC B2 ;  /* 0x0000000000027941 */ /* 0x000fea0003800000 */
.L_x_1306:
        /* <DEDUP_REMOVED lines=11> */
.L_x_1309:
[----:B------:R-:W-:Y:S05]  /*151c0*/  BSYNC B2 ;  /* 0x0000000000027941 */ /* 0x000fea0003800000 */
.L_x_1308:
        /* <DEDUP_REMOVED lines=12> */
.L_x_1310:
        /* <DEDUP_REMOVED lines=15> */
.L_x_1311:
        /* <DEDUP_REMOVED lines=12> */
.L_x_1297:
[----:B------:R-:W-:Y:S05]  /*15440*/  BSYNC B1 ;  /* 0x0000000000017941 */ /* 0x000fea0003800000 */
.L_x_1296:
        /* <DEDUP_REMOVED lines=20> */
[----:B------:R-:W-:Y:S01]  /*15590*/  ULDC.64 UR8, c[0x0][0x208] ;  /* 0x0000820000087ab9 */ /* 0x000fe20000000a00 */
        /* <DEDUP_REMOVED lines=15> */
.L_x_1314:
[----:B------:R-:W-:Y:S01]  /*15690*/  IMAD R2, R19, 0x8, R18 ;  /* 0x0000000813027824 */ /* 0x000fe200078e0212 */
[----:B------:R-:W-:Y:S01]  /*156a0*/  SHF.L.U32 R3, R12, 0x1f, RZ ;  /* 0x0000001f0c037819 */ /* 0x000fe200000006ff */
[----:B------:R-:W-:Y:S03]  /*156b0*/  BSSY B2, `(.L_x_1315) ;  /* 0x0000003000027945 */ /* 0x000fe60003800000 */
[----:B------:R-:W2:Y:S02]  /*156c0*/  SYNCS.PHASECHK.TRANS64.TRYWAIT P0, [R2+URZ+0x2a840], R3 ;  /* 0x02a84003020075a7 */ /* 0x000ea4000800017f */
[----:B--2---:R-:W-:Y:S05]  /*156d0*/  @!P0 BRA `(.L_x_1316) ;  /* 0x0000003400848947 */ /* 0x004fea0003800000 */
.L_x_1395:
[----:B------:R-:W-:Y:S05]  /*156e0*/  BSYNC B2 ;  /* 0x0000000000027941 */ /* 0x000fea0003800000 */
.L_x_1315:
        /* <DEDUP_REMOVED lines=12> */
.L_x_1318:
[----:B------:R-:W-:Y:S05]  /*157b0*/  BSYNC B2 ;  /* 0x0000000000027941 */ /* 0x000fea0003800000 */
.L_x_1317:
        /* <DEDUP_REMOVED lines=13> */
.L_x_1319:
        /* <DEDUP_REMOVED lines=16> */
.L_x_1320:
        /* <DEDUP_REMOVED lines=15> */
.L_x_1321:
        /* <DEDUP_REMOVED lines=15> */
.L_x_1396:
[----:B------:R-:W-:Y:S05]  /*15b70*/  BSYNC B2 ;  /* 0x0000000000027941 */ /* 0x000fea0003800000 */
.L_x_1322:
[----:B------:R-:W-:Y:S01]  /*15b80*/  BSSY B2, `(.L_x_1324) ;  /* 0x000000b000027945 */ /* 0x000fe20003800000 */
[----:B------:R-:W-:Y:S02]  /*15b90*/  IMAD.MOV.U32 R10, RZ, RZ, 0x0 ;  /* 0x00000000ff0a7424 */ /* 0x000fe400078e00ff */
[----:B------:R-:W-:Y:S01]  /*15ba0*/  IMAD.MOV.U32 R11, RZ, RZ, 0x14f00000 ;  /* 0x14f00000ff0b7424 */ /* 0x000fe200078e00ff */
[----:B------:R-:W-:Y:S06]  /*15bb0*/  @P1 BRA `(.L_x_1325) ;  /* 0x00000000001c1947 */ /* 0x000fec0003800000 */
[----:B------:R-:W1:Y:S01]  /*15bc0*/  S2R R14, SR_TID.X ;  /* 0x00000000000e7919 */ /* 0x000e620000002100 */
[----:B------:R-:W-:-:S04]  /*15bd0*/  IMAD.MOV.U32 R3, RZ, RZ, 0x6000 ;  /* 0x00006000ff037424 */ /* 0x000fc800078e00ff */
[----:B------:R2:W-:Y:S01]  /*15be0*/  SYNCS.ARRIVE.TRANS64 RZ, [R2+URZ+0x50], R3 ;  /* 0x0000500302ff79a7 */ /* 0x0005e2000800003f */
[----:B-1----:R-:W-:-:S04]  /*15bf0*/  LOP3.LUT R14, R14, 0x1f, RZ, 0xc0, !PT ;  /* 0x0000001f0e0e7812 */ /* 0x002fc800078ec0ff */
[----:B------:R-:W-:-:S13]  /*15c00*/  ISETP.NE.AND P0, PT, R14, RZ, PT ;  /* 0x000000ff0e00720c */ /* 0x000fda0003f05270 */
[----:B--2---:R-:W-:Y:S05]  /*15c10*/  @!P0 BRA `(.L_x_1325) ;  /* 0x0000000000048947 */ /* 0x004fea0003800000 */
[----:B------:R-:W-:Y:S01]  /*15c20*/  BPT.TRAP 0x1 ;  /* 0x000000040000795c */ /* 0x000fe20000300000 */
.L_x_1325:
[----:B------:R-:W-:Y:S05]  /*15c30*/  BSYNC B2 ;  /* 0x0000000000027941 */ /* 0x000fea0003800000 */
.L_x_1324:
        /* <DEDUP_REMOVED lines=12> */
.L_x_1326:
        /* <DEDUP_REMOVED lines=15> */
.L_x_1327:
        /* <DEDUP_REMOVED lines=12> */
.L_x_1313:
[----:B------:R-:W-:Y:S05]  /*15eb0*/  BSYNC B1 ;  /* 0x0000000000017941 */ /* 0x000fea0003800000 */
.L_x_1312:
[----:B------:R-:W2:Y:S01]  /*15ec0*/  LDL R2, [R1+0x24] ;  /* 0x0000240001027983 */ /* 0x000ea20000100800 */
[----:B------:R-:W-:Y:S01]  /*15ed0*/  VIADD R0, R0, 0xfffffffe ;  /* 0xfffffffe00007836 */ /* 0x000fe20000000000 */
[----:B--2---:R-:W-:-:S13]  /*15ee0*/  ISETP.GT.AND P0, PT, R7, R2, PT ;  /* 0x000000020700720c */ /* 0x004fda0003f04270 */
[----:B------:R-:W-:Y:S05]  /*15ef0*/  @P0 BRA `(.L_x_1328) ;  /* 0xffffffe800b80947 */ /* 0x000fea000383ffff */
.L_x_1277:
[----:B------:R-:W-:Y:S05]  /*15f00*/  BSYNC B0 ;  /* 0x0000000000007941 */ /* 0x000fea0003800000 */
.L_x_1276:
[----:B--2---:R-:W2:Y:S01]  /*15f10*/  S2R R3, SR_TID.X ;  /* 0x0000000000037919 */ /* 0x004ea20000002100 */
[----:B------:R-:W-:Y:S01]  /*15f20*/  BSSY B0, `(.L_x_1329) ;  /* 0x0000012000007945 */ /* 0x000fe20003800000 */
[----:B--2---:R-:W-:-:S04]  /*15f30*/  LOP3.LUT R3, R3, 0x7f, RZ, 0xc0, !PT ;  /* 0x0000007f03037812 */ /* 0x004fc800078ec0ff */
[----:B------:R-:W-:-:S13]  /*15f40*/  ISETP.NE.AND P0, PT, R3, RZ, PT ;  /* 0x000000ff0300720c */ /* 0x000fda0003f05270 */
[----:B------:R-:W-:Y:S05]  /*15f50*/  @P0 BRA `(.L_x_1330) ;  /* 0x0000000000380947 */ /* 0x000fea0003800000 */
[----:B------:R-:W2:Y:S01]  /*15f60*/  S2R R2, SR_LANEID ;  /* 0x0000000000027919 */ /* 0x000ea20000000000 */
[----:B------:R-:W-:Y:S01]  /*15f70*/  VOTEU.ANY UR4, UPT, PT ;  /* 0x0000000000047886 */ /* 0x000fe200038e0100 */
[----:B-1----:R-:W1:Y:S01]  /*15f80*/  LDC.64 R4, c[0x0][0xc60] ;  /* 0x00031800ff047b82 */ /* 0x002e620000000a00 */
[----:B------:R-:W2:Y:S01]  /*15f90*/  FLO.U32 R0, UR4 ;  /* 0x0000000400007d00 */ /* 0x000ea200080e0000 */
[----:B------:R-:W-:Y:S01]  /*15fa0*/  ULDC.64 UR6, c[0x0][0x208] ;  /* 0x0000820000067ab9 */ /* 0x000fe20000000a00 */
[----:B--2---:R-:W-:-:S06]  /*15fb0*/  ISETP.EQ.U32.AND P0, PT, R0, R2, PT ;  /* 0x000000020000720c */ /* 0x004fcc0003f02070 */
[----:B------:R-:W1:Y:S07]  /*15fc0*/  POPC R2, UR4 ;  /* 0x0000000400027d09 */ /* 0x000e6e0008000000 */
[----:B-1----:R-:W2:Y:S04]  /*15fd0*/  @P0 ATOMG.E.ADD.STRONG.GPU PT, R2, desc[UR6][R4.64], R2 ;  /* 0x00000002040209a8 */ /* 0x002ea800081ee1c6 */
[----:B--2---:R1:W2:Y:S02]  /*15fe0*/  SHFL.IDX PT, R2, R2, R0, 0x1f ;  /* 0x00001f0002027589 */ /* 0x0042a400000e0000 */
[----:B-1----:R-:W1:Y:S02]  /*15ff0*/  S2R R0, SR_LTMASK ;  /* 0x0000000000007919 */ /* 0x002e640000003900 */
[----:B-1----:R-:W-:-:S06]  /*16000*/  LOP3.LUT R0, R0, UR4, RZ, 0xc0, !PT ;  /* 0x0000000400007c12 */ /* 0x002fcc000f8ec0ff */
[----:B------:R-:W2:Y:S02]  /*16010*/  POPC R0, R0 ;  /* 0x0000000000007309 */ /* 0x000ea40000000000 */
[----:B--2---:R-:W-:-:S05]  /*16020*/  IADD3 R0, R2, UR38, R0 ;  /* 0x0000002602007c10 */ /* 0x004fca000fffe000 */
[----:B------:R2:W-:Y:S02]  /*16030*/  STL [R1], R0 ;  /* 0x0000000001007387 */ /* 0x0005e40000100800 */
.L_x_1330:
[----:B------:R-:W-:Y:S05]  /*16040*/  BSYNC B0 ;  /* 0x0000000000007941 */ /* 0x000fea0003800000 */
.L_x_1329:
[----:B--2---:R-:W2:Y:S01]  /*16050*/  LDL R0, [R1+0x18] ;  /* 0x0000180001007983 */ /* 0x004ea20000100800 */
[----:B------:R-:W-:Y:S01]  /*16060*/  BSSY B0, `(.L_x_1331) ;  /* 0x000003a000007945 */ /* 0x000fe20003800000 */
[----:B--2---:R-:W-:-:S13]  /*16070*/  LOP3.LUT P0, RZ, R0, 0x1, RZ, 0xc0, !PT ;  /* 0x0000000100ff7812 */ /* 0x004fda000780c0ff */
[----:B------:R-:W-:Y:S05]  /*16080*/  @!P0 BRA `(.L_x_1332) ;  /* 0x0000000000dc8947 */ /* 0x000fea0003800000 */
[----:B------:R-:W2:Y:S01]  /*16090*/  LDL R2, [R1+0x10] ;  /* 0x0000100001027983 */ /* 0x000ea20000100800 */
[----:B------:R-:W-:Y:S01]  /*160a0*/  IMAD R0, R19, 0x8, R18 ;  /* 0x0000000813007824 */ /* 0x000fe200078e0212 */
[----:B------:R-:W-:Y:S01]  /*160b0*/  BSSY B1, `(.L_x_1333) ;  /* 0x0000005000017945 */ /* 0x000fe20003800000 */
[----:B------:R-:W-:Y:S02]  /*160c0*/  ISETP.NE.AND P1, PT, R3, RZ, PT ;  /* 0x000000ff0300720c */ /* 0x000fe40003f25270 */
[----:B--2---:R-:W-:-:S04]  /*160d0*/  SHF.L.U32 R2, R2, 0x1f, RZ ;  /* 0x0000001f02027819 */ /* 0x004fc800000006ff */
[----:B------:R-:W2:Y:S02]  /*160e0*/  SYNCS.PHASECHK.TRANS64.TRYWAIT P0, [R0+URZ+0x2a860], R2 ;  /* 0x02a86002000075a7 */ /* 0x000ea4000800017f */
[----:B--2---:R-:W-:Y:S05]  /*160f0*/  @!P0 BRA `(.L_x_1334) ;  /* 0x0000002c00248947 */ /* 0x004fea0003800000 */
.L_x_1397:
[----:B------:R-:W-:Y:S05]  /*16100*/  BSYNC B1 ;  /* 0x0000000000017941 */ /* 0x000fea0003800000 */
.L_x_1333:
[----:B------:R-:W-:Y:S04]  /*16110*/  BSSY B1, `(.L_x_1335) ;  /* 0x0000009000017945 */ /* 0x000fe80003800000 */
        /* <DEDUP_REMOVED lines=8> */
.L_x_1336:
[----:B------:R-:W-:Y:S05]  /*161a0*/  BSYNC B1 ;  /* 0x0000000000017941 */ /* 0x000fea0003800000 */
.L_x_1335:
[----:B------:R-:W3:Y:S04]  /*161b0*/  LDL.LU R3, [R1+0x14] ;  /* 0x0000140001037983 */ /* 0x000ee80000300800 */
[----:B--2---:R-:W3:Y:S01]  /*161c0*/  LDL.LU R2, [R1+0x4] ;  /* 0x0000040001027983 */ /* 0x004ee20000300800 */
[----:B------:R-:W-:Y:S01]  /*161d0*/  UIADD3 UR4, UP0, UR36, 0x470, URZ ;  /* 0x0000047024047890 */ /* 0x000fe2000ff1e03f */
[----:B------:R-:W-:Y:S01]  /*161e0*/  PLOP3.LUT P0, PT, PT, PT, PT, 0x80, 0x0 ;  /* 0x000000000000781c */ /* 0x000fe20003f0f070 */
[----:B------:R-:W-:Y:S01]  /*161f0*/  VIADD R0, R0, 0x2a850 ;  /* 0x0002a85000007836 */ /* 0x000fe20000000000 */
[----:B------:R-:W-:Y:S01]  /*16200*/  UMOV UR6, 0x0 ;  /* 0x0000000000067882 */ /* 0x000fe20000000000 */
[----:B------:R-:W-:Y:S01]  /*16210*/  UIADD3.X UR5, URZ, UR37, URZ, UP0, !UPT ;  /* 0x000000253f057290 */ /* 0x000fe200087fe43f */
[----:B------:R-:W-:Y:S01]  /*16220*/  UMOV UR7, 0x14f00000 ;  /* 0x14f0000000077882 */ /* 0x000fe20000000000 */
[----:B------:R-:W-:Y:S01]  /*16230*/  UMOV UR10, URZ ;  /* 0x0000003f000a7c82 */ /* 0x000fe20008000000 */
[----:B---3--:R-:W-:-:S02]  /*16240*/  IMAD R3, R2, 0x60, R3 ;  /* 0x0000006002037824 */ /* 0x008fc400078e0203 */
[----:B------:R-:W-:-:S04]  /*16250*/  IMAD R2, R19, 0x6000, R18 ;  /* 0x0000600013027824 */ /* 0x000fc800078e0212 */
[----:B------:R-:W-:-:S07]  /*16260*/  VIADD R4, R2, 0x400 ;  /* 0x0000040002047836 */ /* 0x000fce0000000000 */
.L_x_1337:
        /* <DEDUP_REMOVED lines=10> */
[----:B------:R-:W-:Y:S01]  /*16310*/  PLOP3.LUT P0, PT, PT, PT, PT, 0x80, 0x0 ;  /* 0x000000000000781c */ /* 0x000fe20003f0f070 */
[----:B------:R-:W-:Y:S01]  /*16320*/  VIADD R2, R2, 0x3400 ;  /* 0x0000340002027836 */ /* 0x000fe20000000000 */
[----:B------:R-:W-:Y:S01]  /*16330*/  UMOV UR6, 0x0 ;  /* 0x0000000000067882 */ /* 0x000fe20000000000 */
[----:B------:R-:W-:Y:S01]  /*16340*/  UMOV UR7, 0x14f00000 ;  /* 0x14f0000000077882 */ /* 0x000fe20000000000 */
[----:B------:R-:W-:-:S09]  /*16350*/  UMOV UR10, 0x40 ;  /* 0x00000040000a7882 */ /* 0x000fd20000000000 */
.L_x_1338:
        /* <DEDUP_REMOVED lines=10> */
.L_x_1332:
[----:B------:R-:W-:Y:S05]  /*16400*/  BSYNC B0 ;  /* 0x0000000000007941 */ /* 0x000fea0003800000 */
.L_x_1331:
[----:B------:R-:W2:Y:S01]  /*16410*/  LDL.LU R4, [R1+0x10] ;  /* 0x0000100001047983 */ /* 0x000ea20000300800 */
[----:B------:R-:W-:-:S05]  /*16420*/  VIADD R19, R19, 0x1 ;  /* 0x0000000113137836 */ /* 0x000fca0000000000 */
[----:B------:R-:W-:-:S04]  /*16430*/  ISETP.NE.AND P0, PT, R19, 0x2, PT ;  /* 0x000000021300780c */ /* 0x000fc80003f05270 */
[----:B------:R-:W-:Y:S02]  /*16440*/  SEL R0, RZ, 0x1, P0 ;  /* 0x00000001ff007807 */ /* 0x000fe40000000000 */
[----:B------:R-:W-:Y:S02]  /*16450*/  SEL R19, R19, RZ, P0 ;  /* 0x000000ff13137207 */ /* 0x000fe40000000000 */
[----:B--2---:R-:W-:-:S05]  /*16460*/  LOP3.LUT R4, R4, R0, RZ, 0x3c, !PT ;  /* 0x0000000004047212 */ /* 0x004fca00078e3cff */
[----:B------:R2:W-:Y:S02]  /*16470*/  STL [R1+0x10], R4 ;  /* 0x0000100401007387 */ /* 0x0005e40000100800 */
.L_x_1256:
[----:B------:R-:W-:Y:S05]  /*16480*/  BSYNC B7 ;  /* 0x0000000000077941 */ /* 0x000fea0003800000 */
.L_x_1254:
        /* <DEDUP_REMOVED lines=9> */
[----:B012---:R-:W0:Y:S04]  /*16520*/  LDS.128 R4, [R18+0x2a8d0] ;  /* 0x02a8d00012047984 */ /* 0x007e280000000c00 */
[----:B0-----:R0:W-:Y:S04]  /*16530*/  STL.64 [R1], R4 ;  /* 0x0000000401007387 */ /* 0x0011e80000100a00 */
[----:B------:R0:W-:Y:S01]  /*16540*/  STL.64 [R1+0x8], R6 ;  /* 0x0000080601007387 */ /* 0x0001e20000100a00 */
[----:B------:R-:W-:Y:S06]  /*16550*/  BAR.ARV 0x4, 0x180 ;  /* 0x0106000000007b1d */ /* 0x000fec0000002000 */
[----:B------:R-:W-:Y:S05]  /*16560*/  BRA `(.L_x_1340) ;  /* 0x00000010003c7947 */ /* 0x000fea0003800000 */
.L_x_1339:
        /* <DEDUP_REMOVED lines=8> */
[----:B------:R-:W-:Y:S01]  /*165f0*/  ULDC.64 UR6, c[0x0][0x208] ;  /* 0x0000820000067ab9 */ /* 0x000fe20000000a00 */
[----:B0-----:R-:W-:Y:S02]  /*16600*/  IMAD.MOV.U32 R8, RZ, RZ, R3 ;  /* 0x000000ffff087224 */ /* 0x001fe400078e0003 */
[----:B--2---:R-:W-:-:S05]  /*16610*/  IMAD.IADD R0, R4, 0x1, R16 ;  /* 0x0000000104007824 */ /* 0x004fca00078e0210 */
        /* <DEDUP_REMOVED lines=9> */
[C---:B------:R-:W-:Y:S01]  /*166b0*/  ISETP.GE.U32.AND P3, PT, R16.reuse, 0x4, PT ;  /* 0x000000041000780c */ /* 0x040fe20003f66070 */
[----:B------:R-:W-:Y:S01]  /*166c0*/  SHFL.IDX PT, R0, R8, RZ, 0x1f ;  /* 0x00001fff08007589 */ /* 0x000fe200000e0000 */
[C---:B------:R-:W-:Y:S02]  /*166d0*/  ISETP.GE.U32.AND P4, PT, R16.reuse, 0x8, PT ;  /* 0x000000081000780c */ /* 0x040fe40003f86070 */
[----:B------:R-:W-:Y:S01]  /*166e0*/  ISETP.GE.U32.AND P5, PT, R16, 0x10, PT ;  /* 0x000000101000780c */ /* 0x000fe20003fa6070 */
[----:B--2---:R-:W-:Y:S01]  /*166f0*/  @!P1 IMAD.MOV.U32 R5, RZ, RZ, R6 ;  /* 0x000000ffff059224 */ /* 0x004fe200078e0006 */
[----:B------:R-:W-:-:S02]  /*16700*/  CS2R R6, SRZ ;  /* 0x0000000000067805 */ /* 0x000fc4000001ff00 */
[----:B---3--:R-:W-:Y:S01]  /*16710*/  @!P1 IMAD.MOV.U32 R7, RZ, RZ, R2 ;  /* 0x000000ffff079224 */ /* 0x008fe200078e0002 */
[----:B------:R-:W-:-:S03]  /*16720*/  ISETP.NE.AND P1, PT, R16, RZ, PT ;  /* 0x000000ff1000720c */ /* 0x000fc60003f25270 */
[----:B------:R-:W-:-:S05]  /*16730*/  IMAD R2, R7, R5, RZ ;  /* 0x0000000507027224 */ /* 0x000fca00078e02ff */
[----:B------:R-:W0:Y:S02]  /*16740*/  SHFL.UP PT, R3, R2, 0x1, RZ ;  /* 0x0420000002037989 */ /* 0x000e2400000e00ff */
[----:B0-----:R-:W-:-:S05]  /*16750*/  SEL R9, R3, RZ, P1 ;  /* 0x000000ff03097207 */ /* 0x001fca0000800000 */
[----:B------:R-:W-:Y:S02]  /*16760*/  IMAD.IADD R2, R2, 0x1, R9 ;  /* 0x0000000102027824 */ /* 0x000fe400078e0209 */
[----:B------:R-:W-:Y:S04]  /*16770*/  SHFL.IDX PT, R9, R8, 0x1, 0x1f ;  /* 0x00201f0008097f89 */ /* 0x000fe800000e0000 */
        /* <DEDUP_REMOVED lines=12> */
[----:B------:R0:W1:Y:S02]  /*16840*/  SHFL.IDX PT, R10, R2, 0x1f, 0x1f ;  /* 0x03e01f00020a7f89 */ /* 0x00006400000e0000 */
.L_x_1407:
[----:B------:R-:W-:Y:S02]  /*16850*/  ULDC UR4, c[0x0][0xc38] ;  /* 0x00030e0000047ab9 */ /* 0x000fe40000000800 */
[----:B------:R-:W-:-:S04]  /*16860*/  IMAD.U32 R8, RZ, RZ, UR4 ;  /* 0x00000004ff087e24 */ /* 0x000fc8000f8e00ff */
[----:B-1----:R-:W-:-:S04]  /*16870*/  IMAD R10, R10, R8, RZ ;  /* 0x000000080a0a7224 */ /* 0x002fc800078e02ff */
[----:B------:R-:W-:-:S05]  /*16880*/  IMAD.IADD R4, R9, 0x1, R10 ;  /* 0x0000000109047824 */ /* 0x000fca00078e020a */
[----:B------:R-:W-:-:S13]  /*16890*/  ISETP.GT.AND P6, PT, R4, R0, PT ;  /* 0x000000000400720c */ /* 0x000fda0003fc4270 */
[----:B------:R-:W-:Y:S05]  /*168a0*/  @P6 BRA `(.L_x_1342) ;  /* 0x0000000000b06947 */ /* 0x000fea0003800000 */
.L_x_1345:
[----:B------:R-:W2:Y:S01]  /*168b0*/  LDL.LU R3, [R1+0xc] ;  /* 0x00000c0001037983 */ /* 0x000ea20000300800 */
[----:B0-----:R-:W0:Y:S01]  /*168c0*/  LDC R2, c[0x0][0xc3c] ;  /* 0x00030f00ff027b82 */ /* 0x001e220000000800 */
[----:B--2---:R-:W-:-:S05]  /*168d0*/  VIADD R3, R3, 0x1f ;  /* 0x0000001f03037836 */ /* 0x004fca0000000000 */
[----:B0-----:R-:W-:-:S13]  /*168e0*/  ISETP.GE.AND P6, PT, R3, R2, PT ;  /* 0x000000020300720c */ /* 0x001fda0003fc6270 */
[----:B------:R-:W-:Y:S05]  /*168f0*/  @P6 BRA `(.L_x_1343) ;  /* 0x0000000800f06947 */ /* 0x000fea0003800000 */
[----:B------:R-:W0:Y:S01]  /*16900*/  S2R R5, SR_TID.X ;  /* 0x0000000000057919 */ /* 0x000e220000002100 */
[----:B------:R-:W-:Y:S01]  /*16910*/  ULDC.64 UR4, c[0x0][0x208] ;  /* 0x0000820000047ab9 */ /* 0x000fe20000000a00 */
[----:B------:R1:W-:Y:S01]  /*16920*/  STL [R1+0xc], R3 ;  /* 0x00000c0301007387 */ /* 0x0003e20000100800 */
[----:B0-----:R-:W-:-:S05]  /*16930*/  LOP3.LUT R5, R5, 0x1f, RZ, 0xc0, !PT ;  /* 0x0000001f05057812 */ /* 0x001fca00078ec0ff */
[----:B------:R-:W-:Y:S02]  /*16940*/  IMAD.IADD R7, R3, 0x1, R5 ;  /* 0x0000000103077824 */ /* 0x000fe400078e0205 */
[----:B------:R-:W-:-:S03]  /*16950*/  IMAD.MOV.U32 R5, RZ, RZ, RZ ;  /* 0x000000ffff057224 */ /* 0x000fc600078e00ff */
[----:B------:R-:W-:-:S13]  /*16960*/  ISETP.GE.OR P6, PT, R7, R2, !P0 ;  /* 0x000000020700720c */ /* 0x000fda00047c6670 */
[----:B-1----:R-:W0:Y:S02]  /*16970*/  @!P6 LDC.64 R2, c[0x0][0xc80] ;  /* 0x00032000ff02eb82 */ /* 0x002e240000000a00 */
[----:B0-----:R-:W-:-:S05]  /*16980*/  @!P6 IMAD.WIDE R2, R7, 0x4, R2 ;  /* 0x000000040702e825 */ /* 0x001fca00078e0202 */
[----:B------:R0:W2:Y:S02]  /*16990*/  @!P6 LDG.E R5, desc[UR4][R2.64] ;  /* 0x000000040205e981 */ /* 0x0000a4000c1e1900 */
[----:B0-----:R-:W0:Y:S02]  /*169a0*/  @!P6 LDC.64 R2, c[0x0][0xc78] ;  /* 0x00031e00ff02eb82 */ /* 0x001e240000000a00 */
[----:B0-----:R-:W-:-:S04]  /*169b0*/  @!P6 IMAD.WIDE R2, R7, 0x4, R2 ;  /* 0x000000040702e825 */ /* 0x001fc800078e0202 */
[----:B------:R-:W-:-:S06]  /*169c0*/  IMAD.MOV.U32 R7, RZ, RZ, RZ ;  /* 0x000000ffff077224 */ /* 0x000fcc00078e00ff */
[----:B------:R-:W2:Y:S01]  /*169d0*/  @!P6 LDG.E R7, desc[UR4][R2.64] ;  /* 0x000000040207e981 */ /* 0x000ea2000c1e1900 */
[----:B------:R-:W-:Y:S01]  /*169e0*/  UMOV UR4, 0xffffffff ;  /* 0xffffffff00047882 */ /* 0x000fe20000000000 */
[----:B--2---:R-:W-:Y:S02]  /*169f0*/  IMAD R2, R7, R5, RZ ;  /* 0x0000000507027224 */ /* 0x004fe400078e02ff */
[----:B------:R-:W-:Y:S05]  /*16a00*/  BRA.DIV UR4, `(.L_x_1344) ;  /* 0x0000002a04547947 */ /* 0x000fea000b800000 */
        /* <DEDUP_REMOVED lines=16> */
.L_x_1415:
[----:B------:R-:W-:Y:S02]  /*16b10*/  ULDC UR4, c[0x0][0xc38] ;  /* 0x00030e0000047ab9 */ /* 0x000fe40000000800 */
[----:B------:R-:W-:-:S04]  /*16b20*/  IMAD.U32 R8, RZ, RZ, UR4 ;  /* 0x00000004ff087e24 */ /* 0x000fc8000f8e00ff */
[----:B-1----:R-:W-:-:S04]  /*16b30*/  IMAD R10, R10, R8, RZ ;  /* 0x000000080a0a7224 */ /* 0x002fc800078e02ff */
[----:B------:R-:W-:-:S05]  /*16b40*/  IMAD.IADD R4, R10, 0x1, R4 ;  /* 0x000000010a047824 */ /* 0x000fca00078e0204 */
[----:B------:R-:W-:-:S13]  /*16b50*/  ISETP.GT.AND P6, PT, R4, R0, PT ;  /* 0x000000000400720c */ /* 0x000fda0003fc4270 */
[----:B------:R-:W-:Y:S05]  /*16b60*/  @!P6 BRA `(.L_x_1345) ;  /* 0xfffffffc0050e947 */ /* 0x000fea000383ffff */
.L_x_1342:
[----:B------:R-:W-:Y:S01]  /*16b70*/  IMAD.IADD R10, R4, 0x1, -R10 ;  /* 0x00000001040a7824 */ /* 0x000fe200078e0a0a */
[----:B------:R-:W-:-:S03]  /*16b80*/  UMOV UR4, 0xffffffff ;  /* 0xffffffff00047882 */ /* 0x000fc60000000000 */
[----:B------:R-:W-:-:S05]  /*16b90*/  IMAD R3, R2, R8, R10 ;  /* 0x0000000802037224 */ /* 0x000fca00078e020a */
[----:B------:R-:W-:Y:S01]  /*16ba0*/  ISETP.GT.AND P6, PT, R3, R0, PT ;  /* 0x000000000300720c */ /* 0x000fe20003fc4270 */
[----:B------:R-:W-:-:S12]  /*16bb0*/  BRA.DIV UR4, `(.L_x_1346) ;  /* 0x0000002a04c07947 */ /* 0x000fd8000b800000 */
[----:B------:R-:W2:Y:S01]  /*16bc0*/  LDL.LU R11, [R1+0xc] ;  /* 0x00000c00010b7983 */ /* 0x000ea20000300800 */
[----:B------:R-:W-:-:S04]  /*16bd0*/  VOTE.ANY R3, PT, !P6 ;  /* 0x0000000000037806 */ /* 0x000fc800070e0100 */
[----:B------:R-:W1:Y:S02]  /*16be0*/  POPC R9, R3 ;  /* 0x0000000300097309 */ /* 0x000e640000000000 */
[----:B-1----:R2:W1:Y:S04]  /*16bf0*/  SHFL.IDX PT, R4, R5, R9, 0x1f ;  /* 0x00001f0905047589 */ /* 0x00246800000e0000 */
[----:B------:R3:W4:Y:S01]  /*16c00*/  SHFL.IDX PT, R7, R7, R9, 0x1f ;  /* 0x00001f0907077589 */ /* 0x00072200000e0000 */
[----:B--2---:R-:W-:-:S05]  /*16c10*/  IMAD.IADD R5, R9, 0x1, R11 ;  /* 0x0000000109057824 */ /* 0x004fca00078e020b */
[----:B-1--4-:R3:W-:Y:S02]  /*16c20*/  STL [R1+0xc], R5 ;  /* 0x00000c0501007387 */ /* 0x0127e40000100800 */
.L_x_1420:
[----:B------:R-:W-:-:S13]  /*16c30*/  ISETP.NE.AND P0, PT, R3, RZ, PT ;  /* 0x000000ff0300720c */ /* 0x000fda0003f05270 */
[----:B------:R-:W-:Y:S05]  /*16c40*/  @!P0 BRA `(.L_x_1347) ;  /* 0x0000000000148947 */ /* 0x000fea0003800000 */
[----:B------:R-:W-:Y:S01]  /*16c50*/  UMOV UR4, 0xffffffff ;  /* 0xffffffff00047882 */ /* 0x000fe20000000000 */
[----:B---3--:R-:W-:Y:S02]  /*16c60*/  VIADD R9, R9, 0xffffffff ;  /* 0xffffffff09097836 */ /* 0x008fe40000000000 */
[----:B------:R-:W-:Y:S05]  /*16c70*/  BRA.DIV UR4, `(.L_x_1348) ;  /* 0x0000002a04f87947 */ /* 0x000fea000b800000 */
[----:B0-----:R0:W1:Y:S02]  /*16c80*/  SHFL.IDX PT, R2, R2, R9, 0x1f ;  /* 0x00001f0902027589 */ /* 0x00106400000e0000 */
.L_x_1423:
[----:B-1----:R-:W-:-:S07]  /*16c90*/  IMAD.MOV.U32 R6, RZ, RZ, R2 ;  /* 0x000000ffff067224 */ /* 0x002fce00078e0002 */
.L_x_1347:
[----:B0-----:R-:W-:Y:S01]  /*16ca0*/  IMAD R2, R6, R8, R10 ;  /* 0x0000000806027224 */ /* 0x001fe200078e020a */
[----:B------:R-:W-:-:S03]  /*16cb0*/  ISETP.NE.AND P0, PT, R7, 0x1, PT ;  /* 0x000000010700780c */ /* 0x000fc60003f05270 */
[----:B------:R-:W-:Y:S01]  /*16cc0*/  IMAD.IADD R0, R0, 0x1, -R2 ;  /* 0x0000000100007824 */ /* 0x000fe200078e0a02 */
[----:B------:R0:W-:Y:S09]  /*16cd0*/  STL [R1], R2 ;  /* 0x0000000201007387 */ /* 0x0001f20000100800 */
[----:B------:R-:W-:Y:S05]  /*16ce0*/  @!P0 BRA `(.L_x_1349) ;  /* 0x0000000000e48947 */ /* 0x000fea0003800000 */
[----:B---3--:R-:W-:-:S04]  /*16cf0*/  IABS R5, R4 ;  /* 0x0000000400057213 */ /* 0x008fc80000000000 */
[----:B0-----:R-:W0:Y:S08]  /*16d00*/  I2F.RP R2, R5 ;  /* 0x0000000500027306 */ /* 0x001e300000209400 */
[----:B0-----:R-:W0:Y:S02]  /*16d10*/  MUFU.RCP R2, R2 ;  /* 0x0000000200027308 */ /* 0x001e240000001000 */
[----:B0-----:R-:W-:-:S06]  /*16d20*/  VIADD R2, R2, 0xffffffe ;  /* 0x0ffffffe02027836 */ /* 0x001fcc0000000000 */
[----:B------:R-:W0:Y:S02]  /*16d30*/  F2I.FTZ.U32.TRUNC.NTZ R3, R2 ;  /* 0x0000000200037305 */ /* 0x000e24000021f000 */
[----:B0-----:R-:W-:-:S04]  /*16d40*/  IMAD.MOV R2, RZ, RZ, -R3 ;  /* 0x000000ffff027224 */ /* 0x001fc800078e0a03 */
[----:B------:R-:W-:Y:S02]  /*16d50*/  IMAD R8, R2, R5, RZ ;  /* 0x0000000502087224 */ /* 0x000fe400078e02ff */
[----:B------:R-:W-:-:S04]  /*16d60*/  IMAD.MOV.U32 R2, RZ, RZ, RZ ;  /* 0x000000ffff027224 */ /* 0x000fc800078e00ff */
[----:B------:R-:W-:Y:S01]  /*16d70*/  IMAD.HI.U32 R8, R3, R8, R2 ;  /* 0x0000000803087227 */ /* 0x000fe200078e0002 */
[----:B------:R-:W-:Y:S02]  /*16d80*/  IABS R2, R0 ;  /* 0x0000000000027213 */ /* 0x000fe40000000000 */
[----:B------:R-:W-:-:S03]  /*16d90*/  IABS R3, R4 ;  /* 0x0000000400037213 */ /* 0x000fc60000000000 */
[----:B------:R-:W-:-:S04]  /*16da0*/  IMAD.HI.U32 R8, R8, R2, RZ ;  /* 0x0000000208087227 */ /* 0x000fc800078e00ff */
[----:B------:R-:W-:-:S04]  /*16db0*/  IMAD.MOV R3, RZ, RZ, -R3 ;  /* 0x000000ffff037224 */ /* 0x000fc800078e0a03 */
[----:B------:R-:W-:-:S05]  /*16dc0*/  IMAD R2, R8, R3, R2 ;  /* 0x0000000308027224 */ /* 0x000fca00078e0202 */
[----:B------:R-:W-:-:S13]  /*16dd0*/  ISETP.GT.U32.AND P1, PT, R5, R2, PT ;  /* 0x000000020500720c */ /* 0x000fda0003f24070 */
[----:B------:R-:W-:Y:S02]  /*16de0*/  @!P1 IMAD.IADD R2, R2, 0x1, -R5 ;  /* 0x0000000102029824 */ /* 0x000fe400078e0a05 */
[----:B------:R-:W-:Y:S01]  /*16df0*/  @!P1 VIADD R8, R8, 0x1 ;  /* 0x0000000108089836 */ /* 0x000fe20000000000 */
[----:B------:R-:W-:Y:S02]  /*16e00*/  ISETP.NE.AND P1, PT, R4, RZ, PT ;  /* 0x000000ff0400720c */ /* 0x000fe40003f25270 */
[----:B------:R-:W-:Y:S02]  /*16e10*/  ISETP.GE.U32.AND P0, PT, R2, R5, PT ;  /* 0x000000050200720c */ /* 0x000fe40003f06070 */
[----:B------:R-:W-:-:S04]  /*16e20*/  IABS R5, R7 ;  /* 0x0000000700057213 */ /* 0x000fc80000000000 */
[----:B------:R-:W0:Y:S07]  /*16e30*/  I2F.RP R2, R5 ;  /* 0x0000000500027306 */ /* 0x000e2e0000209400 */
[----:B------:R-:W-:Y:S01]  /*16e40*/  @P0 VIADD R8, R8, 0x1 ;  /* 0x0000000108080836 */ /* 0x000fe20000000000 */
[----:B0-----:R-:W0:Y:S02]  /*16e50*/  MUFU.RCP R2, R2 ;  /* 0x0000000200027308 */ /* 0x001e240000001000 */
[----:B0-----:R-:W-:-:S06]  /*16e60*/  VIADD R2, R2, 0xffffffe ;  /* 0x0ffffffe02027836 */ /* 0x001fcc0000000000 */
[----:B------:R-:W0:Y:S02]  /*16e70*/  F2I.FTZ.U32.TRUNC.NTZ R3, R2 ;  /* 0x0000000200037305 */ /* 0x000e24000021f000 */
[----:B0-----:R-:W-:-:S04]  /*16e80*/  IMAD.MOV R2, RZ, RZ, -R3 ;  /* 0x000000ffff027224 */ /* 0x001fc800078e0a03 */
[----:B------:R-:W-:Y:S02]  /*16e90*/  IMAD R6, R2, R5, RZ ;  /* 0x0000000502067224 */ /* 0x000fe400078e02ff */
[----:B------:R-:W-:-:S04]  /*16ea0*/  IMAD.MOV.U32 R2, RZ, RZ, RZ ;  /* 0x000000ffff027224 */ /* 0x000fc800078e00ff */
[----:B------:R-:W-:Y:S01]  /*16eb0*/  IMAD.HI.U32 R6, R3, R6, R2 ;  /* 0x0000000603067227 */ /* 0x000fe200078e0002 */
[----:B------:R-:W-:-:S03]  /*16ec0*/  LOP3.LUT R2, R0, R4, RZ, 0x3c, !PT ;  /* 0x0000000400027212 */ /* 0x000fc600078e3cff */
[----:B------:R-:W-:Y:S01]  /*16ed0*/  IMAD.MOV.U32 R3, RZ, RZ, R8 ;  /* 0x000000ffff037224 */ /* 0x000fe200078e0008 */
[----:B------:R-:W-:Y:S02]  /*16ee0*/  ISETP.GE.AND P2, PT, R2, RZ, PT ;  /* 0x000000ff0200720c */ /* 0x000fe40003f46270 */
[----:B------:R-:W-:-:S05]  /*16ef0*/  IABS R8, R7 ;  /* 0x0000000700087213 */ /* 0x000fca0000000000 */
[----:B------:R-:W-:-:S06]  /*16f00*/  IMAD.MOV R8, RZ, RZ, -R8 ;  /* 0x000000ffff087224 */ /* 0x000fcc00078e0a08 */
        /* <DEDUP_REMOVED lines=9> */
[----:B------:R-:W-:Y:S01]  /*16fa0*/  ISETP.GE.U32.AND P0, PT, R2, R5, PT ;  /* 0x000000050200720c */ /* 0x000fe20003f06070 */
[----:B------:R-:W-:-:S04]  /*16fb0*/  IMAD.MOV R2, RZ, RZ, -R3 ;  /* 0x000000ffff027224 */ /* 0x000fc800078e0a03 */
[----:B------:R-:W-:Y:S01]  /*16fc0*/  IMAD R0, R4, R2, R0 ;  /* 0x0000000204007224 */ /* 0x000fe200078e0200 */
[----:B------:R-:W-:-:S04]  /*16fd0*/  LOP3.LUT R2, R3, R7, RZ, 0x3c, !PT ;  /* 0x0000000703027212 */ /* 0x000fc800078e3cff */
[----:B------:R-:W-:-:S03]  /*16fe0*/  ISETP.GE.AND P2, PT, R2, RZ, PT ;  /* 0x000000ff0200720c */ /* 0x000fc60003f46270 */
[----:B------:R-:W-:-:S10]  /*16ff0*/  @P0 VIADD R6, R6, 0x1 ;  /* 0x0000000106060836 */ /* 0x000fd40000000000 */
[----:B------:R-:W-:Y:S01]  /*17000*/  @!P2 IMAD.MOV R6, RZ, RZ, -R6 ;  /* 0x000000ffff06a224 */ /* 0x000fe200078e0a06 */
[----:B------:R-:W-:-:S05]  /*17010*/  @!P1 LOP3.LUT R6, RZ, R7, RZ, 0x33, !PT ;  /* 0x00000007ff069212 */ /* 0x000fca00078e33ff */
[----:B------:R-:W-:-:S04]  /*17020*/  IMAD.MOV R2, RZ, RZ, -R6 ;  /* 0x000000ffff027224 */ /* 0x000fc800078e0a06 */
[C---:B------:R-:W-:Y:S02]  /*17030*/  IMAD R2, R7.reuse, R2, R3 ;  /* 0x0000000207027224 */ /* 0x040fe400078e0203 */
[----:B------:R-:W-:-:S04]  /*17040*/  IMAD R7, R7, 0x1000000, R6 ;  /* 0x0100000007077824 */ /* 0x000fc800078e0206 */
[----:B------:R-:W-:-:S05]  /*17050*/  IMAD R2, R2, 0x10000, R7 ;  /* 0x0001000002027824 */ /* 0x000fca00078e0207 */
[----:B------:R0:W-:Y:S01]  /*17060*/  STL [R1+0x8], R2 ;  /* 0x0000080201007387 */ /* 0x0001e20000100800 */
[----:B------:R-:W-:Y:S05]  /*17070*/  BRA `(.L_x_1350) ;  /* 0x0000000400007947 */ /* 0x000fea0003800000 */
.L_x_1349:
[----:B---3--:R-:W2:Y:S01]  /*17080*/  LDL R5, [R1+0xc] ;  /* 0x00000c0001057983 */ /* 0x008ea20000100800 */
[----:B0-----:R-:W2:Y:S01]  /*17090*/  LDC.64 R2, c[0x0][0xc90] ;  /* 0x00032400ff027b82 */ /* 0x001ea20000000a00 */
[----:B------:R-:W-:Y:S01]  /*170a0*/  ULDC.64 UR4, c[0x0][0x208] ;  /* 0x0000820000047ab9 */ /* 0x000fe20000000a00 */
[----:B--2---:R-:W-:-:S05]  /*170b0*/  IMAD.WIDE R2, R5, 0x4, R2 ;  /* 0x0000000405027825 */ /* 0x004fca00078e0202 */
[----:B------:R-:W2:Y:S02]  /*170c0*/  LDG.E R6, desc[UR4][R2.64] ;  /* 0x0000000402067981 */ /* 0x000ea4000c1e1900 */
[----:B--2---:R-:W-:-:S05]  /*170d0*/  IMAD R5, R4, R6, RZ ;  /* 0x0000000604057224 */ /* 0x004fca00078e02ff */
[----:B------:R-:W-:-:S04]  /*170e0*/  IABS R7, R5 ;  /* 0x0000000500077213 */ /* 0x000fc80000000000 */
[----:B------:R-:W0:Y:S08]  /*170f0*/  I2F.RP R2, R7 ;  /* 0x0000000700027306 */ /* 0x000e300000209400 */
        /* <DEDUP_REMOVED lines=22> */
[----:B------:R-:W-:Y:S02]  /*17260*/  IMAD R7, R6, R2, RZ ;  /* 0x0000000206077224 */ /* 0x000fe400078e02ff */
[----:B------:R-:W-:Y:S02]  /*17270*/  IMAD.MOV R2, RZ, RZ, -R2 ;  /* 0x000000ffff027224 */ /* 0x000fe400078e0a02 */
[----:B------:R-:W-:Y:S02]  /*17280*/  IMAD.MOV R3, RZ, RZ, -R7 ;  /* 0x000000ffff037224 */ /* 0x000fe400078e0a07 */
[----:B------:R-:W-:-:S03]  /*17290*/  IMAD R0, R5, R2, R0 ;  /* 0x0000000205007224 */ /* 0x000fc600078e0200 */
[----:B------:R-:W-:Y:S02]  /*172a0*/  VIADDMNMX R6, R3, R8, R6, PT ;  /* 0x0000000803067246 */ /* 0x000fe40003800106 */
[----:B------:R-:W-:Y:S02]  /*172b0*/  IADD3 R7, R7, 0x1000000, R0 ;  /* 0x0100000007077810 */ /* 0x000fe40007ffe000 */
        /* <DEDUP_REMOVED lines=25> */
[----:B------:R-:W-:Y:S02]  /*17450*/  IMAD R3, R2, R6, R7 ;  /* 0x0000000602037224 */ /* 0x000fe400078e0207 */
[----:B------:R-:W-:-:S03]  /*17460*/  IMAD.MOV.U32 R0, RZ, RZ, R2 ;  /* 0x000000ffff007224 */ /* 0x000fc600078e0002 */
[----:B------:R1:W-:Y:S04]  /*17470*/  STL [R1+0x8], R3 ;  /* 0x0000080301007387 */ /* 0x0003e80000100800 */
.L_x_1350:
[----:B-1----:R-:W-:-:S05]  /*17480*/  LOP3.LUT R3, RZ, R0, RZ, 0x33, !PT ;  /* 0x00000000ff037212 */ /* 0x002fca00078e33ff */
[----:B------:R-:W-:-:S05]  /*17490*/  IMAD.IADD R0, R4, 0x1, R3 ;  /* 0x0000000104007824 */ /* 0x000fca00078e0203 */
[----:B------:R2:W-:Y:S01]  /*174a0*/  STL [R1+0x4], R0 ;  /* 0x0000040001007387 */ /* 0x0005e20000100800 */
[----:B------:R-:W-:Y:S05]  /*174b0*/  BRA `(.L_x_1351) ;  /* 0x0000000000287947 */ /* 0x000fea0003800000 */
.L_x_1343:
[----:B------:R-:W-:Y:S01]  /*174c0*/  UMOV UR4, URZ ;  /* 0x0000003f00047c82 */ /* 0x000fe20008000000 */
[----:B------:R-:W-:Y:S01]  /*174d0*/  ULDC UR6, c[0x0][0xc3c] ;  /* 0x00030f0000067ab9 */ /* 0x000fe20000000800 */
[----:B------:R-:W-:Y:S01]  /*174e0*/  UMOV UR5, URZ ;  /* 0x0000003f00057c82 */ /* 0x000fe20008000000 */
[----:B------:R0:W-:Y:S01]  /*174f0*/  STL [R1], R0 ;  /* 0x0000000001007387 */ /* 0x0001e20000100800 */
[----:B------:R-:W-:Y:S02]  /*17500*/  IMAD.U32 R3, RZ, RZ, UR4 ;  /* 0x00000004ff037e24 */ /* 0x000fe4000f8e00ff */
[----:B------:R-:W-:-:S03]  /*17510*/  IMAD.U32 R2, RZ, RZ, UR5 ;  /* 0x00000005ff027e24 */ /* 0x000fc6000f8e00ff */
[----:B------:R1:W-:Y:S01]  /*17520*/  STL [R1+0x4], R3 ;  /* 0x0000040301007387 */ /* 0x0003e20000100800 */
[----:B0-----:R-:W-:-:S05]  /*17530*/  IMAD.U32 R0, RZ, RZ, UR6 ;  /* 0x00000006ff007e24 */ /* 0x001fca000f8e00ff */
[----:B------:R1:W-:Y:S04]  /*17540*/  STL [R1+0xc], R0 ;  /* 0x00000c0001007387 */ /* 0x0003e80000100800 */
[----:B------:R1:W-:Y:S02]  /*17550*/  STL [R1+0x8], R2 ;  /* 0x0000080201007387 */ /* 0x0003e40000100800 */
.L_x_1351:
[----:B-1----:R-:W3:Y:S04]  /*17560*/  LDL R3, [R1+0x8] ;  /* 0x0000080001037983 */ /* 0x002ee80000100800 */
[----:B0-----:R-:W4:Y:S04]  /*17570*/  LDL R2, [R1+0xc] ;  /* 0x00000c0001027983 */ /* 0x001f280000100800 */
[----:B------:R-:W5:Y:S04]  /*17580*/  LDL R5, [R1+0x4] ;  /* 0x0000040001057983 */ /* 0x000f680000100800 */
[----:B------:R-:W5:Y:S01]  /*17590*/  LDL R4, [R1] ;  /* 0x0000000001047983 */ /* 0x000f620000100800 */
[----:B--2---:R-:W0:Y:S01]  /*175a0*/  S2R R0, SR_TID.X ;  /* 0x0000000000007919 */ /* 0x004e220000002100 */
[----:B------:R-:W-:Y:S05]  /*175b0*/  WARPSYNC.ALL ;  /* 0x0000000000007948 */ /* 0x000fea0003800000 */
[----:B0-----:R-:W-:Y:S01]  /*175c0*/  LOP3.LUT R0, R0, 0x1f, RZ, 0xc0, !PT ;  /* 0x0000001f00007812 */ /* 0x001fe200078ec0ff */
[----:B------:R-:W-:Y:S03]  /*175d0*/  BAR.SYNC.DEFER_BLOCKING 0x4, 0x180 ;  /* 0x0106000000007b1d */ /* 0x000fe60000010000 */
[----:B------:R-:W-:-:S13]  /*175e0*/  ISETP.NE.AND P0, PT, R0, RZ, PT ;  /* 0x000000ff0000720c */ /* 0x000fda0003f05270 */
[----:B------:R-:W-:Y:S01]  /*175f0*/  @!P0 MOV R0, 0x400 ;  /* 0x0000040000008802 */ /* 0x000fe20000000f00 */
[----:B---3--:R-:W-:Y:S02]  /*17600*/  IMAD.MOV.U32 R6, RZ, RZ, R3 ;  /* 0x000000ffff067224 */ /* 0x008fe400078e0003 */
[----:B------:R-:W0:Y:S01]  /*17610*/  @!P0 S2R R3, SR_CgaCtaId ;  /* 0x0000000000038919 */ /* 0x000e220000008800 */
[----:B----4-:R-:W-:Y:S01]  /*17620*/  IMAD.MOV.U32 R7, RZ, RZ, R2 ;  /* 0x000000ffff077224 */ /* 0x010fe200078e0002 */
[----:B0-----:R-:W-:-:S05]  /*17630*/  @!P0 LEA R18, R3, R0, 0x18 ;  /* 0x0000000003128211 */ /* 0x001fca00078ec0ff */
[----:B-----5:R1:W-:Y:S01]  /*17640*/  @!P0 STS.128 [R18+0x2a8d0], R4 ;  /* 0x02a8d00412008388 */ /* 0x0203e20000000c00 */
[----:B------:R-:W-:Y:S06]  /*17650*/  BAR.ARV 0x5, 0x180 ;  /* 0x0146000000007b1d */ /* 0x000fec0000002000 */
.L_x_1340:
[----:B------:R-:W2:Y:S01]  /*17660*/  LDL R0, [R1+0xc] ;  /* 0x00000c0001007983 */ /* 0x000ea20000100800 */
[----:B------:R-:W-:Y:S02]  /*17670*/  ULDC UR4, c[0x0][0xc3c] ;  /* 0x00030f0000047ab9 */ /* 0x000fe40000000800 */
[----:B--2---:R-:W-:-:S13]  /*17680*/  ISETP.GE.AND P0, PT, R0, UR4, PT ;  /* 0x0000000400007c0c */ /* 0x004fda000bf06270 */
[----:B------:R-:W-:Y:S05]  /*17690*/  @!P0 BRA `(.L_x_1352) ;  /* 0xffffffa000188947 */ /* 0x000fea000383ffff */
[----:B------:R-:W-:Y:S05]  /*176a0*/  BSYNC B8 ;  /* 0x0000000000087941 */ /* 0x000fea0003800000 */
.L_x_1240:
        /* <DEDUP_REMOVED lines=12> */
.L_x_1424:
[----:B------:R-:W-:Y:S05]  /*17770*/  BSYNC B0 ;  /* 0x0000000000007941 */ /* 0x000fea0003800000 */
.L_x_1353:
[----:B------:R-:W-:-:S03]  /*17780*/  UMOV UR4, 0xffffffff ;  /* 0xffffffff00047882 */ /* 0x000fc60000000000 */
[----:B------:R-:W-:Y:S05]  /*17790*/  BRA.DIV UR4, `(.L_x_1355) ;  /* 0x0000002204707947 */ /* 0x000fea000b800000 */
[----:B------:R-:W1:Y:S02]  /*177a0*/  S2R R2, SR_TID.X ;  /* 0x0000000000027919 */ /* 0x000e640000002100 */
[----:B-1----:R-:W-:-:S04]  /*177b0*/  SHF.R.U32.HI R2, RZ, 0x5, R2 ;  /* 0x00000005ff027819 */ /* 0x002fc80000011602 */
[----:B------:R-:W-:-:S05]  /*177c0*/  LOP3.LUT R2, R2, 0x3, RZ, 0xc0, !PT ;  /* 0x0000000302027812 */ /* 0x000fca00078ec0ff */
[----:B------:R1:W2:Y:S02]  /*177d0*/  SHFL.IDX PT, R14, R2, RZ, 0x1f ;  /* 0x00001fff020e7589 */ /* 0x0002a400000e0000 */
.L_x_1427:
[----:B--2---:R-:W-:Y:S01]  /*177e0*/  ISETP.NE.AND P0, PT, R14, RZ, PT ;  /* 0x000000ff0e00720c */ /* 0x004fe20003f05270 */
[----:B------:R-:W-:-:S12]  /*177f0*/  BSSY B0, `(.L_x_1356) ;  /* 0x0000027000007945 */ /* 0x000fd80003800000 */
[----:B------:R-:W-:Y:S05]  /*17800*/  @P0 BRA `(.L_x_1357) ;  /* 0x0000000000940947 */ /* 0x000fea0003800000 */
[----:B------:R-:W-:-:S03]  /*17810*/  UMOV UR4, 0xffffffff ;  /* 0xffffffff00047882 */ /* 0x000fc60000000000 */
[----:B------:R-:W-:Y:S05]  /*17820*/  BRA.DIV UR4, `(.L_x_1358) ;  /* 0x0000002204807947 */ /* 0x000fea000b800000 */
[----:B------:R-:W-:-:S13]  /*17830*/  ELECT P6, URZ, PT ;  /* 0x00000000003f782f */ /* 0x000fda00038c0000 */
.L_x_1430:
[----:B------:R-:W-:Y:S05]  /*17840*/  @!P6 BRA `(.L_x_1357) ;  /* 0x000000000084e947 */ /* 0x000fea0003800000 */
[----:B-1----:R-:W2:Y:S02]  /*17850*/  LDL R2, [R1+0x5c] ;  /* 0x00005c0001027983 */ /* 0x002ea40000100800 */
[----:B--2---:R-:W-:-:S13]  /*17860*/  R2UR UR4, R2 ;  /* 0x00000000020472ca */ /* 0x004fda00000e0000 */
[----:B------:R-:W-:-:S06]  /*17870*/  ULOP3.LUT UR4, UR4, 0x2, URZ, 0xfc, !UPT ;  /* 0x0000000204047892 */ /* 0x000fcc000f8efc3f */
[----:B------:R-:W-:-:S05]  /*17880*/  IMAD.U32 R2, RZ, RZ, UR4 ;  /* 0x00000004ff027e24 */ /* 0x000fca000f8e00ff */
[----:B------:R-:W-:-:S13]  /*17890*/  ISETP.NE.AND P2, PT, R2, 0x3, PT ;  /* 0x000000030200780c */ /* 0x000fda0003f45270 */
[----:B------:R-:W-:Y:S05]  /*178a0*/  @!P2 BRA `(.L_x_1359) ;  /* 0x000000000004a947 */ /* 0x000fea0003800000 */
[----:B------:R-:W-:Y:S01]  /*178b0*/  BPT.TRAP 0x1 ;  /* 0x000000040000795c */ /* 0x000fe20000300000 */
.L_x_1359:
        /* <DEDUP_REMOVED lines=13> */
.L_x_1431:
[----:B------:R-:W1:Y:S02]  /*17990*/  SYNCS.PHASECHK.TRANS64.TRYWAIT P0, [R7+URZ], R2 ;  /* 0x00000002070075a7 */ /* 0x000e64000800017f */
[----:B-1----:R-:W-:Y:S05]  /*179a0*/  @!P0 BRA `(.L_x_1361) ;  /* 0x0000002000548947 */ /* 0x002fea0003800000 */
.L_x_1432:
[----:B------:R-:W-:Y:S05]  /*179b0*/  @!P2 BRA `(.L_x_1362) ;  /* 0x000000000004a947 */ /* 0x000fea0003800000 */
[----:B------:R-:W-:Y:S01]  /*179c0*/  BPT.TRAP 0x1 ;  /* 0x000000040000795c */ /* 0x000fe20000300000 */
.L_x_1362:
[----:B------:R-:W-:-:S04]  /*179d0*/  VIADD R0, R0, 0x2a860 ;  /* 0x0002a86000007836 */ /* 0x000fc80000000000 */
[----:B------:R-:W-:-:S04]  /*179e0*/  IMAD R4, R19, 0x8, R0 ;  /* 0x0000000813047824 */ /* 0x000fc800078e0200 */
[----:B------:R-:W2:Y:S02]  /*179f0*/  SYNCS.PHASECHK.TRANS64.TRYWAIT P0, [R4+URZ], R5 ;  /* 0x00000005040075a7 */ /* 0x000ea4000800017f */
[----:B--2---:R-:W-:Y:S05]  /*17a00*/  @!P0 BRA `(.L_x_1363) ;  /* 0x0000002000508947 */ /* 0x004fea0003800000 */
.L_x_1433:
[----:B------:R-:W-:-:S07]  /*17a10*/  IMAD R3, R3, 0x8, R0 ;  /* 0x0000000803037824 */ /* 0x000fce00078e0200 */
.L_x_1364:
[----:B----4-:R4:W0:Y:S02]  /*17a20*/  SYNCS.PHASECHK.TRANS64.TRYWAIT P0, [R3+URZ], R2 ;  /* 0x00000002030075a7 */ /* 0x010824000800017f */
[----:B0-----:R-:W-:Y:S05]  /*17a30*/  @!P0 NANOSLEEP.SYNCS 0x989680 ;  /* 0x009896800000895d */ /* 0x001fea0003900000 */
[----:B------:R-:W0:Y:S02]  /*17a40*/  @!P0 SYNCS.PHASECHK.TRANS64 P0, [R3+URZ], R2 ;  /* 0x00000002030085a7 */ /* 0x000e24000800007f */
[----:B0-----:R-:W-:Y:S05]  /*17a50*/  @!P0 BRA `(.L_x_1364) ;  /* 0xfffffffc00f08947 */ /* 0x001fea000383ffff */
.L_x_1357:
[----:B------:R-:W-:Y:S05]  /*17a60*/  BSYNC B0 ;  /* 0x0000000000007941 */ /* 0x000fea0003800000 */
.L_x_1356:
[----:B------:R-:W-:Y:S05]  /*17a70*/  EXIT ;  /* 0x000000000000794d */ /* 0x000fea0003800000 */
.L_x_1139:
[----:B0-----:R-:W-:-:S04]  /*17a80*/  IMAD.U32 R3, RZ, RZ, UR37 ;  /* 0x00000025ff037e24 */ /* 0x001fc8000f8e00ff */
[----:B------:R0:W1:Y:S03]  /*17a90*/  SYNCS.PHASECHK.TRANS64.TRYWAIT P1, [R3+URZ+0x2a800], R0 ;  /* 0x02a80000030075a7 */ /* 0x000066000802017f */
[----:B-1----:R-:W-:Y:S05]  /*17aa0*/  @!P1 NANOSLEEP.SYNCS 0x989680 ;  /* 0x009896800000995d */ /* 0x002fea0003900000 */
[----:B------:R-:W1:Y:S02]  /*17ab0*/  @!P1 SYNCS.PHASECHK.TRANS64 P1, [R3+URZ+0x2a800], R0 ;  /* 0x02a80000030095a7 */ /* 0x000e64000802007f */
[----:B-1----:R-:W-:Y:S05]  /*17ac0*/  @!P1 BRA `(.L_x_1139) ;  /* 0xfffffffc00ec9947 */ /* 0x002fea000383ffff */
[----:B------:R-:W-:Y:S05]  /*17ad0*/  BRA `(.L_x_1365) ;  /* 0xfffffea400807947 */ /* 0x000fea000383ffff */
.L_x_1143:
[----:B-1----:R1:W2:Y:S02]  /*17ae0*/  SYNCS.PHASECHK.TRANS64.TRYWAIT P2, [R3+URZ+0x2a830], R0 ;  /* 0x02a83000030075a7 */ /* 0x0022a4000804017f */
[----:B--2---:R-:W-:Y:S05]  /*17af0*/  @!P2 NANOSLEEP.SYNCS 0x989680 ;  /* 0x009896800000a95d */ /* 0x004fea0003900000 */
[----:B------:R-:W2:Y:S02]  /*17b00*/  @!P2 SYNCS.PHASECHK.TRANS64 P2, [R3+URZ+0x2a830], R0 ;  /* 0x02a830000300a5a7 */ /* 0x000ea4000804007f */
[----:B--2---:R-:W-:Y:S05]  /*17b10*/  @!P2 BRA `(.L_x_1143) ;  /* 0xfffffffc00f0a947 */ /* 0x004fea000383ffff */
[----:B------:R-:W-:Y:S05]  /*17b20*/  BRA `(.L_x_1142) ;  /* 0xfffffea400a87947 */ /* 0x000fea000383ffff */
.L_x_1159:
[----:B-1----:R-:W-:-:S04]  /*17b30*/  IMAD.U32 R12, RZ, RZ, UR6 ;  /* 0x00000006ff0c7e24 */ /* 0x002fc8000f8e00ff */
[----:B------:R1:W2:Y:S03]  /*17b40*/  SYNCS.PHASECHK.TRANS64.TRYWAIT P2, [R12+URZ+0x2a830], R9 ;  /* 0x02a830090c0075a7 */ /* 0x0002a6000804017f */
[----:B--2---:R-:W-:Y:S05]  /*17b50*/  @!P2 NANOSLEEP.SYNCS 0x989680 ;  /* 0x009896800000a95d */ /* 0x004fea0003900000 */
[----:B------:R-:W2:Y:S02]  /*17b60*/  @!P2 SYNCS.PHASECHK.TRANS64 P2, [R12+URZ+0x2a830], R9 ;  /* 0x02a830090c00a5a7 */ /* 0x000ea4000804007f */
[----:B--2---:R-:W-:Y:S05]  /*17b70*/  @!P2 BRA `(.L_x_1159) ;  /* 0xfffffffc00eca947 */ /* 0x004fea000383ffff */
[----:B------:R-:W-:Y:S05]  /*17b80*/  BRA `(.L_x_1158) ;  /* 0xfffffed000787947 */ /* 0x000fea000383ffff */
.L_x_1163:
[----:B01----:R-:W-:-:S04]  /*17b90*/  IMAD.U32 R9, RZ, RZ, UR5 ;  /* 0x00000005ff097e24 */ /* 0x003fc8000f8e00ff */
[----:B------:R0:W1:Y:S03]  /*17ba0*/  SYNCS.PHASECHK.TRANS64.TRYWAIT P2, [R9+URZ+0x2a850], R0 ;  /* 0x02a85000090075a7 */ /* 0x000066000804017f */
[----:B-1----:R-:W-:Y:S05]  /*17bb0*/  @!P2 NANOSLEEP.SYNCS 0x989680 ;  /* 0x009896800000a95d */ /* 0x002fea0003900000 */
[----:B------:R-:W1:Y:S02]  /*17bc0*/  @!P2 SYNCS.PHASECHK.TRANS64 P2, [R9+URZ+0x2a850], R0 ;  /* 0x02a850000900a5a7 */ /* 0x000e64000804007f */
[----:B-1----:R-:W-:Y:S05]  /*17bd0*/  @!P2 BRA `(.L_x_1163) ;  /* 0xfffffffc00eca947 */ /* 0x002fea000383ffff */
[----:B------:R-:W-:Y:S05]  /*17be0*/  BRA `(.L_x_1162) ;  /* 0xfffffed800907947 */ /* 0x000fea000383ffff */
.L_x_1180:
[----:B-1----:R-:W-:-:S04]  /*17bf0*/  IMAD.U32 R8, RZ, RZ, UR5 ;  /* 0x00000005ff087e24 */ /* 0x002fc8000f8e00ff */
[----:B------:R1:W2:Y:S03]  /*17c00*/  SYNCS.PHASECHK.TRANS64.TRYWAIT P2, [R8+URZ+0x2a830], R3 ;  /* 0x02a83003080075a7 */ /* 0x0002a6000804017f */
[----:B--2---:R-:W-:Y:S05]  /*17c10*/  @!P2 NANOSLEEP.SYNCS 0x989680 ;  /* 0x009896800000a95d */ /* 0x004fea0003900000 */
[----:B------:R-:W2:Y:S02]  /*17c20*/  @!P2 SYNCS.PHASECHK.TRANS64 P2, [R8+URZ+0x2a830], R3 ;  /* 0x02a830030800a5a7 */ /* 0x000ea4000804007f */
[----:B--2---:R-:W-:Y:S05]  /*17c30*/  @!P2 BRA `(.L_x_1180) ;  /* 0xfffffffc00eca947 */ /* 0x004fea000383ffff */
[----:B------:R-:W-:Y:S05]  /*17c40*/  BRA `(.L_x_1179) ;  /* 0xffffff0000587947 */ /* 0x000fea000383ffff */
.L_x_1184:
[----:B01----:R-:W-:-:S04]  /*17c50*/  IMAD.U32 R3, RZ, RZ, UR5 ;  /* 0x00000005ff037e24 */ /* 0x003fc8000f8e00ff */
[----:B------:R0:W1:Y:S03]  /*17c60*/  SYNCS.PHASECHK.TRANS64.TRYWAIT P2, [R3+URZ+0x2a850], R0 ;  /* 0x02a85000030075a7 */ /* 0x000066000804017f */
[----:B-1----:R-:W-:Y:S05]  /*17c70*/  @!P2 NANOSLEEP.SYNCS 0x989680 ;  /* 0x009896800000a95d */ /* 0x002fea0003900000 */
[----:B------:R-:W1:Y:S02]  /*17c80*/  @!P2 SYNCS.PHASECHK.TRANS64 P2, [R3+URZ+0x2a850], R0 ;  /* 0x02a850000300a5a7 */ /* 0x000e64000804007f */
[----:B-1----:R-:W-:Y:S05]  /*17c90*/  @!P2 BRA `(.L_x_1184) ;  /* 0xfffffffc00eca947 */ /* 0x002fea000383ffff */
[----:B------:R-:W-:Y:S05]  /*17ca0*/  BRA `(.L_x_1183) ;  /* 0xffffff0800707947 */ /* 0x000fea000383ffff */
.L_x_1190:
[----:B-1----:R-:W-:-:S04]  /*17cb0*/  IMAD.U32 R8, RZ, RZ, UR5 ;  /* 0x00000005ff087e24 */ /* 0x002fc8000f8e00ff */
[----:B------:R1:W2:Y:S03]  /*17cc0*/  SYNCS.PHASECHK.TRANS64.TRYWAIT P2, [R8+URZ+0x2a830], R3 ;  /* 0x02a83003080075a7 */ /* 0x0002a6000804017f */
[----:B--2---:R-:W-:Y:S05]  /*17cd0*/  @!P2 NANOSLEEP.SYNCS 0x989680 ;  /* 0x009896800000a95d */ /* 0x004fea0003900000 */
[----:B------:R-:W2:Y:S02]  /*17ce0*/  @!P2 SYNCS.PHASECHK.TRANS64 P2, [R8+URZ+0x2a830], R3 ;  /* 0x02a830030800a5a7 */ /* 0x000ea4000804007f */
[----:B--2---:R-:W-:Y:S05]  /*17cf0*/  @!P2 BRA `(.L_x_1190) ;  /* 0xfffffffc00eca947 */ /* 0x004fea000383ffff */
[----:B------:R-:W-:Y:S05]  /*17d00*/  BRA `(.L_x_1189) ;  /* 0xffffff1c002c7947 */ /* 0x000fea000383ffff */
.L_x_1194:
[----:B01----:R-:W-:-:S04]  /*17d10*/  IMAD.U32 R3, RZ, RZ, UR5 ;  /* 0x00000005ff037e24 */ /* 0x003fc8000f8e00ff */
[----:B------:R0:W1:Y:S03]  /*17d20*/  SYNCS.PHASECHK.TRANS64.TRYWAIT P2, [R3+URZ+0x2a850], R0 ;  /* 0x02a85000030075a7 */ /* 0x000066000804017f */
[----:B-1----:R-:W-:Y:S05]  /*17d30*/  @!P2 NANOSLEEP.SYNCS 0x989680 ;  /* 0x009896800000a95d */ /* 0x002fea0003900000 */
[----:B------:R-:W1:Y:S02]  /*17d40*/  @!P2 SYNCS.PHASECHK.TRANS64 P2, [R3+URZ+0x2a850], R0 ;  /* 0x02a850000300a5a7 */ /* 0x000e64000804007f */
[----:B-1----:R-:W-:Y:S05]  /*17d50*/  @!P2 BRA `(.L_x_1194) ;  /* 0xfffffffc00eca947 */ /* 0x002fea000383ffff */
[----:B------:R-:W-:Y:S05]  /*17d60*/  BRA `(.L_x_1193) ;  /* 0xffffff2400447947 */ /* 0x000fea000383ffff */
.L_x_1207:
[----:B-1----:R-:W-:-:S04]  /*17d70*/  IMAD.U32 R5, RZ, RZ, UR5 ;  /* 0x00000005ff057e24 */ /* 0x002fc8000f8e00ff */
[----:B------:R1:W2:Y:S03]  /*17d80*/  SYNCS.PHASECHK.TRANS64.TRYWAIT P0, [R5+URZ+0x2a850], R0 ;  /* 0x02a85000050075a7 */ /* 0x0002a6000800017f */
[----:B--2---:R-:W-:Y:S05]  /*17d90*/  @!P0 NANOSLEEP.SYNCS 0x989680 ;  /* 0x009896800000895d */ /* 0x004fea0003900000 */
[----:B------:R-:W2:Y:S02]  /*17da0*/  @!P0 SYNCS.PHASECHK.TRANS64 P0, [R5+URZ+0x2a850], R0 ;  /* 0x02a85000050085a7 */ /* 0x000ea4000800007f */
[----:B--2---:R-:W-:Y:S05]  /*17db0*/  @!P0 BRA `(.L_x_1207) ;  /* 0xfffffffc00ec8947 */ /* 0x004fea000383ffff */
[----:B------:R-:W-:Y:S05]  /*17dc0*/  BRA `(.L_x_1206) ;  /* 0xffffff4c00307947 */ /* 0x000fea000383ffff */
.L_x_1262:
[----:B-1----:R-:W1:Y:S01]  /*17dd0*/  S2R R4, SR_TID.X ;  /* 0x0000000000047919 */ /* 0x002e620000002100 */
[----:B------:R-:W-:Y:S01]  /*17de0*/  BSSY B0, `(.L_x_1366) ;  /* 0x000000a000007945 */ /* 0x000fe20003800000 */
[----:B------:R-:W-:Y:S02]  /*17df0*/  IMAD.MOV.U32 R12, RZ, RZ, RZ ;  /* 0x000000ffff0c7224 */ /* 0x000fe400078e00ff */
[----:B------:R-:W-:Y:S02]  /*17e00*/  IMAD.MOV.U32 R11, RZ, RZ, 0x1f ;  /* 0x0000001fff0b7424 */ /* 0x000fe400078e00ff */
[----:B------:R-:W-:Y:S01]  /*17e10*/  IMAD.MOV.U32 R15, RZ, RZ, -0x1 ;  /* 0xffffffffff0f7424 */ /* 0x000fe200078e00ff */
[----:B-1----:R-:W-:-:S04]  /*17e20*/  SHF.R.U32.HI R4, RZ, 0x5, R4 ;  /* 0x00000005ff047819 */ /* 0x002fc80000011604 */
[----:B------:R-:W-:-:S05]  /*17e30*/  LOP3.LUT R4, R4, 0x3, RZ, 0xc0, !PT ;  /* 0x0000000304047812 */ /* 0x000fca00078ec0ff */
[----:B------:R-:W-:-:S07]  /*17e40*/  IMAD.MOV.U32 R13, RZ, RZ, R4 ;  /* 0x000000ffff0d7224 */ /* 0x000fce00078e0004 */
[----:B0-2---:R-:W-:Y:S05]  /*17e50*/  WARPSYNC.COLLECTIVE R15, `(.L_x_1367) ;  /* 0x000000000f087348 */ /* 0x005fea0003c00000 */
[----:B------:R1:W3:Y:S02]  /*17e60*/  SHFL.IDX P6, R14, R13, R12, R11 ;  /* 0x0000000c0d0e7389 */ /* 0x0002e400000c000b */
[----:B0123--:R-:W-:Y:S01]  /*17e70*/  ENDCOLLECTIVE ;  /* 0x000000000000791b */ /* 0x00ffe20003800000 */
.L_x_1367:
[----:B------:R-:W-:Y:S05]  /*17e80*/  BSYNC B0 ;  /* 0x0000000000007941 */ /* 0x000fea0003800000 */
.L_x_1366:
[----:B------:R-:W-:Y:S05]  /*17e90*/  BRA `(.L_x_1368) ;  /* 0xffffffa800c07947 */ /* 0x000fea000383ffff */
.L_x_1264:
[----:B------:R-:W-:Y:S01]  /*17ea0*/  BSSY B0, `(.L_x_1369) ;  /* 0x0000006000007945 */ /* 0x000fe20003800000 */
[----:B------:R-:W-:-:S07]  /*17eb0*/  IMAD.MOV.U32 R15, RZ, RZ, -0x1 ;  /* 0xffffffffff0f7424 */ /* 0x000fce00078e00ff */
[----:B012---:R-:W-:Y:S05]  /*17ec0*/  WARPSYNC.COLLECTIVE R15, `(.L_x_1370) ;  /* 0x000000000f0c7348 */ /* 0x007fea0003c00000 */
[----:B------:R-:W-:Y:S02]  /*17ed0*/  ELECT P6, UR62, PT ;  /* 0x00000000003e782f */ /* 0x000fe400038c0000 */
[----:B------:R-:W-:Y:S01]  /*17ee0*/  MOV R14, UR62 ;  /* 0x0000003e000e7c02 */ /* 0x000fe20008000f00 */
[----:B012---:R-:W-:Y:S10]  /*17ef0*/  ENDCOLLECTIVE ;  /* 0x000000000000791b */ /* 0x007ff40003800000 */
.L_x_1370:
[----:B------:R-:W-:Y:S05]  /*17f00*/  BSYNC B0 ;  /* 0x0000000000007941 */ /* 0x000fea0003800000 */
.L_x_1369:
[----:B------:R-:W-:Y:S05]  /*17f10*/  BRA `(.L_x_1371) ;  /* 0xffffffa800cc7947 */ /* 0x000fea000383ffff */
.L_x_1266:
[----:B-1----:R1:W3:Y:S02]  /*17f20*/  SYNCS.PHASECHK.TRANS64.TRYWAIT P0, [R0+URZ+0x2a840], R2 ;  /* 0x02a84002000075a7 */ /* 0x0022e4000800017f */
[----:B---3--:R-:W-:Y:S05]  /*17f30*/  @!P0 NANOSLEEP.SYNCS 0x989680 ;  /* 0x009896800000895d */ /* 0x008fea0003900000 */
[----:B------:R-:W3:Y:S02]  /*17f40*/  @!P0 SYNCS.PHASECHK.TRANS64 P0, [R0+URZ+0x2a840], R2 ;  /* 0x02a84002000085a7 */ /* 0x000ee4000800007f */
[----:B---3--:R-:W-:Y:S05]  /*17f50*/  @!P0 BRA `(.L_x_1266) ;  /* 0xfffffffc00f08947 */ /* 0x008fea000383ffff */
[----:B------:R-:W-:Y:S05]  /*17f60*/  BRA `(.L_x_1372) ;  /* 0xffffffac00307947 */ /* 0x000fea000383ffff */
.L_x_1270:
[----:B------:R-:W2:Y:S01]  /*17f70*/  LDL.LU R11, [R1+0x2c] ;  /* 0x00002c00010b7983 */ /* 0x000ea20000300800 */
[----:B------:R-:W-:Y:S02]  /*17f80*/  IMAD.MOV.U32 R13, RZ, RZ, R3 ;  /* 0x000000ffff0d7224 */ /* 0x000fe400078e0003 */
[----:B------:R-:W-:Y:S01]  /*17f90*/  IMAD.MOV.U32 R12, RZ, RZ, RZ ;  /* 0x000000ffff0c7224 */ /* 0x000fe200078e00ff */
[----:B------:R-:W0:Y:S01]  /*17fa0*/  S2R R5, SR_TID.X ;  /* 0x0000000000057919 */ /* 0x000e220000002100 */
[----:B------:R-:W-:Y:S01]  /*17fb0*/  IMAD.MOV.U32 R15, RZ, RZ, -0x1 ;  /* 0xffffffffff0f7424 */ /* 0x000fe200078e00ff */
[----:B0-----:R-:W-:-:S04]  /*17fc0*/  LOP3.LUT R5, R5, 0x7f, RZ, 0xc0, !PT ;  /* 0x0000007f05057812 */ /* 0x001fc800078ec0ff */
[----:B------:R-:W-:-:S05]  /*17fd0*/  SHF.R.U32.HI R5, RZ, 0x3, R5 ;  /* 0x00000003ff057819 */ /* 0x000fca0000011605 */
[----:B------:R-:W-:-:S04]  /*17fe0*/  IMAD.IADD R0, R5, 0x1, R9 ;  /* 0x0000000105007824 */ /* 0x000fc800078e0209 */
[----:B------:R-:W-:Y:S02]  /*17ff0*/  VIADD R5, R0, 0x10 ;  /* 0x0000001000057836 */ /* 0x000fe40000000000 */
[----:B--2---:R-:W-:Y:S02]  /*18000*/  IMAD R2, R11, R7, RZ ;  /* 0x000000070b027224 */ /* 0x004fe400078e02ff */
[----:B------:R-:W-:-:S03]  /*18010*/  IMAD.MOV.U32 R11, RZ, RZ, 0x181f ;  /* 0x0000181fff0b7424 */ /* 0x000fc600078e00ff */
[----:B------:R-:W-:-:S13]  /*18020*/  ISETP.GE.AND P3, PT, R0, R2, PT ;  /* 0x000000020000720c */ /* 0x000fda0003f66270 */
[----:B-----5:R-:W-:Y:S05]  /*18030*/  WARPSYNC.COLLECTIVE R15, `(.L_x_1373) ;  /* 0x000000000f087348 */ /* 0x020fea0003c00000 */
[----:B------:R0:W1:Y:S02]  /*18040*/  SHFL.IDX P6, R14, R13, R12, R11 ;  /* 0x0000000c0d0e7389 */ /* 0x00006400000c000b */
[----:B01---5:R-:W-:Y:S01]  /*18050*/  ENDCOLLECTIVE ;  /* 0x000000000000791b */ /* 0x023fe20003800000 */
.L_x_1373:
[----:B------:R-:W-:Y:S02]  /*18060*/  IMAD.MOV.U32 R13, RZ, RZ, R4 ;  /* 0x000000ffff0d7224 */ /* 0x000fe400078e0004 */
[----:B------:R-:W-:-:S07]  /*18070*/  IMAD.MOV.U32 R6, RZ, RZ, R14 ;  /* 0x000000ffff067224 */ /* 0x000fce00078e000e */
[----:B------:R-:W-:Y:S05]  /*18080*/  WARPSYNC.COLLECTIVE R15, `(.L_x_1374) ;  /* 0x000000000f087348 */ /* 0x000fea0003c00000 */
[----:B------:R0:W1:Y:S02]  /*18090*/  SHFL.IDX P6, R14, R13, R12, R11 ;  /* 0x0000000c0d0e7389 */ /* 0x00006400000c000b */
[----:B01----:R-:W-:Y:S01]  /*180a0*/  ENDCOLLECTIVE ;  /* 0x000000000000791b */ /* 0x003fe20003800000 */
.L_x_1374:
[----:B------:R-:W-:Y:S01]  /*180b0*/  ULDC.64 UR4, c[0x0][0x208] ;  /* 0x0000820000047ab9 */ /* 0x000fe20000000a00 */
[----:B------:R-:W-:Y:S02]  /*180c0*/  IMAD.MOV.U32 R13, RZ, RZ, R3 ;  /* 0x000000ffff0d7224 */ /* 0x000fe400078e0003 */
[----:B------:R-:W-:Y:S02]  /*180d0*/  IMAD.MOV.U32 R12, RZ, RZ, 0x1 ;  /* 0x00000001ff0c7424 */ /* 0x000fe400078e00ff */
[----:B------:R-:W-:-:S05]  /*180e0*/  IMAD.MOV.U32 R7, RZ, RZ, R14 ;  /* 0x000000ffff077224 */ /* 0x000fca00078e000e */
[----:B------:R-:W-:-:S05]  /*180f0*/  @!P3 LEA R7, P5, R8, R7, 0x1 ;  /* 0x000000070807b211 */ /* 0x000fca00078a08ff */
        /* <DEDUP_REMOVED lines=10> */
[----:B------:R-:W-:-:S13]  /*181a0*/  ISETP.GE.AND P3, PT, R5, R2, PT ;  /* 0x000000020500720c */ /* 0x000fda0003f66270 */
[----:B0-----:R-:W-:Y:S05]  /*181b0*/  WARPSYNC.COLLECTIVE R15, `(.L_x_1375) ;  /* 0x000000000f087348 */ /* 0x001fea0003c00000 */
[----:B------:R1:W2:Y:S02]  /*181c0*/  SHFL.IDX P6, R14, R13, R12, R11 ;  /* 0x0000000c0d0e7389 */ /* 0x0002a400000c000b */
[----:B012---:R-:W-:Y:S01]  /*181d0*/  ENDCOLLECTIVE ;  /* 0x000000000000791b */ /* 0x007fe20003800000 */
.L_x_1375:
[----:B------:R-:W-:Y:S02]  /*181e0*/  IMAD.MOV.U32 R13, RZ, RZ, R4 ;  /* 0x000000ffff0d7224 */ /* 0x000fe400078e0004 */
[----:B------:R-:W-:-:S07]  /*181f0*/  IMAD.MOV.U32 R9, RZ, RZ, R14 ;  /* 0x000000ffff097224 */ /* 0x000fce00078e000e */
[----:B------:R-:W-:Y:S05]  /*18200*/  WARPSYNC.COLLECTIVE R15, `(.L_x_1376) ;  /* 0x000000000f087348 */ /* 0x000fea0003c00000 */
[----:B------:R0:W1:Y:S02]  /*18210*/  SHFL.IDX P6, R14, R13, R12, R11 ;  /* 0x0000000c0d0e7389 */ /* 0x00006400000c000b */
[----:B01----:R-:W-:Y:S01]  /*18220*/  ENDCOLLECTIVE ;  /* 0x000000000000791b */ /* 0x003fe20003800000 */
.L_x_1376:
[----:B------:R-:W-:Y:S01]  /*18230*/  ULDC.64 UR4, c[0x0][0x208] ;  /* 0x0000820000047ab9 */ /* 0x000fe20000000a00 */
[----:B------:R-:W-:Y:S02]  /*18240*/  IMAD.MOV.U32 R13, RZ, RZ, R3 ;  /* 0x000000ffff0d7224 */ /* 0x000fe400078e0003 */
[----:B------:R-:W-:Y:S02]  /*18250*/  IMAD.MOV.U32 R12, RZ, RZ, 0x2 ;  /* 0x00000002ff0c7424 */ /* 0x000fe400078e00ff */
[----:B------:R-:W-:-:S05]  /*18260*/  IMAD.MOV.U32 R5, RZ, RZ, R14 ;  /* 0x000000ffff057224 */ /* 0x000fca00078e000e */
[----:B------:R-:W-:-:S05]  /*18270*/  @!P3 LEA R8, P5, R8, R5, 0x1 ;  /* 0x000000050808b211 */ /* 0x000fca00078a08ff */
[----:B------:R-:W-:Y:S02]  /*18280*/  @!P3 IMAD.X R5, RZ, RZ, R9, P5 ;  /* 0x000000ffff05b224 */ /* 0x000fe400028e0609 */
[----:B------:R-:W-:Y:S01]  /*18290*/  @!P3 IMAD.MOV.U32 R6, RZ, RZ, R8 ;  /* 0x000000ffff06b224 */ /* 0x000fe200078e0008 */
[----:B------:R-:W0:Y:S01]  /*182a0*/  S2R R9, SR_TID.X ;  /* 0x0000000000097919 */ /* 0x000e220000002100 */
[----:B------:R-:W-:Y:S02]  /*182b0*/  @!P3 IMAD.MOV.U32 R7, RZ, RZ, R5 ;  /* 0x000000ffff07b224 */ /* 0x000fe400078e0005 */
[----:B------:R-:W-:-:S03]  /*182c0*/  VIADD R5, R0, 0x20 ;  /* 0x0000002000057836 */ /* 0x000fc60000000000 */
[----:B------:R-:W-:Y:S01]  /*182d0*/  @!PT LDS RZ, [RZ] ;  /* 0x00000000fffff984 */ /* 0x000fe20000000800 */
[----:B------:R-:W-:Y:S01]  /*182e0*/  @!PT LDS RZ, [RZ] ;  /* 0x00000000fffff984 */ /* 0x000fe20000000800 */
[----:B------:R-:W-:Y:S01]  /*182f0*/  @!PT LDS RZ, [RZ] ;  /* 0x00000000fffff984 */ /* 0x000fe20000000800 */
[----:B------:R1:W-:Y:S04]  /*18300*/  @!P3 LDGSTS.E.BYPASS.LTC128B.128 [R10+0xcc00], desc[UR4][R6.64], !P2 ;  /* 0x0cc00000060abfae */ /* 0x0003e8000d101d44 */
[----:B------:R1:W-:Y:S04]  /*18310*/  @!P3 LDGSTS.E.BYPASS.LTC128B.128 [R10+0x10c00], desc[UR4][R6.64+0x80], !P1 ;  /* 0x10c00080060abfae */ /* 0x0003e8000c901d44 */
[----:B------:R1:W-:Y:S01]  /*18320*/  @!P3 LDGSTS.E.BYPASS.LTC128B.128 [R10+0x14c00], desc[UR4][R6.64+0x100], !P0 ;  /* 0x14c00100060abfae */ /* 0x0003e2000c101d44 */
[----:B------:R-:W-:-:S13]  /*18330*/  ISETP.GE.AND P3, PT, R5, R2, PT ;  /* 0x000000020500720c */ /* 0x000fda0003f66270 */
[----:B01----:R-:W-:Y:S05]  /*18340*/  WARPSYNC.COLLECTIVE R15, `(.L_x_1377) ;  /* 0x000000000f087348 */ /* 0x003fea0003c00000 */
[----:B------:R2:W3:Y:S02]  /*18350*/  SHFL.IDX P6, R14, R13, R12, R11 ;  /* 0x0000000c0d0e7389 */ /* 0x0004e400000c000b */
[----:B0123--:R-:W-:Y:S01]  /*18360*/  ENDCOLLECTIVE ;  /* 0x000000000000791b */ /* 0x00ffe20003800000 */
.L_x_1377:
[----:B------:R-:W-:Y:S02]  /*18370*/  IMAD.MOV.U32 R13, RZ, RZ, R4 ;  /* 0x000000ffff0d7224 */ /* 0x000fe400078e0004 */
[----:B------:R-:W-:-:S05]  /*18380*/  IMAD.SHL.U32 R9, R9, 0x8, RZ ;  /* 0x0000000809097824 */ /* 0x000fca00078e00ff */
[----:B------:R-:W-:Y:S01]  /*18390*/  LOP3.LUT R9, R9, 0x38, RZ, 0xc0, !PT ;  /* 0x0000003809097812 */ /* 0x000fe200078ec0ff */
[----:B------:R-:W-:-:S07]  /*183a0*/  IMAD.MOV.U32 R8, RZ, RZ, R14 ;  /* 0x000000ffff087224 */ /* 0x000fce00078e000e */
[----:B------:R-:W-:Y:S05]  /*183b0*/  WARPSYNC.COLLECTIVE R15, `(.L_x_1378) ;  /* 0x000000000f087348 */ /* 0x000fea0003c00000 */
[----:B------:R0:W1:Y:S02]  /*183c0*/  SHFL.IDX P6, R14, R13, R12, R11 ;  /* 0x0000000c0d0e7389 */ /* 0x00006400000c000b */
[----:B01----:R-:W-:Y:S01]  /*183d0*/  ENDCOLLECTIVE ;  /* 0x000000000000791b */ /* 0x003fe20003800000 */
.L_x_1378:
[----:B------:R-:W-:Y:S01]  /*183e0*/  ULDC.64 UR4, c[0x0][0x208] ;  /* 0x0000820000047ab9 */ /* 0x000fe20000000a00 */
[----:B------:R-:W-:Y:S02]  /*183f0*/  IMAD.MOV.U32 R13, RZ, RZ, R3 ;  /* 0x000000ffff0d7224 */ /* 0x000fe400078e0003 */
[----:B------:R-:W-:Y:S02]  /*18400*/  IMAD.MOV.U32 R12, RZ, RZ, 0x3 ;  /* 0x00000003ff0c7424 */ /* 0x000fe400078e00ff */
[----:B------:R-:W-:-:S05]  /*18410*/  IMAD.MOV.U32 R5, RZ, RZ, R14 ;  /* 0x000000ffff057224 */ /* 0x000fca00078e000e */
[----:B------:R-:W-:-:S05]  /*18420*/  @!P3 LEA R5, P4, R9, R5, 0x1 ;  /* 0x000000050905b211 */ /* 0x000fca00078808ff */
[----:B------:R-:W-:-:S04]  /*18430*/  @!P3 IMAD.X R6, RZ, RZ, R8, P4 ;  /* 0x000000ffff06b224 */ /* 0x000fc800020e0608 */
[----:B------:R-:W-:Y:S02]  /*18440*/  @!P3 IMAD.MOV.U32 R7, RZ, RZ, R6 ;  /* 0x000000ffff07b224 */ /* 0x000fe400078e0006 */
        /* <DEDUP_REMOVED lines=12> */
.L_x_1379:
[----:B------:R-:W-:Y:S02]  /*18510*/  IMAD.MOV.U32 R13, RZ, RZ, R4 ;  /* 0x000000ffff0d7224 */ /* 0x000fe400078e0004 */
[----:B------:R-:W-:-:S07]  /*18520*/  IMAD.MOV.U32 R6, RZ, RZ, R14 ;  /* 0x000000ffff067224 */ /* 0x000fce00078e000e */
[----:B------:R-:W-:Y:S05]  /*18530*/  WARPSYNC.COLLECTIVE R15, `(.L_x_1380) ;  /* 0x000000000f087348 */ /* 0x000fea0003c00000 */
[----:B------:R0:W1:Y:S02]  /*18540*/  SHFL.IDX P6, R14, R13, R12, R11 ;  /* 0x0000000c0d0e7389 */ /* 0x00006400000c000b */
[----:B01----:R-:W-:Y:S01]  /*18550*/  ENDCOLLECTIVE ;  /* 0x000000000000791b */ /* 0x003fe20003800000 */
.L_x_1380:
        /* <DEDUP_REMOVED lines=19> */
.L_x_1381:
[----:B------:R-:W-:Y:S02]  /*18690*/  IMAD.MOV.U32 R13, RZ, RZ, R4 ;  /* 0x000000ffff0d7224 */ /* 0x000fe400078e0004 */
[----:B------:R-:W-:-:S07]  /*186a0*/  IMAD.MOV.U32 R6, RZ, RZ, R14 ;  /* 0x000000ffff067224 */ /* 0x000fce00078e000e */
[----:B------:R-:W-:Y:S05]  /*186b0*/  WARPSYNC.COLLECTIVE R15, `(.L_x_1382) ;  /* 0x000000000f087348 */ /* 0x000fea0003c00000 */
[----:B------:R0:W1:Y:S02]  /*186c0*/  SHFL.IDX P6, R14, R13, R12, R11 ;  /* 0x0000000c0d0e7389 */ /* 0x00006400000c000b */
[----:B01----:R-:W-:Y:S01]  /*186d0*/  ENDCOLLECTIVE ;  /* 0x000000000000791b */ /* 0x003fe20003800000 */
.L_x_1382:
        /* <DEDUP_REMOVED lines=19> */
.L_x_1383:
[----:B------:R-:W-:Y:S02]  /*18810*/  IMAD.MOV.U32 R13, RZ, RZ, R4 ;  /* 0x000000ffff0d7224 */ /* 0x000fe400078e0004 */
[----:B------:R-:W-:-:S07]  /*18820*/  IMAD.MOV.U32 R6, RZ, RZ, R14 ;  /* 0x000000ffff067224 */ /* 0x000fce00078e000e */
[----:B------:R-:W-:Y:S05]  /*18830*/  WARPSYNC.COLLECTIVE R15, `(.L_x_1384) ;  /* 0x000000000f087348 */ /* 0x000fea0003c00000 */
[----:B------:R0:W1:Y:S02]  /*18840*/  SHFL.IDX P6, R14, R13, R12, R11 ;  /* 0x0000000c0d0e7389 */ /* 0x00006400000c000b */
[----:B01----:R-:W-:Y:S01]  /*18850*/  ENDCOLLECTIVE ;  /* 0x000000000000791b */ /* 0x003fe20003800000 */
.L_x_1384:
[----:B------:R-:W-:Y:S01]  /*18860*/  ULDC.64 UR4, c[0x0][0x208] ;  /* 0x0000820000047ab9 */ /* 0x000fe20000000a00 */
[----:B------:R-:W-:Y:S02]  /*18870*/  IMAD.MOV.U32 R13, RZ, RZ, R3 ;  /* 0x000000ffff0d7224 */ /* 0x000fe400078e0003 */
[----:B------:R-:W-:Y:S02]  /*18880*/  IMAD.MOV.U32 R12, RZ, RZ, 0x6 ;  /* 0x00000006ff0c7424 */ /* 0x000fe400078e00ff */
[----:B------:R-:W-:-:S05]  /*18890*/  IMAD.MOV.U32 R5, RZ, RZ, R14 ;  /* 0x000000ffff057224 */ /* 0x000fca00078e000e */
[----:B------:R-:W-:-:S05]  /*188a0*/  @!P3 LEA R5, P4, R9, R5, 0x1 ;  /* 0x000000050905b211 */ /* 0x000fca00078808ff */
[----:B------:R-:W-:-:S04]  /*188b0*/  @!P3 IMAD.X R6, RZ, RZ, R6, P4 ;  /* 0x000000ffff06b224 */ /* 0x000fc800020e0606 */
[----:B------:R-:W-:Y:S02]  /*188c0*/  @!P3 IMAD.MOV.U32 R7, RZ, RZ, R6 ;  /* 0x000000ffff07b224 */ /* 0x000fe400078e0006 */
[----:B------:R-:W-:-:S05]  /*188d0*/  @!P3 IMAD.MOV.U32 R6, RZ, RZ, R5 ;  /* 0x000000ffff06b224 */ /* 0x000fca00078e0005 */
[----:B------:R-:W-:Y:S01]  /*188e0*/  @!PT LDS RZ, [RZ] ;  /* 0x00000000fffff984 */ /* 0x000fe20000000800 */
[----:B------:R-:W-:Y:S01]  /*188f0*/  @!PT LDS RZ, [RZ] ;  /* 0x00000000fffff984 */ /* 0x000fe20000000800 */
[----:B------:R-:W-:Y:S01]  /*18900*/  @!PT LDS RZ, [RZ] ;  /* 0x00000000fffff984 */ /* 0x000fe20000000800 */
[----:B------:R0:W-:Y:S04]  /*18910*/  @!P3 LDGSTS.E.BYPASS.LTC128B.128 [R10+0xec00], desc[UR4][R6.64], !P2 ;  /* 0x0ec00000060abfae */ /* 0x0001e8000d101d44 */
[----:B------:R0:W-:Y:S04]  /*18920*/  @!P3 LDGSTS.E.BYPASS.LTC128B.128 [R10+0x12c00], desc[UR4][R6.64+0x80], !P1 ;  /* 0x12c00080060abfae */ /* 0x0001e8000c901d44 */
[----:B------:R0:W-:Y:S02]  /*18930*/  @!P3 LDGSTS.E.BYPASS.LTC128B.128 [R10+0x16c00], desc[UR4][R6.64+0x100], !P0 ;  /* 0x16c00100060abfae */ /* 0x0001e4000c101d44 */
[----:B0-----:R-:W-:Y:S05]  /*18940*/  WARPSYNC.COLLECTIVE R15, `(.L_x_1385) ;  /* 0x000000000f087348 */ /* 0x001fea0003c00000 */
[----:B------:R1:W2:Y:S02]  /*18950*/  SHFL.IDX P6, R14, R13, R12, R11 ;  /* 0x0000000c0d0e7389 */ /* 0x0002a400000c000b */
[----:B012---:R-:W-:Y:S01]  /*18960*/  ENDCOLLECTIVE ;  /* 0x000000000000791b */ /* 0x007fe20003800000 */
.L_x_1385:
[----:B------:R-:W-:-:S05]  /*18970*/  VIADD R7, R0, 0x60 ;  /* 0x0000006000077836 */ /* 0x000fca0000000000 */
[----:B------:R-:W-:Y:S01]  /*18980*/  ISETP.GE.AND P4, PT, R7, R2, PT ;  /* 0x000000020700720c */ /* 0x000fe20003f86270 */
[----:B------:R-:W-:Y:S02]  /*18990*/  IMAD.MOV.U32 R13, RZ, RZ, R4 ;  /* 0x000000ffff0d7224 */ /* 0x000fe400078e0004 */
[----:B------:R-:W-:-:S10]  /*189a0*/  IMAD.MOV.U32 R6, RZ, RZ, R14 ;  /* 0x000000ffff067224 */ /* 0x000fd400078e000e */
[----:B------:R-:W-:Y:S05]  /*189b0*/  WARPSYNC.COLLECTIVE R15, `(.L_x_1386) ;  /* 0x000000000f087348 */ /* 0x000fea0003c00000 */
[----:B------:R0:W1:Y:S02]  /*189c0*/  SHFL.IDX P6, R14, R13, R12, R11 ;  /* 0x0000000c0d0e7389 */ /* 0x00006400000c000b */
[----:B01----:R-:W-:Y:S01]  /*189d0*/  ENDCOLLECTIVE ;  /* 0x000000000000791b */ /* 0x003fe20003800000 */
.L_x_1386:
        /* <DEDUP_REMOVED lines=17> */
.L_x_1387:
[----:B------:R-:W-:Y:S02]  /*18af0*/  IMAD.MOV.U32 R13, RZ, RZ, R4 ;  /* 0x000000ffff0d7224 */ /* 0x000fe400078e0004 */
[----:B------:R-:W-:-:S07]  /*18b00*/  IMAD.MOV.U32 R5, RZ, RZ, R14 ;  /* 0x000000ffff057224 */ /* 0x000fce00078e000e */
[----:B------:R-:W-:Y:S05]  /*18b10*/  WARPSYNC.COLLECTIVE R15, `(.L_x_1388) ;  /* 0x000000000f087348 */ /* 0x000fea0003c00000 */
[----:B------:R0:W1:Y:S02]  /*18b20*/  SHFL.IDX P6, R14, R13, R12, R11 ;  /* 0x0000000c0d0e7389 */ /* 0x00006400000c000b */
[----:B01----:R-:W-:Y:S01]  /*18b30*/  ENDCOLLECTIVE ;  /* 0x000000000000791b */ /* 0x003fe20003800000 */
.L_x_1388:
[----:B------:R-:W-:Y:S01]  /*18b40*/  IMAD.MOV.U32 R3, RZ, RZ, R14 ;  /* 0x000000ffff037224 */ /* 0x000fe200078e000e */
[----:B------:R-:W-:Y:S06]  /*18b50*/  BRA `(.L_x_1389) ;  /* 0xffffffac00d87947 */ /* 0x000fec000383ffff */
.L_x_1275:
[----:B0-----:R0:W3:Y:S02]  /*18b60*/  SYNCS.PHASECHK.TRANS64.TRYWAIT P0, [R18+URZ+0x2a820], R0 ;  /* 0x02a82000120075a7 */ /* 0x0010e4000800017f */
[----:B---3--:R-:W-:Y:S05]  /*18b70*/  @!P0 NANOSLEEP.SYNCS 0x989680 ;  /* 0x009896800000895d */ /* 0x008fea0003900000 */
[----:B------:R-:W3:Y:S02]  /*18b80*/  @!P0 SYNCS.PHASECHK.TRANS64 P0, [R18+URZ+0x2a820], R0 ;  /* 0x02a82000120085a7 */ /* 0x000ee4000800007f */
[----:B---3--:R-:W-:Y:S05]  /*18b90*/  @!P0 BRA `(.L_x_1275) ;  /* 0xfffffffc00f08947 */ /* 0x008fea000383ffff */
[----:B------:R-:W-:Y:S05]  /*18ba0*/  BRA `(.L_x_1390) ;  /* 0xffffffb0005c7947 */ /* 0x000fea000383ffff */
.L_x_1284:
[----:B-1----:R1:W2:Y:S02]  /*18bb0*/  SYNCS.PHASECHK.TRANS64.TRYWAIT P0, [R3+URZ+0x2a840], R2 ;  /* 0x02a84002030075a7 */ /* 0x0022a4000800017f */
[----:B--2---:R-:W-:Y:S05]  /*18bc0*/  @!P0 NANOSLEEP.SYNCS 0x989680 ;  /* 0x009896800000895d */ /* 0x004fea0003900000 */
[----:B------:R-:W2:Y:S02]  /*18bd0*/  @!P0 SYNCS.PHASECHK.TRANS64 P0, [R3+URZ+0x2a840], R2 ;  /* 0x02a84002030085a7 */ /* 0x000ea4000800007f */
[----:B--2---:R-:W-:Y:S05]  /*18be0*/  @!P0 BRA `(.L_x_1284) ;  /* 0xfffffffc00f08947 */ /* 0x004fea000383ffff */
[----:B------:R-:W-:Y:S05]  /*18bf0*/  BRA `(.L_x_1391) ;  /* 0xffffffb400547947 */ /* 0x000fea000383ffff */
.L_x_1291:
[----:B0-----:R0:W1:Y:S02]  /*18c00*/  SYNCS.PHASECHK.TRANS64.TRYWAIT P0, [R3+URZ+0x60], R2 ;  /* 0x00006002030075a7 */ /* 0x001064000800017f */
[----:B-1----:R-:W-:Y:S05]  /*18c10*/  @!P0 NANOSLEEP.SYNCS 0x989680 ;  /* 0x009896800000895d */ /* 0x002fea0003900000 */
[----:B------:R-:W1:Y:S02]  /*18c20*/  @!P0 SYNCS.PHASECHK.TRANS64 P0, [R3+URZ+0x60], R2 ;  /* 0x00006002030085a7 */ /* 0x000e64000800007f */
[----:B-1----:R-:W-:Y:S05]  /*18c30*/  @!P0 BRA `(.L_x_1291) ;  /* 0xfffffffc00f08947 */ /* 0x002fea000383ffff */
[----:B------:R-:W-:Y:S05]  /*18c40*/  BRA `(.L_x_1392) ;  /* 0xffffffb800647947 */ /* 0x000fea000383ffff */
.L_x_1300:
[----:B-1----:R1:W2:Y:S02]  /*18c50*/  SYNCS.PHASECHK.TRANS64.TRYWAIT P0, [R3+URZ+0x2a840], R2 ;  /* 0x02a84002030075a7 */ /* 0x0022a4000800017f */
[----:B--2---:R-:W-:Y:S05]  /*18c60*/  @!P0 NANOSLEEP.SYNCS 0x989680 ;  /* 0x009896800000895d */ /* 0x004fea0003900000 */
[----:B------:R-:W2:Y:S02]  /*18c70*/  @!P0 SYNCS.PHASECHK.TRANS64 P0, [R3+URZ+0x2a840], R2 ;  /* 0x02a84002030085a7 */ /* 0x000ea4000800007f */
[----:B--2---:R-:W-:Y:S05]  /*18c80*/  @!P0 BRA `(.L_x_1300) ;  /* 0xfffffffc00f08947 */ /* 0x004fea000383ffff */
[----:B------:R-:W-:Y:S05]  /*18c90*/  BRA `(.L_x_1393) ;  /* 0xffffffbc00f47947 */ /* 0x000fea000383ffff */
.L_x_1307:
[----:B0-----:R0:W1:Y:S02]  /*18ca0*/  SYNCS.PHASECHK.TRANS64.TRYWAIT P0, [R2+URZ+0x60], R3 ;  /* 0x00006003020075a7 */ /* 0x001064000800017f */
[----:B-1----:R-:W-:Y:S05]  /*18cb0*/  @!P0 NANOSLEEP.SYNCS 0x989680 ;  /* 0x009896800000895d */ /* 0x002fea0003900000 */
[----:B------:R-:W1:Y:S02]  /*18cc0*/  @!P0 SYNCS.PHASECHK.TRANS64 P0, [R2+URZ+0x60], R3 ;  /* 0x00006003020085a7 */ /* 0x000e64000800007f */
[----:B-1----:R-:W-:Y:S05]  /*18cd0*/  @!P0 BRA `(.L_x_1307) ;  /* 0xfffffffc00f08947 */ /* 0x002fea000383ffff */
[----:B------:R-:W-:Y:S05]  /*18ce0*/  BRA `(.L_x_1394) ;  /* 0xffffffc400047947 */ /* 0x000fea000383ffff */
.L_x_1316:
[----:B--2---:R2:W3:Y:S02]  /*18cf0*/  SYNCS.PHASECHK.TRANS64.TRYWAIT P0, [R2+URZ+0x2a840], R3 ;  /* 0x02a84003020075a7 */ /* 0x0044e4000800017f */
[----:B---3--:R-:W-:Y:S05]  /*18d00*/  @!P0 NANOSLEEP.SYNCS 0x989680 ;  /* 0x009896800000895d */ /* 0x008fea0003900000 */
[----:B------:R-:W3:Y:S02]  /*18d10*/  @!P0 SYNCS.PHASECHK.TRANS64 P0, [R2+URZ+0x2a840], R3 ;  /* 0x02a84003020085a7 */ /* 0x000ee4000800007f */
[----:B---3--:R-:W-:Y:S05]  /*18d20*/  @!P0 BRA `(.L_x_1316) ;  /* 0xfffffffc00f08947 */ /* 0x008fea000383ffff */
[----:B------:R-:W-:Y:S05]  /*18d30*/  BRA `(.L_x_1395) ;  /* 0xffffffc800687947 */ /* 0x000fea000383ffff */
.L_x_1323:
[----:B0-----:R0:W1:Y:S02]  /*18d40*/  SYNCS.PHASECHK.TRANS64.TRYWAIT P0, [R2+URZ+0x60], R5 ;  /* 0x00006005020075a7 */ /* 0x001064000800017f */
[----:B-1----:R-:W-:Y:S05]  /*18d50*/  @!P0 NANOSLEEP.SYNCS 0x989680 ;  /* 0x009896800000895d */ /* 0x002fea0003900000 */
[----:B------:R-:W1:Y:S02]  /*18d60*/  @!P0 SYNCS.PHASECHK.TRANS64 P0, [R2+URZ+0x60], R5 ;  /* 0x00006005020085a7 */ /* 0x000e64000800007f */
[----:B-1----:R-:W-:Y:S05]  /*18d70*/  @!P0 BRA `(.L_x_1323) ;  /* 0xfffffffc00f08947 */ /* 0x002fea000383ffff */
[----:B------:R-:W-:Y:S05]  /*18d80*/  BRA `(.L_x_1396) ;  /* 0xffffffcc00787947 */ /* 0x000fea000383ffff */
.L_x_1334:
[----:B--2---:R2:W3:Y:S02]  /*18d90*/  SYNCS.PHASECHK.TRANS64.TRYWAIT P0, [R0+URZ+0x2a860], R2 ;  /* 0x02a86002000075a7 */ /* 0x0044e4000800017f */
[----:B---3--:R-:W-:Y:S05]  /*18da0*/  @!P0 NANOSLEEP.SYNCS 0x989680 ;  /* 0x009896800000895d */ /* 0x008fea0003900000 */
[----:B------:R-:W3:Y:S02]  /*18db0*/  @!P0 SYNCS.PHASECHK.TRANS64 P0, [R0+URZ+0x2a860], R2 ;  /* 0x02a86002000085a7 */ /* 0x000ee4000800007f */
[----:B---3--:R-:W-:Y:S05]  /*18dc0*/  @!P0 BRA `(.L_x_1334) ;  /* 0xfffffffc00f08947 */ /* 0x008fea000383ffff */
[----:B------:R-:W-:Y:S05]  /*18dd0*/  BRA `(.L_x_1397) ;  /* 0xffffffd000c87947 */ /* 0x000fea000383ffff */
.L_x_1341:
[----:B------:R-:W3:Y:S01]  /*18de0*/  LDL R3, [R1] ;  /* 0x0000000001037983 */ /* 0x000ee20000100800 */
[----:B------:R-:W-:Y:S01]  /*18df0*/  BSSY B0, `(.L_x_1398) ;  /* 0x0000008000007945 */ /* 0x000fe20003800000 */
[----:B0-----:R-:W-:Y:S02]  /*18e00*/  IMAD.MOV.U32 R12, RZ, RZ, RZ ;  /* 0x000000ffff0c7224 */ /* 0x001fe400078e00ff */
[----:B------:R-:W-:Y:S02]  /*18e10*/  IMAD.MOV.U32 R11, RZ, RZ, 0x1f ;  /* 0x0000001fff0b7424 */ /* 0x000fe400078e00ff */
[----:B------:R-:W-:Y:S02]  /*18e20*/  IMAD.MOV.U32 R15, RZ, RZ, -0x1 ;  /* 0xffffffffff0f7424 */ /* 0x000fe400078e00ff */
[----:B---3--:R-:W-:-:S07]  /*18e30*/  IMAD.MOV.U32 R13, RZ, RZ, R3 ;  /* 0x000000ffff0d7224 */ /* 0x008fce00078e0003 */
[----:B-12---:R-:W-:Y:S05]  /*18e40*/  WARPSYNC.COLLECTIVE R15, `(.L_x_1399) ;  /* 0x000000000f087348 */ /* 0x006fea0003c00000 */
[----:B------:R0:W3:Y:S02]  /*18e50*/  SHFL.IDX P6, R14, R13, R12, R11 ;  /* 0x0000000c0d0e7389 */ /* 0x0000e400000c000b */
[----:B0123--:R-:W-:Y:S01]  /*18e60*/  ENDCOLLECTIVE ;  /* 0x000000000000791b */ /* 0x00ffe20003800000 */
.L_x_1399:
[----:B------:R-:W-:Y:S05]  /*18e70*/  BSYNC B0 ;  /* 0x0000000000007941 */ /* 0x000fea0003800000 */
.L_x_1398:
        /* <DEDUP_REMOVED lines=9> */
.L_x_1400:
[----:B------:R-:W-:Y:S01]  /*18f10*/  ULDC UR4, c[0x0][0xc3c] ;  /* 0x00030f0000047ab9 */ /* 0x000fe20000000800 */
[----:B------:R-:W-:Y:S01]  /*18f20*/  ULDC.64 UR6, c[0x0][0x208] ;  /* 0x0000820000067ab9 */ /* 0x000fe20000000a00 */
        /* <DEDUP_REMOVED lines=24> */
.L_x_1401:
        /* <DEDUP_REMOVED lines=8> */
.L_x_1402:
        /* <DEDUP_REMOVED lines=8> */
.L_x_1403:
        /* <DEDUP_REMOVED lines=8> */
.L_x_1404:
        /* <DEDUP_REMOVED lines=8> */
.L_x_1405:
        /* <DEDUP_REMOVED lines=9> */
.L_x_1406:
[----:B------:R-:W-:Y:S01]  /*19340*/  IMAD.MOV.U32 R10, RZ, RZ, R14 ;  /* 0x000000ffff0a7224 */ /* 0x000fe200078e000e */
[----:B------:R-:W-:Y:S06]  /*19350*/  BRA `(.L_x_1407) ;  /* 0xffffffd4003c7947 */ /* 0x000fec000383ffff */
.L_x_1344:
[----:B------:R-:W-:Y:S01]  /*19360*/  BSSY B0, `(.L_x_1408) ;  /* 0x0000008000007945 */ /* 0x000fe20003800000 */
[----:B------:R-:W-:Y:S02]  /*19370*/  IMAD.MOV.U32 R13, RZ, RZ, R2 ;  /* 0x000000ffff0d7224 */ /* 0x000fe400078e0002 */
[----:B------:R-:W-:Y:S02]  /*19380*/  IMAD.MOV.U32 R12, RZ, RZ, 0x1 ;  /* 0x00000001ff0c7424 */ /* 0x000fe400078e00ff */
[----:B------:R-:W-:Y:S02]  /*19390*/  IMAD.MOV.U32 R11, RZ, RZ, RZ ;  /* 0x000000ffff0b7224 */ /* 0x000fe400078e00ff */
[----:B------:R-:W-:-:S07]  /*193a0*/  IMAD.MOV.U32 R15, RZ, RZ, -0x1 ;  /* 0xffffffffff0f7424 */ /* 0x000fce00078e00ff */
[----:B------:R-:W-:Y:S05]  /*193b0*/  WARPSYNC.COLLECTIVE R15, `(.L_x_1409) ;  /* 0x000000000f087348 */ /* 0x000fea0003c00000 */
[----:B------:R0:W1:Y:S02]  /*193c0*/  SHFL.UP P6, R14, R13, R12, R11 ;  /* 0x0400000c0d0e7389 */ /* 0x00006400000c000b */
[----:B01----:R-:W-:Y:S01]  /*193d0*/  ENDCOLLECTIVE ;  /* 0x000000000000791b */ /* 0x003fe20003800000 */
.L_x_1409:
[----:B------:R-:W-:Y:S05]  /*193e0*/  BSYNC B0 ;  /* 0x0000000000007941 */ /* 0x000fea0003800000 */
.L_x_1408:
        /* <DEDUP_REMOVED lines=10> */
.L_x_1410:
        /* <DEDUP_REMOVED lines=8> */
.L_x_1411:
        /* <DEDUP_REMOVED lines=8> */
.L_x_1412:
        /* <DEDUP_REMOVED lines=8> */
.L_x_1413:
        /* <DEDUP_REMOVED lines=9> */
.L_x_1414:
[----:B------:R-:W-:Y:S01]  /*196a0*/  IMAD.MOV.U32 R10, RZ, RZ, R14 ;  /* 0x000000ffff0a7224 */ /* 0x000fe200078e000e */
[----:B------:R-:W-:Y:S06]  /*196b0*/  BRA `(.L_x_1415) ;  /* 0xffffffd400147947 */ /* 0x000fec000383ffff */
.L_x_1346:
[----:B------:R-:W-:Y:S01]  /*196c0*/  BSSY B0, `(.L_x_1416) ;  /* 0x0000006000007945 */ /* 0x000fe20003800000 */
[----:B------:R-:W-:Y:S01]  /*196d0*/  PLOP3.LUT P6, PT, P6, PT, PT, 0x8, 0x0 ;  /* 0x000000000000781c */ /* 0x000fe200037ce170 */
[----:B------:R-:W-:-:S12]  /*196e0*/  IMAD.MOV.U32 R15, RZ, RZ, -0x1 ;  /* 0xffffffffff0f7424 */ /* 0x000fd800078e00ff */
[----:B0-----:R-:W-:Y:S05]  /*196f0*/  WARPSYNC.COLLECTIVE R15, `(.L_x_1417) ;  /* 0x000000000f087348 */ /* 0x001fea0003c00000 */
[----:B------:R-:W-:Y:S01]  /*19700*/  VOTE.ANY R14, PT, P6 ;  /* 0x00000000000e7806 */ /* 0x000fe200030e0100 */
[----:B0-----:R-:W-:Y:S06]  /*19710*/  ENDCOLLECTIVE ;  /* 0x000000000000791b */ /* 0x001fec0003800000 */
.L_x_1417:
[----:B------:R-:W-:Y:S05]  /*19720*/  BSYNC B0 ;  /* 0x0000000000007941 */ /* 0x000fea0003800000 */
.L_x_1416:
[----:B------:R0:W5:Y:S01]  /*19730*/  LDL.LU R16, [R1+0xc] ;  /* 0x00000c0001107983 */ /* 0x0001620000300800 */
[----:B------:R-:W-:Y:S02]  /*19740*/  IMAD.MOV.U32 R3, RZ, RZ, R14 ;  /* 0x000000ffff037224 */ /* 0x000fe400078e000e */
[----:B------:R-:W-:Y:S02]  /*19750*/  IMAD.MOV.U32 R13, RZ, RZ, R5 ;  /* 0x000000ffff0d7224 */ /* 0x000fe400078e0005 */
[----:B------:R-:W1:Y:S01]  /*19760*/  POPC R9, R3 ;  /* 0x0000000300097309 */ /* 0x000e620000000000 */
[----:B------:R-:W-:Y:S02]  /*19770*/  IMAD.MOV.U32 R11, RZ, RZ, 0x1f ;  /* 0x0000001fff0b7424 */ /* 0x000fe400078e00ff */
[----:B------:R-:W-:Y:S02]  /*19780*/  IMAD.MOV.U32 R15, RZ, RZ, -0x1 ;  /* 0xffffffffff0f7424 */ /* 0x000fe400078e00ff */
[----:B01----:R-:W-:-:S07]  /*19790*/  IMAD.MOV.U32 R12, RZ, RZ, R9 ;  /* 0x000000ffff0c7224 */ /* 0x003fce00078e0009 */
[----:B-----5:R-:W-:Y:S05]  /*197a0*/  WARPSYNC.COLLECTIVE R15, `(.L_x_1418) ;  /* 0x000000000f087348 */ /* 0x020fea0003c00000 */
[----:B------:R0:W1:Y:S02]  /*197b0*/  SHFL.IDX P6, R14, R13, R12, R11 ;  /* 0x0000000c0d0e7389 */ /* 0x00006400000c000b */
[----:B01---5:R-:W-:Y:S01]  /*197c0*/  ENDCOLLECTIVE ;  /* 0x000000000000791b */ /* 0x023fe20003800000 */
.L_x_1418:
[----:B------:R-:W-:Y:S02]  /*197d0*/  IMAD.MOV.U32 R13, RZ, RZ, R7 ;  /* 0x000000ffff0d7224 */ /* 0x000fe400078e0007 */
[----:B------:R-:W-:-:S07]  /*197e0*/  IMAD.MOV.U32 R4, RZ, RZ, R14 ;  /* 0x000000ffff047224 */ /* 0x000fce00078e000e */
[----:B------:R-:W-:Y:S05]  /*197f0*/  WARPSYNC.COLLECTIVE R15, `(.L_x_1419) ;  /* 0x000000000f087348 */ /* 0x000fea0003c00000 */
[----:B------:R0:W1:Y:S02]  /*19800*/  SHFL.IDX P6, R14, R13, R12, R11 ;  /* 0x0000000c0d0e7389 */ /* 0x00006400000c000b */
[----:B01----:R-:W-:Y:S01]  /*19810*/  ENDCOLLECTIVE ;  /* 0x000000000000791b */ /* 0x003fe20003800000 */
.L_x_1419:
[----:B------:R-:W-:Y:S02]  /*19820*/  IMAD.MOV.U32 R7, RZ, RZ, R14 ;  /* 0x000000ffff077224 */ /* 0x000fe400078e000e */
[----:B------:R-:W-:-:S05]  /*19830*/  IMAD.IADD R5, R9, 0x1, R16 ;  /* 0x0000000109057824 */ /* 0x000fca00078e0210 */
[----:B------:R0:W-:Y:S01]  /*19840*/  STL [R1+0xc], R5 ;  /* 0x00000c0501007387 */ /* 0x0001e20000100800 */
[----:B------:R-:W-:Y:S05]  /*19850*/  BRA `(.L_x_1420) ;  /* 0xffffffd000f47947 */ /* 0x000fea000383ffff */
.L_x_1348:
[----:B------:R-:W-:Y:S01]  /*19860*/  BSSY B0, `(.L_x_1421) ;  /* 0x0000008000007945 */ /* 0x000fe20003800000 */
[----:B------:R-:W-:Y:S02]  /*19870*/  IMAD.MOV.U32 R13, RZ, RZ, R2 ;  /* 0x000000ffff0d7224 */ /* 0x000fe400078e0002 */
[----:B------:R-:W-:Y:S02]  /*19880*/  IMAD.MOV.U32 R12, RZ, RZ, R9 ;  /* 0x000000ffff0c7224 */ /* 0x000fe400078e0009 */
[----:B------:R-:W-:Y:S02]  /*19890*/  IMAD.MOV.U32 R11, RZ, RZ, 0x1f ;  /* 0x0000001fff0b7424 */ /* 0x000fe400078e00ff */
[----:B------:R-:W-:-:S07]  /*198a0*/  IMAD.MOV.U32 R15, RZ, RZ, -0x1 ;  /* 0xffffffffff0f7424 */ /* 0x000fce00078e00ff */
[----:B0-----:R-:W-:Y:S05]  /*198b0*/  WARPSYNC.COLLECTIVE R15, `(.L_x_1422) ;  /* 0x000000000f087348 */ /* 0x001fea0003c00000 */
[----:B------:R1:W2:Y:S02]  /*198c0*/  SHFL.IDX P6, R14, R13, R12, R11 ;  /* 0x0000000c0d0e7389 */ /* 0x0002a400000c000b */
[----:B012---:R-:W-:Y:S01]  /*198d0*/  ENDCOLLECTIVE ;  /* 0x000000000000791b */ /* 0x007fe20003800000 */
.L_x_1422:
[----:B------:R-:W-:Y:S05]  /*198e0*/  BSYNC B0 ;  /* 0x0000000000007941 */ /* 0x000fea0003800000 */
.L_x_1421:
[----:B------:R-:W-:Y:S01]  /*198f0*/  IMAD.MOV.U32 R2, RZ, RZ, R14 ;  /* 0x000000ffff027224 */ /* 0x000fe200078e000e */
[----:B------:R-:W-:Y:S06]  /*19900*/  BRA `(.L_x_1423) ;  /* 0xffffffd000e07947 */ /* 0x000fec000383ffff */
.L_x_1354:
[----:B0-----:R0:W1:Y:S02]  /*19910*/  SYNCS.PHASECHK.TRANS64.TRYWAIT P0, [R0+URZ+0x2a820], R3 ;  /* 0x02a82003000075a7 */ /* 0x001064000800017f */
[----:B-1----:R-:W-:Y:S05]  /*19920*/  @!P0 NANOSLEEP.SYNCS 0x989680 ;  /* 0x009896800000895d */ /* 0x002fea0003900000 */
[----:B------:R-:W1:Y:S02]  /*19930*/  @!P0 SYNCS.PHASECHK.TRANS64 P0, [R0+URZ+0x2a820], R3 ;  /* 0x02a82003000085a7 */ /* 0x000e64000800007f */
[----:B-1----:R-:W-:Y:S05]  /*19940*/  @!P0 BRA `(.L_x_1354) ;  /* 0xfffffffc00f08947 */ /* 0x002fea000383ffff */
[----:B------:R-:W-:Y:S05]  /*19950*/  BRA `(.L_x_1424) ;  /* 0xffffffdc00847947 */ /* 0x000fea000383ffff */
.L_x_1355:
[----:B------:R-:W1:Y:S01]  /*19960*/  S2R R2, SR_TID.X ;  /* 0x0000000000027919 */ /* 0x000e620000002100 */
[----:B------:R-:W-:Y:S01]  /*19970*/  BSSY B0, `(.L_x_1425) ;  /* 0x000000a000007945 */ /* 0x000fe20003800000 */
[----:B------:R-:W-:Y:S02]  /*19980*/  IMAD.MOV.U32 R12, RZ, RZ, RZ ;  /* 0x000000ffff0c7224 */ /* 0x000fe400078e00ff */
[----:B---3--:R-:W-:Y:S02]  /*19990*/  IMAD.MOV.U32 R11, RZ, RZ, 0x1f ;  /* 0x0000001fff0b7424 */ /* 0x008fe400078e00ff */
[----:B------:R-:W-:Y:S01]  /*199a0*/  IMAD.MOV.U32 R15, RZ, RZ, -0x1 ;  /* 0xffffffffff0f7424 */ /* 0x000fe200078e00ff */
[----:B-1----:R-:W-:-:S04]  /*199b0*/  SHF.R.U32.HI R2, RZ, 0x5, R2 ;  /* 0x00000005ff027819 */ /* 0x002fc80000011602 */
[----:B------:R-:W-:-:S05]  /*199c0*/  LOP3.LUT R2, R2, 0x3, RZ, 0xc0, !PT ;  /* 0x0000000302027812 */ /* 0x000fca00078ec0ff */
[----:B------:R-:W-:-:S07]  /*199d0*/  IMAD.MOV.U32 R13, RZ, RZ, R2 ;  /* 0x000000ffff0d7224 */ /* 0x000fce00078e0002 */
[----:B0-----:R-:W-:Y:S05]  /*199e0*/  WARPSYNC.COLLECTIVE R15, `(.L_x_1426) ;  /* 0x000000000f087348 */ /* 0x001fea0003c00000 */
[----:B------:R1:W2:Y:S02]  /*199f0*/  SHFL.IDX P6, R14, R13, R12, R11 ;  /* 0x0000000c0d0e7389 */ /* 0x0002a400000c000b */
[----:B012---:R-:W-:Y:S01]  /*19a00*/  ENDCOLLECTIVE ;  /* 0x000000000000791b */ /* 0x007fe20003800000 */
.L_x_1426:
[----:B------:R-:W-:Y:S05]  /*19a10*/  BSYNC B0 ;  /* 0x0000000000007941 */ /* 0x000fea0003800000 */
.L_x_1425:
[----:B------:R-:W-:Y:S05]  /*19a20*/  BRA `(.L_x_1427) ;  /* 0xffffffdc006c7947 */ /* 0x000fea000383ffff */
.L_x_1358:
[----:B------:R-:W-:Y:S01]  /*19a30*/  BSSY B1, `(.L_x_1428) ;  /* 0x0000006000017945 */ /* 0x000fe20003800000 */
[----:B------:R-:W-:-:S07]  /*19a40*/  IMAD.MOV.U32 R15, RZ, RZ, -0x1 ;  /* 0xffffffffff0f7424 */ /* 0x000fce00078e00ff */
[----:B01-3--:R-:W-:Y:S05]  /*19a50*/  WARPSYNC.COLLECTIVE R15, `(.L_x_1429) ;  /* 0x000000000f0c7348 */ /* 0x00bfea0003c00000 */
[----:B------:R-:W-:Y:S02]  /*19a60*/  ELECT P6, UR62, PT ;  /* 0x00000000003e782f */ /* 0x000fe400038c0000 */
[----:B------:R-:W-:Y:S01]  /*19a70*/  MOV R14, UR62 ;  /* 0x0000003e000e7c02 */ /* 0x000fe20008000f00 */
[----:B01-3--:R-:W-:Y:S10]  /*19a80*/  ENDCOLLECTIVE ;  /* 0x000000000000791b */ /* 0x00bff40003800000 */
.L_x_1429:
[----:B------:R-:W-:Y:S05]  /*19a90*/  BSYNC B1 ;  /* 0x0000000000017941 */ /* 0x000fea0003800000 */
.L_x_1428:
[----:B------:R-:W-:Y:S05]  /*19aa0*/  BRA `(.L_x_1430) ;  /* 0xffffffdc00647947 */ /* 0x000fea000383ffff */
.L_x_1360:
[----:B0-----:R0:W1:Y:S02]  /*19ab0*/  SYNCS.PHASECHK.TRANS64.TRYWAIT P0, [R6+URZ], R5 ;  /* 0x00000005060075a7 */ /* 0x001064000800017f */
[----:B-1----:R-:W-:Y:S05]  /*19ac0*/  @!P0 NANOSLEEP.SYNCS 0x989680 ;  /* 0x009896800000895d */ /* 0x002fea0003900000 */
[----:B------:R-:W1:Y:S02]  /*19ad0*/  @!P0 SYNCS.PHASECHK.TRANS64 P0, [R6+URZ], R5 ;  /* 0x00000005060085a7 */ /* 0x000e64000800007f */
[----:B-1----:R-:W-:Y:S05]  /*19ae0*/  @!P0 BRA `(.L_x_1360) ;  /* 0xfffffffc00f08947 */ /* 0x002fea000383ffff */
[----:B------:R-:W-:Y:S05]  /*19af0*/  BRA `(.L_x_1431) ;  /* 0xffffffdc00a47947 */ /* 0x000fea000383ffff */
.L_x_1361:
[----:B-1----:R1:W2:Y:S02]  /*19b00*/  SYNCS.PHASECHK.TRANS64.TRYWAIT P0, [R7+URZ], R2 ;  /* 0x00000002070075a7 */ /* 0x0022a4000800017f */
[----:B--2---:R-:W-:Y:S05]  /*19b10*/  @!P0 NANOSLEEP.SYNCS 0x989680 ;  /* 0x009896800000895d */ /* 0x004fea0003900000 */
[----:B------:R-:W2:Y:S02]  /*19b20*/  @!P0 SYNCS.PHASECHK.TRANS64 P0, [R7+URZ], R2 ;  /* 0x00000002070085a7 */ /* 0x000ea4000800007f */
[----:B--2---:R-:W-:Y:S05]  /*19b30*/  @!P0 BRA `(.L_x_1361) ;  /* 0xfffffffc00f08947 */ /* 0x004fea000383ffff */
[----:B------:R-:W-:Y:S05]  /*19b40*/  BRA `(.L_x_1432) ;  /* 0xffffffdc00987947 */ /* 0x000fea000383ffff */
.L_x_1363:
[----:B--2---:R2:W4:Y:S02]  /*19b50*/  SYNCS.PHASECHK.TRANS64.TRYWAIT P0, [R4+URZ], R5 ;  /* 0x00000005040075a7 */ /* 0x004524000800017f */
[----:B----4-:R-:W-:Y:S05]  /*19b60*/  @!P0 NANOSLEEP.SYNCS 0x989680 ;  /* 0x009896800000895d */ /* 0x010fea0003900000 */
[----:B------:R-:W4:Y:S02]  /*19b70*/  @!P0 SYNCS.PHASECHK.TRANS64 P0, [R4+URZ], R5 ;  /* 0x00000005040085a7 */ /* 0x000f24000800007f */
[----:B----4-:R-:W-:Y:S05]  /*19b80*/  @!P0 BRA `(.L_x_1363) ;  /* 0xfffffffc00f08947 */ /* 0x010fea000383ffff */
[----:B------:R-:W-:Y:S05]  /*19b90*/  BRA `(.L_x_1433) ;  /* 0xffffffdc009c7947 */ /* 0x000fea000383ffff */
.L_x_1434:
        /* <DEDUP_REMOVED lines=14> */
.L_x_2985:


//--------------------- .text._ZN7cutlass13device_kernelIN5flash11enable_sm90INS1_16FlashAttnFwdSm90INS1_25CollectiveMainloopFwdSm90ILi2EN4cute5tupleIJNS5_1CILi1EEES8_S8_EEENS6_IJNS7_ILi128EEENS7_ILi96EEENS7_ILi192EEEEEELi128ENS_6half_tEfNS_4arch4Sm90ELb0ELb1ELb0ELb1ELb0ELb1ELb0ELb1ELb1ELb1ELb1ELb0EEENS1_21CollectiveEpilogueFwdINS6_IJSA_SA_SB_EEES9_SE_SG_Li256ELb1ELb1ELb1ELb0EEENS1_36VarlenDynamicPersistentTileSchedulerILi128ELi96ELi256ELi128ELb1ELb1ELb1ELb1ELb0ELb1EEEEEEEEEvNT_6ParamsE --------------------------
	.section	.text._ZN7cutlass13device_kernelIN5flash11enable_sm90INS1_16FlashAttnFwdSm90INS1_25CollectiveMainloopFwdSm90ILi2EN4cute5tupleIJNS5_1CILi1EEES8_S8_EEENS6_IJNS7_ILi128EEENS7_ILi96EEENS7_ILi192EEEEEELi128ENS_6half_tEfNS_4arch4Sm90ELb0ELb1ELb0ELb1ELb0ELb1ELb0ELb1ELb1ELb1ELb1ELb0EEENS1_21CollectiveEpilogueFwdINS6_IJSA_SA_SB_EEES9_SE_SG_Li256ELb1ELb1ELb1ELb0EEENS1_36VarlenDynamicPersistentTileSchedulerILi128ELi96ELi256ELi128ELb1ELb1ELb1ELb1ELb0ELb1EEEEEEEEEvNT_6ParamsE,"ax",@progbits
	.align	128
.text._ZN7cutlass13device_kernelIN5flash11enable_sm90INS1_16FlashAttnFwdSm90INS1_25CollectiveMainloopFwdSm90ILi2EN4cute5tupleIJNS5_1CILi1EEES8_S8_EEENS6_IJNS7_ILi128EEENS7_ILi96EEENS7_ILi192EEEEEELi128ENS_6half_tEfNS_4arch4Sm90ELb0ELb1ELb0ELb1ELb0ELb1ELb0ELb1ELb1ELb1ELb1ELb0EEENS1_21CollectiveEpilogueFwdINS6_IJSA_SA_SB_EEES9_SE_SG_Li256ELb1ELb1ELb1ELb0EEENS1_36VarlenDynamicPersistentTileSchedulerILi128ELi96ELi256ELi128ELb1ELb1ELb1ELb1ELb0ELb1EEEEEEEEEvNT_6ParamsE:
        .type           _ZN7cutlass13device_kernelIN5flash11enable_sm90INS1_16FlashAttnFwdSm90INS1_25CollectiveMainloopFwdSm90ILi2EN4cute5tupleIJNS5_1CILi1EEES8_S8_EEENS6_IJNS7_ILi128EEENS7_ILi96EEENS7_ILi192EEEEEELi128ENS_6half_tEfNS_4arch4Sm90ELb0ELb1ELb0ELb1ELb0ELb1ELb0ELb1ELb1ELb1ELb1ELb0EEENS1_21CollectiveEpilogueFwdINS6_IJSA_SA_SB_EEES9_SE_SG_Li256ELb1ELb1ELb1ELb0EEENS1_36VarlenDynamicPersistentTileSchedulerILi128ELi96ELi256ELi128ELb1ELb1ELb1ELb1ELb0ELb1EEEEEEEEEvNT_6ParamsE,@function
        .size           _ZN7cutlass13device_kernelIN5flash11enable_sm90INS1_16FlashAttnFwdSm90INS1_25CollectiveMainloopFwdSm90ILi2EN4cute5tupleIJNS5_1CILi1EEES8_S8_EEENS6_IJNS7_ILi128EEENS7_ILi96EEENS7_ILi192EEEEEELi128ENS_6half_tEfNS_4arch4Sm90ELb0ELb1ELb0ELb1ELb0ELb1ELb0ELb1ELb1ELb1ELb1ELb0EEENS1_21CollectiveEpilogueFwdINS6_IJSA_SA_SB_EEES9_SE_SG_Li256ELb1ELb1ELb1ELb0EEENS1_36VarlenDynamicPersistentTileSchedulerILi128ELi96ELi256ELi128ELb1ELb1ELb1ELb1ELb0ELb1EEEEEEEEEvNT_6ParamsE,(.L_x_2986 - _ZN7cutlass13device_kernelIN5flash11enable_sm90INS1_16FlashAttnFwdSm90INS1_25CollectiveMainloopFwdSm90ILi2EN4cute5tupleIJNS5_1CILi1EEES8_S8_EEENS6_IJNS7_ILi128EEENS7_ILi96EEENS7_ILi192EEEEEELi128ENS_6half_tEfNS_4arch4Sm90ELb0ELb1ELb0ELb1ELb0ELb1ELb0ELb1ELb1ELb1ELb1ELb0EEENS1_21CollectiveEpilogueFwdINS6_IJSA_SA_SB_EEES9_SE_SG_Li256ELb1ELb1ELb1ELb0EEENS1_36VarlenDynamicPersistentTileSchedulerILi128ELi96ELi256ELi128ELb1ELb1ELb1ELb1ELb0ELb1EEEEEEEEEvNT_6ParamsE)
        .other          _ZN7cutlass13device_kernelIN5flash11enable_sm90INS1_16FlashAttnFwdSm90INS1_25CollectiveMainloopFwdSm90ILi2EN4cute5tupleIJNS5_1CILi1EEES8_S8_EEENS6_IJNS7_ILi128EEENS7_ILi96EEENS7_ILi192EEEEEELi128ENS_6half_tEfNS_4arch4Sm90ELb0ELb1ELb0ELb1ELb0ELb1ELb0ELb1ELb1ELb1ELb1ELb0EEENS1_21CollectiveEpilogueFwdINS6_IJSA_SA_SB_EEES9_SE_SG_Li256ELb1ELb1ELb1ELb0EEENS1_36VarlenDynamicPersistentTileSchedulerILi128ELi96ELi256ELi128ELb1ELb1ELb1ELb1ELb0ELb1EEEEEEEEEvNT_6ParamsE,@"STO_CUDA_ENTRY STV_DEFAULT"
_ZN7cutlass13device_kernelIN5flash11enable_sm90INS1_16FlashAttnFwdSm90INS1_25CollectiveMainloopFwdSm90ILi2EN4cute5tupleIJNS5_1CILi1EEES8_S8_EEENS6_IJNS7_ILi128EEENS7_ILi96EEENS7_ILi192EEEEEELi128ENS_6half_tEfNS_4arch4Sm90ELb0ELb1ELb0ELb1ELb0ELb1ELb0ELb1ELb1ELb1ELb1ELb0EEENS1_21CollectiveEpilogueFwdINS6_IJSA_SA_SB_EEES9_SE_SG_Li256ELb1ELb1ELb1ELb0EEENS1_36VarlenDynamicPersistentTileSchedulerILi128ELi96ELi256ELi128ELb1ELb1ELb1ELb1ELb0ELb1EEEEEEEEEvNT_6ParamsE:
        /* <DEDUP_REMOVED lines=24> */
.L_x_1436:
[----:B------:R-:W-:Y:S05]  /*0180*/  BSYNC B0 ;  /* 0x0000000000007941 */ /* 0x000fea0003800000 */
.L_x_1435:
        /* <DEDUP_REMOVED lines=41> */
.L_x_1437:
        /* <DEDUP_REMOVED lines=22> */
.L_x_1438:
        /* <DEDUP_REMOVED lines=18> */
.L_x_1439:
        /* <DEDUP_REMOVED lines=22> */
.L_x_1440:
        /* <DEDUP_REMOVED lines=22> */
.L_x_1441:
        /* <DEDUP_REMOVED lines=10> */
.L_x_1444:
        /* <DEDUP_REMOVED lines=16> */
[----:B------:R-:W-:Y:S01]  /*0b00*/  VIADD R6, R6, 0xffffff80 ;  /* 0xffffff8006067836 */ /* 0x000fe20000000000 */
[----:B------:R-:W-:Y:S01]  /*0b10*/  R2UR UR4, R2 ;  /* 0x00000000020472ca */ /* 0x000fe200000e0000 */
[----:B------:R-:W-:Y:S01]  /*0b20*/  IMAD.MOV.U32 R188, RZ, RZ, RZ ;  /* 0x000000ffffbc7224 */ /* 0x000fe200078e00ff */
[----:B------:R-:W-:Y:S01]  /*0b30*/  CS2R R22, SRZ ;  /* 0x0000000000167805 */ /* 0x000fe2000001ff00 */
[----:B------:R-:W-:Y:S01]  /*0b40*/  IMAD.MOV.U32 R16, RZ, RZ, RZ ;  /* 0x000000ffff107224 */ /* 0x000fe200078e00ff */
[----:B------:R-:W-:Y:S01]  /*0b50*/  SHF.R.S32.HI R3, RZ, 0x1f, R6 ;  /* 0x0000001fff037819 */ /* 0x000fe20000011406 */
[----:B------:R-:W-:-:S03]  /*0b60*/  IMAD.MOV.U32 R167, RZ, RZ, RZ ;  /* 0x000000ffffa77224 */ /* 0x000fc600078e00ff */
[CC--:B------:R-:W-:Y:S02]  /*0b70*/  LEA.HI R4, R3.reuse, R6.reuse, RZ, 0x4 ;  /* 0x0000000603047211 */ /* 0x0c0fe400078f20ff */
[----:B------:R-:W-:-:S03]  /*0b80*/  LEA.HI R208, R3, R6, RZ, 0x3 ;  /* 0x0000000603d07211 */ /* 0x000fc600078f18ff */
[----:B------:R-:W-:Y:S01]  /*0b90*/  UIADD3 UR4, UR4, 0xc400, URZ ;  /* 0x0000c40004047890 */ /* 0x000fe2000fffe03f */
[----:B------:R-:W-:Y:S02]  /*0ba0*/  LOP3.LUT R185, R208, 0xfffffff8, RZ, 0xc0, !PT ;  /* 0xfffffff8d0b97812 */ /* 0x000fe400078ec0ff */
[----:B------:R-:W-:-:S03]  /*0bb0*/  SHF.R.S32.HI R208, RZ, 0x3, R208 ;  /* 0x00000003ffd07819 */ /* 0x000fc600000114d0 */
[----:B------:R-:W-:-:S05]  /*0bc0*/  IMAD.IADD R185, R6, 0x1, -R185 ;  /* 0x0000000106b97824 */ /* 0x000fca00078e0ab9 */
[----:B------:R-:W-:-:S05]  /*0bd0*/  SHF.L.U32 R182, R185, 0x3, RZ ;  /* 0x00000003b9b67819 */ /* 0x000fca00000006ff */
[----:B------:R-:W-:Y:S01]  /*0be0*/  VIADD R184, R182, 0x40 ;  /* 0x00000040b6b87836 */ /* 0x000fe20000000000 */
[----:B--2---:R-:W-:Y:S02]  /*0bf0*/  R2UR UR5, R0 ;  /* 0x00000000000572ca */ /* 0x004fe400000e0000 */
[----:B------:R-:W-:-:S04]  /*0c00*/  LEA.HI R0, R3, R6, RZ, 0x7 ;  /* 0x0000000603007211 */ /* 0x000fc800078f38ff */
[----:B------:R-:W-:Y:S02]  /*0c10*/  LOP3.LUT R5, R0, 0xffffff80, RZ, 0xc0, !PT ;  /* 0xffffff8000057812 */ /* 0x000fe400078ec0ff */
[----:B------:R-:W-:-:S03]  /*0c20*/  SHF.R.S32.HI R13, RZ, 0x7, R0 ;  /* 0x00000007ff0d7819 */ /* 0x000fc60000011400 */
[----:B------:R-:W-:Y:S01]  /*0c30*/  IMAD.IADD R230, R6, 0x1, -R5 ;  /* 0x0000000106e67824 */ /* 0x000fe200078e0a05 */
[----:B------:R-:W-:Y:S01]  /*0c40*/  SHF.R.S32.HI R5, RZ, 0x4, R4 ;  /* 0x00000004ff057819 */ /* 0x000fe20000011404 */
[----:B------:R0:W-:Y:S01]  /*0c50*/  STL [R1+0x80], R13 ;  /* 0x0000800d01007387 */ /* 0x0001e20000100800 */
[----:B------:R-:W-:Y:S01]  /*0c60*/  LEA.HI R0, R0, R13, RZ, 0x1 ;  /* 0x0000000d00007211 */ /* 0x000fe200078f08ff */
[----:B------:R-:W-:Y:S01]  /*0c70*/  ULOP3.LUT UR5, UR5, 0x1, URZ, 0xfc, !UPT ;  /* 0x0000000105057892 */ /* 0x000fe2000f8efc3f */
[----:B------:R-:W-:Y:S02]  /*0c80*/  SHF.R.S32.HI R9, RZ, 0x1f, R230 ;  /* 0x0000001fff097819 */ /* 0x000fe400000114e6 */
[----:B------:R-:W-:Y:S02]  /*0c90*/  LEA.HI R7, R4, R5, RZ, 0x1 ;  /* 0x0000000504077211 */ /* 0x000fe400078f08ff */
[CC--:B------:R-:W-:Y:S02]  /*0ca0*/  LEA.HI R10, R9.reuse, R230.reuse, RZ, 0x2 ;  /* 0x000000e6090a7211 */ /* 0x0c0fe400078f10ff */
[----:B------:R-:W-:-:S02]  /*0cb0*/  LEA.HI R9, R9, R230, RZ, 0x5 ;  /* 0x000000e609097211 */ /* 0x000fc400078f28ff */
[--C-:B------:R-:W-:Y:S02]  /*0cc0*/  SHF.R.S32.HI R11, RZ, 0x2, R10.reuse ;  /* 0x00000002ff0b7819 */ /* 0x100fe4000001140a */
[----:B------:R-:W-:Y:S02]  /*0cd0*/  SHF.R.S32.HI R8, RZ, 0x1f, R10 ;  /* 0x0000001fff087819 */ /* 0x000fe4000001140a */
[----:B------:R-:W-:Y:S02]  /*0ce0*/  SHF.R.S32.HI R9, RZ, 0x5, R9 ;  /* 0x00000005ff097819 */ /* 0x000fe40000011409 */
[----:B------:R-:W-:Y:S02]  /*0cf0*/  LEA.HI R8, R8, R11, RZ, 0x3 ;  /* 0x0000000b08087211 */ /* 0x000fe400078f18ff */
[----:B------:R-:W-:Y:S02]  /*0d00*/  LOP3.LUT R0, R0, 0x3fffffe, RZ, 0xc0, !PT ;  /* 0x03fffffe00007812 */ /* 0x000fe400078ec0ff */
[----:B------:R-:W-:-:S02]  /*0d10*/  LOP3.LUT R12, R8, 0xfffffff8, RZ, 0xc0, !PT ;  /* 0xfffffff8080c7812 */ /* 0x000fc400078ec0ff */
[----:B------:R-:W-:Y:S02]  /*0d20*/  LOP3.LUT R8, R7, 0x1ffffffe, RZ, 0xc0, !PT ;  /* 0x1ffffffe07087812 */ /* 0x000fe400078ec0ff */
[----:B------:R-:W-:Y:S01]  /*0d30*/  LEA.HI R7, R3, R6, RZ, 0x2 ;  /* 0x0000000603077211 */ /* 0x000fe200078f10ff */
[----:B------:R-:W-:Y:S01]  /*0d40*/  IMAD.IADD R12, R11, 0x1, -R12 ;  /* 0x000000010b0c7824 */ /* 0x000fe200078e0a0c */
[----:B------:R-:W-:Y:S01]  /*0d50*/  IADD3 R0, R13, -R0, RZ ;  /* 0x800000000d007210 */ /* 0x000fe20007ffe0ff */
[----:B------:R-:W-:Y:S01]  /*0d60*/  IMAD.IADD R8, R5, 0x1, -R8 ;  /* 0x0000000105087824 */ /* 0x000fe200078e0a08 */
[----:B------:R-:W-:Y:S01]  /*0d70*/  LOP3.LUT R191, R7, 0xfffffffc, RZ, 0xc0, !PT ;  /* 0xfffffffc07bf7812 */ /* 0x000fe200078ec0ff */
[----:B------:R-:W-:Y:S01]  /*0d80*/  IMAD R9, R9, 0x10, R12 ;  /* 0x0000001009097824 */ /* 0x000fe200078e020c */
[--C-:B------:R-:W-:Y:S02]  /*0d90*/  SHF.R.S32.HI R162, RZ, 0x2, R7.reuse ;  /* 0x00000002ffa27819 */ /* 0x100fe40000011407 */
[----:B------:R-:W-:Y:S01]  /*0da0*/  SHF.R.S32.HI R7, RZ, 0x1f, R7 ;  /* 0x0000001fff077819 */ /* 0x000fe20000011407 */
[----:B------:R-:W-:Y:S01]  /*0db0*/  IMAD.IADD R191, R6, 0x1, -R191 ;  /* 0x0000000106bf7824 */ /* 0x000fe200078e0abf */
[----:B------:R-:W-:Y:S01]  /*0dc0*/  LEA.HI R5, R3, R6, RZ, 0x5 ;  /* 0x0000000603057211 */ /* 0x000fe200078f28ff */
[----:B------:R-:W-:Y:S01]  /*0dd0*/  VIADD R189, R162, 0x40 ;  /* 0x00000040a2bd7836 */ /* 0x000fe20000000000 */
[----:B------:R-:W-:Y:S01]  /*0de0*/  LOP3.LUT R3, R4, 0x3fffff0, RZ, 0xc0, !PT ;  /* 0x03fffff004037812 */ /* 0x000fe200078ec0ff */
[----:B------:R-:W-:Y:S01]  /*0df0*/  IMAD.SHL.U32 R160, R191, 0x4, RZ ;  /* 0x00000004bfa07824 */ /* 0x000fe200078e00ff */
[----:B------:R-:W-:Y:S01]  /*0e00*/  LEA.HI R7, R7, R162, RZ, 0x3 ;  /* 0x000000a207077211 */ /* 0x000fe200078f18ff */
[----:B0-----:R-:W-:Y:S01]  /*0e10*/  IMAD R13, R0, 0x40, R9 ;  /* 0x00000040000d7824 */ /* 0x001fe200078e0209 */
[----:B------:R-:W-:Y:S01]  /*0e20*/  SHF.R.S32.HI R0, RZ, 0x1f, R189 ;  /* 0x0000001fff007819 */ /* 0x000fe200000114bd */
[----:B------:R-:W-:Y:S01]  /*0e30*/  VIADD R169, R160, 0x20 ;  /* 0x00000020a0a97836 */ /* 0x000fe20000000000 */
[----:B------:R-:W-:Y:S01]  /*0e40*/  SHF.R.S32.HI R4, RZ, 0x5, R5 ;  /* 0x00000005ff047819 */ /* 0x000fe20000011405 */
[----:B------:R-:W-:Y:S01]  /*0e50*/  IMAD.IADD R3, R6, 0x1, -R3 ;  /* 0x0000000106037824 */ /* 0x000fe200078e0a03 */
[----:B------:R-:W-:Y:S01]  /*0e60*/  LOP3.LUT R7, R7, 0xfffffff8, RZ, 0xc0, !PT ;  /* 0xfffffff807077812 */ /* 0x000fe200078ec0ff */
[C---:B------:R-:W-:Y:S01]  /*0e70*/  IMAD.IADD R165, R160.reuse, 0x1, R169 ;  /* 0x00000001a0a57824 */ /* 0x040fe200078e02a9 */
[----:B------:R-:W-:Y:S01]  /*0e80*/  IADD3 R168, R160, 0x40, RZ ;  /* 0x00000040a0a87810 */ /* 0x000fe20007ffe0ff */
[----:B------:R-:W-:Y:S01]  /*0e90*/  IMAD R3, R4, 0x10, R3 ;  /* 0x0000001004037824 */ /* 0x000fe200078e0203 */
[----:B------:R-:W-:Y:S01]  /*0ea0*/  LEA.HI R0, R0, R189, RZ, 0x3 ;  /* 0x000000bd00007211 */ /* 0x000fe200078f18ff */
[----:B------:R-:W-:Y:S01]  /*0eb0*/  IMAD.IADD R229, R162, 0x1, -R7 ;  /* 0x00000001a2e57824 */ /* 0x000fe200078e0a07 */
[----:B------:R-:W-:Y:S01]  /*0ec0*/  STL [R1+0x84], R13 ;  /* 0x0000840d01007387 */ /* 0x000fe20000100800 */
[--C-:B------:R-:W-:Y:S01]  /*0ed0*/  IMAD.IADD R166, R160, 0x1, R168.reuse ;  /* 0x00000001a0a67824 */ /* 0x100fe200078e02a8 */
[----:B------:R-:W-:Y:S01]  /*0ee0*/  SHF.R.S32.HI R227, RZ, 0x1f, R169 ;  /* 0x0000001fffe37819 */ /* 0x000fe200000114a9 */
[----:B------:R-:W-:Y:S01]  /*0ef0*/  IMAD.SHL.U32 R0, R0, 0x40, RZ ;  /* 0x0000004000007824 */ /* 0x000fe200078e00ff */
[----:B------:R-:W-:Y:S01]  /*0f00*/  SHF.R.S32.HI R225, RZ, 0x1f, R168 ;  /* 0x0000001fffe17819 */ /* 0x000fe200000114a8 */
[----:B------:R-:W-:Y:S01]  /*0f10*/  IMAD.SHL.U32 R177, R4, 0x200, RZ ;  /* 0x0000020004b17824 */ /* 0x000fe200078e00ff */
[----:B------:R-:W-:Y:S01]  /*0f20*/  SHF.R.S32.HI R4, RZ, 0x1f, R165 ;  /* 0x0000001fff047819 */ /* 0x000fe200000114a5 */
[----:B------:R-:W-:Y:S01]  /*0f30*/  IMAD R12, R3, 0x8, R8 ;  /* 0x00000008030c7824 */ /* 0x000fe200078e0208 */
[----:B------:R-:W-:Y:S01]  /*0f40*/  SHF.R.S32.HI R3, RZ, 0x1f, R166 ;  /* 0x0000001fff037819 */ /* 0x000fe200000114a6 */
[----:B------:R-:W-:Y:S01]  /*0f50*/  IMAD.SHL.U32 R173, R189, 0x40, RZ ;  /* 0x00000040bdad7824 */ /* 0x000fe200078e00ff */
[----:B------:R-:W-:Y:S01]  /*0f60*/  LOP3.LUT R179, R0, 0xfffffe00, RZ, 0xc0, !PT ;  /* 0xfffffe0000b37812 */ /* 0x000fe200078ec0ff */
[----:B------:R-:W-:Y:S01]  /*0f70*/  IMAD.SHL.U32 R175, R229, 0x40, RZ ;  /* 0x00000040e5af7824 */ /* 0x000fe200078e00ff */
[-C--:B------:R-:W-:Y:S01]  /*0f80*/  LEA.HI R0, R4, R165.reuse, RZ, 0x6 ;  /* 0x000000a504007211 */ /* 0x080fe200078f30ff */
[----:B------:R-:W-:Y:S01]  /*0f90*/  IMAD.SHL.U32 R18, R191, 0x8, RZ ;  /* 0x00000008bf127824 */ /* 0x000fe200078e00ff */
[----:B------:R-:W-:Y:S01]  /*0fa0*/  LOP3.LUT R173, R173, 0x1c0, RZ, 0xc0, !PT ;  /* 0x000001c0adad7812 */ /* 0x000fe200078ec0ff */
[----:B------:R-:W-:Y:S01]  /*0fb0*/  VIADD R171, R160, 0x10 ;  /* 0x00000010a0ab7836 */ /* 0x000fe20000000000 */
[----:B------:R-:W-:Y:S01]  /*0fc0*/  LOP3.LUT R175, R175, 0x1c0, RZ, 0xc0, !PT ;  /* 0x000001c0afaf7812 */ /* 0x000fe200078ec0ff */
[----:B------:R-:W-:Y:S01]  /*0fd0*/  IMAD.SHL.U32 R0, R0, 0x80, RZ ;  /* 0x0000008000007824 */ /* 0x000fe200078e00ff */
[----:B------:R-:W-:Y:S01]  /*0fe0*/  LEA.HI R6, R4, R165, RZ, 0x3 ;  /* 0x000000a504067211 */ /* 0x000fe200078f18ff */
[C---:B------:R-:W-:Y:S01]  /*0ff0*/  VIADD R170, R160.reuse, 0x30 ;  /* 0x00000030a0aa7836 */ /* 0x040fe20000000000 */
[CC--:B------:R-:W-:Y:S01]  /*1000*/  LEA.HI R5, R3.reuse, R166.reuse, RZ, 0x6 ;  /* 0x000000a603057211 */ /* 0x0c0fe200078f30ff */
[----:B------:R-:W-:Y:S01]  /*1010*/  VIADD R172, R160, 0x50 ;  /* 0x00000050a0ac7836 */ /* 0x000fe20000000000 */
[----:B------:R-:W-:-:S02]  /*1020*/  LEA.HI R4, R3, R166, RZ, 0x3 ;  /* 0x000000a603047211 */ /* 0x000fc400078f18ff */
[----:B------:R-:W-:Y:S01]  /*1030*/  SHF.R.U32.HI R14, RZ, 0x3, R173 ;  /* 0x00000003ff0e7819 */ /* 0x000fe200000116ad */
[----:B------:R-:W-:Y:S01]  /*1040*/  IMAD.SHL.U32 R7, R5, 0x80, RZ ;  /* 0x0000008005077824 */ /* 0x000fe200078e00ff */
[----:B------:R-:W-:Y:S02]  /*1050*/  SHF.R.U32.HI R176, RZ, 0x3, R175 ;  /* 0x00000003ffb07819 */ /* 0x000fe400000116af */
[--C-:B------:R-:W-:Y:S02]  /*1060*/  LOP3.LUT R3, R175, 0x38, R6.reuse, 0xf8, !PT ;  /* 0x00000038af037812 */ /* 0x100fe400078ef806 */
[----:B------:R-:W-:Y:S02]  /*1070*/  LOP3.LUT R8, R173, 0x38, R6, 0xf8, !PT ;  /* 0x00000038ad087812 */ /* 0x000fe400078ef806 */
[----:B------:R-:W-:Y:S02]  /*1080*/  LOP3.LUT R5, R175, 0x38, R4, 0xf8, !PT ;  /* 0x00000038af057812 */ /* 0x000fe400078ef804 */
[----:B------:R-:W-:-:S02]  /*1090*/  LOP3.LUT R0, R0, 0xffffe000, RZ, 0xc0, !PT ;  /* 0xffffe00000007812 */ /* 0x000fc400078ec0ff */
[----:B------:R-:W-:Y:S02]  /*10a0*/  LOP3.LUT R3, R3, R176, RZ, 0x3c, !PT ;  /* 0x000000b003037212 */ /* 0x000fe400078e3cff */
[----:B------:R-:W-:Y:S02]  /*10b0*/  LOP3.LUT R9, R8, R14, RZ, 0x3c, !PT ;  /* 0x0000000e08097212 */ /* 0x000fe400078e3cff */
[----:B------:R-:W-:Y:S02]  /*10c0*/  LOP3.LUT R8, R7, 0xffffe000, RZ, 0xc0, !PT ;  /* 0xffffe00007087812 */ /* 0x000fe400078ec0ff */
[----:B------:R-:W-:Y:S02]  /*10d0*/  LOP3.LUT R7, R5, R176, RZ, 0x3c, !PT ;  /* 0x000000b005077212 */ /* 0x000fe400078e3cff */
[-C--:B------:R-:W-:Y:S01]  /*10e0*/  IADD3 R5, R3, R0.reuse, R177 ;  /* 0x0000000003057210 */ /* 0x080fe20007ffe0b1 */
[----:B------:R-:W-:Y:S01]  /*10f0*/  IMAD.U32 R3, RZ, RZ, UR4 ;  /* 0x00000004ff037e24 */ /* 0x000fe2000f8e00ff */
[----:B------:R-:W-:Y:S01]  /*1100*/  IADD3 R9, R9, R0, R179 ;  /* 0x0000000009097210 */ /* 0x000fe20007ffe0b3 */
[----:B------:R-:W-:Y:S01]  /*1110*/  IMAD.U32 R0, RZ, RZ, UR5 ;  /* 0x00000005ff007e24 */ /* 0x000fe2000f8e00ff */
[----:B------:R-:W-:-:S02]  /*1120*/  LOP3.LUT R11, R173, 0x38, R4, 0xf8, !PT ;  /* 0x00000038ad0b7812 */ /* 0x000fc400078ef804 */
[----:B------:R-:W-:Y:S02]  /*1130*/  IADD3 R7, R7, R8, R177 ;  /* 0x0000000807077210 */ /* 0x000fe40007ffe0b1 */
[----:B------:R0:W-:Y:S01]  /*1140*/  STL [R1+0x38], R0 ;  /* 0x0000380001007387 */ /* 0x0001e20000100800 */
[----:B------:R-:W-:Y:S02]  /*1150*/  LOP3.LUT R11, R11, R14, RZ, 0x3c, !PT ;  /* 0x0000000e0b0b7212 */ /* 0x000fe400078e3cff */
[----:B------:R-:W-:Y:S01]  /*1160*/  SHF.R.S32.HI R223, RZ, 0x3, R4 ;  /* 0x00000003ffdf7819 */ /* 0x000fe20000011404 */
[----:B------:R1:W-:Y:S01]  /*1170*/  STL [R1+0x7c], R3 ;  /* 0x00007c0301007387 */ /* 0x0003e20000100800 */
[----:B------:R-:W-:Y:S02]  /*1180*/  IADD3 R11, R11, R8, R179 ;  /* 0x000000080b0b7210 */ /* 0x000fe40007ffe0b3 */
[----:B------:R-:W-:Y:S02]  /*1190*/  LOP3.LUT R8, R173, 0x38, R18, 0xf8, !PT ;  /* 0x00000038ad087812 */ /* 0x000fe400078ef812 */
[----:B------:R-:W-:-:S02]  /*11a0*/  SHF.R.S32.HI R209, RZ, 0x3, R6 ;  /* 0x00000003ffd17819 */ /* 0x000fc40000011406 */
[----:B------:R-:W-:Y:S02]  /*11b0*/  LOP3.LUT R8, R179, R8, R14, 0xf6, !PT ;  /* 0x00000008b3087212 */ /* 0x000fe400078ef60e */
[----:B0-----:R-:W-:Y:S02]  /*11c0*/  LEA.HI R0, R191, R191, RZ, 0x1 ;  /* 0x000000bfbf007211 */ /* 0x001fe400078f08ff */
[----:B-1----:R-:W-:Y:S02]  /*11d0*/  SHF.R.S32.HI R3, RZ, 0x1f, R182 ;  /* 0x0000001fff037819 */ /* 0x002fe400000114b6 */
[----:B------:R-:W-:Y:S02]  /*11e0*/  LOP3.LUT R3, R10, 0x7ffffffc, RZ, 0xc0, !PT ;  /* 0x7ffffffc0a037812 */ /* 0x000fe400078ec0ff */
[----:B------:R-:W-:Y:S01]  /*11f0*/  SHF.R.S32.HI R10, RZ, 0x1f, R184 ;  /* 0x0000001fff0a7819 */ /* 0x000fe200000114b8 */
[----:B------:R-:W-:Y:S01]  /*1200*/  IMAD.SHL.U32 R10, R12, 0x8, RZ ;  /* 0x000000080c0a7824 */ /* 0x000fe200078e00ff */
[----:B------:R-:W-:Y:S01]  /*1210*/  LOP3.LUT R0, R0, 0x1ffffffe, RZ, 0xc0, !PT ;  /* 0x1ffffffe00007812 */ /* 0x000fe200078ec0ff */
[----:B------:R-:W-:Y:S01]  /*1220*/  IMAD.IADD R3, R230, 0x1, -R3 ;  /* 0x00000001e6037824 */ /* 0x000fe200078e0a03 */
[----:B------:R-:W-:-:S02]  /*1230*/  SHF.R.S32.HI R228, RZ, 0x1f, R171 ;  /* 0x0000001fffe47819 */ /* 0x000fc400000114ab */
[----:B------:R-:W-:Y:S01]  /*1240*/  STL [R1+0x88], R10 ;  /* 0x0000880a01007387 */ /* 0x000fe20000100800 */
[----:B------:R-:W-:Y:S01]  /*1250*/  IMAD.SHL.U32 R174, R3, 0x2, RZ ;  /* 0x0000000203ae7824 */ /* 0x000fe200078e00ff */
[----:B------:R-:W-:Y:S01]  /*1260*/  LEA R3, R8, UR4, 0x1 ;  /* 0x0000000408037c11 */ /* 0x000fe2000f8e08ff */
[----:B------:R-:W-:Y:S01]  /*1270*/  IMAD.IADD R0, R191, 0x1, -R0 ;  /* 0x00000001bf007824 */ /* 0x000fe200078e0a00 */
[----:B------:R-:W-:Y:S01]  /*1280*/  SHF.R.S32.HI R226, RZ, 0x1f, R170 ;  /* 0x0000001fffe27819 */ /* 0x000fe200000114aa */
[C---:B------:R-:W-:Y:S01]  /*1290*/  VIADD R204, R174.reuse, 0x18 ;  /* 0x00000018aecc7836 */ /* 0x040fe20000000000 */
[C---:B------:R-:W-:Y:S01]  /*12a0*/  IADD3 R207, R174.reuse, 0x8, RZ ;  /* 0x00000008aecf7810 */ /* 0x040fe20007ffe0ff */
[C---:B------:R-:W-:Y:S01]  /*12b0*/  VIADD R201, R174.reuse, 0x30 ;  /* 0x00000030aec97836 */ /* 0x040fe20000000000 */
[----:B------:R0:W-:Y:S01]  /*12c0*/  STL [R1+0x74], R3 ;  /* 0x0000740301007387 */ /* 0x0001e20000100800 */
[C---:B------:R-:W-:Y:S01]  /*12d0*/  VIADD R198, R174.reuse, 0x48 ;  /* 0x00000048aec67836 */ /* 0x040fe20000000000 */
[C---:B------:R-:W-:Y:S01]  /*12e0*/  IADD3 R195, R174.reuse, 0x60, RZ ;  /* 0x00000060aec37810 */ /* 0x040fe20007ffe0ff */
[C---:B------:R-:W-:Y:S01]  /*12f0*/  VIADD R205, R174.reuse, 0x10 ;  /* 0x00000010aecd7836 */ /* 0x040fe20000000000 */
[----:B------:R-:W-:Y:S01]  /*1300*/  SHF.R.S32.HI R6, RZ, 0x1f, R207 ;  /* 0x0000001fff067819 */ /* 0x000fe200000114cf */
[C---:B------:R-:W-:Y:S01]  /*1310*/  VIADD R202, R174.reuse, 0x28 ;  /* 0x00000028aeca7836 */ /* 0x040fe20000000000 */
[----:B------:R-:W-:Y:S01]  /*1320*/  SHF.R.S32.HI R224, RZ, 0x1f, R172 ;  /* 0x0000001fffe07819 */ /* 0x000fe200000114ac */
[C---:B------:R-:W-:Y:S01]  /*1330*/  VIADD R199, R174.reuse, 0x40 ;  /* 0x00000040aec77836 */ /* 0x040fe20000000000 */
[----:B------:R-:W-:Y:S01]  /*1340*/  SHF.R.S32.HI R4, RZ, 0x1f, R205 ;  /* 0x0000001fff047819 */ /* 0x000fe200000114cd */
[C---:B------:R-:W-:Y:S01]  /*1350*/  VIADD R203, R174.reuse, 0x20 ;  /* 0x00000020aecb7836 */ /* 0x040fe20000000000 */
[----:B0-----:R-:W-:Y:S01]  /*1360*/  SHF.R.S32.HI R3, RZ, 0x1f, R204 ;  /* 0x0000001fff037819 */ /* 0x001fe200000114cc */
[C---:B------:R-:W-:Y:S01]  /*1370*/  VIADD R200, R174.reuse, 0x38 ;  /* 0x00000038aec87836 */ /* 0x040fe20000000000 */
[----:B------:R-:W-:Y:S01]  /*1380*/  SHF.R.S32.HI R3, RZ, 0x1f, R201 ;  /* 0x0000001fff037819 */ /* 0x000fe200000114c9 */
[C---:B------:R-:W-:Y:S01]  /*1390*/  VIADD R197, R174.reuse, 0x50 ;  /* 0x00000050aec57836 */ /* 0x040fe20000000000 */
[----:B------:R-:W-:Y:S01]  /*13a0*/  SHF.R.S32.HI R3, RZ, 0x1f, R198 ;  /* 0x0000001fff037819 */ /* 0x000fe200000114c6 */
[C---:B------:R-:W-:Y:S01]  /*13b0*/  VIADD R196, R174.reuse, 0x58 ;  /* 0x00000058aec47836 */ /* 0x040fe20000000000 */
[----:B------:R-:W-:Y:S01]  /*13c0*/  LEA R3, R5, UR4, 0x1 ;  /* 0x0000000405037c11 */ /* 0x000fe2000f8e08ff */
[C---:B------:R-:W-:Y:S01]  /*13d0*/  VIADD R194, R174.reuse, 0x68 ;  /* 0x00000068aec27836 */ /* 0x040fe20000000000 */
[----:B------:R-:W-:Y:S01]  /*13e0*/  SHF.R.S32.HI R4, RZ, 0x1f, R202 ;  /* 0x0000001fff047819 */ /* 0x000fe200000114ca */
[C---:B------:R-:W-:Y:S01]  /*13f0*/  VIADD R193, R174.reuse, 0x70 ;  /* 0x00000070aec17836 */ /* 0x040fe20000000000 */
[----:B------:R-:W-:Y:S01]  /*1400*/  SHF.R.S32.HI R4, RZ, 0x1f, R199 ;  /* 0x0000001fff047819 */ /* 0x000fe200000114c7 */
[----:B------:R0:W-:Y:S01]  /*1410*/  STL [R1+0x78], R3 ;  /* 0x0000780301007387 */ /* 0x0001e20000100800 */
[----:B------:R-:W-:Y:S01]  /*1420*/  LEA R5, R9, UR4, 0x1 ;  /* 0x0000000409057c11 */ /* 0x000fe2000f8e08ff */
[----:B------:R-:W-:Y:S01]  /*1430*/  VIADD R192, R174, 0x78 ;  /* 0x00000078aec07836 */ /* 0x000fe20000000000 */
[----:B------:R-:W-:Y:S01]  /*1440*/  LEA R4, R7, UR4, 0x1 ;  /* 0x0000000407047c11 */ /* 0x000fe2000f8e08ff */
[----:B------:R-:W-:Y:S01]  /*1450*/  IMAD R181, R0, 0x8, R13 ;  /* 0x0000000800b57824 */ /* 0x000fe200078e020d */
[----:B------:R-:W-:Y:S01]  /*1460*/  SHF.R.S32.HI R6, RZ, 0x1f, R203 ;  /* 0x0000001fff067819 */ /* 0x000fe200000114cb */
[----:B------:R1:W-:Y:S01]  /*1470*/  STL [R1+0x6c], R5 ;  /* 0x00006c0501007387 */ /* 0x0003e20000100800 */
[----:B------:R-:W-:-:S02]  /*1480*/  SHF.R.S32.HI R6, RZ, 0x1f, R200 ;  /* 0x0000001fff067819 */ /* 0x000fc400000114c8 */
[----:B------:R-:W-:Y:S01]  /*1490*/  SHF.R.S32.HI R237, RZ, 0x1f, R197 ;  /* 0x0000001fffed7819 */ /* 0x000fe200000114c5 */
[----:B------:R1:W-:Y:S01]  /*14a0*/  STL [R1+0x70], R4 ;  /* 0x0000700401007387 */ /* 0x0003e20000100800 */
[----:B0-----:R-:W-:Y:S02]  /*14b0*/  LEA R3, R11, UR4, 0x1 ;  /* 0x000000040b037c11 */ /* 0x001fe4000f8e08ff */
[----:B------:R-:W-:Y:S02]  /*14c0*/  SHF.R.S32.HI R236, RZ, 0x1f, R196 ;  /* 0x0000001fffec7819 */ /* 0x000fe400000114c4 */
[----:B------:R-:W-:Y:S01]  /*14d0*/  SHF.R.S32.HI R235, RZ, 0x1f, R195 ;  /* 0x0000001fffeb7819 */ /* 0x000fe200000114c3 */
[----:B------:R1:W-:Y:S01]  /*14e0*/  STL [R1+0x64], R3 ;  /* 0x0000640301007387 */ /* 0x0003e20000100800 */
[----:B------:R-:W-:Y:S02]  /*14f0*/  SHF.R.S32.HI R234, RZ, 0x1f, R194 ;  /* 0x0000001fffea7819 */ /* 0x000fe400000114c2 */
[----:B------:R-:W-:-:S02]  /*1500*/  SHF.R.S32.HI R232, RZ, 0x1f, R193 ;  /* 0x0000001fffe87819 */ /* 0x000fc400000114c1 */
[----:B------:R-:W-:-:S07]  /*1510*/  SHF.R.S32.HI R231, RZ, 0x1f, R192 ;  /* 0x0000001fffe77819 */ /* 0x000fce00000114c0 */
.L_x_1739:
[----:B------:R-:W-:Y:S01]  /*1520*/  ULDC.64 UR4, c[0x0][0xa28] ;  /* 0x00028a0000047ab9 */ /* 0x000fe20000000a00 */
[----:B012-4-:R-:W0:Y:S01]  /*1530*/  LDC.64 R6, c[0x0][0xa08] ;  /* 0x00028200ff067b82 */ /* 0x017e220000000a00 */
[----:B------:R-:W-:Y:S01]  /*1540*/  ISETP.NE.U32.AND P0, PT, RZ, UR4, PT ;  /* 0x00000004ff007c0c */ /* 0x000fe2000bf05070 */
[----:B------:R-:W-:Y:S01]  /*1550*/  IMAD.MOV.U32 R12, RZ, RZ, RZ ;  /* 0x000000ffff0c7224 */ /* 0x000fe200078e00ff */
[----:B------:R-:W-:Y:S01]  /*1560*/  ULDC.64 UR6, c[0x0][0xa20] ;  /* 0x0002880000067ab9 */ /* 0x000fe20000000a00 */
[----:B------:R-:W-:Y:S01]  /*1570*/  IMAD.MOV.U32 R26, RZ, RZ, RZ ;  /* 0x000000ffff1a7224 */ /* 0x000fe200078e00ff */
[----:B------:R-:W-:Y:S01]  /*1580*/  ISETP.NE.AND.EX P0, PT, RZ, UR5, PT, P0 ;  /* 0x00000005ff007c0c */ /* 0x000fe2000bf05300 */
[----:B------:R-:W-:Y:S02]  /*1590*/  ULDC.64 UR4, c[0x0][0xa18] ;  /* 0x0002860000047ab9 */ /* 0x000fe40000000a00 */
[----:B------:R-:W-:-:S04]  /*15a0*/  ISETP.NE.U32.AND P1, PT, RZ, UR4, PT ;  /* 0x00000004ff007c0c */ /* 0x000fc8000bf25070 */
[----:B------:R-:W-:Y:S01]  /*15b0*/  ISETP.NE.AND.EX P1, PT, RZ, UR5, PT, P1 ;  /* 0x00000005ff007c0c */ /* 0x000fe2000bf25310 */
[----:B------:R-:W-:Y:S02]  /*15c0*/  ULDC.64 UR4, c[0x0][0xa08] ;  /* 0x0002820000047ab9 */ /* 0x000fe40000000a00 */
[----:B------:R-:W-:-:S03]  /*15d0*/  ISETP.NE.U32.AND P3, PT, RZ, UR4, PT ;  /* 0x00000004ff007c0c */ /* 0x000fc6000bf65070 */
[----:B-1-3--:R-:W1:Y:S01]  /*15e0*/  @P0 LDC.64 R4, c[0x0][0xa28] ;  /* 0x00028a00ff040b82 */ /* 0x00ae620000000a00 */
[----:B------:R-:W-:Y:S01]  /*15f0*/  ISETP.NE.AND.EX P3, PT, RZ, UR5, PT, P3 ;  /* 0x00000005ff007c0c */ /* 0x000fe2000bf65330 */
[----:B0-----:R-:W-:-:S06]  /*1600*/  IMAD.WIDE R10, R31, 0x4, R6 ;  /* 0x000000041f0a7825 */ /* 0x001fcc00078e0206 */
[----:B------:R-:W0:Y:S01]  /*1610*/  @P1 LDC.64 R8, c[0x0][0xa18] ;  /* 0x00028600ff081b82 */ /* 0x000e220000000a00 */
[----:B------:R-:W-:Y:S02]  /*1620*/  ULDC UR4, c[0x0][0x288] ;  /* 0x0000a20000047ab9 */ /* 0x000fe40000000800 */
[----:B------:R-:W-:Y:S01]  /*1630*/  IMAD.U32 R163, RZ, RZ, UR4 ;  /* 0x00000004ffa37e24 */ /* 0x000fe2000f8e00ff */
[----:B------:R-:W-:Y:S02]  /*1640*/  ULDC.64 UR4, c[0x0][0x418] ;  /* 0x0001060000047ab9 */ /* 0x000fe40000000a00 */
[----:B------:R2:W5:Y:S01]  /*1650*/  @P3 LDG.E R26, desc[UR46][R10.64] ;  /* 0x0000002e0a1a3981 */ /* 0x000562000c1e1900 */
[----:B-1----:R-:W-:-:S05]  /*1660*/  @P0 IMAD.WIDE R4, R31, 0x4, R4 ;  /* 0x000000041f040825 */ /* 0x002fca00078e0204 */
[----:B------:R2:W5:Y:S01]  /*1670*/  @P0 LDG.E R12, desc[UR46][R4.64] ;  /* 0x0000002e040c0981 */ /* 0x000562000c1e1900 */
[----:B0-----:R-:W-:-:S05]  /*1680*/  @P1 IMAD.WIDE R6, R31, 0x4, R8 ;  /* 0x000000041f061825 */ /* 0x001fca00078e0208 */
[----:B------:R2:W5:Y:S01]  /*1690*/  @P1 LDG.E R163, desc[UR46][R6.64] ;  /* 0x0000002e06a31981 */ /* 0x000562000c1e1900 */
[----:B------:R-:W-:Y:S01]  /*16a0*/  UISETP.NE.U32.AND UP0, UPT, UR4, URZ, UPT ;  /* 0x0000003f0400728c */ /* 0x000fe2000bf05070 */
[----:B------:R-:W-:Y:S01]  /*16b0*/  ISETP.NE.U32.AND P2, PT, RZ, UR6, PT ;  /* 0x00000006ff007c0c */ /* 0x000fe2000bf45070 */
[----:B------:R-:W-:Y:S01]  /*16c0*/  ULDC UR6, c[0x0][0x2f0] ;  /* 0x0000bc0000067ab9 */ /* 0x000fe20000000800 */
[----:B------:R-:W-:Y:S01]  /*16d0*/  ULDC UR4, c[0x0][0x424] ;  /* 0x0001090000047ab9 */ /* 0x000fe20000000800 */
[----:B------:R-:W-:Y:S01]  /*16e0*/  UISETP.NE.AND.EX UP0, UPT, UR5, URZ, UPT, UP0 ;  /* 0x0000003f0500728c */ /* 0x000fe2000bf05300 */
[----:B------:R-:W-:-:S03]  /*16f0*/  LOP3.LUT R3, R30, 0xff000000, RZ, 0xc0, !PT ;  /* 0xff0000001e037812 */ /* 0x000fc600078ec0ff */
[----:B------:R-:W-:Y:S01]  /*1700*/  USEL UR4, UR4, 0x1, UP0 ;  /* 0x0000000104047887 */ /* 0x000fe20008000000 */
[----:B------:R-:W-:Y:S01]  /*1710*/  ISETP.NE.AND.EX P2, PT, RZ, UR7, PT, P2 ;  /* 0x00000007ff007c0c */ /* 0x000fe2000bf45320 */
[----:B------:R-:W-:Y:S01]  /*1720*/  ULDC UR7, c[0x0][0x348] ;  /* 0x0000d20000077ab9 */ /* 0x000fe20000000800 */
[C---:B------:R-:W-:Y:S01]  /*1730*/  LOP3.LUT R0, R30.reuse, 0xff0000, RZ, 0xc0, !PT ;  /* 0x00ff00001e007812 */ /* 0x040fe200078ec0ff */
[----:B------:R-:W-:Y:S01]  /*1740*/  UIMAD UR6, UR4, UR6, URZ ;  /* 0x00000006040672a4 */ /* 0x000fe2000f8e023f */
[----:B------:R-:W-:Y:S01]  /*1750*/  SHF.R.U32.HI R3, RZ, 0x8, R3 ;  /* 0x00000008ff037819 */ /* 0x000fe20000011603 */
[----:B------:R-:W-:Y:S01]  /*1760*/  IMAD.MOV.U32 R187, RZ, RZ, R31 ;  /* 0x000000ffffbb7224 */ /* 0x000fe200078e001f */
[----:B------:R-:W-:Y:S02]  /*1770*/  LOP3.LUT R183, R30, 0xffff, RZ, 0xc0, !PT ;  /* 0x0000ffff1eb77812 */ /* 0x000fe400078ec0ff */
[----:B------:R-:W-:Y:S01]  /*1780*/  LEA.HI R186, R0, R3, RZ, 0x10 ;  /* 0x0000000300ba7211 */ /* 0x000fe200078f80ff */
[----:B--2---:R-:W-:Y:S06]  /*1790*/  @P1 BRA `(.L_x_1446) ;  /* 0x0000000000241947 */ /* 0x004fec0003800000 */
        /* <DEDUP_REMOVED lines=9> */
.L_x_1446:
[----:B------:R-:W-:Y:S01]  /*1830*/  IMAD.U32 R25, RZ, RZ, UR7 ;  /* 0x00000007ff197e24 */ /* 0x000fe2000f8e00ff */
[----:B------:R-:W-:Y:S01]  /*1840*/  MOV R27, UR6 ;  /* 0x00000006001b7c02 */ /* 0x000fe20008000f00 */
[----:B------:R-:W-:Y:S06]  /*1850*/  @!P2 BRA `(.L_x_1447) ;  /* 0x000000000010a947 */ /* 0x000fec0003800000 */
[----:B------:R-:W0:Y:S02]  /*1860*/  LDC.64 R4, c[0x0][0xa20] ;  /* 0x00028800ff047b82 */ /* 0x000e240000000a00 */
[----:B0-----:R-:W-:-:S05]  /*1870*/  IMAD.WIDE R4, R31, 0x4, R4 ;  /* 0x000000041f047825 */ /* 0x001fca00078e0204 */
[----:B------:R0:W5:Y:S01]  /*1880*/  LDG.E R27, desc[UR46][R4.64] ;  /* 0x0000002e041b7981 */ /* 0x000162000c1e1900 */
[----:B------:R-:W-:Y:S05]  /*1890*/  BRA `(.L_x_1448) ;  /* 0x0000000000107947 */ /* 0x000fea0003800000 */
.L_x_1447:
[----:B------:R-:W-:Y:S05]  /*18a0*/  @!P3 BRA `(.L_x_1448) ;  /* 0x00000000000cb947 */ /* 0x000fea0003800000 */
[----:B------:R-:W2:Y:S04]  /*18b0*/  LDG.E R0, desc[UR46][R10.64] ;  /* 0x0000002e0a007981 */ /* 0x000ea8000c1e1900 */
[----:B------:R-:W2:Y:S02]  /*18c0*/  LDG.E R27, desc[UR46][R10.64+0x4] ;  /* 0x0000042e0a1b7981 */ /* 0x000ea4000c1e1900 */
[----:B--2---:R-:W-:-:S07]  /*18d0*/  IMAD.IADD R27, R27, 0x1, -R0 ;  /* 0x000000011b1b7824 */ /* 0x004fce00078e0a00 */
.L_x_1448:
[----:B------:R-:W-:Y:S01]  /*18e0*/  ULDC.64 UR4, c[0x0][0xa10] ;  /* 0x0002840000047ab9 */ /* 0x000fe20000000a00 */
[----:B0-----:R-:W0:Y:S01]  /*18f0*/  LDC R4, c[0x0][0x448] ;  /* 0x00011200ff047b82 */ /* 0x001e220000000800 */
[----:B------:R-:W-:-:S04]  /*1900*/  ISETP.NE.U32.AND P0, PT, RZ, UR4, PT ;  /* 0x00000004ff007c0c */ /* 0x000fc8000bf05070 */
[----:B------:R-:W-:Y:S01]  /*1910*/  ISETP.NE.AND.EX P0, PT, RZ, UR5, PT, P0 ;  /* 0x00000005ff007c0c */ /* 0x000fe2000bf05300 */
[----:B------:R-:W-:Y:S02]  /*1920*/  ULDC.64 UR4, c[0x0][0xa30] ;  /* 0x00028c0000047ab9 */ /* 0x000fe40000000a00 */
[----:B------:R-:W-:-:S04]  /*1930*/  ISETP.NE.U32.AND P1, PT, RZ, UR4, PT ;  /* 0x00000004ff007c0c */ /* 0x000fc8000bf25070 */
[----:B------:R-:W-:-:S06]  /*1940*/  ISETP.NE.AND.EX P1, PT, RZ, UR5, PT, P1 ;  /* 0x00000005ff007c0c */ /* 0x000fcc000bf25310 */
[----:B------:R-:W1:Y:S08]  /*1950*/  @P0 LDC.64 R6, c[0x0][0xa10] ;  /* 0x00028400ff060b82 */ /* 0x000e700000000a00 */
[----:B------:R-:W2:Y:S01]  /*1960*/  @P1 LDC.64 R8, c[0x0][0xa30] ;  /* 0x00028c00ff081b82 */ /* 0x000ea20000000a00 */
[----:B-1----:R-:W-:-:S05]  /*1970*/  @P0 IMAD.WIDE R6, R31, 0x4, R6 ;  /* 0x000000041f060825 */ /* 0x002fca00078e0206 */
[----:B------:R-:W3:Y:S04]  /*1980*/  @P0 LDG.E R0, desc[UR46][R6.64] ;  /* 0x0000002e06000981 */ /* 0x000ee8000c1e1900 */
[----:B------:R-:W3:Y:S01]  /*1990*/  @P0 LDG.E R3, desc[UR46][R6.64+0x4] ;  /* 0x0000042e06030981 */ /* 0x000ee2000c1e1900 */
[----:B-----5:R-:W-:Y:S02]  /*19a0*/  IMAD.MOV.U32 R144, RZ, RZ, R27 ;  /* 0x000000ffff907224 */ /* 0x020fe400078e001b */
[----:B--2---:R-:W-:-:S05]  /*19b0*/  @P1 IMAD.WIDE R8, R31, 0x4, R8 ;  /* 0x000000041f081825 */ /* 0x004fca00078e0208 */
[----:B------:R1:W5:Y:S01]  /*19c0*/  @P1 LDG.E R144, desc[UR46][R8.64] ;  /* 0x0000002e08901981 */ /* 0x000362000c1e1900 */
[----:B0-----:R-:W-:Y:S01]  /*19d0*/  ISETP.NE.AND P1, PT, R4, 0x1, PT ;  /* 0x000000010400780c */ /* 0x001fe20003f25270 */
[----:B------:R-:W-:Y:S01]  /*19e0*/  IMAD.SHL.U32 R178, R29, 0x80, RZ ;  /* 0x000000801db27824 */ /* 0x000fe200078e00ff */
[----:B------:R-:W0:Y:S01]  /*19f0*/  LDC.64 R4, c[0x0][0x9e0] ;  /* 0x00027800ff047b82 */ /* 0x000e220000000a00 */
[----:B------:R-:W-:-:S10]  /*1a00*/  IMAD.IADD R12, R27, 0x1, -R12 ;  /* 0x000000011b0c7824 */ /* 0x000fd400078e0a0c */
[----:B------:R-:W2:Y:S08]  /*1a10*/  @P1 LDC R10, c[0x0][0x44c] ;  /* 0x00011300ff0a1b82 */ /* 0x000eb00000000800 */
[----:B------:R-:W4:Y:S01]  /*1a20*/  @P1 LDC R11, c[0x0][0x450] ;  /* 0x00011400ff0b1b82 */ /* 0x000f220000000800 */
[----:B0-----:R-:W-:Y:S01]  /*1a30*/  ISETP.GE.AND P2, PT, R5, 0x1, PT ;  /* 0x000000010500780c */ /* 0x001fe20003f46270 */
[----:B---3--:R-:W-:-:S02]  /*1a40*/  @P0 IMAD.IADD R25, R3, 0x1, -R0 ;  /* 0x0000000103190824 */ /* 0x008fc400078e0a00 */
[----:B------:R-:W-:Y:S02]  /*1a50*/  VIADD R3, R178, 0x7f ;  /* 0x0000007fb2037836 */ /* 0x000fe40000000000 */
[----:B------:R-:W-:Y:S02]  /*1a60*/  IMAD.IADD R164, R12, 0x1, R25 ;  /* 0x000000010ca47824 */ /* 0x000fe400078e0219 */
[----:B--2---:R-:W-:-:S04]  /*1a70*/  @P1 IMAD.HI.U32 R6, R3, R10, RZ ;  /* 0x0000000a03061227 */ /* 0x004fc800078e00ff */
[C---:B------:R-:W-:Y:S01]  /*1a80*/  VIADD R0, R164.reuse, 0x5f ;  /* 0x0000005fa4007836 */ /* 0x040fe20000000000 */
[----:B----4-:R-:W-:Y:S02]  /*1a90*/  @P1 SHF.R.U32.HI R3, RZ, R11, R6 ;  /* 0x0000000bff031219 */ /* 0x010fe40000011606 */
[----:B------:R-:W-:Y:S01]  /*1aa0*/  IADD3 R6, R164, 0x1, -R163 ;  /* 0x00000001a4067810 */ /* 0x000fe20007ffe8a3 */
[----:B------:R-:W-:-:S04]  /*1ab0*/  IMAD.HI R0, R0, 0x2aaaaaab, RZ ;  /* 0x2aaaaaab00007827 */ /* 0x000fc800078e02ff */
[----:B------:R-:W-:Y:S01]  /*1ac0*/  IMAD.IADD R3, R6, 0x1, R3 ;  /* 0x0000000106037824 */ /* 0x000fe200078e0203 */
[----:B------:R-:W-:-:S03]  /*1ad0*/  SHF.R.U32.HI R149, RZ, 0x1f, R0 ;  /* 0x0000001fff957819 */ /* 0x000fc60000011600 */
[----:B------:R-:W-:Y:S01]  /*1ae0*/  IMAD.IADD R4, R3, 0x1, R4 ;  /* 0x0000000103047824 */ /* 0x000fe200078e0204 */
[----:B------:R-:W-:Y:S01]  /*1af0*/  LEA.HI.SX32 R149, R0, R149, 0x1c ;  /* 0x0000009500957211 */ /* 0x000fe200078fe2ff */
[----:B-1----:R-:W-:Y:S06]  /*1b00*/  @!P2 BRA `(.L_x_1449) ;  /* 0x000000000048a947 */ /* 0x002fec0003800000 */
[C---:B------:R-:W-:Y:S01]  /*1b10*/  ISETP.GT.AND P0, PT, R3.reuse, RZ, PT ;  /* 0x000000ff0300720c */ /* 0x040fe20003f04270 */
[----:B------:R-:W-:Y:S01]  /*1b20*/  BSSY B0, `(.L_x_1450) ;  /* 0x000000e000007945 */ /* 0x000fe20003800000 */
[----:B------:R-:W-:-:S11]  /*1b30*/  IADD3 R0, R3, -0x1, RZ ;  /* 0xffffffff03007810 */ /* 0x000fd60007ffe0ff */
        /* <DEDUP_REMOVED lines=8> */
.L_x_1451:
[----:B------:R-:W-:-:S13]  /*1bc0*/  ISETP.NE.AND P0, PT, R5, 0x1, PT ;  /* 0x000000010500780c */ /* 0x000fda0003f05270 */
[----:B------:R-:W0:Y:S02]  /*1bd0*/  @P0 LDC.64 R6, c[0x0][0x9e8] ;  /* 0x00027a00ff060b82 */ /* 0x000e240000000a00 */
[----:B0-----:R-:W-:-:S05]  /*1be0*/  @P0 IMAD.HI.U32 R6, R0, R6, RZ ;  /* 0x0000000600060227 */ /* 0x001fca00078e00ff */
[----:B------:R-:W-:-:S07]  /*1bf0*/  @P0 SHF.R.U32.HI R0, RZ, R7, R6 ;  /* 0x00000007ff000219 */ /* 0x000fce0000011606 */
.L_x_1452:
[----:B------:R-:W-:Y:S05]  /*1c00*/  BSYNC B0 ;  /* 0x0000000000007941 */ /* 0x000fea0003800000 */
.L_x_1450:
[----:B------:R-:W-:-:S05]  /*1c10*/  IMAD R3, R0, R5, R5 ;  /* 0x0000000500037224 */ /* 0x000fca00078e0205 */
[----:B------:R-:W-:-:S07]  /*1c20*/  VIMNMX R4, R4, R3, PT ;  /* 0x0000000304047248 */ /* 0x000fce0003fe0100 */
.L_x_1449:
[----:B------:R-:W0:Y:S01]  /*1c30*/  @P1 LDC R3, c[0x0][0x44c] ;  /* 0x00011300ff031b82 */ /* 0x000e220000000800 */
[----:B------:R-:W-:Y:S01]  /*1c40*/  VIADD R4, R4, 0x5f ;  /* 0x0000005f04047836 */ /* 0x000fe20000000000 */
[----:B------:R-:W-:Y:S01]  /*1c50*/  ULDC UR4, c[0x0][0x9dc] ;  /* 0x0002770000047ab9 */ /* 0x000fe20000000800 */
[----:B------:R-:W-:Y:S02]  /*1c60*/  IMAD.MOV.U32 R7, RZ, RZ, R178 ;  /* 0x000000ffff077224 */ /* 0x000fe400078e00b2 */
[----:B------:R-:W-:-:S03]  /*1c70*/  IMAD.HI R4, R4, 0x2aaaaaab, RZ ;  /* 0x2aaaaaab04047827 */ /* 0x000fc600078e02ff */
[----:B------:R-:W1:Y:S01]  /*1c80*/  @P1 LDC R9, c[0x0][0x450] ;  /* 0x00011400ff091b82 */ /* 0x000e620000000800 */
[----:B------:R-:W-:Y:S02]  /*1c90*/  IMAD.IADD R150, R164, 0x1, -R163 ;  /* 0x00000001a4967824 */ /* 0x000fe400078e0aa3 */
        /* <DEDUP_REMOVED lines=8> */
[----:B------:R-:W-:Y:S01]  /*1d20*/  ISETP.GT.AND P0, PT, R0, -0x1, PT ;  /* 0xffffffff0000780c */ /* 0x000fe20003f04270 */
[----:B------:R-:W-:-:S12]  /*1d30*/  BSSY B0, `(.L_x_1454) ;  /* 0x000000d000007945 */ /* 0x000fd80003800000 */
        /* <DEDUP_REMOVED lines=8> */
.L_x_1455:
[----:B------:R-:W-:-:S13]  /*1dc0*/  ISETP.NE.AND P0, PT, R5, 0x1, PT ;  /* 0x000000010500780c */ /* 0x000fda0003f05270 */
[----:B------:R-:W0:Y:S02]  /*1dd0*/  @P0 LDC.64 R6, c[0x0][0x9e8] ;  /* 0x00027a00ff060b82 */ /* 0x000e240000000a00 */
[----:B0-----:R-:W-:-:S05]  /*1de0*/  @P0 IMAD.HI.U32 R4, R0, R6, RZ ;  /* 0x0000000600040227 */ /* 0x001fca00078e00ff */
[----:B------:R-:W-:-:S07]  /*1df0*/  @P0 SHF.R.U32.HI R0, RZ, R7, R4 ;  /* 0x00000007ff000219 */ /* 0x000fce0000011604 */
.L_x_1456:
[----:B------:R-:W-:Y:S05]  /*1e00*/  BSYNC B0 ;  /* 0x0000000000007941 */ /* 0x000fea0003800000 */
.L_x_1454:
[----:B------:R-:W-:-:S05]  /*1e10*/  IMAD R0, R0, R5, RZ ;  /* 0x0000000500007224 */ /* 0x000fca00078e02ff */
[----:B------:R-:W-:-:S07]  /*1e20*/  VIMNMX R3, R3, R0, !PT ;  /* 0x0000000003037248 */ /* 0x000fce0007fe0100 */
.L_x_1453:
[----:B------:R-:W-:Y:S01]  /*1e30*/  IMAD.HI R3, R3, 0x2aaaaaab, RZ ;  /* 0x2aaaaaab03037827 */ /* 0x000fe200078e02ff */
[----:B------:R-:W-:Y:S01]  /*1e40*/  BSSY B0, `(.L_x_1457) ;  /* 0x0000028000007945 */ /* 0x000fe20003800000 */
[----:B------:R-:W-:Y:S02]  /*1e50*/  LOP3.LUT R190, R186, 0xff, RZ, 0xc0, !PT ;  /* 0x000000ffbabe7812 */ /* 0x000fe400078ec0ff */
[----:B------:R-:W-:Y:S02]  /*1e60*/  SHF.R.U32.HI R186, RZ, 0x10, R186 ;  /* 0x00000010ffba7819 */ /* 0x000fe400000116ba */
[----:B------:R-:W-:-:S04]  /*1e70*/  SHF.R.U32.HI R0, RZ, 0x1f, R3 ;  /* 0x0000001fff007819 */ /* 0x000fc80000011603 */
[----:B------:R-:W-:Y:S01]  /*1e80*/  LEA.HI.SX32 R0, R3, R0, 0x1c ;  /* 0x0000000003007211 */ /* 0x000fe200078fe2ff */
[----:B------:R-:W-:-:S03]  /*1e90*/  IMAD.MOV.U32 R3, RZ, RZ, RZ ;  /* 0x000000ffff037224 */ /* 0x000fc600078e00ff */
[----:B------:R-:W-:-:S04]  /*1ea0*/  VIMNMX R9, RZ, R0, !PT ;  /* 0x00000000ff097248 */ /* 0x000fc80007fe0100 */
[----:B------:R-:W-:-:S13]  /*1eb0*/  ISETP.GT.AND P0, PT, R8, R9, PT ;  /* 0x000000090800720c */ /* 0x000fda0003f04270 */
[----:B------:R-:W-:Y:S05]  /*1ec0*/  @!P0 BRA `(.L_x_1458) ;  /* 0x00000000007c8947 */ /* 0x000fea0003800000 */
[----:B------:R-:W-:Y:S01]  /*1ed0*/  ISETP.NE.AND P0, PT, R186, RZ, PT ;  /* 0x000000ffba00720c */ /* 0x000fe20003f05270 */
[----:B------:R-:W-:-:S03]  /*1ee0*/  ULDC UR4, c[0x0][0x9f0] ;  /* 0x00027c0000047ab9 */ /* 0x000fc60000000800 */
[----:B------:R-:W-:-:S04]  /*1ef0*/  SEL R11, R186, UR4, P0 ;  /* 0x00000004ba0b7c07 */ /* 0x000fc80008000000 */
[-C--:B------:R-:W-:Y:S02]  /*1f00*/  IABS R6, R11.reuse ;  /* 0x0000000b00067213 */ /* 0x080fe40000000000 */
[----:B------:R-:W-:Y:S02]  /*1f10*/  IADD3 R0, R11, -0x1, R8 ;  /* 0xffffffff0b007810 */ /* 0x000fe40007ffe008 */
[----:B------:R-:W0:Y:S01]  /*1f20*/  I2F.RP R3, R6 ;  /* 0x0000000600037306 */ /* 0x000e220000209400 */
[----:B------:R-:W-:Y:S02]  /*1f30*/  IABS R13, R11 ;  /* 0x0000000b000d7213 */ /* 0x000fe40000000000 */
[----:B------:R-:W-:-:S05]  /*1f40*/  IMAD.IADD R0, R0, 0x1, -R9 ;  /* 0x0000000100007824 */ /* 0x000fca00078e0a09 */
[----:B------:R-:W-:Y:S02]  /*1f50*/  IABS R10, R0 ;  /* 0x00000000000a7213 */ /* 0x000fe40000000000 */
[----:B------:R-:W-:-:S04]  /*1f60*/  LOP3.LUT R0, R0, R11, RZ, 0x3c, !PT ;  /* 0x0000000b00007212 */ /* 0x000fc800078e3cff */
[----:B------:R-:W-:Y:S01]  /*1f70*/  ISETP.GE.AND P2, PT, R0, RZ, PT ;  /* 0x000000ff0000720c */ /* 0x000fe20003f46270 */
[----:B0-----:R-:W0:Y:S02]  /*1f80*/  MUFU.RCP R3, R3 ;  /* 0x0000000300037308 */ /* 0x001e240000001000 */
[----:B0-----:R-:W-:Y:S01]  /*1f90*/  VIADD R4, R3, 0xffffffe ;  /* 0x0ffffffe03047836 */ /* 0x001fe20000000000 */
[----:B------:R-:W-:-:S05]  /*1fa0*/  IADD3 R3, RZ, -R13, RZ ;  /* 0x8000000dff037210 */ /* 0x000fca0007ffe0ff */
[----:B------:R0:W1:Y:S02]  /*1fb0*/  F2I.FTZ.U32.TRUNC.NTZ R5, R4 ;  /* 0x0000000400057305 */ /* 0x000064000021f000 */
[----:B0-----:R-:W-:Y:S02]  /*1fc0*/  IMAD.MOV.U32 R4, RZ, RZ, RZ ;  /* 0x000000ffff047224 */ /* 0x001fe400078e00ff */
[----:B-1----:R-:W-:-:S04]  /*1fd0*/  IMAD.MOV R7, RZ, RZ, -R5 ;  /* 0x000000ffff077224 */ /* 0x002fc800078e0a05 */
        /* <DEDUP_REMOVED lines=11> */
[----:B------:R-:W-:-:S04]  /*2090*/  IMAD.MOV.U32 R3, RZ, RZ, R5 ;  /* 0x000000ffff037224 */ /* 0x000fc800078e0005 */
[----:B------:R-:W-:Y:S01]  /*20a0*/  @!P2 IMAD.MOV R3, RZ, RZ, -R3 ;  /* 0x000000ffff03a224 */ /* 0x000fe200078e0a03 */
[----:B------:R-:W-:-:S07]  /*20b0*/  @!P1 LOP3.LUT R3, RZ, R11, RZ, 0x33, !PT ;  /* 0x0000000bff039212 */ /* 0x000fce00078e33ff */
.L_x_1458:
[----:B------:R-:W-:Y:S05]  /*20c0*/  BSYNC B0 ;  /* 0x0000000000007941 */ /* 0x000fea0003800000 */
.L_x_1457:
[----:B------:R-:W-:Y:S01]  /*20d0*/  IMAD R0, R190, R3, R9 ;  /* 0x00000003be007224 */ /* 0x000fe200078e0209 */
[----:B------:R-:W-:-:S04]  /*20e0*/  PLOP3.LUT P2, PT, PT, PT, PT, 0x80, 0x0 ;  /* 0x000000000000781c */ /* 0x000fc80003f4f070 */
[C---:B------:R-:W-:Y:S01]  /*20f0*/  VIADDMNMX R3, R0.reuse, R3, R8, PT ;  /* 0x0000000300037246 */ /* 0x040fe20003800108 */
[----:B------:R-:W-:-:S04]  /*2100*/  IMAD R0, R0, 0x60, -R12 ;  /* 0x0000006000007824 */ /* 0x000fc800078e0a0c */
[----:B------:R-:W-:Y:S01]  /*2110*/  IMAD R4, R3, 0x60, -R12 ;  /* 0x0000006003047824 */ /* 0x000fe200078e0a0c */
[----:B------:R-:W-:-:S04]  /*2120*/  VIMNMX R0, RZ, R0, !PT ;  /* 0x00000000ff007248 */ /* 0x000fc80007fe0100 */
[----:B------:R-:W-:Y:S01]  /*2130*/  VIMNMX R3, R4, R25, PT ;  /* 0x0000001904037248 */ /* 0x000fe20003fe0100 */
[----:B------:R-:W-:-:S03]  /*2140*/  IMAD.WIDE.U32 R128, R0, -0x55555555, RZ ;  /* 0xaaaaaaab00807825 */ /* 0x000fc600078e00ff */
[----:B------:R-:W-:Y:S02]  /*2150*/  ISETP.GT.AND P0, PT, R3, R0, PT ;  /* 0x000000000300720c */ /* 0x000fe40003f04270 */
[----:B------:R-:W-:-:S05]  /*2160*/  SHF.R.U32.HI R128, RZ, 0x6, R129 ;  /* 0x00000006ff807819 */ /* 0x000fca0000011681 */
[----:B------:R-:W-:-:S06]  /*2170*/  IMAD.MOV.U32 R24, RZ, RZ, R128 ;  /* 0x000000ffff187224 */ /* 0x000fcc00078e0080 */
[----:B------:R-:W-:-:S04]  /*2180*/  @P0 VIADD R0, R3, 0x5f ;  /* 0x0000005f03000836 */ /* 0x000fc80000000000 */
[----:B------:R-:W-:-:S05]  /*2190*/  @P0 IMAD.HI R0, R0, 0x2aaaaaab, RZ ;  /* 0x2aaaaaab00000827 */ /* 0x000fca00078e02ff */
[----:B------:R-:W-:-:S04]  /*21a0*/  @P0 SHF.R.U32.HI R3, RZ, 0x1f, R0 ;  /* 0x0000001fff030819 */ /* 0x000fc80000011600 */
[----:B------:R-:W-:-:S04]  /*21b0*/  @P0 LEA.HI.SX32 R24, R0, R3, 0x1c ;  /* 0x0000000300180211 */ /* 0x000fc800078fe2ff */
        /* <DEDUP_REMOVED lines=9> */
[----:B------:R-:W-:Y:S01]  /*2250*/  MOV R4, UR4 ;  /* 0x0000000400047c02 */ /* 0x000fe20008000f00 */
[----:B------:R-:W-:Y:S01]  /*2260*/  IMAD.U32 R5, RZ, RZ, UR5 ;  /* 0x00000005ff057e24 */ /* 0x000fe2000f8e00ff */
[----:B------:R-:W-:Y:S01]  /*2270*/  ULDC.64 UR4, c[0x4][0xc0] ;  /* 0x0100300000047ab9 */ /* 0x000fe20000000a00 */
[----:B------:R-:W0:Y:S01]  /*2280*/  LDC.64 R14, c[0x4][R14] ;  /* 0x010000000e0e7b82 */ /* 0x000e220000000a00 */
        /* <DEDUP_REMOVED lines=8> */
[----:B0----5:R-:W-:Y:S05]  /*2310*/  CALL.ABS.NOINC R14 ;  /* 0x000000000e007343 */ /* 0x021fea0003c00000 */
.L_x_1461:
[----:B------:R-:W-:Y:S05]  /*2320*/  BSYNC B6 ;  /* 0x0000000000067941 */ /* 0x000fea0003800000 */
.L_x_1460:
        /* <DEDUP_REMOVED lines=20> */
.L_x_1463:
[----:B------:R-:W-:Y:S05]  /*2470*/  BSYNC B6 ;  /* 0x0000000000067941 */ /* 0x000fea0003800000 */
.L_x_1462:
[----:B------:R-:W-:Y:S01]  /*2480*/  ULDC.64 UR4, c[0x0][0x9f8] ;  /* 0x00027e0000047ab9 */ /* 0x000fe20000000a00 */
[----:B------:R-:W0:Y:S01]  /*2490*/  LDC.64 R90, c[0x0][0x300] ;  /* 0x0000c000ff5a7b82 */ /* 0x000e220000000a00 */
[----:B------:R-:W-:Y:S01]  /*24a0*/  ISETP.NE.U32.AND P0, PT, RZ, UR4, PT ;  /* 0x00000004ff007c0c */ /* 0x000fe2000bf05070 */
[----:B------:R-:W-:-:S03]  /*24b0*/  ULDC UR6, c[0x0][0x2f4] ;  /* 0x0000bd0000067ab9 */ /* 0x000fc60000000800 */
[----:B------:R-:W-:Y:S01]  /*24c0*/  ISETP.NE.AND.EX P0, PT, RZ, UR5, PT, P0 ;  /* 0x00000005ff007c0c */ /* 0x000fe2000bf05300 */
[----:B------:R-:W-:Y:S01]  /*24d0*/  IMAD.IADD R121, R26, 0x1, R27 ;  /* 0x000000011a797824 */ /* 0x000fe200078e021b */
[----:B------:R-:W-:Y:S02]  /*24e0*/  ISETP.GE.AND P1, PT, R165, UR6, PT ;  /* 0x00000006a5007c0c */ /* 0x000fe4000bf26270 */
[----:B------:R-:W-:Y:S01]  /*24f0*/  SHF.R.S32.HI R19, RZ, 0x1f, R18 ;  /* 0x0000001fff137819 */ /* 0x000fe20000011412 */
[C---:B------:R-:W-:Y:S01]  /*2500*/  VIADD R3, R18.reuse, 0x80 ;  /* 0x0000008012037836 */ /* 0x040fe20000000000 */
[C---:B------:R-:W-:Y:S01]  /*2510*/  IADD3 R104, R18.reuse, 0x60, RZ ;  /* 0x0000006012687810 */ /* 0x040fe20007ffe0ff */
[----:B------:R-:W-:Y:S01]  /*2520*/  ULDC.64 UR4, c[0x0][0x330] ;  /* 0x0000cc0000047ab9 */ /* 0x000fe20000000a00 */
[----:B------:R-:W-:Y:S01]  /*2530*/  VIADD R8, R18, 0xa0 ;  /* 0x000000a012087836 */ /* 0x000fe20000000000 */
[----:B------:R-:W1:Y:S08]  /*2540*/  LDC.64 R96, c[0x0][0x3f8] ;  /* 0x0000fe00ff607b82 */ /* 0x000e700000000a00 */
[----:B------:R-:W2:Y:S01]  /*2550*/  @P0 LDC.64 R4, c[0x0][0x9f8] ;  /* 0x00027e00ff040b82 */ /* 0x000ea20000000a00 */
[----:B------:R-:W-:-:S07]  /*2560*/  SHF.R.S32.HI R147, RZ, 0x1f, R162 ;  /* 0x0000001fff937819 */ /* 0x000fce00000114a2 */
[----:B------:R-:W3:Y:S08]  /*2570*/  LDC R123, c[0x0][0x3f4] ;  /* 0x0000fd00ff7b7b82 */ /* 0x000ef00000000800 */
[----:B------:R-:W4:Y:S01]  /*2580*/  LDC.64 R102, c[0x0][0x408] ;  /* 0x00010200ff667b82 */ /* 0x000f220000000a00 */
[----:B--2---:R-:W-:-:S05]  /*2590*/  @P0 IMAD.WIDE R4, R31, 0x4, R4 ;  /* 0x000000041f040825 */ /* 0x004fca00078e0204 */
[----:B------:R2:W3:Y:S01]  /*25a0*/  @P0 LDG.E R31, desc[UR46][R4.64] ;  /* 0x0000002e041f0981 */ /* 0x0004e2000c1e1900 */
[----:B------:R-:W-:Y:S01]  /*25b0*/  SEL R6, RZ, 0xffffffff, P1 ;  /* 0xffffffffff067807 */ /* 0x000fe20000800000 */
[C---:B------:R-:W-:Y:S01]  /*25c0*/  IMAD.WIDE.U32 R88, R183.reuse, UR4, R18 ;  /* 0x00000004b7587c25 */ /* 0x040fe2000f8e0012 */
[----:B------:R-:W-:Y:S01]  /*25d0*/  ISETP.GE.AND P0, PT, R18, UR6, PT ;  /* 0x0000000612007c0c */ /* 0x000fe2000bf06270 */
[----:B------:R-:W3:Y:S01]  /*25e0*/  S2R R222, SR_TID.X ;  /* 0x0000000000de7919 */ /* 0x000ee20000002100 */
[----:B------:R-:W-:Y:S01]  /*25f0*/  SHF.R.S32.HI R0, RZ, 0x1f, R121 ;  /* 0x0000001fff007819 */ /* 0x000fe20000011479 */
[----:B------:R-:W-:Y:S01]  /*2600*/  IMAD R89, R183, UR5, R89 ;  /* 0x00000005b7597c24 */ /* 0x000fe2000f8e0259 */
[----:B------:R-:W-:Y:S01]  /*2610*/  ISETP.GE.AND P1, PT, R104, UR6, PT ;  /* 0x0000000668007c0c */ /* 0x000fe2000bf26270 */
[----:B------:R-:W-:Y:S01]  /*2620*/  ULDC.64 UR4, c[0x0][0xa08] ;  /* 0x0002820000047ab9 */ /* 0x000fe20000000a00 */
[----:B------:R-:W-:Y:S01]  /*2630*/  ISETP.GE.AND P3, PT, R3, UR6, PT ;  /* 0x0000000603007c0c */ /* 0x000fe2000bf66270 */
[----:B--2---:R-:W-:Y:S01]  /*2640*/  IMAD.SHL.U32 R5, R6, 0x2, RZ ;  /* 0x0000000206057824 */ /* 0x004fe200078e00ff */
[----:B------:R-:W-:Y:S01]  /*2650*/  SEL R4, RZ, 0x1, P0 ;  /* 0x00000001ff047807 */ /* 0x000fe20000000000 */
[----:B0-----:R-:W-:Y:S01]  /*2660*/  IMAD R6, R0, R90, RZ ;  /* 0x0000005a00067224 */ /* 0x001fe200078e02ff */
[----:B------:R-:W-:Y:S01]  /*2670*/  ISETP.GE.AND P0, PT, R166, UR6, PT ;  /* 0x00000006a6007c0c */ /* 0x000fe2000bf06270 */
[----:B-1----:R-:W-:Y:S01]  /*2680*/  IMAD.WIDE.U32 R94, R162, R96, R18 ;  /* 0x00000060a25e7225 */ /* 0x002fe200078e0012 */
[----:B------:R-:W-:-:S02]  /*2690*/  LOP3.LUT R3, R5, 0x2, R4, 0xe2, !PT ;  /* 0x0000000205037812 */ /* 0x000fc400078ee204 */
[----:B------:R-:W-:Y:S01]  /*26a0*/  SEL R7, RZ, 0x8, P1 ;  /* 0x00000008ff077807 */ /* 0x000fe20000800000 */
[C---:B------:R-:W-:Y:S01]  /*26b0*/  IMAD.WIDE.U32 R4, R121.reuse, R90, RZ ;  /* 0x0000005a79047225 */ /* 0x040fe200078e00ff */
[----:B------:R-:W-:Y:S01]  /*26c0*/  ISETP.GE.AND P2, PT, R8, UR6, PT ;  /* 0x0000000608007c0c */ /* 0x000fe2000bf46270 */
[----:B------:R-:W-:Y:S01]  /*26d0*/  ULDC.64 UR6, c[0x0][0x308] ;  /* 0x0000c20000067ab9 */ /* 0x000fe20000000a00 */
[----:B------:R-:W-:Y:S01]  /*26e0*/  SHF.R.S32.HI R161, RZ, 0x1f, R160 ;  /* 0x0000001fffa17819 */ /* 0x000fe200000114a0 */
[----:B------:R-:W-:Y:S01]  /*26f0*/  IMAD R9, R121, R91, R6 ;  /* 0x0000005b79097224 */ /* 0x000fe200078e0206 */
[----:B------:R-:W-:Y:S01]  /*2700*/  SEL R6, RZ, 0x4, P0 ;  /* 0x00000004ff067807 */ /* 0x000fe20000000000 */
[C---:B----4-:R-:W-:Y:S01]  /*2710*/  IMAD.WIDE.U32 R100, R162.reuse, R102, R18 ;  /* 0x00000066a2647225 */ /* 0x050fe200078e0012 */
[----:B------:R-:W-:Y:S02]  /*2720*/  ISETP.NE.U32.AND P0, PT, RZ, UR4, PT ;  /* 0x00000004ff007c0c */ /* 0x000fe4000bf05070 */
[----:B------:R-:W-:Y:S01]  /*2730*/  LOP3.LUT R3, R7, R3, R6, 0xfe, !PT ;  /* 0x0000000307037212 */ /* 0x000fe200078efe06 */
[----:B------:R-:W-:Y:S01]  /*2740*/  IMAD.IADD R5, R5, 0x1, R9 ;  /* 0x0000000105057824 */ /* 0x000fe200078e0209 */
[----:B------:R-:W-:Y:S01]  /*2750*/  SEL R6, RZ, 0x10, P3 ;  /* 0x00000010ff067807 */ /* 0x000fe20001800000 */
[----:B------:R-:W-:Y:S01]  /*2760*/  IMAD.WIDE.U32 R92, R162, R96, R160 ;  /* 0x00000060a25c7225 */ /* 0x000fe200078e00a0 */
[----:B------:R-:W-:Y:S01]  /*2770*/  ISETP.NE.AND.EX P0, PT, RZ, UR5, PT, P0 ;  /* 0x00000005ff007c0c */ /* 0x000fe2000bf05300 */
[----:B------:R-:W-:Y:S01]  /*2780*/  ULDC.64 UR4, c[0x0][0x310] ;  /* 0x0000c40000047ab9 */ /* 0x000fe20000000a00 */
[----:B------:R-:W-:Y:S01]  /*2790*/  LOP3.LUT R11, R3, R6, RZ, 0xfc, !PT ;  /* 0x00000006030b7212 */ /* 0x000fe200078efcff */
[----:B------:R-:W-:Y:S01]  /*27a0*/  IMAD.WIDE.U32 R4, R183, UR6, R4 ;  /* 0x00000006b7047c25 */ /* 0x000fe2000f8e0004 */
[----:B---3--:R-:W-:-:S02]  /*27b0*/  ISETP.GE.AND P1, PT, R165, R123, PT ;  /* 0x0000007ba500720c */ /* 0x008fc40003f26270 */
[----:B------:R-:W-:Y:S01]  /*27c0*/  ISETP.GE.AND P4, PT, R166, R123, PT ;  /* 0x0000007ba600720c */ /* 0x000fe20003f86270 */
[----:B------:R-:W-:Y:S01]  /*27d0*/  IMAD R5, R183, UR7, R5 ;  /* 0x00000007b7057c24 */ /* 0x000fe2000f8e0205 */
[----:B------:R-:W-:Y:S01]  /*27e0*/  SHF.R.U32.HI R20, RZ, 0x3, R173 ;  /* 0x00000003ff147819 */ /* 0x000fe200000116ad */
[----:B------:R-:W-:Y:S01]  /*27f0*/  IMAD R6, R147, R96, RZ ;  /* 0x0000006093067224 */ /* 0x000fe200078e02ff */
[----:B------:R-:W-:Y:S01]  /*2800*/  LOP3.LUT R17, R17, 0xfffffffe, RZ, 0xc0, !PT ;  /* 0xfffffffe11117812 */ /* 0x000fe200078ec0ff */
[----:B------:R-:W-:Y:S01]  /*2810*/  IMAD.WIDE.U32 R98, R162, R102, R160 ;  /* 0x00000066a2627225 */ /* 0x000fe200078e00a0 */
[----:B------:R-:W-:Y:S02]  /*2820*/  LOP3.LUT P3, RZ, R229, 0x4, RZ, 0xc0, !PT ;  /* 0x00000004e5ff7812 */ /* 0x000fe4000786c0ff */
[----:B------:R-:W-:Y:S01]  /*2830*/  SHF.L.U64.HI R135, R90, 0x6, R91 ;  /* 0x000000065a877819 */ /* 0x000fe2000001025b */
[----:B------:R-:W-:Y:S01]  /*2840*/  IMAD R9, R162, R97, R6 ;  /* 0x00000061a2097224 */ /* 0x000fe200078e0206 */
[----:B------:R-:W-:Y:S01]  /*2850*/  SHF.L.U64.HI R106, R102, 0x6, R103 ;  /* 0x00000006666a7819 */ /* 0x000fe20000010267 */
[----:B------:R-:W-:Y:S01]  /*2860*/  IMAD.MOV.U32 R129, RZ, RZ, 0x20 ;  /* 0x00000020ff817424 */ /* 0x000fe200078e00ff */
[----:B------:R-:W-:Y:S01]  /*2870*/  SHF.L.U64.HI R108, R96, 0x6, R97 ;  /* 0x00000006606c7819 */ /* 0x000fe20000010261 */
[----:B------:R-:W-:Y:S01]  /*2880*/  IMAD.IADD R93, R93, 0x1, R9 ;  /* 0x000000015d5d7824 */ /* 0x000fe200078e0209 */
[----:B------:R-:W-:Y:S01]  /*2890*/  @P4 LOP3.LUT R17, R17, 0x1, RZ, 0xfc, !PT ;  /* 0x0000000111114812 */ /* 0x000fe200078efcff */
[----:B------:R-:W-:Y:S01]  /*28a0*/  IMAD.IADD R95, R9, 0x1, R95 ;  /* 0x00000001095f7824 */ /* 0x000fe200078e025f */
[----:B------:R-:W-:Y:S01]  /*28b0*/  SEL R129, R129, 0xffffffe0, !P3 ;  /* 0xffffffe081817807 */ /* 0x000fe20005800000 */
[----:B------:R-:W-:Y:S01]  /*28c0*/  IMAD.SHL.U32 R136, R90, 0x40, RZ ;  /* 0x000000405a887824 */ /* 0x000fe200078e00ff */
[----:B------:R-:W-:Y:S01]  /*28d0*/  SHF.R.S32.HI R148, RZ, 0x1f, R189 ;  /* 0x0000001fff947819 */ /* 0x000fe200000114bd */
[----:B------:R-:W-:Y:S01]  /*28e0*/  IMAD.SHL.U32 R107, R102, 0x40, RZ ;  /* 0x00000040666b7824 */ /* 0x000fe200078e00ff */
[----:B------:R-:W-:Y:S01]  /*28f0*/  LEA.HI R222, R222, 0x8, RZ, 0x19 ;  /* 0x00000008dede7811 */ /* 0x000fe200078fc8ff */
[----:B------:R-:W-:-:S02]  /*2900*/  IMAD R133, R97, 0x60, RZ ;  /* 0x0000006061857824 */ /* 0x000fc400078e02ff */
[----:B------:R-:W-:Y:S02]  /*2910*/  IMAD.SHL.U32 R109, R96, 0x40, RZ ;  /* 0x00000040606d7824 */ /* 0x000fe400078e00ff */
[----:B-----5:R-:W-:-:S04]  /*2920*/  IMAD.WIDE.U32 R92, R144, R96, R92 ;  /* 0x00000060905c7225 */ /* 0x020fc800078e005c */
[----:B------:R-:W-:Y:S01]  /*2930*/  IMAD.WIDE.U32 R94, R144, R96, R94 ;  /* 0x00000060905e7225 */ /* 0x000fe200078e005e */
[----:B------:R-:W-:Y:S02]  /*2940*/  SHF.R.S32.HI R7, RZ, 0x1f, R31 ;  /* 0x0000001fff077819 */ /* 0x000fe4000001141f */
[----:B------:R-:W-:Y:S02]  /*2950*/  SEL R3, R31, RZ, !P0 ;  /* 0x000000ff1f037207 */ /* 0x000fe40004000000 */
[----:B------:R-:W-:-:S03]  /*2960*/  SEL R7, R7, RZ, !P0 ;  /* 0x000000ff07077207 */ /* 0x000fc60004000000 */
[----:B------:R-:W-:-:S04]  /*2970*/  IMAD.WIDE.U32 R86, R3, UR4, R4 ;  /* 0x0000000403567c25 */ /* 0x000fc8000f8e0004 */
[-C--:B------:R-:W-:Y:S02]  /*2980*/  IMAD R4, R147, R90.reuse, RZ ;  /* 0x0000005a93047224 */ /* 0x080fe400078e02ff */
[----:B------:R-:W-:Y:S02]  /*2990*/  IMAD R8, R7, UR4, RZ ;  /* 0x0000000407087c24 */ /* 0x000fe4000f8e02ff */
[C---:B------:R-:W-:Y:S02]  /*29a0*/  IMAD R27, R162.reuse, R91, R4 ;  /* 0x0000005ba21b7224 */ /* 0x040fe400078e0204 */
[----:B------:R-:W-:Y:S01]  /*29b0*/  IMAD R85, R3, UR5, R8 ;  /* 0x0000000503557c24 */ /* 0x000fe2000f8e0208 */
[----:B------:R-:W-:Y:S01]  /*29c0*/  ULDC.64 UR4, c[0x0][0x338] ;  /* 0x0000ce0000047ab9 */ /* 0x000fe20000000a00 */
[----:B------:R-:W-:-:S04]  /*29d0*/  IMAD.WIDE.U32 R4, R162, R90, R18 ;  /* 0x0000005aa2047225 */ /* 0x000fc800078e0012 */
[----:B------:R-:W-:Y:S01]  /*29e0*/  IMAD.IADD R85, R87, 0x1, R85 ;  /* 0x0000000157557824 */ /* 0x000fe200078e0255 */
[----:B------:R-:W-:Y:S01]  /*29f0*/  IADD3 R84, P0, R86, R4, RZ ;  /* 0x0000000456547210 */ /* 0x000fe20007f1e0ff */
[----:B------:R-:W-:Y:S02]  /*2a00*/  IMAD R4, R147, R102, RZ ;  /* 0x0000006693047224 */ /* 0x000fe400078e02ff */
[----:B------:R-:W-:Y:S01]  /*2a10*/  IMAD R6, R7, UR4, RZ ;  /* 0x0000000407067c24 */ /* 0x000fe2000f8e02ff */
[----:B------:R-:W-:Y:S01]  /*2a20*/  IADD3.X R27, R85, R5, R27, P0, !PT ;  /* 0x00000005551b7210 */ /* 0x000fe200007fe41b */
[----:B------:R-:W-:Y:S01]  /*2a30*/  IMAD R9, R162, R103, R4 ;  /* 0x00000067a2097224 */ /* 0x000fe200078e0204 */
[----:B------:R-:W-:Y:S01]  /*2a40*/  ISETP.GE.AND P0, PT, R18, R123, PT ;  /* 0x0000007b1200720c */ /* 0x000fe20003f06270 */
[----:B------:R-:W-:Y:S01]  /*2a50*/  IMAD.WIDE.U32 R88, R3, UR4, R88 ;  /* 0x0000000403587c25 */ /* 0x000fe2000f8e0058 */
[C---:B------:R-:W-:Y:S02]  /*2a60*/  SEL R4, R123.reuse, RZ, P1 ;  /* 0x000000ff7b047207 */ /* 0x040fe40000800000 */
[----:B------:R-:W-:Y:S01]  /*2a70*/  SEL R5, R123, RZ, P0 ;  /* 0x000000ff7b057207 */ /* 0x000fe20000000000 */
[----:B------:R-:W-:Y:S01]  /*2a80*/  IMAD R3, R3, UR5, R6 ;  /* 0x0000000503037c24 */ /* 0x000fe2000f8e0206 */
[----:B------:R-:W-:Y:S01]  /*2a90*/  SEL R7, R123, RZ, P4 ;  /* 0x000000ff7b077207 */ /* 0x000fe20002000000 */
[----:B------:R-:W-:Y:S01]  /*2aa0*/  IMAD.IADD R6, R165, 0x1, R4 ;  /* 0x00000001a5067824 */ /* 0x000fe200078e0204 */
[----:B------:R-:W-:Y:S01]  /*2ab0*/  IADD3 R120, P4, R162, R121, RZ ;  /* 0x00000079a2787210 */ /* 0x000fe20007f9e0ff */
[----:B------:R-:W-:-:S02]  /*2ac0*/  IMAD.IADD R5, R18, 0x1, R5 ;  /* 0x0000000112057824 */ /* 0x000fc400078e0205 */
[----:B------:R-:W-:Y:S01]  /*2ad0*/  IMAD.IADD R12, R166, 0x1, R7 ;  /* 0x00000001a60c7824 */ /* 0x000fe200078e0207 */
[----:B------:R-:W-:Y:S01]  /*2ae0*/  SHF.R.S32.HI R7, RZ, 0x1f, R6 ;  /* 0x0000001fff077819 */ /* 0x000fe20000011406 */
[----:B------:R-:W-:Y:S01]  /*2af0*/  IMAD.IADD R99, R99, 0x1, R9 ;  /* 0x0000000163637824 */ /* 0x000fe200078e0209 */
[----:B------:R-:W-:Y:S01]  /*2b00*/  SHF.R.S32.HI R4, RZ, 0x1f, R5 ;  /* 0x0000001fff047819 */ /* 0x000fe20000011405 */
[----:B------:R-:W-:Y:S01]  /*2b10*/  IMAD.IADD R101, R9, 0x1, R101 ;  /* 0x0000000109657824 */ /* 0x000fe200078e0265 */
[----:B------:R-:W-:Y:S01]  /*2b20*/  SHF.R.S32.HI R13, RZ, 0x1f, R12 ;  /* 0x0000001fff0d7819 */ /* 0x000fe2000001140c */
[-C--:B------:R-:W-:Y:S01]  /*2b30*/  IMAD.WIDE.U32 R98, R144, R102.reuse, R98 ;  /* 0x0000006690627225 */ /* 0x080fe200078e0062 */
[CC--:B------:R-:W-:Y:S02]  /*2b40*/  LEA.HI R14, R4.reuse, R5.reuse, RZ, 0x3 ;  /* 0x00000005040e7211 */ /* 0x0c0fe400078f18ff */
[----:B------:R-:W-:Y:S01]  /*2b50*/  LEA.HI R4, R4, R5, RZ, 0x6 ;  /* 0x0000000504047211 */ /* 0x000fe200078f30ff */
[----:B------:R-:W-:Y:S01]  /*2b60*/  IMAD.WIDE.U32 R100, R144, R102, R100 ;  /* 0x0000006690647225 */ /* 0x000fe200078e0064 */
[----:B------:R-:W-:-:S02]  /*2b70*/  LEA.HI R5, R7, R6, RZ, 0x6 ;  /* 0x0000000607057211 */ /* 0x000fc400078f30ff */
[----:B------:R-:W-:Y:S01]  /*2b80*/  SHF.R.S32.HI R4, RZ, 0x6, R4 ;  /* 0x00000006ff047819 */ /* 0x000fe20000011404 */
[----:B------:R-:W-:Y:S01]  /*2b90*/  IMAD.SHL.U32 R123, R123, 0x2, RZ ;  /* 0x000000027b7b7824 */ /* 0x000fe200078e00ff */
[----:B------:R-:W-:Y:S02]  /*2ba0*/  SHF.R.S32.HI R8, RZ, 0x6, R5 ;  /* 0x00000006ff087819 */ /* 0x000fe40000011405 */
[----:B------:R-:W-:Y:S01]  /*2bb0*/  LOP3.LUT R5, R175, 0x38, R14, 0xf8, !PT ;  /* 0x00000038af057812 */ /* 0x000fe200078ef80e */
[C---:B------:R-:W-:Y:S01]  /*2bc0*/  IMAD R143, R4.reuse, 0x1800, R177 ;  /* 0x00001800048f7824 */ /* 0x040fe200078e02b1 */
[----:B------:R-:W-:Y:S01]  /*2bd0*/  LEA.HI R6, R7, R6, RZ, 0x3 ;  /* 0x0000000607067211 */ /* 0x000fe200078f18ff */
[----:B------:R-:W-:Y:S01]  /*2be0*/  IMAD R141, R4, 0x1800, R179 ;  /* 0x00001800048d7824 */ /* 0x000fe200078e02b3 */
[----:B------:R-:W-:Y:S01]  /*2bf0*/  LOP3.LUT R4, R5, R176, RZ, 0x3c, !PT ;  /* 0x000000b005047212 */ /* 0x000fe200078e3cff */
[C---:B------:R-:W-:Y:S01]  /*2c00*/  IMAD R142, R8.reuse, 0x1800, R177 ;  /* 0x00001800088e7824 */ /* 0x040fe200078e02b1 */
[CC--:B------:R-:W-:Y:S01]  /*2c10*/  LEA.HI R28, R13.reuse, R12.reuse, RZ, 0x3 ;  /* 0x0000000c0d1c7211 */ /* 0x0c0fe200078f18ff */
[----:B------:R-:W-:Y:S01]  /*2c20*/  IMAD R139, R8, 0x1800, R179 ;  /* 0x00001800088b7824 */ /* 0x000fe200078e02b3 */
[----:B------:R-:W-:-:S02]  /*2c30*/  LEA.HI R12, R13, R12, RZ, 0x6 ;  /* 0x0000000c0d0c7211 */ /* 0x000fc400078f30ff */
[----:B------:R-:W-:Y:S02]  /*2c40*/  LOP3.LUT R7, R175, 0x38, R6, 0xf8, !PT ;  /* 0x00000038af077812 */ /* 0x000fe400078ef806 */
[----:B------:R-:W-:Y:S02]  /*2c50*/  IADD3 R143, R143, R4, RZ ;  /* 0x000000048f8f7210 */ /* 0x000fe40007ffe0ff */
[C---:B------:R-:W-:Y:S02]  /*2c60*/  LOP3.LUT R9, R173.reuse, 0x38, R14, 0xf8, !PT ;  /* 0x00000038ad097812 */ /* 0x040fe400078ef80e */
[----:B------:R-:W-:Y:S02]  /*2c70*/  LOP3.LUT R4, R173, 0x38, R6, 0xf8, !PT ;  /* 0x00000038ad047812 */ /* 0x000fe400078ef806 */
[----:B------:R-:W-:Y:S02]  /*2c80*/  SHF.R.S32.HI R12, RZ, 0x6, R12 ;  /* 0x00000006ff0c7819 */ /* 0x000fe4000001140c */
[----:B------:R-:W-:-:S02]  /*2c90*/  LOP3.LUT R5, R175, 0x38, R28, 0xf8, !PT ;  /* 0x00000038af057812 */ /* 0x000fc400078ef81c */
[----:B------:R-:W-:Y:S01]  /*2ca0*/  LOP3.LUT R7, R7, R176, RZ, 0x3c, !PT ;  /* 0x000000b007077212 */ /* 0x000fe200078e3cff */
[C---:B------:R-:W-:Y:S01]  /*2cb0*/  IMAD R140, R12.reuse, 0x1800, R177 ;  /* 0x000018000c8c7824 */ /* 0x040fe200078e02b1 */
[-C--:B------:R-:W-:Y:S01]  /*2cc0*/  LOP3.LUT R10, R9, R20.reuse, RZ, 0x3c, !PT ;  /* 0x00000014090a7212 */ /* 0x080fe200078e3cff */
[----:B------:R-:W-:Y:S01]  /*2cd0*/  IMAD R138, R12, 0x1800, R179 ;  /* 0x000018000c8a7824 */ /* 0x000fe200078e02b3 */
[----:B------:R-:W-:Y:S01]  /*2ce0*/  LOP3.LUT R4, R4, R20, RZ, 0x3c, !PT ;  /* 0x0000001404047212 */ /* 0x000fe200078e3cff */
[----:B------:R-:W-:Y:S01]  /*2cf0*/  IMAD.IADD R142, R142, 0x1, R7 ;  /* 0x000000018e8e7824 */ /* 0x000fe200078e0207 */
[----:B------:R-:W-:Y:S01]  /*2d00*/  SHF.R.S32.HI R9, RZ, 0x1f, R144 ;  /* 0x0000001fff097819 */ /* 0x000fe20000011490 */
[----:B------:R-:W-:Y:S01]  /*2d10*/  IMAD.IADD R141, R141, 0x1, R10 ;  /* 0x000000018d8d7824 */ /* 0x000fe200078e020a */
[----:B------:R-:W-:Y:S01]  /*2d20*/  LOP3.LUT R5, R5, R176, RZ, 0x3c, !PT ;  /* 0x000000b005057212 */ /* 0x000fe200078e3cff */
[----:B------:R-:W-:Y:S01]  /*2d30*/  IMAD.IADD R139, R139, 0x1, R4 ;  /* 0x000000018b8b7824 */ /* 0x000fe200078e0204 */
[----:B------:R-:W-:Y:S01]  /*2d40*/  LOP3.LUT R7, R173, 0x38, R28, 0xf8, !PT ;  /* 0x00000038ad077812 */ /* 0x000fe200078ef81c */
[----:B------:R-:W-:Y:S01]  /*2d50*/  IMAD R4, R9, R96, RZ ;  /* 0x0000006009047224 */ /* 0x000fe200078e02ff */
[----:B------:R-:W-:Y:S01]  /*2d60*/  IADD3.X R121, R0, R147, RZ, P4, !PT ;  /* 0x0000009300797210 */ /* 0x000fe200027fe4ff */
[----:B------:R-:W-:Y:S01]  /*2d70*/  IMAD.IADD R140, R140, 0x1, R5 ;  /* 0x000000018c8c7824 */ /* 0x000fe200078e0205 */
[----:B------:R-:W-:Y:S01]  /*2d80*/  LOP3.LUT R5, R175, 0x18, R18, 0xf8, !PT ;  /* 0x00000018af057812 */ /* 0x000fe200078ef812 */
[----:B------:R-:W-:Y:S01]  /*2d90*/  IMAD R21, R144, R97, R4 ;  /* 0x0000006190157224 */ /* 0x000fe200078e0204 */
[----:B------:R-:W-:Y:S01]  /*2da0*/  LOP3.LUT R7, R7, R20, RZ, 0x3c, !PT ;  /* 0x0000001407077212 */ /* 0x000fe200078e3cff */
[----:B------:R-:W-:Y:S01]  /*2db0*/  IMAD R4, R9, R102, RZ ;  /* 0x0000006609047224 */ /* 0x000fe200078e02ff */
[----:B------:R-:W-:Y:S01]  /*2dc0*/  LOP3.LUT R26, R5, R176, RZ, 0x3c, !PT ;  /* 0x000000b0051a7212 */ /* 0x000fe200078e3cff */
[----:B------:R-:W-:Y:S01]  /*2dd0*/  IMAD R9, R103, 0x60, RZ ;  /* 0x0000006067097824 */ /* 0x000fe200078e02ff */
[----:B------:R-:W-:Y:S01]  /*2de0*/  SEL R0, RZ, 0x20, P2 ;  /* 0x00000020ff007807 */ /* 0x000fe20001000000 */
[----:B------:R-:W-:Y:S01]  /*2df0*/  IMAD.IADD R138, R138, 0x1, R7 ;  /* 0x000000018a8a7824 */ /* 0x000fe200078e0207 */
[----:B------:R-:W-:Y:S01]  /*2e00*/  SHF.R.S32.HI R117, RZ, 0x3, R14 ;  /* 0x00000003ff757819 */ /* 0x000fe2000001140e */
[----:B------:R-:W-:Y:S01]  /*2e10*/  IMAD R7, R91, 0x60, RZ ;  /* 0x000000605b077824 */ /* 0x000fe200078e02ff */
[----:B------:R-:W-:Y:S01]  /*2e20*/  LOP3.LUT R14, R14, 0xfffffff8, RZ, 0xc0, !PT ;  /* 0xfffffff80e0e7812 */ /* 0x000fe200078ec0ff */
[----:B------:R-:W-:Y:S01]  /*2e30*/  IMAD R15, R144, R103, R4 ;  /* 0x00000067900f7224 */ /* 0x000fe200078e0204 */
[----:B------:R-:W-:Y:S01]  /*2e40*/  LOP3.LUT R13, R6, 0xfffffff8, RZ, 0xc0, !PT ;  /* 0xfffffff8060d7812 */ /* 0x000fe200078ec0ff */
[----:B------:R-:W-:Y:S01]  /*2e50*/  IMAD.WIDE.U32 R90, R90, 0x60, RZ ;  /* 0x000000605a5a7825 */ /* 0x000fe200078e00ff */
[----:B------:R-:W-:-:S02]  /*2e60*/  LOP3.LUT R12, R28, 0xfffffff8, RZ, 0xc0, !PT ;  /* 0xfffffff81c0c7812 */ /* 0x000fc400078ec0ff */
[C---:B------:R-:W-:Y:S01]  /*2e70*/  LOP3.LUT R0, R11.reuse, R0, RZ, 0xfc, !PT ;  /* 0x000000000b007212 */ /* 0x040fe200078efcff */
[----:B------:R-:W-:Y:S01]  /*2e80*/  IMAD.WIDE.U32 R102, R102, 0x60, RZ ;  /* 0x0000006066667825 */ /* 0x000fe200078e00ff */
[----:B------:R-:W-:Y:S02]  /*2e90*/  SHF.R.S32.HI R116, RZ, 0x3, R6 ;  /* 0x00000003ff747819 */ /* 0x000fe40000011406 */
[----:B------:R-:W-:Y:S01]  /*2ea0*/  SHF.R.S32.HI R113, RZ, 0x3, R28 ;  /* 0x00000003ff717819 */ /* 0x000fe2000001141c */
[----:B------:R-:W-:Y:S01]  /*2eb0*/  IMAD.WIDE.U32 R96, R96, 0x60, RZ ;  /* 0x0000006060607825 */ /* 0x000fe200078e00ff */
[----:B------:R-:W-:Y:S02]  /*2ec0*/  LOP3.LUT R11, R11, 0x1, RZ, 0xc0, !PT ;  /* 0x000000010b0b7812 */ /* 0x000fe400078ec0ff */
[----:B------:R-:W-:Y:S01]  /*2ed0*/  SHF.R.S32.HI R112, RZ, 0x1f, R14 ;  /* 0x0000001fff707819 */ /* 0x000fe2000001140e */
[----:B------:R-:W-:Y:S01]  /*2ee0*/  IMAD.IADD R26, R177, 0x1, R26 ;  /* 0x00000001b11a7824 */ /* 0x000fe200078e021a */
[----:B------:R-:W-:Y:S01]  /*2ef0*/  SHF.R.S32.HI R111, RZ, 0x1f, R13 ;  /* 0x0000001fff6f7819 */ /* 0x000fe2000001140d */
[----:B------:R-:W-:Y:S01]  /*2f00*/  IMAD.IADD R132, R91, 0x1, R7 ;  /* 0x000000015b847824 */ /* 0x000fe200078e0207 */
[----:B------:R-:W-:Y:S01]  /*2f10*/  SHF.R.S32.HI R110, RZ, 0x1f, R12 ;  /* 0x0000001fff6e7819 */ /* 0x000fe2000001140c */
[----:B------:R-:W-:Y:S01]  /*2f20*/  IMAD.IADD R134, R103, 0x1, R9 ;  /* 0x0000000167867824 */ /* 0x000fe200078e0209 */
[C---:B------:R-:W-:Y:S01]  /*2f30*/  LOP3.LUT R10, R0.reuse, 0x2, RZ, 0xc0, !PT ;  /* 0x00000002000a7812 */ /* 0x040fe200078ec0ff */
[----:B------:R-:W-:Y:S01]  /*2f40*/  IMAD.IADD R105, R93, 0x1, R21 ;  /* 0x000000015d697824 */ /* 0x000fe200078e0215 */
[C---:B------:R-:W-:Y:S01]  /*2f50*/  LOP3.LUT R9, R0.reuse, 0x4, RZ, 0xc0, !PT ;  /* 0x0000000400097812 */ /* 0x040fe200078ec0ff */
[----:B------:R-:W-:Y:S01]  /*2f60*/  IMAD.IADD R20, R99, 0x1, R15 ;  /* 0x0000000163147824 */ /* 0x000fe200078e020f */
[C---:B------:R-:W-:Y:S01]  /*2f70*/  LOP3.LUT R8, R0.reuse, 0x8, RZ, 0xc0, !PT ;  /* 0x0000000800087812 */ /* 0x040fe200078ec0ff */
[----:B------:R-:W-:Y:S01]  /*2f80*/  IMAD.IADD R133, R97, 0x1, R133 ;  /* 0x0000000161857824 */ /* 0x000fe200078e0285 */
[C---:B------:R-:W-:Y:S01]  /*2f90*/  LOP3.LUT R7, R0.reuse, 0x10, RZ, 0xc0, !PT ;  /* 0x0000001000077812 */ /* 0x040fe200078ec0ff */
[----:B------:R-:W-:Y:S01]  /*2fa0*/  IMAD.IADD R137, R129, 0x1, R26 ;  /* 0x0000000181897824 */ /* 0x000fe200078e021a */
[----:B------:R-:W-:Y:S01]  /*2fb0*/  LOP3.LUT R6, R0, 0x20, RZ, 0xc0, !PT ;  /* 0x0000002000067812 */ /* 0x000fe200078ec0ff */
[----:B------:R-:W-:-:S02]  /*2fc0*/  IMAD.IADD R21, R21, 0x1, R95 ;  /* 0x0000000115157824 */ /* 0x000fc400078e025f */
[----:B------:R-:W-:Y:S02]  /*2fd0*/  IMAD.IADD R15, R15, 0x1, R101 ;  /* 0x000000010f0f7824 */ /* 0x000fe400078e0265 */
[----:B------:R-:W-:-:S07]  /*2fe0*/  IMAD.IADD R5, R89, 0x1, R3 ;  /* 0x0000000159057824 */ /* 0x000fce00078e0203 */
.L_x_1563:
[----:B0-----:R-:W0:Y:S01]  /*2ff0*/  LDC.64 R114, c[0x0][0x2e8] ;  /* 0x0000ba00ff727b82 */ /* 0x001e220000000a00 */
[----:B--2---:R-:W-:Y:S01]  /*3000*/  IADD3 R31, R24, -0x1, RZ ;  /* 0xffffffff181f7810 */ /* 0x004fe20007ffe0ff */
[----:B------:R-:W-:Y:S01]  /*3010*/  IMAD R38, R16, 0x4800, R137 ;  /* 0x0000480010267824 */ /* 0x000fe200078e0289 */
[----:B------:R-:W-:Y:S05]  /*3020*/  YIELD ;  /* 0x0000000000007946 */ /* 0x000fea0003800000 */
[----:B-1----:R-:W1:Y:S01]  /*3030*/  LDC R122, c[0x0][0x3f4] ;  /* 0x0000fd00ff7a7b82 */ /* 0x002e620000000800 */
[----:B------:R-:W-:Y:S01]  /*3040*/  SHF.R.S32.HI R28, RZ, 0x1f, R31 ;  /* 0x0000001fff1c7819 */ /* 0x000fe2000001141f */
[-C--:B------:R-:W-:Y:S01]  /*3050*/  IMAD R3, R132, R31.reuse, RZ ;  /* 0x0000001f84037224 */ /* 0x080fe200078e02ff */
[----:B------:R-:W-:Y:S01]  /*3060*/  LOP3.LUT R17, R17, 0xfffffffd, RZ, 0xc0, !PT ;  /* 0xfffffffd11117812 */ /* 0x000fe200078ec0ff */
[----:B------:R-:W-:Y:S01]  /*3070*/  IMAD.WIDE.U32 R124, R90, R31, RZ ;  /* 0x0000001f5a7c7225 */ /* 0x000fe200078e00ff */
[----:B------:R-:W-:Y:S03]  /*3080*/  BSSY B0, `(.L_x_1464) ;  /* 0x000076a000007945 */ /* 0x000fe60003800000 */
[----:B------:R-:W-:Y:S01]  /*3090*/  IMAD R3, R28, R90, R3 ;  /* 0x0000005a1c037224 */ /* 0x000fe200078e0203 */
[-C--:B------:R-:W-:Y:S01]  /*30a0*/  IADD3 R4, P5, R84, R124.reuse, RZ ;  /* 0x0000007c54047210 */ /* 0x080fe20007fbe0ff */
[----:B------:R-:W-:Y:S01]  /*30b0*/  IMAD R38, R38, 0x2, R119 ;  /* 0x0000000226267824 */ /* 0x000fe200078e0277 */
[----:B------:R-:W-:Y:S01]  /*30c0*/  IADD3 R0, P3, P4, R84, R124, R136 ;  /* 0x0000007c54007210 */ /* 0x000fe20007c7e088 */
[----:B------:R-:W-:-:S04]  /*30d0*/  IMAD.IADD R80, R125, 0x1, R3 ;  /* 0x000000017d507824 */ /* 0x000fc800078e0203 */
[----:B------:R-:W-:Y:S01]  /*30e0*/  IMAD.X R24, R80, 0x1, R27, P5 ;  /* 0x0000000150187824 */ /* 0x000fe200028e061b */
[C---:B0-----:R-:W-:Y:S02]  /*30f0*/  LEA R40, P2, R4.reuse, R114, 0x1 ;  /* 0x0000007204287211 */ /* 0x041fe400078408ff */
[----:B------:R-:W-:Y:S02]  /*3100*/  IADD3.X R3, R27, R80, R135, P3, P4 ;  /* 0x000000501b037210 */ /* 0x000fe40001fe8487 */
[----:B------:R-:W-:Y:S01]  /*3110*/  LEA.HI.X R41, R4, R115, R24, 0x1, P2 ;  /* 0x0000007304297211 */ /* 0x000fe200010f0c18 */
[----:B------:R-:W-:Y:S01]  /*3120*/  IMAD.MOV.U32 R24, RZ, RZ, R31 ;  /* 0x000000ffff187224 */ /* 0x000fe200078e001f */
[----:B------:R-:W-:Y:S02]  /*3130*/  ISETP.GT.AND P3, PT, R31, R128, PT ;  /* 0x000000801f00720c */ /* 0x000fe40003f64270 */
[----:B-1----:R-:W-:Y:S02]  /*3140*/  ISETP.GE.AND P2, PT, R122, 0x1, PT ;  /* 0x000000017a00780c */ /* 0x002fe40003f46270 */
[----:B------:R-:W-:-:S04]  /*3150*/  LEA R36, P5, R0, R114, 0x1 ;  /* 0x0000007200247211 */ /* 0x000fc800078a08ff */
[----:B------:R-:W-:Y:S01]  /*3160*/  LEA.HI.X R37, R0, R115, R3, 0x1, P5 ;  /* 0x0000007300257211 */ /* 0x000fe200028f0c03 */
[----:B------:R-:W-:-:S04]  /*3170*/  IMAD R0, R16, 0x4800, R26 ;  /* 0x0000480010007824 */ /* 0x000fc800078e021a */
[----:B------:R-:W-:Y:S01]  /*3180*/  @P3 LOP3.LUT R17, R17, 0x2, RZ, 0xfc, !PT ;  /* 0x0000000211113812 */ /* 0x000fe200078efcff */
[----:B------:R-:W-:Y:S01]  /*3190*/  IMAD R39, R0, 0x2, R119 ;  /* 0x0000000200277824 */ /* 0x000fe200078e0277 */
[----:B------:R-:W-:Y:S06]  /*31a0*/  @!P2 BRA `(.L_x_1465) ;  /* 0x00000070007ca947 */ /* 0x000fec0003800000 */
[----:B------:R-:W-:Y:S01]  /*31b0*/  ULDC.U8 UR4, c[0x0][0x410] ;  /* 0x0001040000047ab9 */ /* 0x000fe20000000000 */
[-C--:B------:R-:W-:Y:S01]  /*31c0*/  IMAD R3, R133, R31.reuse, RZ ;  /* 0x0000001f85037224 */ /* 0x080fe200078e02ff */
[----:B------:R-:W-:Y:S01]  /*31d0*/  ISETP.NE.AND P2, PT, RZ, UR4, PT ;  /* 0x00000004ff007c0c */ /* 0x000fe2000bf45270 */
[-C--:B------:R-:W-:Y:S02]  /*31e0*/  IMAD R29, R134, R31.reuse, RZ ;  /* 0x0000001f861d7224 */ /* 0x080fe400078e02ff */
[----:B------:R-:W-:Y:S02]  /*31f0*/  IMAD R3, R28, R96, R3 ;  /* 0x000000601c037224 */ /* 0x000fe400078e0203 */
[----:B------:R-:W-:Y:S02]  /*3200*/  IMAD R4, R24, -0x60, R25 ;  /* 0xffffffa018047824 */ /* 0x000fe400078e0219 */
[----:B------:R-:W-:-:S03]  /*3210*/  IMAD.WIDE.U32 R78, R96, R31, RZ ;  /* 0x0000001f604e7225 */ /* 0x000fc600078e00ff */
[----:B------:R-:W-:Y:S01]  /*3220*/  VIMNMX R4, R4, 0x60, PT ;  /* 0x0000006004047848 */ /* 0x000fe20003fe0100 */
[----:B------:R-:W-:Y:S02]  /*3230*/  IMAD R29, R28, R102, R29 ;  /* 0x000000661c1d7224 */ /* 0x000fe400078e021d */
        /* <DEDUP_REMOVED lines=22> */
[----:B------:R-:W-:Y:S01]  /*33a0*/  IADD3 R31, P2, R98, R76, RZ ;  /* 0x0000004c621f7210 */ /* 0x000fe20007f5e0ff */
[----:B------:R-:W-:Y:S01]  /*33b0*/  ULDC.64 UR6, c[0x0][0x400] ;  /* 0x0001000000067ab9 */ /* 0x000fe20000000a00 */
[----:B------:R-:W-:Y:S01]  /*33c0*/  CS2R R124, SRZ ;  /* 0x00000000007c7805 */ /* 0x000fe2000001ff00 */
[----:B------:R-:W-:Y:S01]  /*33d0*/  IMAD.X R30, R0, 0x1, R105, P4 ;  /* 0x00000001001e7824 */ /* 0x000fe200020e0669 */
[----:B------:R-:W-:Y:S01]  /*33e0*/  LEA R28, P4, R29, UR4, 0x1 ;  /* 0x000000041d1c7c11 */ /* 0x000fe2000f8808ff */
[----:B------:R-:W-:Y:S01]  /*33f0*/  IMAD.X R34, R3, 0x1, R20, P2 ;  /* 0x0000000103227824 */ /* 0x000fe200010e0614 */
[----:B------:R-:W-:Y:S02]  /*3400*/  ISETP.GE.AND P2, PT, R160, R122, PT ;  /* 0x0000007aa000720c */ /* 0x000fe40003f46270 */
[----:B------:R-:W-:-:S02]  /*3410*/  CS2R R82, SRZ ;  /* 0x0000000000527805 */ /* 0x000fc4000001ff00 */
[----:B------:R-:W-:Y:S02]  /*3420*/  LEA.HI.X R29, R29, UR5, R30, 0x1, P4 ;  /* 0x000000051d1d7c11 */ /* 0x000fe4000a0f0c1e */
[----:B------:R-:W-:Y:S02]  /*3430*/  CS2R R126, SRZ ;  /* 0x00000000007e7805 */ /* 0x000fe4000001ff00 */
[C---:B------:R-:W-:Y:S02]  /*3440*/  LEA R30, P4, R31.reuse, UR6, 0x1 ;  /* 0x000000061f1e7c11 */ /* 0x040fe4000f8808ff */
[----:B------:R-:W-:Y:S02]  /*3450*/  CS2R R114, SRZ ;  /* 0x0000000000727805 */ /* 0x000fe4000001ff00 */
[----:B------:R-:W-:Y:S02]  /*3460*/  LEA.HI.X R31, R31, UR7, R34, 0x1, P4 ;  /* 0x000000071f1f7c11 */ /* 0x000fe4000a0f0c22 */
[-C--:B------:R-:W-:Y:S01]  /*3470*/  ISETP.GE.AND P4, PT, R171, R122.reuse, PT ;  /* 0x0000007aab00720c */ /* 0x080fe20003f86270 */
[----:B------:R0:W5:Y:S04]  /*3480*/  @!P2 LDG.E.64 R124, desc[UR46][R28.64] ;  /* 0x0000002e1c7ca981 */ /* 0x000168000c1e1b00 */
[----:B------:R0:W5:Y:S01]  /*3490*/  @!P2 LDG.E.64 R126, desc[UR46][R30.64] ;  /* 0x0000002e1e7ea981 */ /* 0x000162000c1e1b00 */
[----:B------:R-:W-:-:S07]  /*34a0*/  ISETP.GE.AND P2, PT, R169, R122, PT ;  /* 0x0000007aa900720c */ /* 0x000fce0003f46270 */
[----:B------:R0:W5:Y:S04]  /*34b0*/  @!P4 LDG.E.64 R82, desc[UR46][R28.64+0x20] ;  /* 0x0000202e1c52c981 */ /* 0x000168000c1e1b00 */
[----:B------:R0:W5:Y:S01]  /*34c0*/  @!P4 LDG.E.64 R114, desc[UR46][R30.64+0x20] ;  /* 0x0000202e1e72c981 */ /* 0x000162000c1e1b00 */
[----:B------:R-:W-:Y:S02]  /*34d0*/  ISETP.GE.AND P4, PT, R170, R122, PT ;  /* 0x0000007aaa00720c */ /* 0x000fe40003f86270 */
[----:B------:R-:W-:Y:S02]  /*34e0*/  CS2R R74, SRZ ;  /* 0x00000000004a7805 */ /* 0x000fe4000001ff00 */
[----:B------:R-:W-:Y:S02]  /*34f0*/  CS2R R80, SRZ ;  /* 0x0000000000507805 */ /* 0x000fe4000001ff00 */
[----:B------:R-:W-:-:S02]  /*3500*/  CS2R R70, SRZ ;  /* 0x0000000000467805 */ /* 0x000fc4000001ff00 */
[----:B------:R-:W-:Y:S01]  /*3510*/  CS2R R72, SRZ ;  /* 0x0000000000487805 */ /* 0x000fe2000001ff00 */
[----:B------:R0:W5:Y:S04]  /*3520*/  @!P2 LDG.E.64 R74, desc[UR46][R28.64+0x40] ;  /* 0x0000402e1c4aa981 */ /* 0x000168000c1e1b00 */
[----:B------:R0:W5:Y:S01]  /*3530*/  @!P2 LDG.E.64 R80, desc[UR46][R30.64+0x40] ;  /* 0x0000402e1e50a981 */ /* 0x000162000c1e1b00 */
[----:B------:R-:W-:-:S03]  /*3540*/  ISETP.GE.AND P2, PT, R168, R122, PT ;  /* 0x0000007aa800720c */ /* 0x000fc60003f46270 */
        /* <DEDUP_REMOVED lines=8> */
[----:B------:R0:W5:Y:S04]  /*35d0*/  @!P2 LDG.E.64 R68, desc[UR46][R30.64+0x80] ;  /* 0x0000802e1e44a981 */ /* 0x000168000c1e1b00 */
[----:B------:R0:W5:Y:S04]  /*35e0*/  @!P4 LDG.E.64 R62, desc[UR46][R28.64+0xa0] ;  /* 0x0000a02e1c3ec981 */ /* 0x000168000c1e1b00 */
[----:B------:R0:W5:Y:S02]  /*35f0*/  @!P4 LDG.E.64 R64, desc[UR46][R30.64+0xa0] ;  /* 0x0000a02e1e40c981 */ /* 0x000164000c1e1b00 */
.L_x_1468:
[----:B------:R-:W-:Y:S05]  /*3600*/  BSYNC B1 ;  /* 0x0000000000017941 */ /* 0x000fea0003800000 */
.L_x_1467:
        /* <DEDUP_REMOVED lines=16> */
[----:B------:R-:W-:Y:S01]  /*3710*/  ULDC.64 UR6, c[0x0][0x400] ;  /* 0x0001000000067ab9 */ /* 0x000fe20000000a00 */
[----:B------:R-:W-:Y:S02]  /*3720*/  CS2R R58, SRZ ;  /* 0x00000000003a7805 */ /* 0x000fe4000001ff00 */
[----:B0-----:R-:W-:Y:S02]  /*3730*/  IADD3.X R29, R105, R0, R108, P2, P5 ;  /* 0x00000000691d7210 */ /* 0x001fe400017ea46c */
[----:B------:R-:W-:Y:S02]  /*3740*/  CS2R R60, SRZ ;  /* 0x00000000003c7805 */ /* 0x000fe4000001ff00 */
[----:B------:R-:W-:-:S04]  /*3750*/  IADD3 R76, P2, P5, R98, R76, R107 ;  /* 0x0000004c624c7210 */ /* 0x000fc80007d5e06b */
[----:B------:R-:W-:Y:S02]  /*3760*/  IADD3.X R3, R20, R3, R106, P2, P5 ;  /* 0x0000000314037210 */ /* 0x000fe400017ea46a */
[----:B------:R-:W-:-:S04]  /*3770*/  LEA R28, P2, R78, UR4, 0x1 ;  /* 0x000000044e1c7c11 */ /* 0x000fc8000f8408ff */
[----:B------:R-:W-:Y:S02]  /*3780*/  LEA.HI.X R29, R78, UR5, R29, 0x1, P2 ;  /* 0x000000054e1d7c11 */ /* 0x000fe400090f0c1d */
        /* <DEDUP_REMOVED lines=30> */
.L_x_1470:
[----:B------:R-:W-:Y:S05]  /*3970*/  BSYNC B1 ;  /* 0x0000000000017941 */ /* 0x000fea0003800000 */
.L_x_1469:
[----:B------:R-:W2:Y:S01]  /*3980*/  LDL R0, [R1+0x38] ;  /* 0x0000380001007983 */ /* 0x000ea20000100800 */
[----:B-----5:R-:W-:Y:S02]  /*3990*/  IMAD.MOV.U32 R3, RZ, RZ, R62 ;  /* 0x000000ffff037224 */ /* 0x020fe400078e003e */
[----:B01----:R-:W-:Y:S02]  /*39a0*/  IMAD.MOV.U32 R29, RZ, RZ, R66 ;  /* 0x000000ffff1d7224 */ /* 0x003fe400078e0042 */
[----:B------:R-:W-:Y:S01]  /*39b0*/  IMAD.MOV.U32 R28, RZ, RZ, R67 ;  /* 0x000000ffff1c7224 */ /* 0x000fe200078e0043 */
[----:B------:R-:W-:Y:S01]  /*39c0*/  PRMT R156, R156, 0x5410, R3 ;  /* 0x000054109c9c7816 */ /* 0x000fe20000000003 */
[----:B------:R-:W-:-:S03]  /*39d0*/  IMAD.MOV.U32 R3, RZ, RZ, R70 ;  /* 0x000000ffff037224 */ /* 0x000fc600078e0046 */
[----:B------:R-:W-:Y:S01]  /*39e0*/  PRMT R159, R28, 0x5410, R29 ;  /* 0x000054101c9f7816 */ /* 0x000fe2000000001d */
[----:B------:R-:W-:Y:S01]  /*39f0*/  IMAD.MOV.U32 R28, RZ, RZ, R82 ;  /* 0x000000ffff1c7224 */ /* 0x000fe200078e0052 */
[----:B------:R-:W-:Y:S01]  /*3a00*/  PRMT R211, R3, 0x7610, R211 ;  /* 0x0000761003d37816 */ /* 0x000fe200000000d3 */
[----:B------:R-:W-:Y:S02]  /*3a10*/  IMAD.MOV.U32 R3, RZ, RZ, R75 ;  /* 0x000000ffff037224 */ /* 0x000fe400078e004b */
[----:B------:R-:W-:-:S05]  /*3a20*/  IMAD.MOV.U32 R29, RZ, RZ, R83 ;  /* 0x000000ffff1d7224 */ /* 0x000fca00078e0053 */
[----:B------:R-:W-:Y:S02]  /*3a30*/  PRMT R213, R28, 0x5410, R29 ;  /* 0x000054101cd57816 */ /* 0x000fe4000000001d */
[----:B--2---:R-:W-:Y:S02]  /*3a40*/  R2UR UR4, R0 ;  /* 0x00000000000472ca */ /* 0x004fe400000e0000 */
[----:B------:R-:W-:-:S04]  /*3a50*/  MOV R0, R63 ;  /* 0x0000003f00007202 */ /* 0x000fc80000000f00 */
[----:B------:R-:W-:Y:S01]  /*3a60*/  PRMT R157, R0, 0x7610, R157 ;  /* 0x00007610009d7816 */ /* 0x000fe2000000009d */
[----:B------:R-:W-:-:S05]  /*3a70*/  IMAD.MOV.U32 R0, RZ, RZ, R71 ;  /* 0x000000ffff007224 */ /* 0x000fca00078e0047 */
[----:B------:R-:W-:Y:S01]  /*3a80*/  PRMT R210, R0, 0x7610, R210 ;  /* 0x0000761000d27816 */ /* 0x000fe200000000d2 */
[----:B------:R-:W-:Y:S01]  /*3a90*/  IMAD.MOV.U32 R0, RZ, RZ, R74 ;  /* 0x000000ffff007224 */ /* 0x000fe200078e004a */
[----:B------:R-:W-:-:S04]  /*3aa0*/  UISETP.NE.AND UP0, UPT, UR4, 0x3, UPT ;  /* 0x000000030400788c */ /* 0x000fc8000bf05270 */
[----:B------:R-:W-:Y:S01]  /*3ab0*/  PRMT R212, R0, 0x5410, R3 ;  /* 0x0000541000d47816 */ /* 0x000fe20000000003 */
[----:B------:R-:W-:Y:S01]  /*3ac0*/  IMAD.MOV.U32 R0, RZ, RZ, R124 ;  /* 0x000000ffff007224 */ /* 0x000fe200078e007c */
[----:B------:R-:W-:Y:S01]  /*3ad0*/  PLOP3.LUT P2, PT, PT, PT, UP0, 0x80, 0x0 ;  /* 0x000000000000781c */ /* 0x000fe20003f4f008 */
        /* <DEDUP_REMOVED lines=9> */
[----:B------:R-:W-:Y:S02]  /*3b70*/  IMAD.MOV.U32 R0, RZ, RZ, R72 ;  /* 0x000000ffff007224 */ /* 0x000fe400078e0048 */
[----:B------:R-:W-:-:S03]  /*3b80*/  IMAD.MOV.U32 R3, RZ, RZ, R73 ;  /* 0x000000ffff037224 */ /* 0x000fc600078e0049 */
[----:B------:R-:W-:Y:S01]  /*3b90*/  PRMT R211, R211, 0x5410, R0 ;  /* 0x00005410d3d37816 */ /* 0x000fe20000000000 */
[----:B------:R-:W-:Y:S01]  /*3ba0*/  IMAD.MOV.U32 R0, RZ, RZ, R80 ;  /* 0x000000ffff007224 */ /* 0x000fe200078e0050 */
[----:B------:R-:W-:Y:S01]  /*3bb0*/  PRMT R210, R210, 0x5410, R3 ;  /* 0x00005410d2d27816 */ /* 0x000fe20000000003 */
[----:B------:R-:W-:-:S05]  /*3bc0*/  IMAD.MOV.U32 R3, RZ, RZ, R81 ;  /* 0x000000ffff037224 */ /* 0x000fca00078e0051 */
        /* <DEDUP_REMOVED lines=36> */
[----:B------:R-:W-:-:S04]  /*3e10*/  PRMT R145, R3, 0x7610, R145 ;  /* 0x0000761003917816 */ /* 0x000fc80000000091 */
        /* <DEDUP_REMOVED lines=13> */
.L_x_1471:
[----:B------:R-:W-:Y:S01]  /*3ef0*/  IMAD R3, R16, 0x8, R2 ;  /* 0x0000000810037824 */ /* 0x000fe200078e0202 */
[----:B------:R-:W-:Y:S01]  /*3f00*/  SHF.L.U32 R0, R167, 0x1f, RZ ;  /* 0x0000001fa7007819 */ /* 0x000fe200000006ff */
[----:B------:R-:W-:Y:S03]  /*3f10*/  BSSY B1, `(.L_x_1472) ;  /* 0x0000003000017945 */ /* 0x000fe60003800000 */
[----:B------:R-:W0:Y:S02]  /*3f20*/  SYNCS.PHASECHK.TRANS64.TRYWAIT P5, [R3+URZ+0x2a890], R0 ;  /* 0x02a89000030075a7 */ /* 0x000e2400080a017f */
[----:B0-----:R-:W-:Y:S05]  /*3f30*/  @!P5 BRA `(.L_x_1473) ;  /* 0x0000026400b8d947 */ /* 0x001fea0003800000 */
.L_x_1920:
[----:B------:R-:W-:Y:S05]  /*3f40*/  BSYNC B1 ;  /* 0x0000000000017941 */ /* 0x000fea0003800000 */
.L_x_1472:
        /* <DEDUP_REMOVED lines=22> */
[----:B------:R-:W-:Y:S02]  /*40b0*/  IMAD.MOV.U32 R127, RZ, RZ, R31 ;  /* 0x000000ffff7f7224 */ /* 0x000fe400078e001f */
[----:B------:R-:W-:Y:S02]  /*40c0*/  HADD2.F32 R130, -RZ, R124.H0_H0 ;  /* 0x2000007cff827230 */ /* 0x000fe40000004100 */
[----:B------:R-:W-:Y:S01]  /*40d0*/  IMAD.MOV.U32 R151, RZ, RZ, R28 ;  /* 0x000000ffff977224 */ /* 0x000fe200078e001c */
[----:B------:R-:W-:Y:S01]  /*40e0*/  F2FP.F16.F32.PACK_AB R29, R125, R29 ;  /* 0x0000001d7d1d723e */ /* 0x000fe200000000ff */
[--C-:B------:R-:W-:Y:S02]  /*40f0*/  HADD2.F32 R31, -RZ, R127.reuse.H1_H1 ;  /* 0x3000007fff1f7230 */ /* 0x100fe40000004100 */
[----:B------:R-:W-:-:S02]  /*4100*/  HADD2.F32 R127, -RZ, R127.H0_H0 ;  /* 0x2000007fff7f7230 */ /* 0x000fc40000004100 */
[--C-:B------:R-:W-:Y:S02]  /*4110*/  HADD2.F32 R28, -RZ, R151.reuse.H1_H1 ;  /* 0x30000097ff1c7230 */ /* 0x100fe40000004100 */
        /* <DEDUP_REMOVED lines=22> */
.L_x_1479:
[----:B------:R-:W-:Y:S05]  /*4280*/  BSYNC B3 ;  /* 0x0000000000037941 */ /* 0x000fea0003800000 */
.L_x_1478:
[----:B--2---:R1:W-:Y:S02]  /*4290*/  STG.E.128 desc[UR46][R40.64], R28 ;  /* 0x0000001c28007986 */ /* 0x0043e4000c101d2e */
.L_x_1477:
[----:B------:R-:W-:Y:S05]  /*42a0*/  BSYNC B2 ;  /* 0x0000000000027941 */ /* 0x000fea0003800000 */
.L_x_1476:
        /* <DEDUP_REMOVED lines=50> */
.L_x_1483:
[----:B------:R-:W-:Y:S05]  /*45d0*/  BSYNC B3 ;  /* 0x0000000000037941 */ /* 0x000fea0003800000 */
.L_x_1482:
[----:B--2---:R2:W-:Y:S02]  /*45e0*/  STG.E.128 desc[UR46][R40.64+0x40], R28 ;  /* 0x0000401c28007986 */ /* 0x0045e4000c101d2e */
.L_x_1481:
[----:B------:R-:W-:Y:S05]  /*45f0*/  BSYNC B2 ;  /* 0x0000000000027941 */ /* 0x000fea0003800000 */
.L_x_1480:
        /* <DEDUP_REMOVED lines=19> */
[----:B------:R-:W-:Y:S01]  /*4730*/  FFMA.FTZ R75, R83, R82, -R75 ;  /* 0x00000052534b7223 */ /* 0x000fe2000001084b */
[----:B------:R-:W-:Y:S01]  /*4740*/  MOV R83, R28 ;  /* 0x0000001c00537202 */ /* 0x000fe20000000f00 */
[----:B------:R-:W-:Y:S01]  /*4750*/  FFMA.FTZ R29, R81, R82, R29 ;  /* 0x00000052511d7223 */ /* 0x000fe2000001001d */
[----:B------:R-:W-:Y:S02]  /*4760*/  IMAD.MOV.U32 R81, RZ, RZ, R31 ;  /* 0x000000ffff517224 */ /* 0x000fe400078e001f */
[----:B------:R-:W-:Y:S02]  /*4770*/  HADD2.F32 R82, -RZ, R74.H0_H0 ;  /* 0x2000004aff527230 */ /* 0x000fe40000004100 */
[----:B------:R-:W-:Y:S01]  /*4780*/  HADD2.F32 R28, -RZ, R83.H1_H1 ;  /* 0x30000053ff1c7230 */ /* 0x000fe20000004100 */
[----:B------:R-:W-:Y:S01]  /*4790*/  F2FP.F16.F32.PACK_AB R29, R29, R75 ;  /* 0x0000004b1d1d723e */ /* 0x000fe200000000ff */
[--C-:B------:R-:W-:Y:S02]  /*47a0*/  HADD2.F32 R31, -RZ, R81.reuse.H1_H1 ;  /* 0x30000051ff1f7230 */ /* 0x100fe40000004100 */
[----:B------:R-:W-:-:S02]  /*47b0*/  HADD2.F32 R81, -RZ, R81.H0_H0 ;  /* 0x20000051ff517230 */ /* 0x000fc40000004100 */
        /* <DEDUP_REMOVED lines=22> */
.L_x_1487:
[----:B------:R-:W-:Y:S05]  /*4920*/  BSYNC B3 ;  /* 0x0000000000037941 */ /* 0x000fea0003800000 */
.L_x_1486:
[----:B--2---:R3:W-:Y:S02]  /*4930*/  STG.E.128 desc[UR46][R40.64+0x80], R28 ;  /* 0x0000801c28007986 */ /* 0x0047e4000c101d2e */
.L_x_1485:
[----:B------:R-:W-:Y:S05]  /*4940*/  BSYNC B2 ;  /* 0x0000000000027941 */ /* 0x000fea0003800000 */
.L_x_1484:
        /* <DEDUP_REMOVED lines=9> */
[----:B------:R-:W-:Y:S01]  /*49e0*/  SHF.R.U64 R70, R70, 0x10, R71 ;  /* 0x0000001046467819 */ /* 0x000fe20000001247 */
[----:B------:R-:W-:Y:S02]  /*49f0*/  HADD2.F32 R80, -RZ, R210.H1_H1 ;  /* 0x300000d2ff507230 */ /* 0x000fe40000004100 */
        /* <DEDUP_REMOVED lines=9> */
[----:B------:R-:W-:Y:S01]  /*4a90*/  SHF.R.U32.HI R70, RZ, 0x10, R71 ;  /* 0x00000010ff467819 */ /* 0x000fe20000011647 */
[----:B------:R-:W-:Y:S02]  /*4aa0*/  IMAD.MOV.U32 R71, RZ, RZ, R28 ;  /* 0x000000ffff477224 */ /* 0x000fe400078e001c */
[----:B------:R-:W-:Y:S01]  /*4ab0*/  IMAD.MOV.U32 R28, RZ, RZ, R31 ;  /* 0x000000ffff1c7224 */ /* 0x000fe200078e001f */
[----:B------:R-:W-:Y:S01]  /*4ac0*/  F2FP.F16.F32.PACK_AB R74, R75, R74 ;  /* 0x0000004a4b4a723e */ /* 0x000fe200000000ff */
[----:B------:R-:W-:Y:S02]  /*4ad0*/  HADD2.F32 R31, -RZ, R72.H0_H0 ;  /* 0x20000048ff1f7230 */ /* 0x000fe40000004100 */
[----:B------:R-:W-:-:S02]  /*4ae0*/  HADD2.F32 R70, -RZ, R70.H0_H0 ;  /* 0x20000046ff467230 */ /* 0x000fc40000004100 */
        /* <DEDUP_REMOVED lines=15> */
[--C-:B------:R-:W-:Y:S02]  /*4be0*/  HADD2.F32 R72, -RZ, R70.reuse.H0_H0 ;  /* 0x20000046ff487230 */ /* 0x100fe40000004100 */
[----:B------:R-:W-:Y:S02]  /*4bf0*/  HADD2.F32 R70, -RZ, R70.H1_H1 ;  /* 0x30000046ff467230 */ /* 0x000fe40000004100 */
[----:B------:R-:W-:Y:S01]  /*4c00*/  HADD2.F32 R71, -RZ, R210.H0_H0 ;  /* 0x200000d2ff477230 */ /* 0x000fe20000004100 */
[----:B------:R-:W-:Y:S02]  /*4c10*/  F2FP.F16.F32.PACK_AB R30, R30, R31 ;  /* 0x0000001f1e1e723e */ /* 0x000fe400000000ff */
[-C--:B------:R-:W-:Y:S01]  /*4c20*/  FMUL.FTZ R73, R70, R80.reuse ;  /* 0x0000005046497220 */ /* 0x080fe20000410000 */
[----:B------:R-:W-:-:S03]  /*4c30*/  FMUL.FTZ R80, R72, R80 ;  /* 0x0000005048507220 */ /* 0x000fc60000410000 */
[-C--:B------:R-:W-:Y:S01]  /*4c40*/  FFMA.FTZ R73, R72, R71.reuse, -R73 ;  /* 0x0000004748497223 */ /* 0x080fe20000010849 */
[----:B------:R-:W-:Y:S01]  /*4c50*/  FFMA.FTZ R80, R70, R71, R80 ;  /* 0x0000004746507223 */ /* 0x000fe20000010050 */
[----:B------:R-:W-:Y:S01]  /*4c60*/  F2FP.F16.F32.PACK_AB R70, R29, R28 ;  /* 0x0000001c1d46723e */ /* 0x000fe200000000ff */
[----:B------:R-:W-:Y:S02]  /*4c70*/  IMAD.MOV.U32 R28, RZ, RZ, R30 ;  /* 0x000000ffff1c7224 */ /* 0x000fe400078e001e */
[----:B------:R-:W-:Y:S01]  /*4c80*/  IMAD.MOV.U32 R29, RZ, RZ, R74 ;  /* 0x000000ffff1d7224 */ /* 0x000fe200078e004a */
[----:B------:R-:W-:Y:S01]  /*4c90*/  F2FP.F16.F32.PACK_AB R73, R80, R73 ;  /* 0x000000495049723e */ /* 0x000fe200000000ff */
[----:B------:R-:W-:-:S04]  /*4ca0*/  IMAD.MOV.U32 R31, RZ, RZ, R70 ;  /* 0x000000ffff1f7224 */ /* 0x000fc800078e0046 */
[----:B------:R-:W-:-:S07]  /*4cb0*/  IMAD.MOV.U32 R30, RZ, RZ, R73 ;  /* 0x000000ffff1e7224 */ /* 0x000fce00078e0049 */
.L_x_1491:
[----:B------:R-:W-:Y:S05]  /*4cc0*/  BSYNC B3 ;  /* 0x0000000000037941 */ /* 0x000fea0003800000 */
.L_x_1490:
[----:B--2---:R4:W-:Y:S02]  /*4cd0*/  STG.E.128 desc[UR46][R40.64+0xc0], R28 ;  /* 0x0000c01c28007986 */ /* 0x0049e4000c101d2e */
.L_x_1489:
[----:B------:R-:W-:Y:S05]  /*4ce0*/  BSYNC B2 ;  /* 0x0000000000027941 */ /* 0x000fea0003800000 */
.L_x_1488:
        /* <DEDUP_REMOVED lines=47> */
[----:B------:R-:W-:Y:S02]  /*4fe0*/  IMAD.MOV.U32 R28, RZ, RZ, R31 ;  /* 0x000000ffff1c7224 */ /* 0x000fe400078e001f */
[----:B------:R-:W-:Y:S02]  /*4ff0*/  IMAD.MOV.U32 R31, RZ, RZ, R67 ;  /* 0x000000ffff1f7224 */ /* 0x000fe400078e0043 */
[----:B------:R-:W-:Y:S02]  /*5000*/  F2FP.F16.F32.PACK_AB R180, R180, R29 ;  /* 0x0000001db4b4723e */ /* 0x000fe400000000ff */
[----:B------:R-:W-:-:S03]  /*5010*/  MOV R29, R70 ;  /* 0x00000046001d7202 */ /* 0x000fc60000000f00 */
[----:B------:R-:W-:-:S07]  /*5020*/  IMAD.MOV.U32 R30, RZ, RZ, R180 ;  /* 0x000000ffff1e7224 */ /* 0x000fce00078e00b4 */
.L_x_1495:
[----:B------:R-:W-:Y:S05]  /*5030*/  BSYNC B3 ;  /* 0x0000000000037941 */ /* 0x000fea0003800000 */
.L_x_1494:
[----:B--2---:R1:W-:Y:S02]  /*5040*/  STG.E.128 desc[UR46][R40.64+0x100], R28 ;  /* 0x0001001c28007986 */ /* 0x0043e4000c101d2e */
.L_x_1493:
[----:B------:R-:W-:Y:S05]  /*5050*/  BSYNC B2 ;  /* 0x0000000000027941 */ /* 0x000fea0003800000 */
.L_x_1492:
[----:B------:R-:W-:-:S13]  /*5060*/  ISETP.NE.AND P3, PT, R6, RZ, PT ;  /* 0x000000ff0600720c */ /* 0x000fda0003f65270 */
[----:B------:R-:W-:Y:S05]  /*5070*/  @!P3 BRA `(.L_x_1475) ;  /* 0x0000000000d0b947 */ /* 0x000fea0003800000 */
[----:B-1234-:R1:W2:Y:S01]  /*5080*/  LDS.128 R28, [R38+0x6000] ;  /* 0x00600000261c7984 */ /* 0x01e2a20000000c00 */
        /* <DEDUP_REMOVED lines=17> */
[----:B------:R-:W-:Y:S01]  /*51a0*/  IMAD.MOV.U32 R29, RZ, RZ, R31 ;  /* 0x000000ffff1d7224 */ /* 0x000fe200078e001f */
[----:B------:R-:W-:Y:S01]  /*51b0*/  SHF.R.U32.HI R62, RZ, 0x10, R63 ;  /* 0x00000010ff3e7819 */ /* 0x000fe2000001163f */
[----:B------:R-:W-:-:S02]  /*51c0*/  HADD2.F32 R65, -RZ, R157.H1_H1 ;  /* 0x3000009dff417230 */ /* 0x000fc40000004100 */
[----:B------:R-:W-:Y:S01]  /*51d0*/  HADD2.F32 R64, -RZ, R64.H0_H0 ;  /* 0x20000040ff407230 */ /* 0x000fe20000004100 */
[----:B------:R-:W-:Y:S01]  /*51e0*/  F2FP.F16.F32.PACK_AB R66, R67, R66 ;  /* 0x000000424342723e */ /* 0x000fe200000000ff */
[--C-:B------:R-:W-:Y:S02]  /*51f0*/  HADD2.F32 R31, -RZ, R29.reuse.H1_H1 ;  /* 0x3000001dff1f7230 */ /* 0x100fe40000004100 */
[----:B------:R-:W-:Y:S02]  /*5200*/  HADD2.F32 R29, -RZ, R29.H0_H0 ;  /* 0x2000001dff1d7230 */ /* 0x000fe40000004100 */
[----:B------:R-:W-:Y:S02]  /*5210*/  HADD2.F32 R62, -RZ, R62.H0_H0 ;  /* 0x2000003eff3e7230 */ /* 0x000fe40000004100 */
[-C--:B------:R-:W-:Y:S01]  /*5220*/  FMUL.FTZ R63, R31, R64.reuse ;  /* 0x000000401f3f7220 */ /* 0x080fe20000410000 */
[----:B------:R-:W-:Y:S02]  /*5230*/  HADD2.F32 R157, -RZ, R157.H0_H0 ;  /* 0x2000009dff9d7230 */ /* 0x000fe40000004100 */
[C---:B------:R-:W-:Y:S01]  /*5240*/  FMUL.FTZ R64, R29.reuse, R64 ;  /* 0x000000401d407220 */ /* 0x040fe20000410000 */
[----:B------:R-:W-:Y:S01]  /*5250*/  FFMA.FTZ R63, R29, R62, -R63 ;  /* 0x0000003e1d3f7223 */ /* 0x000fe2000001083f */
[----:B------:R-:W-:-:S02]  /*5260*/  HADD2.F32 R29, -RZ, R28.H1_H1 ;  /* 0x3000001cff1d7230 */ /* 0x000fc40000004100 */
[----:B------:R-:W-:Y:S01]  /*5270*/  FFMA.FTZ R64, R31, R62, R64 ;  /* 0x0000003e1f407223 */ /* 0x000fe20000010040 */
[----:B------:R-:W-:Y:S02]  /*5280*/  HADD2.F32 R31, -RZ, R156.H1_H1 ;  /* 0x3000009cff1f7230 */ /* 0x000fe40000004100 */
[----:B------:R-:W-:Y:S02]  /*5290*/  HADD2.F32 R28, -RZ, R28.H0_H0 ;  /* 0x2000001cff1c7230 */ /* 0x000fe40000004100 */
[----:B------:R-:W-:Y:S01]  /*52a0*/  FMUL.FTZ R68, R29, R65 ;  /* 0x000000411d447220 */ /* 0x000fe20000410000 */
[----:B------:R-:W-:Y:S01]  /*52b0*/  HADD2.F32 R62, -RZ, R158.H0_H0 ;  /* 0x2000009eff3e7230 */ /* 0x000fe20000004100 */
[----:B------:R-:W-:Y:S01]  /*52c0*/  F2FP.F16.F32.PACK_AB R63, R64, R63 ;  /* 0x0000003f403f723e */ /* 0x000fe200000000ff */
[C---:B------:R-:W-:Y:S01]  /*52d0*/  FMUL.FTZ R65, R28.reuse, R65 ;  /* 0x000000411c417220 */ /* 0x040fe20000410000 */
[-C--:B------:R-:W-:Y:S02]  /*52e0*/  FFMA.FTZ R68, R28, R31.reuse, -R68 ;  /* 0x0000001f1c447223 */ /* 0x080fe40000010844 */
[-C--:B------:R-:W-:Y:S01]  /*52f0*/  FMUL.FTZ R28, R69, R62.reuse ;  /* 0x0000003e451c7220 */ /* 0x080fe20000410000 */
[----:B------:R-:W-:Y:S01]  /*5300*/  FMUL.FTZ R62, R30, R62 ;  /* 0x0000003e1e3e7220 */ /* 0x000fe20000410000 */
[----:B------:R-:W-:Y:S01]  /*5310*/  FFMA.FTZ R65, R29, R31, R65 ;  /* 0x0000001f1d417223 */ /* 0x000fe20000010041 */
[----:B------:R-:W-:-:S02]  /*5320*/  IMAD.MOV.U32 R29, RZ, RZ, R66 ;  /* 0x000000ffff1d7224 */ /* 0x000fc400078e0042 */
[-C--:B------:R-:W-:Y:S01]  /*5330*/  FFMA.FTZ R28, R30, R157.reuse, -R28 ;  /* 0x0000009d1e1c7223 */ /* 0x080fe2000001081c */
[----:B------:R-:W-:Y:S01]  /*5340*/  FFMA.FTZ R62, R69, R157, R62 ;  /* 0x0000009d453e7223 */ /* 0x000fe2000001003e */
[----:B------:R-:W-:Y:S01]  /*5350*/  IMAD.MOV.U32 R31, RZ, RZ, R63 ;  /* 0x000000ffff1f7224 */ /* 0x000fe200078e003f */
[----:B------:R-:W-:-:S03]  /*5360*/  F2FP.F16.F32.PACK_AB R65, R65, R68 ;  /* 0x000000444141723e */ /* 0x000fc600000000ff */
[----:B------:R-:W-:Y:S02]  /*5370*/  F2FP.F16.F32.PACK_AB R62, R62, R28 ;  /* 0x0000001c3e3e723e */ /* 0x000fe400000000ff */
[----:B------:R-:W-:-:S03]  /*5380*/  IMAD.MOV.U32 R28, RZ, RZ, R65 ;  /* 0x000000ffff1c7224 */ /* 0x000fc600078e0041 */
[----:B------:R-:W-:-:S07]  /*5390*/  IMAD.MOV.U32 R30, RZ, RZ, R62 ;  /* 0x000000ffff1e7224 */ /* 0x000fce00078e003e */
.L_x_1497:
[----:B------:R-:W-:Y:S05]  /*53a0*/  BSYNC B2 ;  /* 0x0000000000027941 */ /* 0x000fea0003800000 */
.L_x_1496:
[----:B--2---:R1:W-:Y:S02]  /*53b0*/  STG.E.128 desc[UR46][R40.64+0x140], R28 ;  /* 0x0001401c28007986 */ /* 0x0043e4000c101d2e */
.L_x_1475:
[----:B------:R-:W-:Y:S05]  /*53c0*/  BSYNC B1 ;  /* 0x0000000000017941 */ /* 0x000fea0003800000 */
.L_x_1474:
        /* <DEDUP_REMOVED lines=27> */
[-C--:B------:R-:W-:Y:S01]  /*5580*/  FFMA.FTZ R41, R31, R62.reuse, -R41 ;  /* 0x0000003e1f297223 */ /* 0x080fe20000010829 */
[----:B------:R-:W-:Y:S02]  /*5590*/  HADD2.F32 R31, -RZ, R206.H0_H0 ;  /* 0x200000ceff1f7230 */ /* 0x000fe40000004100 */
        /* <DEDUP_REMOVED lines=18> */
[----:B------:R-:W-:Y:S01]  /*56c0*/  F2FP.F16.F32.PACK_AB R30, R206, R31 ;  /* 0x0000001fce1e723e */ /* 0x000fe200000000ff */
[----:B------:R-:W-:-:S07]  /*56d0*/  IMAD.MOV.U32 R31, RZ, RZ, R41 ;  /* 0x000000ffff1f7224 */ /* 0x000fce00078e0029 */
.L_x_1502:
[----:B------:R-:W-:Y:S05]  /*56e0*/  BSYNC B2 ;  /* 0x0000000000027941 */ /* 0x000fea0003800000 */
.L_x_1501:
[----:B--2---:R1:W-:Y:S02]  /*56f0*/  STG.E.128 desc[UR46][R36.64], R28 ;  /* 0x0000001c24007986 */ /* 0x0043e4000c101d2e */
.L_x_1500:
[----:B------:R-:W-:Y:S05]  /*5700*/  BSYNC B1 ;  /* 0x0000000000017941 */ /* 0x000fea0003800000 */
.L_x_1499:
        /* <DEDUP_REMOVED lines=13> */
[----:B------:R-:W-:Y:S02]  /*57e0*/  HADD2.F32 R56, -RZ, R56.H0_H0 ;  /* 0x20000038ff387230 */ /* 0x000fe40000004100 */
[--C-:B------:R-:W-:Y:S02]  /*57f0*/  HADD2.F32 R55, -RZ, R29.reuse.H1_H1 ;  /* 0x3000001dff377230 */ /* 0x100fe40000004100 */
[----:B------:R-:W-:-:S02]  /*5800*/  HADD2.F32 R29, -RZ, R29.H0_H0 ;  /* 0x2000001dff1d7230 */ /* 0x000fc40000004100 */
[-C--:B------:R-:W-:Y:S01]  /*5810*/  FMUL.FTZ R60, R57, R56.reuse ;  /* 0x00000038393c7220 */ /* 0x080fe20000410000 */
[----:B------:R-:W-:Y:S02]  /*5820*/  HADD2.F32 R31, -RZ, R31.H0_H0 ;  /* 0x2000001fff1f7230 */ /* 0x000fe40000004100 */
[----:B------:R-:W-:Y:S02]  /*5830*/  HADD2.F32 R40, -RZ, R40.H0_H0 ;  /* 0x20000028ff287230 */ /* 0x000fe40000004100 */
[-C--:B------:R-:W-:Y:S01]  /*5840*/  FMUL.FTZ R62, R29, R41.reuse ;  /* 0x000000291d3e7220 */ /* 0x080fe20000410000 */
[----:B------:R-:W-:Y:S02]  /*5850*/  HADD2.F32 R58, -RZ, R54.H0_H0 ;  /* 0x20000036ff3a7230 */ /* 0x000fe40000004100 */
[----:B------:R-:W-:Y:S01]  /*5860*/  FMUL.FTZ R54, R55, R41 ;  /* 0x0000002937367220 */ /* 0x000fe20000410000 */
[----:B------:R-:W-:Y:S01]  /*5870*/  FMUL.FTZ R56, R31, R56 ;  /* 0x000000381f387220 */ /* 0x000fe20000410000 */
[----:B------:R-:W-:Y:S01]  /*5880*/  FFMA.FTZ R55, R55, R40, R62 ;  /* 0x0000002837377223 */ /* 0x000fe2000001003e */
[----:B------:R-:W-:-:S02]  /*5890*/  HADD2.F32 R41, -RZ, R156.H0_H0 ;  /* 0x2000009cff297230 */ /* 0x000fc40000004100 */
[----:B------:R-:W-:Y:S01]  /*58a0*/  FFMA.FTZ R54, R29, R40, -R54 ;  /* 0x000000281d367223 */ /* 0x000fe20000010836 */
[-C--:B------:R-:W-:Y:S01]  /*58b0*/  FFMA.FTZ R57, R57, R58.reuse, R56 ;  /* 0x0000003a39397223 */ /* 0x080fe20000010038 */
[--C-:B------:R-:W-:Y:S02]  /*58c0*/  HADD2.F32 R40, -RZ, R28.reuse.H1_H1 ;  /* 0x3000001cff287230 */ /* 0x100fe40000004100 */
[----:B------:R-:W-:Y:S01]  /*58d0*/  FFMA.FTZ R60, R31, R58, -R60 ;  /* 0x0000003a1f3c7223 */ /* 0x000fe2000001083c */
[----:B------:R-:W-:Y:S02]  /*58e0*/  HADD2.F32 R56, -RZ, R28.H0_H0 ;  /* 0x2000001cff387230 */ /* 0x000fe40000004100 */
[----:B------:R-:W-:Y:S02]  /*58f0*/  HADD2.F32 R31, -RZ, R158.H1_H1 ;  /* 0x3000009eff1f7230 */ /* 0x000fe40000004100 */
[----:B------:R-:W-:Y:S01]  /*5900*/  FMUL.FTZ R59, R40, R41 ;  /* 0x00000029283b7220 */ /* 0x000fe20000410000 */
[----:B------:R-:W-:-:S02]  /*5910*/  HADD2.F32 R28, -RZ, R30.H1_H1 ;  /* 0x3000001eff1c7230 */ /* 0x000fc40000004100 */
[----:B------:R-:W-:Y:S01]  /*5920*/  FMUL.FTZ R61, R56, R41 ;  /* 0x00000029383d7220 */ /* 0x000fe20000410000 */
[--C-:B------:R-:W-:Y:S02]  /*5930*/  HADD2.F32 R29, -RZ, R153.reuse.H0_H0 ;  /* 0x20000099ff1d7230 */ /* 0x100fe40000004100 */
[----:B------:R-:W-:Y:S02]  /*5940*/  HADD2.F32 R30, -RZ, R30.H0_H0 ;  /* 0x2000001eff1e7230 */ /* 0x000fe40000004100 */
[----:B------:R-:W-:Y:S01]  /*5950*/  FMUL.FTZ R41, R28, R31 ;  /* 0x0000001f1c297220 */ /* 0x000fe20000410000 */
[----:B------:R-:W-:Y:S02]  /*5960*/  HADD2.F32 R153, -RZ, R153.H1_H1 ;  /* 0x30000099ff997230 */ /* 0x000fe40000004100 */
[-C--:B------:R-:W-:Y:S01]  /*5970*/  FFMA.FTZ R56, R56, R29.reuse, -R59 ;  /* 0x0000001d38387223 */ /* 0x080fe2000001083b */
[----:B------:R-:W-:Y:S01]  /*5980*/  FFMA.FTZ R61, R40, R29, R61 ;  /* 0x0000001d283d7223 */ /* 0x000fe2000001003d */
[C---:B------:R-:W-:Y:S01]  /*5990*/  FMUL.FTZ R31, R30.reuse, R31 ;  /* 0x0000001f1e1f7220 */ /* 0x040fe20000410000 */
[----:B------:R-:W-:Y:S01]  /*59a0*/  F2FP.F16.F32.PACK_AB R29, R55, R54 ;  /* 0x00000036371d723e */ /* 0x000fe200000000ff */
[----:B------:R-:W-:-:S02]  /*59b0*/  FFMA.FTZ R41, R30, R153, -R41 ;  /* 0x000000991e297223 */ /* 0x000fc40000010829 */
[----:B------:R-:W-:Y:S01]  /*59c0*/  FFMA.FTZ R28, R28, R153, R31 ;  /* 0x000000991c1c7223 */ /* 0x000fe2000001001f */
[----:B------:R-:W-:Y:S02]  /*59d0*/  F2FP.F16.F32.PACK_AB R56, R61, R56 ;  /* 0x000000383d38723e */ /* 0x000fe400000000ff */
[----:B------:R-:W-:Y:S02]  /*59e0*/  F2FP.F16.F32.PACK_AB R31, R57, R60 ;  /* 0x0000003c391f723e */ /* 0x000fe400000000ff */
[----:B------:R-:W-:Y:S01]  /*59f0*/  F2FP.F16.F32.PACK_AB R30, R28, R41 ;  /* 0x000000291c1e723e */ /* 0x000fe200000000ff */
[----:B------:R-:W-:-:S07]  /*5a00*/  IMAD.MOV.U32 R28, RZ, RZ, R56 ;  /* 0x000000ffff1c7224 */ /* 0x000fce00078e0038 */
.L_x_1506:
[----:B------:R-:W-:Y:S05]  /*5a10*/  BSYNC B2 ;  /* 0x0000000000027941 */ /* 0x000fea0003800000 */
.L_x_1505:
[----:B--2---:R1:W-:Y:S02]  /*5a20*/  STG.E.128 desc[UR46][R36.64+0x40], R28 ;  /* 0x0000401c24007986 */ /* 0x0043e4000c101d2e */
.L_x_1504:
[----:B------:R-:W-:Y:S05]  /*5a30*/  BSYNC B1 ;  /* 0x0000000000017941 */ /* 0x000fea0003800000 */
.L_x_1503:
        /* <DEDUP_REMOVED lines=8> */
[--C-:B--2---:R-:W-:Y:S01]  /*5ac0*/  HADD2.F32 R41, -RZ, R31.reuse.H1_H1 ;  /* 0x3000001fff297230 */ /* 0x104fe20000004100 */
[--C-:B------:R-:W-:Y:S01]  /*5ad0*/  SHF.R.U64 R52, R52, 0x10, R53.reuse ;  /* 0x0000001034347819 */ /* 0x100fe20000001235 */
[----:B------:R-:W-:Y:S01]  /*5ae0*/  HADD2.F32 R31, -RZ, R31.H0_H0 ;  /* 0x2000001fff1f7230 */ /* 0x000fe20000004100 */
[----:B------:R-:W-:Y:S02]  /*5af0*/  SHF.R.U32.HI R54, RZ, 0x10, R53 ;  /* 0x00000010ff367819 */ /* 0x000fe40000011635 */
[----:B------:R-:W-:Y:S01]  /*5b00*/  SHF.R.U32.HI R50, RZ, 0x10, R51 ;  /* 0x00000010ff327819 */ /* 0x000fe20000011633 */
[----:B------:R-:W-:Y:S02]  /*5b10*/  HADD2.F32 R51, -RZ, R40.H0_H0 ;  /* 0x20000028ff337230 */ /* 0x000fe40000004100 */
[----:B------:R-:W-:Y:S02]  /*5b20*/  HADD2.F32 R40, -RZ, R29.H1_H1 ;  /* 0x3000001dff287230 */ /* 0x000fe40000004100 */
[----:B------:R-:W-:-:S02]  /*5b30*/  HADD2.F32 R52, -RZ, R52.H0_H0 ;  /* 0x20000034ff347230 */ /* 0x000fc40000004100 */
[----:B------:R-:W-:Y:S02]  /*5b40*/  HADD2.F32 R29, -RZ, R29.H0_H0 ;  /* 0x2000001dff1d7230 */ /* 0x000fe40000004100 */
[----:B------:R-:W-:Y:S02]  /*5b50*/  HADD2.F32 R54, -RZ, R54.H0_H0 ;  /* 0x20000036ff367230 */ /* 0x000fe40000004100 */
[CC--:B------:R-:W-:Y:S01]  /*5b60*/  FMUL.FTZ R56, R40.reuse, R52.reuse ;  /* 0x0000003428387220 */ /* 0x0c0fe20000410000 */
[----:B------:R-:W-:Y:S02]  /*5b70*/  HADD2.F32 R50, -RZ, R50.H0_H0 ;  /* 0x20000032ff327230 */ /* 0x000fe40000004100 */
[----:B------:R-:W-:Y:S01]  /*5b80*/  FMUL.FTZ R53, R29, R52 ;  /* 0x000000341d357220 */ /* 0x000fe20000410000 */
[-C--:B------:R-:W-:Y:S01]  /*5b90*/  FMUL.FTZ R52, R41, R54.reuse ;  /* 0x0000003629347220 */ /* 0x080fe20000410000 */
        /* <DEDUP_REMOVED lines=17> */
[----:B------:R-:W-:Y:S02]  /*5cb0*/  HADD2.F32 R53, -RZ, R146.H0_H0 ;  /* 0x20000092ff357230 */ /* 0x000fe40000004100 */
[----:B------:R-:W-:Y:S01]  /*5cc0*/  FMUL.FTZ R154, R30, R154 ;  /* 0x0000009a1e9a7220 */ /* 0x000fe20000410000 */
[-C--:B------:R-:W-:Y:S01]  /*5cd0*/  FFMA.FTZ R55, R28, R52.reuse, -R55 ;  /* 0x000000341c377223 */ /* 0x080fe20000010837 */
[----:B------:R-:W-:Y:S01]  /*5ce0*/  FFMA.FTZ R54, R41, R52, R54 ;  /* 0x0000003429367223 */ /* 0x000fe20000010036 */
[-C--:B------:R-:W-:Y:S01]  /*5cf0*/  FFMA.FTZ R57, R30, R53.reuse, -R57 ;  /* 0x000000351e397223 */ /* 0x080fe20000010839 */
[----:B------:R-:W-:-:S03]  /*5d00*/  FFMA.FTZ R154, R51, R53, R154 ;  /* 0x00000035339a7223 */ /* 0x000fc6000001009a */
[----:B------:R-:W-:Y:S02]  /*5d10*/  F2FP.F16.F32.PACK_AB R28, R54, R55 ;  /* 0x00000037361c723e */ /* 0x000fe400000000ff */
[----:B------:R-:W-:-:S07]  /*5d20*/  F2FP.F16.F32.PACK_AB R30, R154, R57 ;  /* 0x000000399a1e723e */ /* 0x000fce00000000ff */
.L_x_1510:
[----:B------:R-:W-:Y:S05]  /*5d30*/  BSYNC B2 ;  /* 0x0000000000027941 */ /* 0x000fea0003800000 */
.L_x_1509:
[----:B--2---:R1:W-:Y:S02]  /*5d40*/  STG.E.128 desc[UR46][R36.64+0x80], R28 ;  /* 0x0000801c24007986 */ /* 0x0043e4000c101d2e */
.L_x_1508:
[----:B------:R-:W-:Y:S05]  /*5d50*/  BSYNC B1 ;  /* 0x0000000000017941 */ /* 0x000fea0003800000 */
.L_x_1507:
        /* <DEDUP_REMOVED lines=10> */
[----:B------:R-:W-:Y:S01]  /*5e00*/  HADD2.F32 R31, -RZ, R29.H1_H1 ;  /* 0x3000001dff1f7230 */ /* 0x000fe20000004100 */
[--C-:B------:R-:W-:Y:S01]  /*5e10*/  SHF.R.U64 R47, R48, 0x10, R49.reuse ;  /* 0x00000010302f7819 */ /* 0x100fe20000001231 */
[----:B------:R-:W-:Y:S01]  /*5e20*/  HADD2.F32 R46, -RZ, R46.H0_H0 ;  /* 0x2000002eff2e7230 */ /* 0x000fe20000004100 */
[----:B------:R-:W-:Y:S01]  /*5e30*/  SHF.R.U32.HI R50, RZ, 0x10, R49 ;  /* 0x00000010ff327819 */ /* 0x000fe20000011631 */
[----:B------:R-:W-:Y:S01]  /*5e40*/  HADD2.F32 R48, -RZ, R51.H0_H0 ;  /* 0x20000033ff307230 */ /* 0x000fe20000004100 */
[----:B------:R-:W-:Y:S01]  /*5e50*/  MOV R40, R28 ;  /* 0x0000001c00287202 */ /* 0x000fe20000000f00 */
[----:B------:R-:W-:Y:S02]  /*5e60*/  HADD2.F32 R28, -RZ, R29.H0_H0 ;  /* 0x2000001dff1c7230 */ /* 0x000fe40000004100 */
[----:B------:R-:W-:-:S02]  /*5e70*/  HADD2.F32 R47, -RZ, R47.H0_H0 ;  /* 0x2000002fff2f7230 */ /* 0x000fc40000004100 */
[----:B------:R-:W-:Y:S02]  /*5e80*/  HADD2.F32 R50, -RZ, R50.H0_H0 ;  /* 0x20000032ff327230 */ /* 0x000fe40000004100 */
[--C-:B------:R-:W-:Y:S02]  /*5e90*/  HADD2.F32 R29, -RZ, R41.reuse.H1_H1 ;  /* 0x30000029ff1d7230 */ /* 0x100fe40000004100 */
[-C--:B------:R-:W-:Y:S01]  /*5ea0*/  FMUL.FTZ R49, R31, R47.reuse ;  /* 0x0000002f1f317220 */ /* 0x080fe20000410000 */
[----:B------:R-:W-:Y:S02]  /*5eb0*/  HADD2.F32 R41, -RZ, R41.H0_H0 ;  /* 0x20000029ff297230 */ /* 0x000fe40000004100 */
[C---:B------:R-:W-:Y:S01]  /*5ec0*/  FMUL.FTZ R52, R28.reuse, R47 ;  /* 0x0000002f1c347220 */ /* 0x040fe20000410000 */
[----:B------:R-:W-:Y:S02]  /*5ed0*/  HADD2.F32 R146, -RZ, R146.H1_H1 ;  /* 0x30000092ff927230 */ /* 0x000fe40000004100 */
[----:B------:R-:W-:Y:S01]  /*5ee0*/  FMUL.FTZ R54, R29, R50 ;  /* 0x000000321d367220 */ /* 0x000fe20000410000 */
[----:B------:R-:W-:Y:S01]  /*5ef0*/  FFMA.FTZ R28, R28, R46, -R49 ;  /* 0x0000002e1c1c7223 */ /* 0x000fe20000010831 */
[----:B------:R-:W-:Y:S01]  /*5f00*/  FMUL.FTZ R50, R41, R50 ;  /* 0x0000003229327220 */ /* 0x000fe20000410000 */
[----:B------:R-:W-:Y:S01]  /*5f10*/  FFMA.FTZ R49, R31, R46, R52 ;  /* 0x0000002e1f317223 */ /* 0x000fe20000010034 */
[----:B------:R-:W-:-:S02]  /*5f20*/  HADD2.F32 R31, -RZ, R30.H1_H1 ;  /* 0x3000001eff1f7230 */ /* 0x000fc40000004100 */
[-C--:B------:R-:W-:Y:S01]  /*5f30*/  FFMA.FTZ R54, R41, R48.reuse, -R54 ;  /* 0x0000003029367223 */ /* 0x080fe20000010836 */
[----:B------:R-:W-:Y:S01]  /*5f40*/  FFMA.FTZ R53, R29, R48, R50 ;  /* 0x000000301d357223 */ /* 0x000fe20000010032 */
[--C-:B------:R-:W-:Y:S02]  /*5f50*/  HADD2.F32 R29, -RZ, R40.reuse.H1_H1 ;  /* 0x30000028ff1d7230 */ /* 0x100fe40000004100 */
[----:B------:R-:W-:Y:S02]  /*5f60*/  HADD2.F32 R145, -RZ, R145.H0_H0 ;  /* 0x20000091ff917230 */ /* 0x000fe40000004100 */
[----:B------:R-:W-:Y:S01]  /*5f70*/  FMUL.FTZ R51, R31, R146 ;  /* 0x000000921f337220 */ /* 0x000fe20000410000 */
[----:B------:R-:W-:Y:S02]  /*5f80*/  HADD2.F32 R40, -RZ, R40.H0_H0 ;  /* 0x20000028ff287230 */ /* 0x000fe40000004100 */
        /* <DEDUP_REMOVED lines=14> */
.L_x_1514:
[----:B------:R-:W-:Y:S05]  /*6070*/  BSYNC B2 ;  /* 0x0000000000027941 */ /* 0x000fea0003800000 */
.L_x_1513:
[----:B--2---:R1:W-:Y:S02]  /*6080*/  STG.E.128 desc[UR46][R36.64+0xc0], R28 ;  /* 0x0000c01c24007986 */ /* 0x0043e4000c101d2e */
.L_x_1512:
[----:B------:R-:W-:Y:S05]  /*6090*/  BSYNC B1 ;  /* 0x0000000000017941 */ /* 0x000fea0003800000 */
.L_x_1511:
        /* <DEDUP_REMOVED lines=48> */
.L_x_1518:
[----:B------:R-:W-:Y:S05]  /*63a0*/  BSYNC B2 ;  /* 0x0000000000027941 */ /* 0x000fea0003800000 */
.L_x_1517:
[----:B--2---:R1:W-:Y:S02]  /*63b0*/  STG.E.128 desc[UR46][R36.64+0x100], R28 ;  /* 0x0001001c24007986 */ /* 0x0043e4000c101d2e */
.L_x_1516:
[----:B------:R-:W-:Y:S05]  /*63c0*/  BSYNC B1 ;  /* 0x0000000000017941 */ /* 0x000fea0003800000 */
.L_x_1515:
[----:B------:R-:W-:-:S13]  /*63d0*/  ISETP.NE.AND P3, PT, R6, RZ, PT ;  /* 0x000000ff0600720c */ /* 0x000fda0003f65270 */
        /* <DEDUP_REMOVED lines=8> */
[--C-:B------:R-:W-:Y:S01]  /*6460*/  HADD2.F32 R30, -RZ, R29.reuse.H1_H1 ;  /* 0x3000001dff1e7230 */ /* 0x100fe20000004100 */
[--C-:B------:R-:W-:Y:S01]  /*6470*/  SHF.R.U64 R33, R34, 0x10, R35.reuse ;  /* 0x0000001022217819 */ /* 0x100fe20000001223 */
[----:B------:R-:W-:Y:S01]  /*6480*/  HADD2.F32 R29, -RZ, R29.H0_H0 ;  /* 0x2000001dff1d7230 */ /* 0x000fe20000004100 */
[----:B------:R-:W-:Y:S01]  /*6490*/  SHF.R.U32.HI R40, RZ, 0x10, R35 ;  /* 0x00000010ff287819 */ /* 0x000fe20000011623 */
[----:B------:R-:W-:Y:S02]  /*64a0*/  HADD2.F32 R34, -RZ, R39.H0_H0 ;  /* 0x20000027ff227230 */ /* 0x000fe40000004100 */
[----:B------:R-:W-:Y:S02]  /*64b0*/  HADD2.F32 R35, -RZ, R33.H0_H0 ;  /* 0x20000021ff237230 */ /* 0x000fe40000004100 */
[----:B------:R-:W-:-:S02]  /*64c0*/  HADD2.F32 R40, -RZ, R40.H0_H0 ;  /* 0x20000028ff287230 */ /* 0x000fc40000004100 */
[--C-:B------:R-:W-:Y:S02]  /*64d0*/  HADD2.F32 R33, -RZ, R31.reuse.H1_H1 ;  /* 0x3000001fff217230 */ /* 0x100fe40000004100 */
[CC--:B------:R-:W-:Y:S01]  /*64e0*/  FMUL.FTZ R42, R30.reuse, R35.reuse ;  /* 0x000000231e2a7220 */ /* 0x0c0fe20000410000 */
[C---:B------:R-:W-:Y:S01]  /*64f0*/  FMUL.FTZ R35, R29.reuse, R35 ;  /* 0x000000231d237220 */ /* 0x040fe20000410000 */
[----:B------:R-:W-:Y:S02]  /*6500*/  HADD2.F32 R31, -RZ, R31.H0_H0 ;  /* 0x2000001fff1f7230 */ /* 0x000fe40000004100 */
[-C--:B------:R-:W-:Y:S01]  /*6510*/  FFMA.FTZ R42, R29, R34.reuse, -R42 ;  /* 0x000000221d2a7223 */ /* 0x080fe2000001082a */
[----:B------:R-:W-:Y:S01]  /*6520*/  FFMA.FTZ R39, R30, R34, R35 ;  /* 0x000000221e277223 */ /* 0x000fe20000010023 */
[----:B------:R-:W-:Y:S02]  /*6530*/  HADD2.F32 R38, -RZ, R38.H0_H0 ;  /* 0x20000026ff267230 */ /* 0x000fe40000004100 */
[----:B------:R-:W-:Y:S01]  /*6540*/  FMUL.FTZ R44, R33, R40 ;  /* 0x00000028212c7220 */ /* 0x000fe20000410000 */
[----:B------:R-:W-:-:S02]  /*6550*/  HADD2.F32 R34, -RZ, R77.H0_H0 ;  /* 0x2000004dff227230 */ /* 0x000fc40000004100 */
[C---:B------:R-:W-:Y:S01]  /*6560*/  FMUL.FTZ R40, R31.reuse, R40 ;  /* 0x000000281f287220 */ /* 0x040fe20000410000 */
[----:B------:R-:W-:Y:S02]  /*6570*/  HADD2.F32 R77, -RZ, R77.H1_H1 ;  /* 0x3000004dff4d7230 */ /* 0x000fe40000004100 */
[-C--:B------:R-:W-:Y:S01]  /*6580*/  FFMA.FTZ R44, R31, R38.reuse, -R44 ;  /* 0x000000261f2c7223 */ /* 0x080fe2000001082c */
[----:B------:R-:W-:Y:S02]  /*6590*/  HADD2.F32 R29, -RZ, R28.H1_H1 ;  /* 0x3000001cff1d7230 */ /* 0x000fe40000004100 */
[----:B------:R-:W-:Y:S01]  /*65a0*/  FFMA.FTZ R43, R33, R38, R40 ;  /* 0x00000026212b7223 */ /* 0x000fe20000010028 */
[----:B------:R-:W-:Y:S02]  /*65b0*/  HADD2.F32 R30, -RZ, R32.H1_H1 ;  /* 0x30000020ff1e7230 */ /* 0x000fe40000004100 */
[----:B------:R-:W-:Y:S02]  /*65c0*/  HADD2.F32 R28, -RZ, R28.H0_H0 ;  /* 0x2000001cff1c7230 */ /* 0x000fe40000004100 */
[----:B------:R-:W-:Y:S01]  /*65d0*/  FMUL.FTZ R35, R29, R34 ;  /* 0x000000221d237220 */ /* 0x000fe20000410000 */
[----:B------:R-:W-:-:S02]  /*65e0*/  HADD2.F32 R32, -RZ, R32.H0_H0 ;  /* 0x20000020ff207230 */ /* 0x000fc40000004100 */
[-C--:B------:R-:W-:Y:S01]  /*65f0*/  FMUL.FTZ R41, R30, R77.reuse ;  /* 0x0000004d1e297220 */ /* 0x080fe20000410000 */
        /* <DEDUP_REMOVED lines=12> */
.L_x_1520:
[----:B------:R-:W-:Y:S05]  /*66c0*/  BSYNC B1 ;  /* 0x0000000000017941 */ /* 0x000fea0003800000 */
.L_x_1519:
[----:B--2---:R1:W-:Y:S01]  /*66d0*/  STG.E.128 desc[UR46][R36.64+0x140], R28 ;  /* 0x0001401c24007986 */ /* 0x0043e2000c101d2e */
[----:B------:R-:W-:Y:S05]  /*66e0*/  BRA `(.L_x_1498) ;  /* 0x00000040000c7947 */ /* 0x000fea0003800000 */
.L_x_1466:
        /* <DEDUP_REMOVED lines=18> */
[----:B------:R-:W-:Y:S02]  /*6810*/  IADD3 R28, P3, R100, R76, RZ ;  /* 0x0000004c641c7210 */ /* 0x000fe40007f7e0ff */
[----:B------:R-:W-:Y:S02]  /*6820*/  CS2R R38, SRZ ;  /* 0x0000000000267805 */ /* 0x000fe4000001ff00 */
[----:B------:R-:W-:Y:S01]  /*6830*/  CS2R R36, SRZ ;  /* 0x0000000000247805 */ /* 0x000fe2000001ff00 */
[----:B------:R-:W-:Y:S01]  /*6840*/  IMAD.X R30, R0, 0x1, R21, P2 ;  /* 0x00000001001e7824 */ /* 0x000fe200010e0615 */
[----:B------:R-:W-:Y:S02]  /*6850*/  LEA R52, P2, R29, UR4, 0x1 ;  /* 0x000000041d347c11 */ /* 0x000fe4000f8408ff */
[----:B------:R-:W-:-:S02]  /*6860*/  CS2R R50, SRZ ;  /* 0x0000000000327805 */ /* 0x000fc4000001ff00 */
[----:B------:R-:W-:Y:S02]  /*6870*/  CS2R R48, SRZ ;  /* 0x0000000000307805 */ /* 0x000fe4000001ff00 */
[----:B------:R-:W-:Y:S01]  /*6880*/  LEA.HI.X R53, R29, UR5, R30, 0x1, P2 ;  /* 0x000000051d357c11 */ /* 0x000fe200090f0c1e */
[----:B------:R-:W-:Y:S01]  /*6890*/  ULDC.64 UR4, c[0x0][0x400] ;  /* 0x0001000000047ab9 */ /* 0x000fe20000000a00 */
[----:B------:R-:W-:Y:S01]  /*68a0*/  ISETP.GE.AND P2, PT, R18, R122, PT ;  /* 0x0000007a1200720c */ /* 0x000fe20003f46270 */
[----:B------:R-:W-:Y:S01]  /*68b0*/  IMAD.X R29, R3, 0x1, R15, P3 ;  /* 0x00000001031d7824 */ /* 0x000fe200018e060f */
[----:B------:R-:W-:-:S04]  /*68c0*/  LEA R56, P3, R28, UR4, 0x1 ;  /* 0x000000041c387c11 */ /* 0x000fc8000f8608ff */
[----:B------:R-:W-:Y:S02]  /*68d0*/  LEA.HI.X R57, R28, UR5, R29, 0x1, P3 ;  /* 0x000000051c397c11 */ /* 0x000fe400098f0c1d */
[----:B------:R-:W-:-:S05]  /*68e0*/  ISETP.GE.AND P3, PT, R165, R122, PT ;  /* 0x0000007aa500720c */ /* 0x000fca0003f66270 */
[----:B------:R0:W5:Y:S04]  /*68f0*/  @!P2 LDG.E.128 R36, desc[UR46][R52.64] ;  /* 0x0000002e3424a981 */ /* 0x000168000c1e1d00 */
[----:B------:R0:W5:Y:S01]  /*6900*/  @!P2 LDG.E.128 R48, desc[UR46][R56.64] ;  /* 0x0000002e3830a981 */ /* 0x000162000c1e1d00 */
[----:B------:R-:W-:Y:S02]  /*6910*/  ISETP.GE.AND P2, PT, R166, R122, PT ;  /* 0x0000007aa600720c */ /* 0x000fe40003f46270 */
        /* <DEDUP_REMOVED lines=8> */
[----:B------:R0:W5:Y:S04]  /*69a0*/  @!P3 LDG.E.128 R32, desc[UR46][R52.64+0x40] ;  /* 0x0000402e3420b981 */ /* 0x000168000c1e1d00 */
[----:B------:R0:W5:Y:S04]  /*69b0*/  @!P2 LDG.E.128 R28, desc[UR46][R52.64+0x80] ;  /* 0x0000802e341ca981 */ /* 0x000168000c1e1d00 */
[----:B------:R0:W5:Y:S04]  /*69c0*/  @!P3 LDG.E.128 R44, desc[UR46][R56.64+0x40] ;  /* 0x0000402e382cb981 */ /* 0x000168000c1e1d00 */
[----:B------:R0:W5:Y:S02]  /*69d0*/  @!P2 LDG.E.128 R40, desc[UR46][R56.64+0x80] ;  /* 0x0000802e3828a981 */ /* 0x000164000c1e1d00 */
.L_x_1522:
[----:B------:R-:W-:Y:S05]  /*69e0*/  BSYNC B1 ;  /* 0x0000000000017941 */ /* 0x000fea0003800000 */
.L_x_1521:
        /* <DEDUP_REMOVED lines=18> */
[----:B------:R-:W-:Y:S02]  /*6b10*/  IADD3.X R53, R21, R0, R108, P2, P5 ;  /* 0x0000000015357210 */ /* 0x000fe400017ea46c */
[----:B------:R-:W-:Y:S02]  /*6b20*/  CS2R R60, SRZ ;  /* 0x00000000003c7805 */ /* 0x000fe4000001ff00 */
[----:B------:R-:W-:Y:S02]  /*6b30*/  IADD3 R0, P2, P5, R100, R76, R107 ;  /* 0x0000004c64007210 */ /* 0x000fe40007d5e06b */
[----:B------:R-:W-:-:S02]  /*6b40*/  CS2R R74, SRZ ;  /* 0x00000000004a7805 */ /* 0x000fc4000001ff00 */
[----:B------:R-:W-:Y:S02]  /*6b50*/  CS2R R72, SRZ ;  /* 0x0000000000487805 */ /* 0x000fe4000001ff00 */
[----:B------:R-:W-:Y:S02]  /*6b60*/  IADD3.X R3, R15, R3, R106, P2, P5 ;  /* 0x000000030f037210 */ /* 0x000fe400017ea46a */
[----:B------:R-:W-:-:S04]  /*6b70*/  LEA R76, P2, R78, UR4, 0x1 ;  /* 0x000000044e4c7c11 */ /* 0x000fc8000f8408ff */
[----:B------:R-:W-:Y:S02]  /*6b80*/  LEA.HI.X R77, R78, UR5, R53, 0x1, P2 ;  /* 0x000000054e4d7c11 */ /* 0x000fe400090f0c35 */
        /* <DEDUP_REMOVED lines=19> */
.L_x_1524:
[----:B------:R-:W-:Y:S05]  /*6cc0*/  BSYNC B1 ;  /* 0x0000000000017941 */ /* 0x000fea0003800000 */
.L_x_1523:
[----:B------:R-:W2:Y:S01]  /*6cd0*/  LDL R0, [R1+0x38] ;  /* 0x0000380001007983 */ /* 0x000ea20000100800 */
[----:B-----5:R-:W-:Y:S02]  /*6ce0*/  IMAD.MOV.U32 R3, RZ, RZ, R30 ;  /* 0x000000ffff037224 */ /* 0x020fe400078e001e */
[----:B0-----:R-:W-:Y:S02]  /*6cf0*/  IMAD.MOV.U32 R77, RZ, RZ, R28 ;  /* 0x000000ffff4d7224 */ /* 0x001fe400078e001c */
[----:B------:R-:W-:-:S05]  /*6d00*/  IMAD.MOV.U32 R76, RZ, RZ, R29 ;  /* 0x000000ffff4c7224 */ /* 0x000fca00078e001d */
[----:B------:R-:W-:Y:S01]  /*6d10*/  PRMT R219, R77, 0x5410, R76 ;  /* 0x000054104ddb7816 */ /* 0x000fe2000000004c */
[----:B------:R-:W-:Y:S02]  /*6d20*/  IMAD.MOV.U32 R77, RZ, RZ, R32 ;  /* 0x000000ffff4d7224 */ /* 0x000fe400078e0020 */
[----:B------:R-:W-:Y:S01]  /*6d30*/  IMAD.MOV.U32 R76, RZ, RZ, R39 ;  /* 0x000000ffff4c7224 */ /* 0x000fe200078e0027 */
[----:B--2---:R-:W-:Y:S01]  /*6d40*/  R2UR UR4, R0 ;  /* 0x00000000000472ca */ /* 0x004fe200000e0000 */
[----:B------:R-:W-:-:S05]  /*6d50*/  IMAD.MOV.U32 R0, RZ, RZ, R31 ;  /* 0x000000ffff007224 */ /* 0x000fca00078e001f */
[----:B------:R-:W-:Y:S01]  /*6d60*/  PRMT R218, R3, 0x5410, R0 ;  /* 0x0000541003da7816 */ /* 0x000fe20000000000 */
[----:B------:R-:W-:Y:S01]  /*6d70*/  IMAD.MOV.U32 R3, RZ, RZ, R34 ;  /* 0x000000ffff037224 */ /* 0x000fe200078e0022 */
[----:B------:R-:W-:-:S04]  /*6d80*/  MOV R0, R35 ;  /* 0x0000002300007202 */ /* 0x000fc80000000f00 */
[----:B------:R-:W-:Y:S01]  /*6d90*/  PRMT R233, R3, 0x7610, R233 ;  /* 0x0000761003e97816 */ /* 0x000fe200000000e9 */
[----:B------:R0:W-:Y:S01]  /*6da0*/  STL.S16 [R1+0x68], R0 ;  /* 0x0000680001007387 */ /* 0x0001e20000100600 */
[----:B------:R-:W-:Y:S01]  /*6db0*/  IMAD.MOV.U32 R3, RZ, RZ, R38 ;  /* 0x000000ffff037224 */ /* 0x000fe200078e0026 */
[----:B------:R-:W-:Y:S02]  /*6dc0*/  UISETP.NE.AND UP0, UPT, UR4, 0x3, UPT ;  /* 0x000000030400788c */ /* 0x000fe4000bf05270 */
[----:B------:R-:W-:Y:S04]  /*6dd0*/  STL.S16 [R1+0x48], R77 ;  /* 0x0000484d01007387 */ /* 0x000fe80000100600 */
[----:B------:R-:W-:Y:S01]  /*6de0*/  PLOP3.LUT P2, PT, PT, PT, UP0, 0x80, 0x0 ;  /* 0x000000000000781c */ /* 0x000fe20003f4f008 */
[----:B0-----:R-:W-:-:S05]  /*6df0*/  IMAD.MOV.U32 R0, RZ, RZ, R33 ;  /* 0x000000ffff007224 */ /* 0x001fca00078e0021 */
[----:B------:R0:W-:Y:S04]  /*6e00*/  STL.S16 [R1+0x8c], R0 ;  /* 0x00008c0001007387 */ /* 0x0001e80000100600 */
[----:B------:R1:W-:Y:S04]  /*6e10*/  STL.S16 [R1+0x8e], R3 ;  /* 0x00008e0301007387 */ /* 0x0003e80000100600 */
[----:B------:R-:W-:Y:S01]  /*6e20*/  STL.S16 [R1+0x94], R76 ;  /* 0x0000944c01007387 */ /* 0x000fe20000100600 */
[----:B0-----:R-:W-:Y:S02]  /*6e30*/  IMAD.MOV.U32 R0, RZ, RZ, R36 ;  /* 0x000000ffff007224 */ /* 0x001fe400078e0024 */
[----:B-1----:R-:W-:-:S03]  /*6e40*/  IMAD.MOV.U32 R3, RZ, RZ, R37 ;  /* 0x000000ffff037224 */ /* 0x002fc600078e0025 */
[----:B------:R0:W-:Y:S02]  /*6e50*/  STL.S16 [R1+0x96], R0 ;  /* 0x0000960001007387 */ /* 0x0001e40000100600 */
[----:B------:R-:W-:Y:S01]  /*6e60*/  PRMT R211, R3, 0x7610, R211 ;  /* 0x0000761003d37816 */ /* 0x000fe200000000d3 */
[----:B------:R-:W-:Y:S02]  /*6e70*/  IMAD.MOV.U32 R3, RZ, RZ, R42 ;  /* 0x000000ffff037224 */ /* 0x000fe400078e002a */
[----:B0-----:R-:W-:-:S05]  /*6e80*/  IMAD.MOV.U32 R0, RZ, RZ, R43 ;  /* 0x000000ffff007224 */ /* 0x001fca00078e002b */
[----:B------:R-:W-:Y:S01]  /*6e90*/  PRMT R220, R3, 0x5410, R0 ;  /* 0x0000541003dc7816 */ /* 0x000fe20000000000 */
[----:B------:R-:W-:Y:S02]  /*6ea0*/  IMAD.MOV.U32 R3, RZ, RZ, R40 ;  /* 0x000000ffff037224 */ /* 0x000fe400078e0028 */
[----:B------:R-:W-:-:S05]  /*6eb0*/  IMAD.MOV.U32 R0, RZ, RZ, R41 ;  /* 0x000000ffff007224 */ /* 0x000fca00078e0029 */
[----:B------:R-:W-:Y:S01]  /*6ec0*/  PRMT R221, R3, 0x5410, R0 ;  /* 0x0000541003dd7816 */ /* 0x000fe20000000000 */
[----:B------:R-:W-:Y:S01]  /*6ed0*/  IMAD.MOV.U32 R0, RZ, RZ, R47 ;  /* 0x000000ffff007224 */ /* 0x000fe200078e002f */
[----:B------:R-:W-:-:S04]  /*6ee0*/  MOV R3, R46 ;  /* 0x0000002e00037202 */ /* 0x000fc80000000f00 */
[----:B------:R-:W-:Y:S01]  /*6ef0*/  PRMT R233, R233, 0x5410, R3 ;  /* 0x00005410e9e97816 */ /* 0x000fe20000000003 */
[----:B------:R0:W-:Y:S01]  /*6f00*/  STL.S16 [R1+0x6a], R0 ;  /* 0x00006a0001007387 */ /* 0x0001e20000100600 */
[----:B------:R-:W-:-:S05]  /*6f10*/  IMAD.MOV.U32 R3, RZ, RZ, R44 ;  /* 0x000000ffff037224 */ /* 0x000fca00078e002c */
[----:B------:R1:W-:Y:S01]  /*6f20*/  STL.S16 [R1+0x4a], R3 ;  /* 0x00004a0301007387 */ /* 0x0003e20000100600 */
[----:B0-----:R-:W-:-:S05]  /*6f30*/  IMAD.MOV.U32 R0, RZ, RZ, R45 ;  /* 0x000000ffff007224 */ /* 0x001fca00078e002d */
[----:B------:R0:W-:Y:S01]  /*6f40*/  STL.S16 [R1+0x98], R0 ;  /* 0x0000980001007387 */ /* 0x0001e20000100600 */
[----:B-1----:R-:W-:Y:S02]  /*6f50*/  IMAD.MOV.U32 R3, RZ, RZ, R51 ;  /* 0x000000ffff037224 */ /* 0x002fe400078e0033 */
[----:B0-----:R-:W-:-:S05]  /*6f60*/  IMAD.MOV.U32 R0, RZ, RZ, R50 ;  /* 0x000000ffff007224 */ /* 0x001fca00078e0032 */
[----:B------:R0:W-:Y:S04]  /*6f70*/  STL.S16 [R1+0x9a], R0 ;  /* 0x00009a0001007387 */ /* 0x0001e80000100600 */
[----:B------:R1:W-:Y:S01]  /*6f80*/  STL.S16 [R1+0x9c], R3 ;  /* 0x00009c0301007387 */ /* 0x0003e20000100600 */
[----:B0-----:R-:W-:Y:S02]  /*6f90*/  IMAD.MOV.U32 R0, RZ, RZ, R48 ;  /* 0x000000ffff007224 */ /* 0x001fe400078e0030 */
[----:B-1----:R-:W-:-:S03]  /*6fa0*/  IMAD.MOV.U32 R3, RZ, RZ, R49 ;  /* 0x000000ffff037224 */ /* 0x002fc600078e0031 */
[----:B------:R0:W-:Y:S02]  /*6fb0*/  STL.S16 [R1+0x9e], R0 ;  /* 0x00009e0001007387 */ /* 0x0001e40000100600 */
[----:B------:R-:W-:Y:S01]  /*6fc0*/  PRMT R180, R3, 0x7610, R180 ;  /* 0x0000761003b47816 */ /* 0x000fe200000000b4 */
[----:B------:R-:W-:Y:S02]  /*6fd0*/  IMAD.MOV.U32 R3, RZ, RZ, R54 ;  /* 0x000000ffff037224 */ /* 0x000fe400078e0036 */
[----:B0-----:R-:W-:-:S05]  /*6fe0*/  IMAD.MOV.U32 R0, RZ, RZ, R55 ;  /* 0x000000ffff007224 */ /* 0x001fca00078e0037 */
[----:B------:R-:W-:Y:S01]  /*6ff0*/  PRMT R151, R0, 0x5410, R3 ;  /* 0x0000541000977816 */ /* 0x000fe20000000003 */
[----:B------:R-:W-:Y:S01]  /*7000*/  IMAD.MOV.U32 R3, RZ, RZ, R52 ;  /* 0x000000ffff037224 */ /* 0x000fe200078e0034 */
[----:B------:R-:W-:-:S04]  /*7010*/  MOV R0, R53 ;  /* 0x0000003500007202 */ /* 0x000fc80000000f00 */
[----:B------:R-:W-:Y:S01]  /*7020*/  PRMT R152, R3, 0x5410, R0 ;  /* 0x0000541003987816 */ /* 0x000fe20000000000 */
[----:B------:R-:W-:Y:S02]  /*7030*/  IMAD.MOV.U32 R3, RZ, RZ, R58 ;  /* 0x000000ffff037224 */ /* 0x000fe400078e003a */
[----:B------:R-:W-:-:S03]  /*7040*/  IMAD.MOV.U32 R0, RZ, RZ, R59 ;  /* 0x000000ffff007224 */ /* 0x000fc600078e003b */
[----:B------:R-:W-:Y:S01]  /*7050*/  PRMT R157, R3, 0x7610, R157 ;  /* 0x00007610039d7816 */ /* 0x000fe2000000009d */
[----:B------:R-:W-:Y:S01]  /*7060*/  IMAD.MOV.U32 R3, RZ, RZ, R56 ;  /* 0x000000ffff037224 */ /* 0x000fe200078e0038 */
[----:B------:R-:W-:Y:S01]  /*7070*/  PRMT R156, R156, 0x5410, R0 ;  /* 0x000054109c9c7816 */ /* 0x000fe20000000000 */
        /* <DEDUP_REMOVED lines=30> */
[----:B------:R-:W-:Y:S06]  /*7260*/  @!P2 BRA `(.L_x_1525) ;  /* 0x000000000004a947 */ /* 0x000fec0003800000 */
[----:B------:R-:W-:Y:S01]  /*7270*/  BPT.TRAP 0x1 ;  /* 0x000000040000795c */ /* 0x000fe20000300000 */
.L_x_1525:
[----:B------:R-:W-:Y:S01]  /*7280*/  LEA R3, R16, R2, 0x3 ;  /* 0x0000000210037211 */ /* 0x000fe200078e18ff */
[----:B------:R-:W0:Y:S01]  /*7290*/  LDC R145, c[0x0][0x2f4] ;  /* 0x0000bd00ff917b82 */ /* 0x000e220000000800 */
[----:B------:R-:W-:Y:S01]  /*72a0*/  SHF.L.U32 R0, R167, 0x1f, RZ ;  /* 0x0000001fa7007819 */ /* 0x000fe200000006ff */
[----:B------:R-:W-:Y:S01]  /*72b0*/  BSSY B1, `(.L_x_1526) ;  /* 0x0000004000017945 */ /* 0x000fe20003800000 */
[----:B------:R-:W-:Y:S02]  /*72c0*/  IMAD.MOV.U32 R125, RZ, RZ, R80 ;  /* 0x000000ffff7d7224 */ /* 0x000fe400078e0050 */
[----:B------:R-:W1:Y:S02]  /*72d0*/  SYNCS.PHASECHK.TRANS64.TRYWAIT P5, [R3+URZ+0x2a890], R0 ;  /* 0x02a89000030075a7 */ /* 0x000e6400080a017f */
[----:B-1----:R-:W-:Y:S05]  /*72e0*/  @!P5 BRA `(.L_x_1527) ;  /* 0x0000023000e0d947 */ /* 0x002fea0003800000 */
.L_x_1921:
[----:B------:R-:W-:Y:S05]  /*72f0*/  BSYNC B1 ;  /* 0x0000000000017941 */ /* 0x000fea0003800000 */
.L_x_1526:
        /* <DEDUP_REMOVED lines=18> */
[----:B------:R-:W-:Y:S01]  /*7420*/  LEA.HI R77, R77, R159, RZ, 0x3 ;  /* 0x0000009f4d4d7211 */ /* 0x000fe200078f18ff */
[----:B------:R-:W-:-:S03]  /*7430*/  IMAD.SHL.U32 R159, R159, 0x8, RZ ;  /* 0x000000089f9f7824 */ /* 0x000fc600078e00ff */
[----:B------:R-:W-:Y:S02]  /*7440*/  SHF.R.S32.HI R77, RZ, 0x3, R77 ;  /* 0x00000003ff4d7819 */ /* 0x000fe4000001144d */
[----:B------:R-:W-:-:S03]  /*7450*/  LOP3.LUT R76, R175, 0x38, R159, 0xf8, !PT ;  /* 0x00000038af4c7812 */ /* 0x000fc600078ef89f */
[----:B------:R-:W-:Y:S01]  /*7460*/  IMAD R77, R77, 0x1800, R177 ;  /* 0x000018004d4d7824 */ /* 0x000fe200078e02b1 */
[----:B------:R-:W-:-:S05]  /*7470*/  LOP3.LUT R76, R76, R176, RZ, 0x3c, !PT ;  /* 0x000000b04c4c7212 */ /* 0x000fca00078e3cff */
[----:B------:R-:W-:-:S04]  /*7480*/  IMAD.IADD R76, R77, 0x1, R76 ;  /* 0x000000014d4c7824 */ /* 0x000fc800078e024c */
[C---:B------:R-:W-:Y:S02]  /*7490*/  IMAD R80, R16.reuse, 0x4800, R76 ;  /* 0x0000480010507824 */ /* 0x040fe400078e024c */
[----:B------:R-:W-:Y:S02]  /*74a0*/  IMAD R76, R16, 0x4800, R143 ;  /* 0x00004800104c7824 */ /* 0x000fe400078e028f */
[--C-:B------:R-:W-:Y:S02]  /*74b0*/  IMAD R80, R80, 0x2, R2.reuse ;  /* 0x0000000250507824 */ /* 0x100fe400078e0202 */
[----:B------:R-:W-:-:S04]  /*74c0*/  IMAD R76, R76, 0x2, R2 ;  /* 0x000000024c4c7824 */ /* 0x000fc800078e0202 */
[----:B------:R-:W0:Y:S04]  /*74d0*/  LDS.128 R80, [R80+0x18400] ;  /* 0x0184000050507984 */ /* 0x000e280000000c00 */
[----:B------:R-:W2:Y:S01]  /*74e0*/  LDS.128 R76, [R76+0x18400] ;  /* 0x018400004c4c7984 */ /* 0x000ea20000000c00 */
[----:B------:R-:W-:Y:S05]  /*74f0*/  @P4 BRA `(.L_x_1533) ;  /* 0x0000000400804947 */ /* 0x000fea0003800000 */
[----:B0-----:R-:W-:Y:S02]  /*7500*/  IMAD.MOV.U32 R210, RZ, RZ, R81 ;  /* 0x000000ffffd27224 */ /* 0x001fe400078e0051 */
[----:B--2---:R-:W-:Y:S02]  /*7510*/  IMAD.MOV.U32 R206, RZ, RZ, R77 ;  /* 0x000000ffffce7224 */ /* 0x004fe400078e004d */
[----:B------:R-:W-:Y:S02]  /*7520*/  HADD2.F32 R180, -RZ, R180.H0_H0 ;  /* 0x200000b4ffb47230 */ /* 0x000fe40000004100 */
[----:B------:R-:W-:Y:S02]  /*7530*/  HADD2.F32 R77, -RZ, R210.H0_H0 ;  /* 0x200000d2ff4d7230 */ /* 0x000fe40000004100 */
[----:B------:R-:W-:Y:S02]  /*7540*/  HADD2.F32 R212, -RZ, R206.H0_H0 ;  /* 0x200000ceffd47230 */ /* 0x000fe40000004100 */
[----:B------:R-:W-:-:S02]  /*7550*/  HADD2.F32 R211, -RZ, R211.H0_H0 ;  /* 0x200000d3ffd37230 */ /* 0x000fc40000004100 */
[-C--:B------:R-:W-:Y:S01]  /*7560*/  FMUL.FTZ R81, R77, R180.reuse ;  /* 0x000000b44d517220 */ /* 0x080fe20000410000 */
[----:B------:R-:W-:-:S03]  /*7570*/  FMUL.FTZ R180, R212, R180 ;  /* 0x000000b4d4b47220 */ /* 0x000fc60000410000 */
[-C--:B------:R-:W-:Y:S01]  /*7580*/  FFMA.FTZ R81, R212, R211.reuse, -R81 ;  /* 0x000000d3d4517223 */ /* 0x080fe20000010851 */
[----:B------:R-:W-:Y:S01]  /*7590*/  FFMA.FTZ R77, R77, R211, R180 ;  /* 0x000000d34d4d7223 */ /* 0x000fe200000100b4 */
[--C-:B------:R-:W-:Y:S01]  /*75a0*/  SHF.R.U64 R180, R48, 0x10, R49.reuse ;  /* 0x0000001030b47819 */ /* 0x100fe20000001231 */
[----:B------:R-:W-:Y:S01]  /*75b0*/  HADD2.F32 R48, -RZ, R210.H1_H1 ;  /* 0x300000d2ff307230 */ /* 0x000fe20000004100 */
[----:B------:R-:W2:Y:S01]  /*75c0*/  LDL.S16 R212, [R1+0x94] ;  /* 0x0000940001d47983 */ /* 0x000ea20000100600 */
[----:B------:R-:W-:Y:S02]  /*75d0*/  SHF.R.U32.HI R211, RZ, 0x10, R49 ;  /* 0x00000010ffd37819 */ /* 0x000fe40000011631 */
[--C-:B------:R-:W-:Y:S01]  /*75e0*/  SHF.R.U64 R36, R36, 0x10, R37.reuse ;  /* 0x0000001024247819 */ /* 0x100fe20000001225 */
[----:B------:R-:W3:Y:S01]  /*75f0*/  LDL.S16 R210, [R1+0x9c] ;  /* 0x00009c0001d27983 */ /* 0x000ee20000100600 */
[----:B------:R-:W-:Y:S01]  /*7600*/  SHF.R.U32.HI R37, RZ, 0x10, R37 ;  /* 0x00000010ff257819 */ /* 0x000fe20000011625 */
[----:B------:R-:W-:-:S02]  /*7610*/  HADD2.F32 R211, -RZ, R211.H0_H0 ;  /* 0x200000d3ffd37230 */ /* 0x000fc40000004100 */
[----:B------:R-:W-:Y:S02]  /*7620*/  HADD2.F32 R49, -RZ, R206.H1_H1 ;  /* 0x300000ceff317230 */ /* 0x000fe40000004100 */
[----:B------:R-:W-:Y:S02]  /*7630*/  HADD2.F32 R37, -RZ, R37.H0_H0 ;  /* 0x20000025ff257230 */ /* 0x000fe40000004100 */
[-C--:B------:R-:W-:Y:S01]  /*7640*/  FMUL.FTZ R206, R48, R211.reuse ;  /* 0x000000d330ce7220 */ /* 0x080fe20000410000 */
[----:B------:R-:W-:-:S03]  /*7650*/  FMUL.FTZ R211, R49, R211 ;  /* 0x000000d331d37220 */ /* 0x000fc60000410000 */
[-C--:B------:R-:W-:Y:S01]  /*7660*/  FFMA.FTZ R49, R49, R37.reuse, -R206 ;  /* 0x0000002531317223 */ /* 0x080fe200000108ce */
[----:B------:R-:W-:Y:S01]  /*7670*/  FFMA.FTZ R37, R48, R37, R211 ;  /* 0x0000002530257223 */ /* 0x000fe200000100d3 */
[----:B------:R-:W-:Y:S02]  /*7680*/  IMAD.MOV.U32 R48, RZ, RZ, R79 ;  /* 0x000000ffff307224 */ /* 0x000fe400078e004f */
[----:B------:R-:W-:Y:S02]  /*7690*/  HADD2.F32 R79, -RZ, R83.H0_H0 ;  /* 0x20000053ff4f7230 */ /* 0x000fe40000004100 */
[----:B--2---:R-:W-:Y:S02]  /*76a0*/  HADD2.F32 R206, -RZ, R212.H0_H0 ;  /* 0x200000d4ffce7230 */ /* 0x004fe40000004100 */
[----:B---3--:R-:W-:Y:S02]  /*76b0*/  HADD2.F32 R211, -RZ, R210.H0_H0 ;  /* 0x200000d2ffd37230 */ /* 0x008fe40000004100 */
[----:B------:R-:W-:-:S03]  /*76c0*/  HADD2.F32 R210, -RZ, R48.H0_H0 ;  /* 0x20000030ffd27230 */ /* 0x000fc60000004100 */
[----:B------:R-:W-:-:S04]  /*76d0*/  FMUL.FTZ R212, R79, R211 ;  /* 0x000000d34fd47220 */ /* 0x000fc80000410000 */
[CC--:B------:R-:W-:Y:S01]  /*76e0*/  FFMA.FTZ R212, R210.reuse, R206.reuse, -R212 ;  /* 0x000000ced2d47223 */ /* 0x0c0fe200000108d4 */
[----:B------:R-:W-:Y:S02]  /*76f0*/  FMUL.FTZ R210, R210, R211 ;  /* 0x000000d3d2d27220 */ /* 0x000fe40000410000 */
[----:B------:R-:W2:Y:S02]  /*7700*/  LDL.LU.S16 R211, [R1+0x9e] ;  /* 0x00009e0001d37983 */ /* 0x000ea40000300600 */
[----:B------:R-:W-:Y:S02]  /*7710*/  FFMA.FTZ R210, R79, R206, R210 ;  /* 0x000000ce4fd27223 */ /* 0x000fe400000100d2 */
[----:B------:R-:W3:Y:S01]  /*7720*/  LDL.LU.S16 R206, [R1+0x96] ;  /* 0x0000960001ce7983 */ /* 0x000ee20000300600 */
[--C-:B------:R-:W-:Y:S02]  /*7730*/  SHF.R.U64 R38, R38, 0x10, R39.reuse ;  /* 0x0000001026267819 */ /* 0x100fe40000001227 */
[----:B------:R-:W-:-:S02]  /*7740*/  SHF.R.U32.HI R79, RZ, 0x10, R39 ;  /* 0x00000010ff4f7819 */ /* 0x000fc40000011627 */
[--C-:B------:R-:W-:Y:S02]  /*7750*/  SHF.R.U64 R39, R50, 0x10, R51.reuse ;  /* 0x0000001032277819 */ /* 0x100fe40000001233 */
[----:B------:R-:W-:Y:S01]  /*7760*/  SHF.R.U32.HI R51, RZ, 0x10, R51 ;  /* 0x00000010ff337819 */ /* 0x000fe20000011633 */
[----:B------:R-:W-:-:S04]  /*7770*/  HADD2.F32 R50, -RZ, R83.H1_H1 ;  /* 0x30000053ff327230 */ /* 0x000fc80000004100 */
[----:B------:R-:W-:Y:S02]  /*7780*/  HADD2.F32 R51, -RZ, R51.H0_H0 ;  /* 0x20000033ff337230 */ /* 0x000fe40000004100 */
[----:B------:R-:W-:Y:S02]  /*7790*/  HADD2.F32 R48, -RZ, R48.H1_H1 ;  /* 0x30000030ff307230 */ /* 0x000fe40000004100 */
[----:B------:R-:W-:Y:S02]  /*77a0*/  HADD2.F32 R83, -RZ, R79.H0_H0 ;  /* 0x2000004fff537230 */ /* 0x000fe40000004100 */
[----:B------:R-:W-:-:S04]  /*77b0*/  FMUL.FTZ R79, R50, R51 ;  /* 0x00000033324f7220 */ /* 0x000fc80000410000 */
[C---:B------:R-:W-:Y:S01]  /*77c0*/  FFMA.FTZ R79, R48.reuse, R83, -R79 ;  /* 0x00000053304f7223 */ /* 0x040fe2000001084f */
[----:B------:R-:W-:-:S04]  /*77d0*/  FMUL.FTZ R48, R48, R51 ;  /* 0x0000003330307220 */ /* 0x000fc80000410000 */
[----:B------:R-:W-:Y:S01]  /*77e0*/  FFMA.FTZ R48, R50, R83, R48 ;  /* 0x0000005332307223 */ /* 0x000fe20000010030 */
[----:B------:R-:W-:Y:S02]  /*77f0*/  HADD2.F32 R50, -RZ, R80.H0_H0 ;  /* 0x20000050ff327230 */ /* 0x000fe40000004100 */
[----:B------:R-:W-:Y:S02]  /*7800*/  HADD2.F32 R83, -RZ, R76.H0_H0 ;  /* 0x2000004cff537230 */ /* 0x000fe40000004100 */
[----:B--2---:R-:W-:Y:S02]  /*7810*/  HADD2.F32 R211, -RZ, R211.H0_H0 ;  /* 0x200000d3ffd37230 */ /* 0x004fe40000004100 */
[----:B---3--:R-:W-:-:S03]  /*7820*/  HADD2.F32 R51, -RZ, R206.H0_H0 ;  /* 0x200000ceff337230 */ /* 0x008fc60000004100 */
[-C--:B------:R-:W-:Y:S01]  /*7830*/  FMUL.FTZ R206, R50, R211.reuse ;  /* 0x000000d332ce7220 */ /* 0x080fe20000410000 */
[----:B------:R-:W-:-:S04]  /*7840*/  FMUL.FTZ R211, R83, R211 ;  /* 0x000000d353d37220 */ /* 0x000fc80000410000 */
[-C--:B------:R-:W-:Y:S01]  /*7850*/  FFMA.FTZ R211, R50, R51.reuse, R211 ;  /* 0x0000003332d37223 */ /* 0x080fe200000100d3 */
[----:B------:R-:W-:Y:S02]  /*7860*/  HADD2.F32 R50, -RZ, R80.H1_H1 ;  /* 0x30000050ff327230 */ /* 0x000fe40000004100 */
[----:B------:R-:W2:Y:S01]  /*7870*/  LDL.S16 R80, [R1+0x9a] ;  /* 0x00009a0001507983 */ /* 0x000ea20000100600 */
[----:B------:R-:W-:-:S03]  /*7880*/  FFMA.FTZ R206, R83, R51, -R206 ;  /* 0x0000003353ce7223 */ /* 0x000fc600000108ce */
[----:B------:R-:W3:Y:S01]  /*7890*/  LDL.S16 R83, [R1+0x8e] ;  /* 0x00008e0001537983 */ /* 0x000ee20000100600 */
[----:B------:R-:W-:Y:S02]  /*78a0*/  HADD2.F32 R180, -RZ, R180.H0_H0 ;  /* 0x200000b4ffb47230 */ /* 0x000fe40000004100 */
[----:B------:R-:W-:Y:S02]  /*78b0*/  HADD2.F32 R76, -RZ, R76.H1_H1 ;  /* 0x3000004cff4c7230 */ /* 0x000fe40000004100 */
[----:B------:R-:W-:Y:S02]  /*78c0*/  HADD2.F32 R51, -RZ, R36.H0_H0 ;  /* 0x20000024ff337230 */ /* 0x000fe40000004100 */
[-C--:B------:R-:W-:Y:S01]  /*78d0*/  FMUL.FTZ R36, R50, R180.reuse ;  /* 0x000000b432247220 */ /* 0x080fe20000410000 */
[----:B------:R-:W-:-:S03]  /*78e0*/  FMUL.FTZ R180, R76, R180 ;  /* 0x000000b44cb47220 */ /* 0x000fc60000410000 */
[-C--:B------:R-:W-:Y:S01]  /*78f0*/  FFMA.FTZ R36, R76, R51.reuse, -R36 ;  /* 0x000000334c247223 */ /* 0x080fe20000010824 */
[----:B------:R-:W-:Y:S01]  /*7900*/  FFMA.FTZ R50, R50, R51, R180 ;  /* 0x0000003332327223 */ /* 0x000fe200000100b4 */
[--C-:B------:R-:W-:Y:S02]  /*7910*/  HADD2.F32 R51, -RZ, R82.reuse.H0_H0 ;  /* 0x20000052ff337230 */ /* 0x100fe40000004100 */
[----:B------:R-:W-:Y:S02]  /*7920*/  HADD2.F32 R39, -RZ, R39.H0_H0 ;  /* 0x20000027ff277230 */ /* 0x000fe40000004100 */
[----:B------:R-:W-:Y:S02]  /*7930*/  HADD2.F32 R82, -RZ, R82.H1_H1 ;  /* 0x30000052ff527230 */ /* 0x000fe40000004100 */
[----:B------:R-:W-:Y:S01]  /*7940*/  HADD2.F32 R38, -RZ, R38.H0_H0 ;  /* 0x20000026ff267230 */ /* 0x000fe20000004100 */
[----:B------:R-:W-:Y:S02]  /*7950*/  F2FP.F16.F32.PACK_AB R37, R37, R77 ;  /* 0x0000004d2525723e */ /* 0x000fe400000000ff */
[----:B------:R-:W-:-:S02]  /*7960*/  F2FP.F16.F32.PACK_AB R48, R48, R210 ;  /* 0x000000d23030723e */ /* 0x000fc400000000ff */
[----:B------:R-:W-:Y:S02]  /*7970*/  F2FP.F16.F32.PACK_AB R36, R36, R206 ;  /* 0x000000ce2424723e */ /* 0x000fe400000000ff */
[----:B------:R-:W-:Y:S02]  /*7980*/  F2FP.F16.F32.PACK_AB R50, R50, R211 ;  /* 0x000000d33232723e */ /* 0x000fe400000000ff */
[----:B------:R-:W-:Y:S01]  /*7990*/  F2FP.F16.F32.PACK_AB R49, R49, R81 ;  /* 0x000000513131723e */ /* 0x000fe200000000ff */
[----:B------:R-:W-:Y:S01]  /*79a0*/  IMAD.MOV.U32 R81, RZ, RZ, R37 ;  /* 0x000000ffff517224 */ /* 0x000fe200078e0025 */
[----:B------:R-:W-:Y:S02]  /*79b0*/  F2FP.F16.F32.PACK_AB R79, R79, R212 ;  /* 0x000000d44f4f723e */ /* 0x000fe400000000ff */
[----:B------:R-:W-:Y:S01]  /*79c0*/  MOV R77, R49 ;  /* 0x00000031004d7202 */ /* 0x000fe20000000f00 */
[----:B--2---:R-:W-:Y:S02]  /*79d0*/  HADD2.F32 R180, -RZ, R80.H0_H0 ;  /* 0x20000050ffb47230 */ /* 0x004fe40000004100 */
[----:B------:R-:W-:-:S02]  /*79e0*/  HADD2.F32 R80, -RZ, R78.H0_H0 ;  /* 0x2000004eff507230 */ /* 0x000fc40000004100 */
[----:B---3--:R-:W-:Y:S02]  /*79f0*/  HADD2.F32 R76, -RZ, R83.H0_H0 ;  /* 0x20000053ff4c7230 */ /* 0x008fe40000004100 */
[-C--:B------:R-:W-:Y:S01]  /*7a00*/  FMUL.FTZ R83, R51, R180.reuse ;  /* 0x000000b433537220 */ /* 0x080fe20000410000 */
[----:B------:R-:W-:Y:S02]  /*7a10*/  HADD2.F32 R78, -RZ, R78.H1_H1 ;  /* 0x3000004eff4e7230 */ /* 0x000fe40000004100 */
[----:B------:R-:W-:-:S04]  /*7a20*/  FMUL.FTZ R180, R80, R180 ;  /* 0x000000b450b47220 */ /* 0x000fc80000410000 */
[-C--:B------:R-:W-:Y:S01]  /*7a30*/  FFMA.FTZ R180, R51, R76.reuse, R180 ;  /* 0x0000004c33b47223 */ /* 0x080fe200000100b4 */
[-C--:B------:R-:W-:Y:S01]  /*7a40*/  FMUL.FTZ R51, R82, R39.reuse ;  /* 0x0000002752337220 */ /* 0x080fe20000410000 */
[----:B------:R-:W-:Y:S01]  /*7a50*/  FMUL.FTZ R39, R78, R39 ;  /* 0x000000274e277220 */ /* 0x000fe20000410000 */
[----:B------:R-:W-:Y:S02]  /*7a60*/  FFMA.FTZ R83, R80, R76, -R83 ;  /* 0x0000004c50537223 */ /* 0x000fe40000010853 */
[-C--:B------:R-:W-:Y:S01]  /*7a70*/  FFMA.FTZ R51, R78, R38.reuse, -R51 ;  /* 0x000000264e337223 */ /* 0x080fe20000010833 */
[----:B------:R-:W-:-:S04]  /*7a80*/  FFMA.FTZ R39, R82, R38, R39 ;  /* 0x0000002652277223 */ /* 0x000fc80000010027 */
[----:B------:R-:W-:Y:S02]  /*7a90*/  F2FP.F16.F32.PACK_AB R51, R51, R83 ;  /* 0x000000533333723e */ /* 0x000fe400000000ff */
[----:B------:R-:W-:Y:S01]  /*7aa0*/  F2FP.F16.F32.PACK_AB R39, R39, R180 ;  /* 0x000000b42727723e */ /* 0x000fe200000000ff */
[----:B------:R-:W-:Y:S02]  /*7ab0*/  IMAD.MOV.U32 R76, RZ, RZ, R36 ;  /* 0x000000ffff4c7224 */ /* 0x000fe400078e0024 */
[----:B------:R-:W-:Y:S02]  /*7ac0*/  IMAD.MOV.U32 R80, RZ, RZ, R50 ;  /* 0x000000ffff507224 */ /* 0x000fe400078e0032 */
[----:B------:R-:W-:Y:S02]  /*7ad0*/  IMAD.MOV.U32 R78, RZ, RZ, R51 ;  /* 0x000000ffff4e7224 */ /* 0x000fe400078e0033 */
[----:B------:R-:W-:Y:S02]  /*7ae0*/  IMAD.MOV.U32 R82, RZ, RZ, R39 ;  /* 0x000000ffff527224 */ /* 0x000fe400078e0027 */
[----:B------:R-:W-:-:S07]  /*7af0*/  IMAD.MOV.U32 R83, RZ, RZ, R48 ;  /* 0x000000ffff537224 */ /* 0x000fce00078e0030 */
.L_x_1533:
[----:B------:R-:W-:Y:S05]  /*7b00*/  BSYNC B3 ;  /* 0x0000000000037941 */ /* 0x000fea0003800000 */
.L_x_1532:
        /* <DEDUP_REMOVED lines=12> */
.L_x_1531:
[----:B------:R-:W-:Y:S05]  /*7bd0*/  BSYNC B2 ;  /* 0x0000000000027941 */ /* 0x000fea0003800000 */
.L_x_1530:
        /* <DEDUP_REMOVED lines=24> */
[----:B------:R-:W3:Y:S04]  /*7d60*/  LDL.LU.S16 R77, [R1+0x98] ;  /* 0x00009800014d7983 */ /* 0x000ee80000300600 */
[----:B------:R-:W4:Y:S04]  /*7d70*/  LDL.LU.S16 R80, [R1+0x8c] ;  /* 0x00008c0001507983 */ /* 0x000f280000300600 */
[----:B------:R-:W5:Y:S04]  /*7d80*/  LDL.S16 R180, [R1+0x6a] ;  /* 0x00006a0001b47983 */ /* 0x000f680000100600 */
[----:B------:R-:W5:Y:S01]  /*7d90*/  LDL.LU.S16 R159, [R1+0x68] ;  /* 0x00006800019f7983 */ /* 0x000f620000300600 */
[----:B0-----:R-:W-:-:S03]  /*7da0*/  IMAD.MOV.U32 R78, RZ, RZ, R49 ;  /* 0x000000ffff4e7224 */ /* 0x001fc600078e0031 */
[----:B------:R-:W5:Y:S04]  /*7db0*/  LDL.S16 R83, [R1+0x4a] ;  /* 0x00004a0001537983 */ /* 0x000f680000100600 */
[----:B------:R-:W5:Y:S01]  /*7dc0*/  LDL.LU.S16 R82, [R1+0x48] ;  /* 0x0000480001527983 */ /* 0x000f620000300600 */
[--C-:B------:R-:W-:Y:S02]  /*7dd0*/  SHF.R.U64 R32, R32, 0x10, R33.reuse ;  /* 0x0000001020207819 */ /* 0x100fe40000001221 */
[----:B------:R-:W-:-:S05]  /*7de0*/  SHF.R.U32.HI R33, RZ, 0x10, R33 ;  /* 0x00000010ff217819 */ /* 0x000fca0000011621 */
[----:B------:R-:W-:Y:S01]  /*7df0*/  HADD2.F32 R33, -RZ, R33.H0_H0 ;  /* 0x20000021ff217230 */ /* 0x000fe20000004100 */
[----:B------:R-:W-:-:S05]  /*7e00*/  SHF.R.U64 R34, R34, 0x10, R35 ;  /* 0x0000001022227819 */ /* 0x000fca0000001223 */
[----:B------:R-:W-:Y:S02]  /*7e10*/  HADD2.F32 R34, -RZ, R34.H0_H0 ;  /* 0x20000022ff227230 */ /* 0x000fe40000004100 */
[----:B---3--:R-:W-:Y:S01]  /*7e20*/  HADD2.F32 R79, -RZ, R77.H0_H0 ;  /* 0x2000004dff4f7230 */ /* 0x008fe20000004100 */
[----:B--2---:R-:W-:Y:S01]  /*7e30*/  MOV R77, R37 ;  /* 0x00000025004d7202 */ /* 0x004fe20000000f00 */
[----:B------:R-:W-:Y:S02]  /*7e40*/  HADD2.F32 R37, -RZ, R78.H0_H0 ;  /* 0x2000004eff257230 */ /* 0x000fe40000004100 */
[----:B----4-:R-:W-:Y:S02]  /*7e50*/  HADD2.F32 R80, -RZ, R80.H0_H0 ;  /* 0x20000050ff507230 */ /* 0x010fe40000004100 */
[----:B------:R-:W-:Y:S02]  /*7e60*/  HADD2.F32 R81, -RZ, R77.H0_H0 ;  /* 0x2000004dff517230 */ /* 0x000fe40000004100 */
[----:B------:R-:W-:-:S03]  /*7e70*/  FMUL.FTZ R49, R37, R79 ;  /* 0x0000004f25317220 */ /* 0x000fc60000410000 */
[----:B------:R-:W-:-:S04]  /*7e80*/  FMUL.FTZ R79, R81, R79 ;  /* 0x0000004f514f7220 */ /* 0x000fc80000410000 */
[----:B------:R-:W-:Y:S01]  /*7e90*/  FFMA.FTZ R37, R37, R80, R79 ;  /* 0x0000005025257223 */ /* 0x000fe2000001004f */
[--C-:B------:R-:W-:Y:S01]  /*7ea0*/  SHF.R.U32.HI R79, RZ, 0x10, R45.reuse ;  /* 0x00000010ff4f7819 */ /* 0x100fe2000001162d */
[----:B------:R-:W-:Y:S01]  /*7eb0*/  HADD2.F32 R78, -RZ, R78.H1_H1 ;  /* 0x3000004eff4e7230 */ /* 0x000fe20000004100 */
[----:B------:R-:W-:-:S03]  /*7ec0*/  SHF.R.U64 R45, R44, 0x10, R45 ;  /* 0x000000102c2d7819 */ /* 0x000fc6000000122d */
[----:B------:R-:W-:Y:S02]  /*7ed0*/  HADD2.F32 R79, -RZ, R79.H0_H0 ;  /* 0x2000004fff4f7230 */ /* 0x000fe40000004100 */
[----:B------:R-:W-:-:S03]  /*7ee0*/  HADD2.F32 R44, -RZ, R77.H1_H1 ;  /* 0x3000004dff2c7230 */ /* 0x000fc60000004100 */
[-C--:B------:R-:W-:Y:S01]  /*7ef0*/  FMUL.FTZ R77, R78, R79.reuse ;  /* 0x0000004f4e4d7220 */ /* 0x080fe20000410000 */
[----:B------:R-:W-:Y:S01]  /*7f00*/  FFMA.FTZ R49, R81, R80, -R49 ;  /* 0x0000005051317223 */ /* 0x000fe20000010831 */
[C---:B------:R-:W-:Y:S01]  /*7f10*/  FMUL.FTZ R79, R44.reuse, R79 ;  /* 0x0000004f2c4f7220 */ /* 0x040fe20000410000 */
[----:B-----5:R-:W-:Y:S02]  /*7f20*/  HADD2.F32 R80, -RZ, R180.H0_H0 ;  /* 0x200000b4ff507230 */ /* 0x020fe40000004100 */
[-C--:B------:R-:W-:Y:S01]  /*7f30*/  FFMA.FTZ R44, R44, R33.reuse, -R77 ;  /* 0x000000212c2c7223 */ /* 0x080fe2000001084d */
[----:B------:R-:W-:Y:S02]  /*7f40*/  HADD2.F32 R77, -RZ, R51.H0_H0 ;  /* 0x20000033ff4d7230 */ /* 0x000fe40000004100 */
[----:B------:R-:W-:Y:S01]  /*7f50*/  FFMA.FTZ R33, R78, R33, R79 ;  /* 0x000000214e217223 */ /* 0x000fe2000001004f */
[----:B------:R-:W-:Y:S02]  /*7f60*/  HADD2.F32 R78, -RZ, R159.H0_H0 ;  /* 0x2000009fff4e7230 */ /* 0x000fe40000004100 */
[----:B------:R-:W-:-:S02]  /*7f70*/  HADD2.F32 R79, -RZ, R39.H0_H0 ;  /* 0x20000027ff4f7230 */ /* 0x000fc40000004100 */
[----:B------:R-:W-:-:S04]  /*7f80*/  FMUL.FTZ R81, R77, R80 ;  /* 0x000000504d517220 */ /* 0x000fc80000410000 */
[C---:B------:R-:W-:Y:S01]  /*7f90*/  FFMA.FTZ R81, R79.reuse, R78, -R81 ;  /* 0x0000004e4f517223 */ /* 0x040fe20000010851 */
[----:B------:R-:W-:-:S04]  /*7fa0*/  FMUL.FTZ R79, R79, R80 ;  /* 0x000000504f4f7220 */ /* 0x000fc80000410000 */
[----:B------:R-:W-:Y:S01]  /*7fb0*/  FFMA.FTZ R79, R77, R78, R79 ;  /* 0x0000004e4d4f7223 */ /* 0x000fe2000001004f */
[----:B------:R-:W-:Y:S02]  /*7fc0*/  SHF.R.U32.HI R77, RZ, 0x10, R35 ;  /* 0x00000010ff4d7819 */ /* 0x000fe40000011623 */
        /* <DEDUP_REMOVED lines=8> */
[----:B------:R-:W-:Y:S01]  /*8050*/  FMUL.FTZ R39, R39, R47 ;  /* 0x0000002f27277220 */ /* 0x000fe20000410000 */
[----:B------:R-:W-:-:S03]  /*8060*/  HADD2.F32 R80, -RZ, R83.H0_H0 ;  /* 0x20000053ff507230 */ /* 0x000fc60000004100 */
[----:B------:R-:W-:Y:S01]  /*8070*/  FFMA.FTZ R39, R46, R77, R39 ;  /* 0x0000004d2e277223 */ /* 0x000fe20000010027 */
[----:B------:R-:W-:Y:S02]  /*8080*/  HADD2.F32 R46, -RZ, R48.H0_H0 ;  /* 0x20000030ff2e7230 */ /* 0x000fe40000004100 */
[----:B------:R-:W-:Y:S02]  /*8090*/  HADD2.F32 R77, -RZ, R36.H0_H0 ;  /* 0x20000024ff4d7230 */ /* 0x000fe40000004100 */
[----:B------:R-:W-:Y:S02]  /*80a0*/  HADD2.F32 R47, -RZ, R82.H0_H0 ;  /* 0x20000052ff2f7230 */ /* 0x000fe40000004100 */
[-C--:B------:R-:W-:Y:S01]  /*80b0*/  FMUL.FTZ R78, R46, R80.reuse ;  /* 0x000000502e4e7220 */ /* 0x080fe20000410000 */
[----:B------:R-:W-:Y:S01]  /*80c0*/  FMUL.FTZ R80, R77, R80 ;  /* 0x000000504d507220 */ /* 0x000fe20000410000 */
[----:B------:R-:W-:Y:S02]  /*80d0*/  HADD2.F32 R45, -RZ, R45.H0_H0 ;  /* 0x2000002dff2d7230 */ /* 0x000fe40000004100 */
[----:B------:R-:W-:-:S02]  /*80e0*/  HADD2.F32 R48, -RZ, R48.H1_H1 ;  /* 0x30000030ff307230 */ /* 0x000fc40000004100 */
[----:B------:R-:W-:Y:S01]  /*80f0*/  FFMA.FTZ R80, R46, R47, R80 ;  /* 0x0000002f2e507223 */ /* 0x000fe20000010050 */
[----:B------:R-:W-:Y:S02]  /*8100*/  HADD2.F32 R46, -RZ, R36.H1_H1 ;  /* 0x30000024ff2e7230 */ /* 0x000fe40000004100 */
[----:B------:R-:W-:Y:S02]  /*8110*/  HADD2.F32 R36, -RZ, R32.H0_H0 ;  /* 0x20000020ff247230 */ /* 0x000fe40000004100 */
[-C--:B------:R-:W-:Y:S01]  /*8120*/  FMUL.FTZ R32, R48, R45.reuse ;  /* 0x0000002d30207220 */ /* 0x080fe20000410000 */
[C---:B------:R-:W-:Y:S01]  /*8130*/  FMUL.FTZ R45, R46.reuse, R45 ;  /* 0x0000002d2e2d7220 */ /* 0x040fe20000410000 */
[----:B------:R-:W-:Y:S02]  /*8140*/  FFMA.FTZ R78, R77, R47, -R78 ;  /* 0x0000002f4d4e7223 */ /* 0x000fe4000001084e */
[----:B------:R-:W-:Y:S01]  /*8150*/  FFMA.FTZ R32, R46, R36, -R32 ;  /* 0x000000242e207223 */ /* 0x000fe20000010820 */
[----:B------:R-:W-:-:S02]  /*8160*/  HADD2.F32 R77, -RZ, R233.H1_H1 ;  /* 0x300000e9ff4d7230 */ /* 0x000fc40000004100 */
[----:B------:R-:W-:Y:S01]  /*8170*/  FFMA.FTZ R36, R48, R36, R45 ;  /* 0x0000002430247223 */ /* 0x000fe2000001002d */
[----:B------:R-:W-:Y:S02]  /*8180*/  HADD2.F32 R45, -RZ, R50.H0_H0 ;  /* 0x20000032ff2d7230 */ /* 0x000fe40000004100 */
[----:B------:R-:W-:Y:S02]  /*8190*/  HADD2.F32 R47, -RZ, R38.H0_H0 ;  /* 0x20000026ff2f7230 */ /* 0x000fe40000004100 */
[----:B------:R-:W-:Y:S02]  /*81a0*/  HADD2.F32 R46, -RZ, R233.H0_H0 ;  /* 0x200000e9ff2e7230 */ /* 0x000fe40000004100 */
[-C--:B------:R-:W-:Y:S01]  /*81b0*/  FMUL.FTZ R48, R45, R77.reuse ;  /* 0x0000004d2d307220 */ /* 0x080fe20000410000 */
[----:B------:R-:W-:Y:S02]  /*81c0*/  HADD2.F32 R35, -RZ, R35.H0_H0 ;  /* 0x20000023ff237230 */ /* 0x000fe40000004100 */
[----:B------:R-:W-:Y:S01]  /*81d0*/  FMUL.FTZ R77, R47, R77 ;  /* 0x0000004d2f4d7220 */ /* 0x000fe20000410000 */
[----:B------:R-:W-:-:S02]  /*81e0*/  HADD2.F32 R50, -RZ, R50.H1_H1 ;  /* 0x30000032ff327230 */ /* 0x000fc40000004100 */
[----:B------:R-:W-:Y:S02]  /*81f0*/  HADD2.F32 R38, -RZ, R38.H1_H1 ;  /* 0x30000026ff267230 */ /* 0x000fe40000004100 */
[-C--:B------:R-:W-:Y:S01]  /*8200*/  FFMA.FTZ R77, R45, R46.reuse, R77 ;  /* 0x0000002e2d4d7223 */ /* 0x080fe2000001004d */
[-C--:B------:R-:W-:Y:S02]  /*8210*/  FMUL.FTZ R45, R50, R35.reuse ;  /* 0x00000023322d7220 */ /* 0x080fe40000410000 */
[C---:B------:R-:W-:Y:S01]  /*8220*/  FMUL.FTZ R35, R38.reuse, R35 ;  /* 0x0000002326237220 */ /* 0x040fe20000410000 */
[----:B------:R-:W-:Y:S01]  /*8230*/  FFMA.FTZ R48, R47, R46, -R48 ;  /* 0x0000002e2f307223 */ /* 0x000fe20000010830 */
[-C--:B------:R-:W-:Y:S02]  /*8240*/  FFMA.FTZ R45, R38, R34.reuse, -R45 ;  /* 0x00000022262d7223 */ /* 0x080fe4000001082d */
[----:B------:R-:W-:Y:S01]  /*8250*/  FFMA.FTZ R35, R50, R34, R35 ;  /* 0x0000002232237223 */ /* 0x000fe20000010023 */
[----:B------:R-:W-:-:S02]  /*8260*/  F2FP.F16.F32.PACK_AB R51, R51, R81 ;  /* 0x000000513333723e */ /* 0x000fc400000000ff */
[----:B------:R-:W-:Y:S02]  /*8270*/  F2FP.F16.F32.PACK_AB R44, R44, R49 ;  /* 0x000000312c2c723e */ /* 0x000fe400000000ff */
[----:B------:R-:W-:Y:S02]  /*8280*/  F2FP.F16.F32.PACK_AB R33, R33, R37 ;  /* 0x000000252121723e */ /* 0x000fe400000000ff */
[----:B------:R-:W-:Y:S02]  /*8290*/  F2FP.F16.F32.PACK_AB R79, R39, R79 ;  /* 0x0000004f274f723e */ /* 0x000fe400000000ff */
[----:B------:R-:W-:Y:S02]  /*82a0*/  F2FP.F16.F32.PACK_AB R32, R32, R78 ;  /* 0x0000004e2020723e */ /* 0x000fe400000000ff */
[----:B------:R-:W-:Y:S02]  /*82b0*/  F2FP.F16.F32.PACK_AB R80, R36, R80 ;  /* 0x000000502450723e */ /* 0x000fe400000000ff */
[----:B------:R-:W-:-:S02]  /*82c0*/  F2FP.F16.F32.PACK_AB R45, R45, R48 ;  /* 0x000000302d2d723e */ /* 0x000fc400000000ff */
[----:B------:R-:W-:Y:S01]  /*82d0*/  F2FP.F16.F32.PACK_AB R35, R35, R77 ;  /* 0x0000004d2323723e */ /* 0x000fe200000000ff */
[----:B------:R-:W-:Y:S02]  /*82e0*/  IMAD.MOV.U32 R39, RZ, RZ, R51 ;  /* 0x000000ffff277224 */ /* 0x000fe400078e0033 */
[----:B------:R-:W-:Y:S02]  /*82f0*/  IMAD.MOV.U32 R36, RZ, RZ, R32 ;  /* 0x000000ffff247224 */ /* 0x000fe400078e0020 */
[----:B------:R-:W-:Y:S02]  /*8300*/  IMAD.MOV.U32 R37, RZ, RZ, R44 ;  /* 0x000000ffff257224 */ /* 0x000fe400078e002c */
[----:B------:R-:W-:Y:S02]  /*8310*/  IMAD.MOV.U32 R48, RZ, RZ, R80 ;  /* 0x000000ffff307224 */ /* 0x000fe400078e0050 */
[----:B------:R-:W-:Y:S02]  /*8320*/  IMAD.MOV.U32 R49, RZ, RZ, R33 ;  /* 0x000000ffff317224 */ /* 0x000fe400078e0021 */
[----:B------:R-:W-:-:S02]  /*8330*/  IMAD.MOV.U32 R38, RZ, RZ, R45 ;  /* 0x000000ffff267224 */ /* 0x000fc400078e002d */
[----:B------:R-:W-:Y:S02]  /*8340*/  IMAD.MOV.U32 R50, RZ, RZ, R35 ;  /* 0x000000ffff327224 */ /* 0x000fe400078e0023 */
[----:B------:R-:W-:-:S07]  /*8350*/  IMAD.MOV.U32 R51, RZ, RZ, R79 ;  /* 0x000000ffff337224 */ /* 0x000fce00078e004f */
.L_x_1537:
[----:B------:R-:W-:Y:S05]  /*8360*/  BSYNC B3 ;  /* 0x0000000000037941 */ /* 0x000fea0003800000 */
.L_x_1536:
        /* <DEDUP_REMOVED lines=12> */
.L_x_1535:
[----:B------:R-:W-:Y:S05]  /*8430*/  BSYNC B2 ;  /* 0x0000000000027941 */ /* 0x000fea0003800000 */
.L_x_1534:
[----:B------:R-:W-:-:S13]  /*8440*/  ISETP.NE.AND P4, PT, R9, RZ, PT ;  /* 0x000000ff0900720c */ /* 0x000fda0003f85270 */
[----:B------:R-:W-:Y:S05]  /*8450*/  @!P4 BRA `(.L_x_1529) ;  /* 0x0000000400e8c947 */ /* 0x000fea0003800000 */
[----:B------:R-:W-:Y:S01]  /*8460*/  LOP3.LUT P5, RZ, R17, 0x1, RZ, 0xc0, !PT ;  /* 0x0000000111ff7812 */ /* 0x000fe200078ac0ff */
[----:B------:R-:W-:Y:S03]  /*8470*/  BSSY B2, `(.L_x_1538) ;  /* 0x0000076000027945 */ /* 0x000fe60003800000 */
[----:B---3--:R-:W-:-:S04]  /*8480*/  SEL R32, R123, R146, !P5 ;  /* 0x000000927b207207 */ /* 0x008fc80006800000 */
[----:B------:R-:W-:-:S04]  /*8490*/  SHF.R.S32.HI R33, RZ, 0x1f, R32 ;  /* 0x0000001fff217819 */ /* 0x000fc80000011420 */
[----:B------:R-:W-:-:S04]  /*84a0*/  LEA.HI R32, R33, R32, RZ, 0x4 ;  /* 0x0000002021207211 */ /* 0x000fc800078f20ff */
[----:B------:R-:W-:-:S05]  /*84b0*/  LEA.HI.SX32 R32, R32, R113, 0x1c ;  /* 0x0000007120207211 */ /* 0x000fca00078fe2ff */
[----:B------:R-:W-:-:S05]  /*84c0*/  IMAD.SHL.U32 R33, R32, 0x8, RZ ;  /* 0x0000000820217824 */ /* 0x000fca00078e00ff */
[----:B------:R-:W-:-:S13]  /*84d0*/  ISETP.GE.AND P4, PT, R33, R145, PT ;  /* 0x000000912100720c */ /* 0x000fda0003f86270 */
[--C-:B------:R-:W-:Y:S02]  /*84e0*/  @!P4 SHF.R.S32.HI R35, RZ, 0x1f, R33.reuse ;  /* 0x0000001fff23c819 */ /* 0x100fe40000011421 */
[CCC-:B------:R-:W-:Y:S02]  /*84f0*/  @!P4 IADD3 R34, P5, P6, R86.reuse, R130.reuse, R33.reuse ;  /* 0x000000825622c210 */ /* 0x1c0fe40007ebe021 */
[----:B------:R-:W-:Y:S02]  /*8500*/  LOP3.LUT R33, R175, 0x38, R33, 0xf8, !PT ;  /* 0x00000038af217812 */ /* 0x000fe400078ef821 */
[----:B------:R-:W-:Y:S02]  /*8510*/  @!P4 IADD3.X R35, R85, R155, R35, P5, P6 ;  /* 0x0000009b5523c210 */ /* 0x000fe40002fec423 */
[----:B------:R-:W-:Y:S02]  /*8520*/  IADD3 R130, P5, P6, R86, R130, R12 ;  /* 0x0000008256827210 */ /* 0x000fe40007ebe00c */
[----:B------:R-:W-:-:S02]  /*8530*/  LOP3.LUT R33, R33, R176, RZ, 0x3c, !PT ;  /* 0x000000b021217212 */ /* 0x000fc400078e3cff */
[----:B------:R-:W-:Y:S02]  /*8540*/  IADD3.X R155, R85, R155, R110, P5, P6 ;  /* 0x0000009b559b7210 */ /* 0x000fe40002fec46e */
[----:B------:R-:W-:-:S04]  /*8550*/  LEA R44, P5, R130, R114, 0x1 ;  /* 0x00000072822c7211 */ /* 0x000fc800078a08ff */
[----:B------:R-:W-:Y:S02]  /*8560*/  LEA.HI.X R45, R130, R115, R155, 0x1, P5 ;  /* 0x00000073822d7211 */ /* 0x000fe400028f0c9b */
[----:B------:R-:W-:-:S04]  /*8570*/  @!P4 LEA R46, P5, R34, R114, 0x1 ;  /* 0x00000072222ec211 */ /* 0x000fc800078a08ff */
[----:B------:R-:W-:Y:S02]  /*8580*/  @!P4 LEA.HI.X R47, R34, R115, R35, 0x1, P5 ;  /* 0x00000073222fc211 */ /* 0x000fe400028f0c23 */
[----:B------:R-:W-:Y:S02]  /*8590*/  SHF.R.S32.HI R34, RZ, 0x1f, R32 ;  /* 0x0000001fff227819 */ /* 0x000fe40000011420 */
[----:B------:R-:W-:Y:S02]  /*85a0*/  ISETP.GE.AND P5, PT, R166, R122, PT ;  /* 0x0000007aa600720c */ /* 0x000fe40003fa6270 */
[----:B------:R-:W-:-:S04]  /*85b0*/  LEA.HI R32, R34, R32, RZ, 0x3 ;  /* 0x0000002022207211 */ /* 0x000fc800078f18ff */
[----:B------:R-:W-:-:S05]  /*85c0*/  SHF.R.S32.HI R32, RZ, 0x3, R32 ;  /* 0x00000003ff207819 */ /* 0x000fca0000011420 */
[----:B------:R-:W-:-:S04]  /*85d0*/  IMAD R32, R32, 0x1800, R177 ;  /* 0x0000180020207824 */ /* 0x000fc800078e02b1 */
[----:B------:R-:W-:-:S04]  /*85e0*/  IMAD.IADD R32, R32, 0x1, R33 ;  /* 0x0000000120207824 */ /* 0x000fc800078e0221 */
[C---:B--2---:R-:W-:Y:S02]  /*85f0*/  IMAD R36, R16.reuse, 0x4800, R32 ;  /* 0x0000480010247824 */ /* 0x044fe400078e0220 */
[----:B------:R-:W-:Y:S02]  /*8600*/  IMAD R32, R16, 0x4800, R140 ;  /* 0x0000480010207824 */ /* 0x000fe400078e028c */
[----:B------:R-:W-:-:S03]  /*8610*/  IMAD R36, R36, 0x2, R2 ;  /* 0x0000000224247824 */ /* 0x000fc600078e0202 */
[----:B------:R-:W-:-:S03]  /*8620*/  LEA R32, R32, R2, 0x1 ;  /* 0x0000000220207211 */ /* 0x000fc600078e08ff */
        /* <DEDUP_REMOVED lines=37> */
[CC--:B------:R-:W-:Y:S01]  /*8880*/  FMUL.FTZ R51, R41.reuse, R39.reuse ;  /* 0x0000002729337220 */ /* 0x0c0fe20000410000 */
[----:B------:R-:W-:Y:S01]  /*8890*/  FMUL.FTZ R39, R50, R39 ;  /* 0x0000002732277220 */ /* 0x000fe20000410000 */
[----:B------:R-:W-:Y:S02]  /*88a0*/  HADD2.F32 R220, -RZ, R220.H0_H0 ;  /* 0x200000dcffdc7230 */ /* 0x000fe40000004100 */
[----:B------:R-:W-:Y:S02]  /*88b0*/  HADD2.F32 R218, -RZ, R218.H0_H0 ;  /* 0x200000daffda7230 */ /* 0x000fe40000004100 */
[-C--:B------:R-:W-:Y:S01]  /*88c0*/  FFMA.FTZ R39, R41, R49.reuse, R39 ;  /* 0x0000003129277223 */ /* 0x080fe20000010027 */
[----:B------:R-:W-:Y:S01]  /*88d0*/  SHF.R.U32.HI R41, RZ, 0x10, R31 ;  /* 0x00000010ff297819 */ /* 0x000fe2000001161f */
[----:B------:R-:W-:Y:S01]  /*88e0*/  HADD2.F32 R30, -RZ, R30.H0_H0 ;  /* 0x2000001eff1e7230 */ /* 0x000fe20000004100 */
[----:B------:R-:W-:Y:S01]  /*88f0*/  SHF.R.U64 R31, R42, 0x10, R43 ;  /* 0x000000102a1f7819 */ /* 0x000fe2000000122b */
        /* <DEDUP_REMOVED lines=42> */
[----:B------:R-:W-:-:S03]  /*8ba0*/  F2FP.F16.F32.PACK_AB R31, R31, R220 ;  /* 0x000000dc1f1f723e */ /* 0x000fc600000000ff */
[----:B------:R-:W-:Y:S02]  /*8bb0*/  IMAD.MOV.U32 R34, RZ, RZ, R28 ;  /* 0x000000ffff227224 */ /* 0x000fe400078e001c */
[----:B------:R-:W-:-:S07]  /*8bc0*/  IMAD.MOV.U32 R38, RZ, RZ, R31 ;  /* 0x000000ffff267224 */ /* 0x000fce00078e001f */
.L_x_1539:
[----:B------:R-:W-:Y:S05]  /*8bd0*/  BSYNC B2 ;  /* 0x0000000000027941 */ /* 0x000fea0003800000 */
.L_x_1538:
[----:B--2---:R4:W-:Y:S04]  /*8be0*/  STG.E.128 desc[UR46][R44.64], R32 ;  /* 0x000000202c007986 */ /* 0x0049e8000c101d2e */
[----:B0-----:R4:W-:Y:S02]  /*8bf0*/  @!P4 STG.E.128 desc[UR46][R46.64], R36 ;  /* 0x000000242e00c986 */ /* 0x0019e4000c101d2e */
.L_x_1529:
[----:B------:R-:W-:Y:S05]  /*8c00*/  BSYNC B1 ;  /* 0x0000000000017941 */ /* 0x000fea0003800000 */
.L_x_1528:
[-C--:B--2---:R-:W-:Y:S02]  /*8c10*/  IMAD R28, R148, R126.reuse, RZ ;  /* 0x0000007e941c7224 */ /* 0x084fe400078e02ff */
[----:B------:R-:W-:-:S04]  /*8c20*/  IMAD.WIDE.U32 R124, R189, R126, R124 ;  /* 0x0000007ebd7c7225 */ /* 0x000fc800078e007c */
[----:B------:R-:W-:Y:S01]  /*8c30*/  IMAD R28, R189, R127, R28 ;  /* 0x0000007fbd1c7224 */ /* 0x000fe200078e021c */
[----:B------:R-:W-:Y:S06]  /*8c40*/  @P3 BRA `(.L_x_1498) ;  /* 0x0000001800b43947 */ /* 0x000fec0003800000 */
[----:B------:R-:W-:Y:S01]  /*8c50*/  ISETP.NE.AND P3, PT, R11, RZ, PT ;  /* 0x000000ff0b00720c */ /* 0x000fe20003f65270 */
[----:B------:R-:W-:Y:S01]  /*8c60*/  BSSY B1, `(.L_x_1540) ;  /* 0x000007e000017945 */ /* 0x000fe20003800000 */
[----:B------:R-:W-:-:S11]  /*8c70*/  IMAD.IADD R40, R125, 0x1, R28 ;  /* 0x000000017d287824 */ /* 0x000fd600078e021c */
[----:B------:R-:W-:Y:S05]  /*8c80*/  @!P3 BRA `(.L_x_1541) ;  /* 0x0000000400ecb947 */ /* 0x000fea0003800000 */
[----:B------:R-:W-:Y:S01]  /*8c90*/  SEL R28, R123, R146, !P0 ;  /* 0x000000927b1c7207 */ /* 0x000fe20004000000 */
[----:B------:R-:W-:Y:S01]  /*8ca0*/  BSSY B2, `(.L_x_1542) ;  /* 0x0000077000027945 */ /* 0x000fe20003800000 */
[----:B------:R-:W-:Y:S02]  /*8cb0*/  IADD3 R31, P3, P4, R86, R124, R14 ;  /* 0x0000007c561f7210 */ /* 0x000fe40007c7e00e */
[----:B------:R-:W-:Y:S02]  /*8cc0*/  SHF.R.S32.HI R29, RZ, 0x1f, R28 ;  /* 0x0000001fff1d7819 */ /* 0x000fe4000001141c */
[----:B---34-:R-:W-:Y:S02]  /*8cd0*/  IADD3.X R33, R85, R40, R112, P3, P4 ;  /* 0x0000002855217210 */ /* 0x018fe40001fe8470 */
[----:B------:R-:W-:Y:S02]  /*8ce0*/  LEA.HI R29, R29, R28, RZ, 0x4 ;  /* 0x0000001c1d1d7211 */ /* 0x000fe400078f20ff */
[----:B------:R-:W-:-:S02]  /*8cf0*/  SHF.R.U32.HI R35, RZ, 0x3, R173 ;  /* 0x00000003ff237819 */ /* 0x000fc400000116ad */
[----:B------:R-:W-:-:S04]  /*8d00*/  LEA.HI.SX32 R30, R29, R117, 0x1c ;  /* 0x000000751d1e7211 */ /* 0x000fc800078fe2ff */
[----:B------:R-:W-:Y:S01]  /*8d10*/  SHF.R.S32.HI R34, RZ, 0x1f, R30 ;  /* 0x0000001fff227819 */ /* 0x000fe2000001141e */
[----:B------:R-:W-:-:S03]  /*8d20*/  IMAD.SHL.U32 R32, R30, 0x8, RZ ;  /* 0x000000081e207824 */ /* 0x000fc600078e00ff */
[----:B------:R-:W-:Y:S02]  /*8d30*/  LEA.HI R30, R34, R30, RZ, 0x3 ;  /* 0x0000001e221e7211 */ /* 0x000fe400078f18ff */
[----:B------:R-:W-:Y:S02]  /*8d40*/  ISETP.GE.AND P3, PT, R32, R145, PT ;  /* 0x000000912000720c */ /* 0x000fe40003f66270 */
[----:B------:R-:W-:-:S05]  /*8d50*/  SHF.R.S32.HI R30, RZ, 0x3, R30 ;  /* 0x00000003ff1e7819 */ /* 0x000fca000001141e */
[----:B------:R-:W-:-:S06]  /*8d60*/  IMAD R30, R30, 0x1800, R179 ;  /* 0x000018001e1e7824 */ /* 0x000fcc00078e02b3 */
[--C-:B------:R-:W-:Y:S02]  /*8d70*/  @!P3 SHF.R.S32.HI R28, RZ, 0x1f, R32.reuse ;  /* 0x0000001fff1cb819 */ /* 0x100fe40000011420 */
[--C-:B------:R-:W-:Y:S02]  /*8d80*/  @!P3 IADD3 R29, P4, P5, R86, R124, R32.reuse ;  /* 0x0000007c561db210 */ /* 0x100fe40007d9e020 */
[----:B------:R-:W-:Y:S02]  /*8d90*/  LOP3.LUT R32, R173, 0x38, R32, 0xf8, !PT ;  /* 0x00000038ad207812 */ /* 0x000fe400078ef820 */
[----:B------:R-:W-:Y:S02]  /*8da0*/  @!P3 IADD3.X R28, R85, R40, R28, P4, P5 ;  /* 0x00000028551cb210 */ /* 0x000fe400027ea41c */
[----:B------:R-:W-:Y:S02]  /*8db0*/  LOP3.LUT R32, R32, R35, RZ, 0x3c, !PT ;  /* 0x0000002320207212 */ /* 0x000fe400078e3cff */
[----:B------:R-:W-:-:S02]  /*8dc0*/  LEA R36, P4, R31, R114, 0x1 ;  /* 0x000000721f247211 */ /* 0x000fc400078808ff */
[----:B------:R-:W-:Y:S01]  /*8dd0*/  IADD3 R32, R30, R32, RZ ;  /* 0x000000201e207210 */ /* 0x000fe20007ffe0ff */
[C---:B------:R-:W-:Y:S01]  /*8de0*/  IMAD R30, R16.reuse, 0x4800, R141 ;  /* 0x00004800101e7824 */ /* 0x040fe200078e028d */
[-C--:B------:R-:W-:Y:S02]  /*8df0*/  LEA.HI.X R37, R31, R115.reuse, R33, 0x1, P4 ;  /* 0x000000731f257211 */ /* 0x080fe400020f0c21 */
[C---:B------:R-:W-:Y:S01]  /*8e00*/  @!P3 LEA R38, P4, R29.reuse, R114, 0x1 ;  /* 0x000000721d26b211 */ /* 0x040fe200078808ff */
[----:B------:R-:W-:Y:S02]  /*8e10*/  IMAD R32, R16, 0x4800, R32 ;  /* 0x0000480010207824 */ /* 0x000fe400078e0220 */
[----:B------:R-:W-:Y:S01]  /*8e20*/  IMAD R30, R30, 0x2, R2 ;  /* 0x000000021e1e7824 */ /* 0x000fe200078e0202 */
[----:B------:R-:W-:Y:S01]  /*8e30*/  @!P3 LEA.HI.X R39, R29, R115, R28, 0x1, P4 ;  /* 0x000000731d27b211 */ /* 0x000fe200020f0c1c */
[----:B------:R-:W-:Y:S01]  /*8e40*/  IMAD R32, R32, 0x2, R2 ;  /* 0x0000000220207824 */ /* 0x000fe200078e0202 */
[----:B------:R-:W-:-:S03]  /*8e50*/  ISETP.GE.AND P4, PT, R18, R122, PT ;  /* 0x0000007a1200720c */ /* 0x000fc60003f86270 */
[----:B------:R-:W0:Y:S04]  /*8e60*/  LDS.128 R28, [R30+0x18400] ;  /* 0x018400001e1c7984 */ /* 0x000e280000000c00 */
[----:B------:R-:W2:Y:S06]  /*8e70*/  LDS.128 R32, [R32+0x18400] ;  /* 0x0184000020207984 */ /* 0x000eac0000000c00 */
        /* <DEDUP_REMOVED lines=49> */
[----:B------:R-:W-:Y:S02]  /*9190*/  IMAD.MOV.U32 R29, RZ, RZ, R33 ;  /* 0x000000ffff1d7224 */ /* 0x000fe400078e0021 */
        /* <DEDUP_REMOVED lines=36> */
[----:B------:R-:W-:Y:S02]  /*93e0*/  IMAD.MOV.U32 R30, RZ, RZ, R35 ;  /* 0x000000ffff1e7224 */ /* 0x000fe400078e0023 */
[----:B------:R-:W-:Y:S02]  /*93f0*/  IMAD.MOV.U32 R34, RZ, RZ, R74 ;  /* 0x000000ffff227224 */ /* 0x000fe400078e004a */
[----:B------:R-:W-:-:S07]  /*9400*/  IMAD.MOV.U32 R35, RZ, RZ, R43 ;  /* 0x000000ffff237224 */ /* 0x000fce00078e002b */
.L_x_1543:
[----:B------:R-:W-:Y:S05]  /*9410*/  BSYNC B2 ;  /* 0x0000000000027941 */ /* 0x000fea0003800000 */
.L_x_1542:
[----:B0-----:R0:W-:Y:S04]  /*9420*/  STG.E.128 desc[UR46][R36.64], R28 ;  /* 0x0000001c24007986 */ /* 0x0011e8000c101d2e */
[----:B--2---:R0:W-:Y:S02]  /*9430*/  @!P3 STG.E.128 desc[UR46][R38.64], R32 ;  /* 0x000000202600b986 */ /* 0x0041e4000c101d2e */
.L_x_1541:
[----:B------:R-:W-:Y:S05]  /*9440*/  BSYNC B1 ;  /* 0x0000000000017941 */ /* 0x000fea0003800000 */
.L_x_1540:
[----:B------:R-:W-:Y:S01]  /*9450*/  ISETP.NE.AND P3, PT, R10, RZ, PT ;  /* 0x000000ff0a00720c */ /* 0x000fe20003f65270 */
[----:B------:R-:W-:-:S12]  /*9460*/  BSSY B1, `(.L_x_1544) ;  /* 0x0000078000017945 */ /* 0x000fd80003800000 */
[----:B------:R-:W-:Y:S05]  /*9470*/  @!P3 BRA `(.L_x_1545) ;  /* 0x0000000400d8b947 */ /* 0x000fea0003800000 */
[----:B0-----:R-:W-:Y:S01]  /*9480*/  SEL R28, R123, R146, !P1 ;  /* 0x000000927b1c7207 */ /* 0x001fe20004800000 */
[----:B------:R-:W-:Y:S01]  /*9490*/  BSSY B2, `(.L_x_1546) ;  /* 0x0000072000027945 */ /* 0x000fe20003800000 */
[----:B------:R-:W-:Y:S02]  /*94a0*/  IADD3 R30, P3, P4, R86, R124, R13 ;  /* 0x0000007c561e7210 */ /* 0x000fe40007c7e00d */
[----:B------:R-:W-:Y:S02]  /*94b0*/  SHF.R.S32.HI R29, RZ, 0x1f, R28 ;  /* 0x0000001fff1d7819 */ /* 0x000fe4000001141c */
[----:B------:R-:W-:Y:S02]  /*94c0*/  IADD3.X R31, R85, R40, R111, P3, P4 ;  /* 0x00000028551f7210 */ /* 0x000fe40001fe846f */
[----:B------:R-:W-:Y:S02]  /*94d0*/  LEA.HI R29, R29, R28, RZ, 0x4 ;  /* 0x0000001c1d1d7211 */ /* 0x000fe400078f20ff */
[----:B---34-:R-:W-:-:S02]  /*94e0*/  SHF.R.U32.HI R36, RZ, 0x3, R173 ;  /* 0x00000003ff247819 */ /* 0x018fc400000116ad */
[----:B------:R-:W-:-:S04]  /*94f0*/  LEA.HI.SX32 R32, R29, R116, 0x1c ;  /* 0x000000741d207211 */ /* 0x000fc800078fe2ff */
[----:B------:R-:W-:Y:S02]  /*9500*/  SHF.L.U32 R33, R32, 0x3, RZ ;  /* 0x0000000320217819 */ /* 0x000fe400000006ff */
[----:B------:R-:W-:Y:S02]  /*9510*/  SHF.R.S32.HI R35, RZ, 0x1f, R32 ;  /* 0x0000001fff237819 */ /* 0x000fe40000011420 */
[----:B------:R-:W-:Y:S02]  /*9520*/  ISETP.GE.AND P3, PT, R33, R145, PT ;  /* 0x000000912100720c */ /* 0x000fe40003f66270 */
[----:B------:R-:W-:Y:S02]  /*9530*/  LEA.HI R35, R35, R32, RZ, 0x3 ;  /* 0x0000002023237211 */ /* 0x000fe400078f18ff */
[----:B------:R-:W-:Y:S02]  /*9540*/  LOP3.LUT R32, R173, 0x38, R33, 0xf8, !PT ;  /* 0x00000038ad207812 */ /* 0x000fe400078ef821 */
[----:B------:R-:W-:-:S02]  /*9550*/  SHF.R.S32.HI R34, RZ, 0x3, R35 ;  /* 0x00000003ff227819 */ /* 0x000fc40000011423 */
[----:B------:R-:W-:-:S05]  /*9560*/  LOP3.LUT R32, R32, R36, RZ, 0x3c, !PT ;  /* 0x0000002420207212 */ /* 0x000fca00078e3cff */
[--C-:B------:R-:W-:Y:S02]  /*9570*/  @!P3 SHF.R.S32.HI R28, RZ, 0x1f, R33.reuse ;  /* 0x0000001fff1cb819 */ /* 0x100fe40000011421 */
[----:B------:R-:W-:Y:S01]  /*9580*/  @!P3 IADD3 R29, P4, P5, R86, R124, R33 ;  /* 0x0000007c561db210 */ /* 0x000fe20007d9e021 */
[----:B------:R-:W-:-:S03]  /*9590*/  IMAD R33, R34, 0x1800, R179 ;  /* 0x0000180022217824 */ /* 0x000fc600078e02b3 */
[----:B------:R-:W-:Y:S01]  /*95a0*/  @!P3 IADD3.X R28, R85, R40, R28, P4, P5 ;  /* 0x00000028551cb210 */ /* 0x000fe200027ea41c */
[----:B------:R-:W-:Y:S01]  /*95b0*/  IMAD.IADD R35, R33, 0x1, R32 ;  /* 0x0000000121237824 */ /* 0x000fe200078e0220 */
[-C--:B------:R-:W-:Y:S01]  /*95c0*/  LEA R36, P4, R30, R114.reuse, 0x1 ;  /* 0x000000721e247211 */ /* 0x080fe200078808ff */
[C---:B------:R-:W-:Y:S02]  /*95d0*/  IMAD R33, R16.reuse, 0x4800, R139 ;  /* 0x0000480010217824 */ /* 0x040fe400078e028b */
[----:B------:R-:W-:Y:S01]  /*95e0*/  IMAD R35, R16, 0x4800, R35 ;  /* 0x0000480010237824 */ /* 0x000fe200078e0223 */
[----:B------:R-:W-:Y:S01]  /*95f0*/  LEA.HI.X R37, R30, R115, R31, 0x1, P4 ;  /* 0x000000731e257211 */ /* 0x000fe200020f0c1f */
[--C-:B------:R-:W-:Y:S01]  /*9600*/  IMAD R30, R33, 0x2, R2.reuse ;  /* 0x00000002211e7824 */ /* 0x100fe200078e0202 */
[----:B------:R-:W-:Y:S01]  /*9610*/  @!P3 LEA R38, P4, R29, R114, 0x1 ;  /* 0x000000721d26b211 */ /* 0x000fe200078808ff */
[----:B------:R-:W-:-:S03]  /*9620*/  IMAD R35, R35, 0x2, R2 ;  /* 0x0000000223237824 */ /* 0x000fc600078e0202 */
[----:B------:R-:W-:Y:S02]  /*9630*/  @!P3 LEA.HI.X R39, R29, R115, R28, 0x1, P4 ;  /* 0x000000731d27b211 */ /* 0x000fe400020f0c1c */
[----:B------:R-:W0:Y:S01]  /*9640*/  LDS.128 R28, [R30+0x18400] ;  /* 0x018400001e1c7984 */ /* 0x000e220000000c00 */
[----:B------:R-:W-:-:S03]  /*9650*/  ISETP.GE.AND P4, PT, R165, R122, PT ;  /* 0x0000007aa500720c */ /* 0x000fc60003f86270 */
[----:B------:R-:W2:Y:S10]  /*9660*/  LDS.128 R32, [R35+0x18400] ;  /* 0x0184000023207984 */ /* 0x000eb40000000c00 */
        /* <DEDUP_REMOVED lines=43> */
[----:B------:R-:W-:-:S02]  /*9920*/  HADD2.F32 R45, -RZ, R28.H1_H1 ;  /* 0x3000001cff2d7230 */ /* 0x000fc40000004100 */
[----:B------:R-:W-:Y:S01]  /*9930*/  FFMA.FTZ R70, R47, R58, R70 ;  /* 0x0000003a2f467223 */ /* 0x000fe20000010046 */
[----:B------:R-:W-:Y:S02]  /*9940*/  HADD2.F32 R213, -RZ, R213.H0_H0 ;  /* 0x200000d5ffd57230 */ /* 0x000fe40000004100 */
[-C--:B------:R-:W-:Y:S01]  /*9950*/  FMUL.FTZ R56, R35, R42.reuse ;  /* 0x0000002a23387220 */ /* 0x080fe20000410000 */
[----:B------:R-:W-:Y:S02]  /*9960*/  HADD2.F32 R31, -RZ, R32.H0_H0 ;  /* 0x20000020ff1f7230 */ /* 0x000fe40000004100 */
[----:B------:R-:W-:Y:S01]  /*9970*/  FMUL.FTZ R42, R45, R42 ;  /* 0x0000002a2d2a7220 */ /* 0x000fe20000410000 */
[----:B------:R-:W-:Y:S01]  /*9980*/  HADD2.F32 R29, -RZ, R28.H0_H0 ;  /* 0x2000001cff1d7230 */ /* 0x000fe20000004100 */
[----:B------:R-:W-:Y:S01]  /*9990*/  F2FP.F16.F32.PACK_AB R51, R70, R51 ;  /* 0x000000334633723e */ /* 0x000fe200000000ff */
[----:B------:R-:W-:Y:S02]  /*99a0*/  HADD2.F32 R28, -RZ, R41.H0_H0 ;  /* 0x20000029ff1c7230 */ /* 0x000fe40000004100 */
[----:B------:R-:W-:Y:S01]  /*99b0*/  FMUL.FTZ R32, R31, R213 ;  /* 0x000000d51f207220 */ /* 0x000fe20000410000 */
[----:B------:R-:W-:-:S02]  /*99c0*/  HADD2.F32 R156, -RZ, R156.H0_H0 ;  /* 0x2000009cff9c7230 */ /* 0x000fc40000004100 */
[----:B------:R-:W-:Y:S01]  /*99d0*/  FMUL.FTZ R58, R29, R213 ;  /* 0x000000d51d3a7220 */ /* 0x000fe20000410000 */
        /* <DEDUP_REMOVED lines=10> */
[----:B------:R-:W-:-:S02]  /*9a80*/  HADD2.F32 R42, -RZ, R30.H0_H0 ;  /* 0x2000001eff2a7230 */ /* 0x000fc40000004100 */
[-C--:B------:R-:W-:Y:S01]  /*9a90*/  FMUL.FTZ R41, R28, R31.reuse ;  /* 0x0000001f1c297220 */ /* 0x080fe20000410000 */
[----:B------:R-:W-:Y:S02]  /*9aa0*/  HADD2.F32 R34, -RZ, R34.H1_H1 ;  /* 0x30000022ff227230 */ /* 0x000fe40000004100 */
[----:B------:R-:W-:Y:S02]  /*9ab0*/  HADD2.F32 R30, -RZ, R30.H1_H1 ;  /* 0x3000001eff1e7230 */ /* 0x000fe40000004100 */
[----:B------:R-:W-:Y:S01]  /*9ac0*/  FMUL.FTZ R31, R42, R31 ;  /* 0x0000001f2a1f7220 */ /* 0x000fe20000410000 */
[----:B------:R-:W-:Y:S02]  /*9ad0*/  HADD2.F32 R43, -RZ, R43.H0_H0 ;  /* 0x2000002bff2b7230 */ /* 0x000fe40000004100 */
[----:B------:R-:W-:Y:S01]  /*9ae0*/  FMUL.FTZ R47, R34, R29 ;  /* 0x0000001d222f7220 */ /* 0x000fe20000410000 */
[----:B------:R-:W-:Y:S01]  /*9af0*/  FFMA.FTZ R42, R42, R157, -R41 ;  /* 0x0000009d2a2a7223 */ /* 0x000fe20000010829 */
[----:B------:R-:W-:Y:S01]  /*9b00*/  FMUL.FTZ R29, R30, R29 ;  /* 0x0000001d1e1d7220 */ /* 0x000fe20000410000 */
[----:B------:R-:W-:Y:S01]  /*9b10*/  FFMA.FTZ R28, R28, R157, R31 ;  /* 0x0000009d1c1c7223 */ /* 0x000fe2000001001f */
[-C--:B------:R-:W-:Y:S01]  /*9b20*/  FFMA.FTZ R47, R30, R43.reuse, -R47 ;  /* 0x0000002b1e2f7223 */ /* 0x080fe2000001082f */
[----:B------:R-:W-:Y:S01]  /*9b30*/  F2FP.F16.F32.PACK_AB R31, R33, R48 ;  /* 0x00000030211f723e */ /* 0x000fe200000000ff */
[----:B------:R-:W-:Y:S01]  /*9b40*/  FFMA.FTZ R29, R34, R43, R29 ;  /* 0x0000002b221d7223 */ /* 0x000fe2000001001d */
[----:B------:R-:W-:Y:S01]  /*9b50*/  F2FP.F16.F32.PACK_AB R33, R68, R50 ;  /* 0x000000324421723e */ /* 0x000fe200000000ff */
[----:B------:R-:W-:Y:S01]  /*9b60*/  IMAD.MOV.U32 R35, RZ, RZ, R51 ;  /* 0x000000ffff237224 */ /* 0x000fe200078e0033 */
[----:B------:R-:W-:-:S02]  /*9b70*/  F2FP.F16.F32.PACK_AB R30, R47, R42 ;  /* 0x0000002a2f1e723e */ /* 0x000fc400000000ff */
[----:B------:R-:W-:Y:S01]  /*9b80*/  F2FP.F16.F32.PACK_AB R34, R29, R28 ;  /* 0x0000001c1d22723e */ /* 0x000fe200000000ff */
[----:B------:R-:W-:Y:S02]  /*9b90*/  IMAD.MOV.U32 R28, RZ, RZ, R45 ;  /* 0x000000ffff1c7224 */ /* 0x000fe400078e002d */
[----:B------:R-:W-:-:S07]  /*9ba0*/  IMAD.MOV.U32 R29, RZ, RZ, R46 ;  /* 0x000000ffff1d7224 */ /* 0x000fce00078e002e */
.L_x_1547:
[----:B------:R-:W-:Y:S05]  /*9bb0*/  BSYNC B2 ;  /* 0x0000000000027941 */ /* 0x000fea0003800000 */
.L_x_1546:
[----:B0-----:R0:W-:Y:S04]  /*9bc0*/  STG.E.128 desc[UR46][R36.64], R28 ;  /* 0x0000001c24007986 */ /* 0x0011e8000c101d2e */
[----:B--2---:R0:W-:Y:S02]  /*9bd0*/  @!P3 STG.E.128 desc[UR46][R38.64], R32 ;  /* 0x000000202600b986 */ /* 0x0041e4000c101d2e */
.L_x_1545:
[----:B------:R-:W-:Y:S05]  /*9be0*/  BSYNC B1 ;  /* 0x0000000000017941 */ /* 0x000fea0003800000 */
.L_x_1544:
[----:B------:R-:W-:-:S13]  /*9bf0*/  ISETP.NE.AND P3, PT, R9, RZ, PT ;  /* 0x000000ff0900720c */ /* 0x000fda0003f65270 */
[----:B------:R-:W-:Y:S05]  /*9c00*/  @!P3 BRA `(.L_x_1498) ;  /* 0x0000000800c4b947 */ /* 0x000fea0003800000 */
[----:B------:R-:W-:Y:S01]  /*9c10*/  LOP3.LUT P4, RZ, R17, 0x1, RZ, 0xc0, !PT ;  /* 0x0000000111ff7812 */ /* 0x000fe2000788c0ff */
[----:B------:R-:W-:Y:S01]  /*9c20*/  BSSY B1, `(.L_x_1548) ;  /* 0x000006d000017945 */ /* 0x000fe20003800000 */
[----:B0-----:R-:W-:Y:S02]  /*9c30*/  SHF.R.U32.HI R31, RZ, 0x3, R173 ;  /* 0x00000003ff1f7819 */ /* 0x001fe400000116ad */
[----:B------:R-:W-:Y:S02]  /*9c40*/  SEL R146, R123, R146, !P4 ;  /* 0x000000927b927207 */ /* 0x000fe40006000000 */
[----:B---34-:R-:W-:Y:S02]  /*9c50*/  IADD3 R37, P3, P4, R86, R124, R12 ;  /* 0x0000007c56257210 */ /* 0x018fe40007c7e00c */
[----:B------:R-:W-:Y:S02]  /*9c60*/  SHF.R.S32.HI R29, RZ, 0x1f, R146 ;  /* 0x0000001fff1d7819 */ /* 0x000fe40000011492 */
[----:B------:R-:W-:-:S02]  /*9c70*/  IADD3.X R42, R85, R40, R110, P3, P4 ;  /* 0x00000028552a7210 */ /* 0x000fc40001fe846e */
[----:B------:R-:W-:Y:S02]  /*9c80*/  LEA.HI R146, R29, R146, RZ, 0x4 ;  /* 0x000000921d927211 */ /* 0x000fe400078f20ff */
[----:B------:R-:W-:Y:S02]  /*9c90*/  ISETP.GE.AND P4, PT, R166, R122, PT ;  /* 0x0000007aa600720c */ /* 0x000fe40003f86270 */
[----:B------:R-:W-:Y:S02]  /*9ca0*/  LEA.HI.SX32 R146, R146, R113, 0x1c ;  /* 0x0000007192927211 */ /* 0x000fe400078fe2ff */
[C---:B------:R-:W-:Y:S02]  /*9cb0*/  LEA R36, P3, R37.reuse, R114, 0x1 ;  /* 0x0000007225247211 */ /* 0x040fe400078608ff */
[----:B------:R-:W-:Y:S01]  /*9cc0*/  SHF.R.S32.HI R29, RZ, 0x1f, R146 ;  /* 0x0000001fff1d7819 */ /* 0x000fe20000011492 */
[----:B------:R-:W-:Y:S01]  /*9cd0*/  IMAD.SHL.U32 R38, R146, 0x8, RZ ;  /* 0x0000000892267824 */ /* 0x000fe200078e00ff */
[----:B------:R-:W-:-:S02]  /*9ce0*/  LEA.HI.X R37, R37, R115, R42, 0x1, P3 ;  /* 0x0000007325257211 */ /* 0x000fc400018f0c2a */
[----:B------:R-:W-:Y:S02]  /*9cf0*/  LEA.HI R29, R29, R146, RZ, 0x3 ;  /* 0x000000921d1d7211 */ /* 0x000fe400078f18ff */
[----:B------:R-:W-:Y:S02]  /*9d00*/  LOP3.LUT R28, R173, 0x38, R38, 0xf8, !PT ;  /* 0x00000038ad1c7812 */ /* 0x000fe400078ef826 */
[----:B------:R-:W-:Y:S02]  /*9d10*/  SHF.R.S32.HI R30, RZ, 0x3, R29 ;  /* 0x00000003ff1e7819 */ /* 0x000fe4000001141d */
[----:B------:R-:W-:-:S03]  /*9d20*/  LOP3.LUT R28, R28, R31, RZ, 0x3c, !PT ;  /* 0x0000001f1c1c7212 */ /* 0x000fc600078e3cff */
[----:B------:R-:W-:-:S04]  /*9d30*/  IMAD R29, R30, 0x1800, R179 ;  /* 0x000018001e1d7824 */ /* 0x000fc800078e02b3 */
[----:B------:R-:W-:Y:S02]  /*9d40*/  IMAD.IADD R31, R29, 0x1, R28 ;  /* 0x000000011d1f7824 */ /* 0x000fe400078e021c */
[C---:B------:R-:W-:Y:S02]  /*9d50*/  IMAD R29, R16.reuse, 0x4800, R138 ;  /* 0x00004800101d7824 */ /* 0x040fe400078e028a */
[----:B------:R-:W-:Y:S02]  /*9d60*/  IMAD R31, R16, 0x4800, R31 ;  /* 0x00004800101f7824 */ /* 0x000fe400078e021f */
[--C-:B------:R-:W-:Y:S02]  /*9d70*/  IMAD R29, R29, 0x2, R2.reuse ;  /* 0x000000021d1d7824 */ /* 0x100fe400078e0202 */
[----:B------:R-:W-:-:S04]  /*9d80*/  IMAD R32, R31, 0x2, R2 ;  /* 0x000000021f207824 */ /* 0x000fc800078e0202 */
[----:B------:R-:W0:Y:S04]  /*9d90*/  LDS.128 R28, [R29+0x18400] ;  /* 0x018400001d1c7984 */ /* 0x000e280000000c00 */
[----:B------:R-:W2:Y:S01]  /*9da0*/  LDS.128 R32, [R32+0x18400] ;  /* 0x0184000020207984 */ /* 0x000ea20000000c00 */
[----:B------:R-:W-:Y:S05]  /*9db0*/  @P4 BRA `(.L_x_1549) ;  /* 0x00000004004c4947 */ /* 0x000fea0003800000 */
[----:B------:R-:W-:Y:S01]  /*9dc0*/  SHF.R.U32.HI R49, RZ, 0x10, R65 ;  /* 0x00000010ff317819 */ /* 0x000fe20000011641 */
[----:B------:R-:W-:Y:S01]  /*9dd0*/  HADD2.F32 R50, -RZ, R154.H1_H1 ;  /* 0x3000009aff327230 */ /* 0x000fe20000004100 */
[----:B--2---:R-:W-:Y:S01]  /*9de0*/  MOV R44, R33 ;  /* 0x00000021002c7202 */ /* 0x004fe20000000f00 */
[----:B0-----:R-:W-:Y:S01]  /*9df0*/  IMAD.MOV.U32 R33, RZ, RZ, R31 ;  /* 0x000000ffff217224 */ /* 0x001fe200078e001f */
[--C-:B------:R-:W-:Y:S01]  /*9e00*/  SHF.R.U64 R39, R52, 0x10, R53.reuse ;  /* 0x0000001034277819 */ /* 0x100fe20000001235 */
[----:B------:R-:W-:Y:S01]  /*9e10*/  HADD2.F32 R49, -RZ, R49.H0_H0 ;  /* 0x20000031ff317230 */ /* 0x000fe20000004100 */
[----:B------:R-:W-:Y:S01]  /*9e20*/  SHF.R.U32.HI R52, RZ, 0x10, R53 ;  /* 0x00000010ff347819 */ /* 0x000fe20000011635 */
[--C-:B------:R-:W-:Y:S01]  /*9e30*/  HADD2.F32 R45, -RZ, R44.reuse.H0_H0 ;  /* 0x2000002cff2d7230 */ /* 0x100fe20000004100 */
[--C-:B------:R-:W-:Y:S01]  /*9e40*/  SHF.R.U64 R43, R66, 0x10, R67.reuse ;  /* 0x00000010422b7819 */ /* 0x100fe20000001243 */
[----:B------:R-:W-:Y:S01]  /*9e50*/  HADD2.F32 R46, -RZ, R44.H1_H1 ;  /* 0x3000002cff2e7230 */ /* 0x000fe20000004100 */
[----:B------:R-:W-:Y:S01]  /*9e60*/  SHF.R.U32.HI R66, RZ, 0x10, R67 ;  /* 0x00000010ff427819 */ /* 0x000fe20000011643 */
[--C-:B------:R-:W-:Y:S01]  /*9e70*/  HADD2.F32 R31, -RZ, R29.reuse.H0_H0 ;  /* 0x2000001dff1f7230 */ /* 0x100fe20000004100 */
[----:B------:R-:W-:Y:S01]  /*9e80*/  SHF.R.U64 R41, R54, 0x10, R55 ;  /* 0x0000001036297819 */ /* 0x000fe20000001237 */
[----:B------:R-:W-:-:S02]  /*9e90*/  HADD2.F32 R44, -RZ, R29.H1_H1 ;  /* 0x3000001dff2c7230 */ /* 0x000fc40000004100 */
[-C--:B------:R-:W-:Y:S01]  /*9ea0*/  FMUL.FTZ R51, R46, R49.reuse ;  /* 0x000000312e337220 */ /* 0x080fe20000410000 */
[----:B------:R-:W-:Y:S01]  /*9eb0*/  HADD2.F32 R48, -RZ, R152.H1_H1 ;  /* 0x30000098ff307230 */ /* 0x000fe20000004100 */
[----:B------:R-:W-:Y:S01]  /*9ec0*/  SHF.R.U32.HI R54, RZ, 0x10, R55 ;  /* 0x00000010ff367819 */ /* 0x000fe20000011637 */
        /* <DEDUP_REMOVED lines=10> */
[----:B------:R-:W-:Y:S01]  /*9f70*/  HADD2.F32 R50, -RZ, R35.H1_H1 ;  /* 0x30000023ff327230 */ /* 0x000fe20000004100 */
[----:B------:R-:W-:Y:S01]  /*9f80*/  SHF.R.U64 R42, R64, 0x10, R65 ;  /* 0x00000010402a7819 */ /* 0x000fe20000001241 */
[----:B------:R-:W-:Y:S02]  /*9f90*/  HADD2.F32 R49, -RZ, R66.H0_H0 ;  /* 0x20000042ff317230 */ /* 0x000fe40000004100 */
[--C-:B------:R-:W-:Y:S01]  /*9fa0*/  HADD2.F32 R35, -RZ, R33.reuse.H0_H0 ;  /* 0x20000021ff237230 */ /* 0x100fe20000004100 */
[----:B------:R-:W-:Y:S01]  /*9fb0*/  F2FP.F16.F32.PACK_AB R29, R44, R29 ;  /* 0x0000001d2c1d723e */ /* 0x000fe200000000ff */
[----:B------:R-:W-:Y:S02]  /*9fc0*/  HADD2.F32 R48, -RZ, R33.H1_H1 ;  /* 0x30000021ff307230 */ /* 0x000fe40000004100 */
[----:B------:R-:W-:Y:S01]  /*9fd0*/  FMUL.FTZ R51, R50, R49 ;  /* 0x0000003132337220 */ /* 0x000fe20000410000 */
[----:B------:R-:W-:-:S02]  /*9fe0*/  HADD2.F32 R52, -RZ, R151.H0_H0 ;  /* 0x20000097ff347230 */ /* 0x000fc40000004100 */
[----:B------:R-:W-:Y:S02]  /*9ff0*/  HADD2.F32 R47, -RZ, R54.H0_H0 ;  /* 0x20000036ff2f7230 */ /* 0x000fe40000004100 */
        /* <DEDUP_REMOVED lines=8> */
[----:B------:R-:W-:-:S02]  /*a080*/  HADD2.F32 R45, -RZ, R32.H0_H0 ;  /* 0x20000020ff2d7230 */ /* 0x000fc40000004100 */
[----:B------:R-:W-:Y:S01]  /*a090*/  HADD2.F32 R47, -RZ, R32.H1_H1 ;  /* 0x30000020ff2f7230 */ /* 0x000fe20000004100 */
[----:B------:R-:W-:Y:S01]  /*a0a0*/  F2FP.F16.F32.PACK_AB R48, R48, R33 ;  /* 0x000000213030723e */ /* 0x000fe200000000ff */
[----:B------:R-:W-:Y:S01]  /*a0b0*/  HADD2.F32 R49, -RZ, R42.H0_H0 ;  /* 0x2000002aff317230 */ /* 0x000fe20000004100 */
[----:B------:R-:W-:Y:S01]  /*a0c0*/  F2FP.F16.F32.PACK_AB R33, R46, R31 ;  /* 0x0000001f2e21723e */ /* 0x000fe200000000ff */
[----:B------:R-:W-:Y:S01]  /*a0d0*/  HADD2.F32 R32, -RZ, R28.H1_H1 ;  /* 0x3000001cff207230 */ /* 0x000fe20000004100 */
[----:B------:R-:W-:Y:S01]  /*a0e0*/  F2FP.F16.F32.PACK_AB R35, R50, R35 ;  /* 0x000000233223723e */ /* 0x000fe200000000ff */
[----:B------:R-:W-:Y:S02]  /*a0f0*/  HADD2.F32 R154, -RZ, R154.H0_H0 ;  /* 0x2000009aff9a7230 */ /* 0x000fe40000004100 */
[-C--:B------:R-:W-:Y:S01]  /*a100*/  FMUL.FTZ R53, R47, R49.reuse ;  /* 0x000000312f357220 */ /* 0x080fe20000410000 */
[----:B------:R-:W-:Y:S02]  /*a110*/  HADD2.F32 R42, -RZ, R28.H0_H0 ;  /* 0x2000001cff2a7230 */ /* 0x000fe40000004100 */
[----:B------:R-:W-:Y:S01]  /*a120*/  FMUL.FTZ R52, R32, R49 ;  /* 0x0000003120347220 */ /* 0x000fe20000410000 */
[----:B------:R-:W-:-:S02]  /*a130*/  HADD2.F32 R152, -RZ, R152.H0_H0 ;  /* 0x20000098ff987230 */ /* 0x000fc40000004100 */
[-C--:B------:R-:W-:Y:S01]  /*a140*/  FFMA.FTZ R53, R32, R39.reuse, -R53 ;  /* 0x0000002720357223 */ /* 0x080fe20000010835 */
[-C--:B------:R-:W-:Y:S01]  /*a150*/  FMUL.FTZ R51, R45, R154.reuse ;  /* 0x0000009a2d337220 */ /* 0x080fe20000410000 */
[----:B------:R-:W-:Y:S01]  /*a160*/  FFMA.FTZ R47, R47, R39, R52 ;  /* 0x000000272f2f7223 */ /* 0x000fe20000010034 */
[----:B------:R-:W-:Y:S02]  /*a170*/  HADD2.F32 R39, -RZ, R34.H0_H0 ;  /* 0x20000022ff277230 */ /* 0x000fe40000004100 */
[C---:B------:R-:W-:Y:S01]  /*a180*/  FMUL.FTZ R154, R42.reuse, R154 ;  /* 0x0000009a2a9a7220 */ /* 0x040fe20000410000 */
[----:B------:R-:W-:Y:S02]  /*a190*/  HADD2.F32 R43, -RZ, R43.H0_H0 ;  /* 0x2000002bff2b7230 */ /* 0x000fe40000004100 */
[-C--:B------:R-:W-:Y:S01]  /*a1a0*/  FFMA.FTZ R28, R42, R152.reuse, -R51 ;  /* 0x000000982a1c7223 */ /* 0x080fe20000010833 */
[----:B------:R-:W-:Y:S02]  /*a1b0*/  HADD2.F32 R32, -RZ, R30.H0_H0 ;  /* 0x2000001eff207230 */ /* 0x000fe40000004100 */
[----:B------:R-:W-:Y:S01]  /*a1c0*/  FFMA.FTZ R154, R45, R152, R154 ;  /* 0x000000982d9a7223 */ /* 0x000fe2000001009a */
[----:B------:R-:W-:-:S02]  /*a1d0*/  HADD2.F32 R34, -RZ, R34.H1_H1 ;  /* 0x30000022ff227230 */ /* 0x000fc40000004100 */
[----:B------:R-:W-:Y:S01]  /*a1e0*/  HADD2.F32 R153, -RZ, R153.H0_H0 ;  /* 0x20000099ff997230 */ /* 0x000fe20000004100 */
[----:B------:R-:W-:Y:S01]  /*a1f0*/  F2FP.F16.F32.PACK_AB R28, R53, R28 ;  /* 0x0000001c351c723e */ /* 0x000fe200000000ff */
[----:B------:R-:W-:Y:S02]  /*a200*/  HADD2.F32 R30, -RZ, R30.H1_H1 ;  /* 0x3000001eff1e7230 */ /* 0x000fe40000004100 */
[----:B------:R-:W-:Y:S01]  /*a210*/  FMUL.FTZ R49, R34, R43 ;  /* 0x0000002b22317220 */ /* 0x000fe20000410000 */
[----:B------:R-:W-:Y:S02]  /*a220*/  HADD2.F32 R151, -RZ, R151.H1_H1 ;  /* 0x30000097ff977230 */ /* 0x000fe40000004100 */
[-C--:B------:R-:W-:Y:S01]  /*a230*/  FMUL.FTZ R45, R39, R153.reuse ;  /* 0x00000099272d7220 */ /* 0x080fe20000410000 */
[----:B------:R-:W-:Y:S02]  /*a240*/  HADD2.F32 R41, -RZ, R41.H0_H0 ;  /* 0x20000029ff297230 */ /* 0x000fe40000004100 */
[----:B------:R-:W-:Y:S01]  /*a250*/  FMUL.FTZ R42, R32, R153 ;  /* 0x00000099202a7220 */ /* 0x000fe20000410000 */
[----:B------:R-:W-:Y:S01]  /*a260*/  FMUL.FTZ R43, R30, R43 ;  /* 0x0000002b1e2b7220 */ /* 0x000fe20000410000 */
[-C--:B------:R-:W-:Y:S01]  /*a270*/  FFMA.FTZ R45, R32, R151.reuse, -R45 ;  /* 0x00000097202d7223 */ /* 0x080fe2000001082d */
[----:B------:R-:W-:Y:S01]  /*a280*/  F2FP.F16.F32.PACK_AB R32, R47, R154 ;  /* 0x0000009a2f20723e */ /* 0x000fe200000000ff */
[----:B------:R-:W-:Y:S01]  /*a290*/  FFMA.FTZ R42, R39, R151, R42 ;  /* 0x00000097272a7223 */ /* 0x000fe2000001002a */
[-C--:B------:R-:W-:Y:S01]  /*a2a0*/  FFMA.FTZ R30, R30, R41.reuse, -R49 ;  /* 0x000000291e1e7223 */ /* 0x080fe20000010831 */
[----:B------:R-:W-:Y:S01]  /*a2b0*/  FFMA.FTZ R43, R34, R41, R43 ;  /* 0x00000029222b7223 */ /* 0x000fe2000001002b */
[----:B------:R-:W-:-:S03]  /*a2c0*/  IMAD.MOV.U32 R31, RZ, RZ, R48 ;  /* 0x000000ffff1f7224 */ /* 0x000fc600078e0030 */
[----:B------:R-:W-:Y:S02]  /*a2d0*/  F2FP.F16.F32.PACK_AB R30, R30, R45 ;  /* 0x0000002d1e1e723e */ /* 0x000fe400000000ff */
[----:B------:R-:W-:-:S07]  /*a2e0*/  F2FP.F16.F32.PACK_AB R34, R43, R42 ;  /* 0x0000002a2b22723e */ /* 0x000fce00000000ff */
.L_x_1549:
[----:B------:R-:W-:Y:S05]  /*a2f0*/  BSYNC B1 ;  /* 0x0000000000017941 */ /* 0x000fea0003800000 */
.L_x_1548:
[----:B0-----:R0:W-:Y:S01]  /*a300*/  STG.E.128 desc[UR46][R36.64], R28 ;  /* 0x0000001c24007986 */ /* 0x0011e2000c101d2e */
[----:B------:R-:W-:-:S13]  /*a310*/  ISETP.GE.AND P3, PT, R38, R145, PT ;  /* 0x000000912600720c */ /* 0x000fda0003f66270 */
[----:B------:R-:W-:Y:S05]  /*a320*/  @P3 BRA `(.L_x_1498) ;  /* 0x0000000000fc3947 */ /* 0x000fea0003800000 */
[--C-:B------:R-:W-:Y:S02]  /*a330*/  IADD3 R124, P3, P4, R86, R124, R38.reuse ;  /* 0x0000007c567c7210 */ /* 0x100fe40007c7e026 */
[----:B------:R-:W-:-:S04]  /*a340*/  SHF.R.S32.HI R38, RZ, 0x1f, R38 ;  /* 0x0000001fff267819 */ /* 0x000fc80000011426 */
[----:B------:R-:W-:Y:S02]  /*a350*/  IADD3.X R40, R85, R40, R38, P3, P4 ;  /* 0x0000002855287210 */ /* 0x000fe40001fe8426 */
[----:B------:R-:W-:-:S04]  /*a360*/  LEA R114, P3, R124, R114, 0x1 ;  /* 0x000000727c727211 */ /* 0x000fc800078608ff */
[----:B------:R-:W-:-:S05]  /*a370*/  LEA.HI.X R115, R124, R115, R40, 0x1, P3 ;  /* 0x000000737c737211 */ /* 0x000fca00018f0c28 */
[----:B--2---:R2:W-:Y:S01]  /*a380*/  STG.E.128 desc[UR46][R114.64], R32 ;  /* 0x0000002072007986 */ /* 0x0045e2000c101d2e */
[----:B------:R-:W-:Y:S05]  /*a390*/  BRA `(.L_x_1498) ;  /* 0x0000000000e07947 */ /* 0x000fea0003800000 */
.L_x_1465:
[----:B------:R-:W2:Y:S02]  /*a3a0*/  LDL R28, [R1+0x38] ;  /* 0x00003800011c7983 */ /* 0x000ea40000100800 */
[----:B--2---:R-:W-:-:S13]  /*a3b0*/  R2UR UR4, R28 ;  /* 0x000000001c0472ca */ /* 0x004fda00000e0000 */
[----:B------:R-:W-:-:S06]  /*a3c0*/  UISETP.NE.AND UP0, UPT, UR4, 0x3, UPT ;  /* 0x000000030400788c */ /* 0x000fcc000bf05270 */
[----:B------:R-:W-:-:S13]  /*a3d0*/  PLOP3.LUT P2, PT, PT, PT, UP0, 0x80, 0x0 ;  /* 0x000000000000781c */ /* 0x000fda0003f4f008 */
[----:B------:R-:W-:Y:S05]  /*a3e0*/  @!P2 BRA `(.L_x_1550) ;  /* 0x000000000004a947 */ /* 0x000fea0003800000 */
[----:B------:R-:W-:Y:S01]  /*a3f0*/  BPT.TRAP 0x1 ;  /* 0x000000040000795c */ /* 0x000fe20000300000 */
.L_x_1550:
[----:B------:R-:W-:Y:S01]  /*a400*/  IMAD R3, R16, 0x8, R2 ;  /* 0x0000000810037824 */ /* 0x000fe200078e0202 */
[----:B------:R-:W-:Y:S01]  /*a410*/  SHF.L.U32 R0, R167, 0x1f, RZ ;  /* 0x0000001fa7007819 */ /* 0x000fe200000006ff */
[----:B------:R-:W-:Y:S01]  /*a420*/  IMAD R4, R24, -0x60, R25 ;  /* 0xffffffa018047824 */ /* 0x000fe200078e0219 */
[----:B------:R-:W-:Y:S02]  /*a430*/  BSSY B1, `(.L_x_1551) ;  /* 0x0000005000017945 */ /* 0x000fe40003800000 */
[----:B------:R-:W0:Y:S02]  /*a440*/  SYNCS.PHASECHK.TRANS64.TRYWAIT P4, [R3+URZ+0x2a890], R0 ;  /* 0x02a89000030075a7 */ /* 0x000e24000808017f */
[----:B------:R-:W-:-:S04]  /*a450*/  VIMNMX R4, R4, 0x60, PT ;  /* 0x0000006004047848 */ /* 0x000fc80003fe0100 */
[----:B------:R-:W-:Y:S01]  /*a460*/  ISETP.GE.AND P3, PT, R162, R4, PT ;  /* 0x00000004a200720c */ /* 0x000fe20003f66270 */
[----:B0-----:R-:W-:-:S12]  /*a470*/  @!P4 BRA `(.L_x_1552) ;  /* 0x000002000090c947 */ /* 0x001fd80003800000 */
.L_x_1922:
[----:B------:R-:W-:Y:S05]  /*a480*/  BSYNC B1 ;  /* 0x0000000000017941 */ /* 0x000fea0003800000 */
.L_x_1551:
[----:B------:R-:W-:Y:S04]  /*a490*/  BSSY B1, `(.L_x_1553) ;  /* 0x0000014000017945 */ /* 0x000fe80003800000 */
[----:B------:R-:W-:Y:S05]  /*a4a0*/  @P3 BRA `(.L_x_1554) ;  /* 0x0000000000483947 */ /* 0x000fea0003800000 */
[----:B------:R-:W-:Y:S02]  /*a4b0*/  ISETP.NE.AND P4, PT, R11, RZ, PT ;  /* 0x000000ff0b00720c */ /* 0x000fe40003f85270 */
[----:B------:R-:W-:-:S11]  /*a4c0*/  ISETP.NE.AND P3, PT, R10, RZ, PT ;  /* 0x000000ff0a00720c */ /* 0x000fd60003f65270 */
[----:B------:R-:W1:Y:S04]  /*a4d0*/  @P4 LDS.128 R28, [R39] ;  /* 0x00000000271c4984 */ /* 0x000e680000000c00 */
[----:B------:R-:W2:Y:S04]  /*a4e0*/  @P3 LDS.128 R32, [R38] ;  /* 0x0000000026203984 */ /* 0x000ea80000000c00 */
[----:B-1----:R-:W-:Y:S01]  /*a4f0*/  @P4 STG.E.128 desc[UR46][R40.64], R28 ;  /* 0x0000001c28004986 */ /* 0x002fe2000c101d2e */
[----:B------:R-:W-:-:S03]  /*a500*/  ISETP.NE.AND P4, PT, R9, RZ, PT ;  /* 0x000000ff0900720c */ /* 0x000fc60003f85270 */
[----:B--2---:R-:W-:Y:S01]  /*a510*/  @P3 STG.E.128 desc[UR46][R40.64+0x40], R32 ;  /* 0x0000402028003986 */ /* 0x004fe2000c101d2e */
[----:B------:R-:W-:-:S09]  /*a520*/  ISETP.NE.AND P3, PT, R8, RZ, PT ;  /* 0x000000ff0800720c */ /* 0x000fd20003f65270 */
[----:B------:R-:W1:Y:S04]  /*a530*/  @P4 LDS.128 R28, [R39+0x3000] ;  /* 0x00300000271c4984 */ /* 0x000e680000000c00 */
[----:B------:R-:W2:Y:S04]  /*a540*/  @P3 LDS.128 R32, [R38+0x3000] ;  /* 0x0030000026203984 */ /* 0x000ea80000000c00 */
[----:B-1----:R-:W-:Y:S01]  /*a550*/  @P4 STG.E.128 desc[UR46][R40.64+0x80], R28 ;  /* 0x0000801c28004986 */ /* 0x002fe2000c101d2e */
[----:B------:R-:W-:-:S03]  /*a560*/  ISETP.NE.AND P4, PT, R6, RZ, PT ;  /* 0x000000ff0600720c */ /* 0x000fc60003f85270 */
[----:B--2---:R-:W-:Y:S01]  /*a570*/  @P3 STG.E.128 desc[UR46][R40.64+0xc0], R32 ;  /* 0x0000c02028003986 */ /* 0x004fe2000c101d2e */
[----:B------:R-:W-:-:S09]  /*a580*/  ISETP.NE.AND P3, PT, R7, RZ, PT ;  /* 0x000000ff0700720c */ /* 0x000fd20003f65270 */
[----:B------:R-:W1:Y:S04]  /*a590*/  @P4 LDS.128 R32, [R38+0x6000] ;  /* 0x0060000026204984 */ /* 0x000e680000000c00 */
[----:B------:R-:W2:Y:S04]  /*a5a0*/  @P3 LDS.128 R28, [R39+0x6000] ;  /* 0x00600000271c3984 */ /* 0x000ea80000000c00 */
[----:B-1----:R1:W-:Y:S04]  /*a5b0*/  @P4 STG.E.128 desc[UR46][R40.64+0x140], R32 ;  /* 0x0001402028004986 */ /* 0x0023e8000c101d2e */
[----:B--2---:R1:W-:Y:S02]  /*a5c0*/  @P3 STG.E.128 desc[UR46][R40.64+0x100], R28 ;  /* 0x0001001c28003986 */ /* 0x0043e4000c101d2e */
.L_x_1554:
[----:B------:R-:W-:Y:S05]  /*a5d0*/  BSYNC B1 ;  /* 0x0000000000017941 */ /* 0x000fea0003800000 */
.L_x_1553:
[----:B------:R-:W-:-:S13]  /*a5e0*/  ISETP.GE.AND P3, PT, R189, R4, PT ;  /* 0x00000004bd00720c */ /* 0x000fda0003f66270 */
[----:B------:R-:W-:Y:S05]  /*a5f0*/  @P3 BRA `(.L_x_1498) ;  /* 0x0000000000483947 */ /* 0x000fea0003800000 */
[----:B------:R-:W-:Y:S02]  /*a600*/  ISETP.NE.AND P4, PT, R11, RZ, PT ;  /* 0x000000ff0b00720c */ /* 0x000fe40003f85270 */
[----:B------:R-:W-:-:S11]  /*a610*/  ISETP.NE.AND P3, PT, R9, RZ, PT ;  /* 0x000000ff0900720c */ /* 0x000fd60003f65270 */
[----:B-1----:R-:W1:Y:S04]  /*a620*/  @P4 LDS.128 R28, [R39+0x2000] ;  /* 0x00200000271c4984 */ /* 0x002e680000000c00 */
[----:B------:R-:W2:Y:S04]  /*a630*/  @P3 LDS.128 R32, [R39+0x5000] ;  /* 0x0050000027203984 */ /* 0x000ea80000000c00 */
        /* <DEDUP_REMOVED lines=14> */
.L_x_1498:
[----:B------:R-:W-:Y:S05]  /*a720*/  BSYNC B0 ;  /* 0x0000000000007941 */ /* 0x000fea0003800000 */
.L_x_1464:
        /* <DEDUP_REMOVED lines=17> */
.L_x_1556:
[----:B------:R-:W-:Y:S05]  /*a840*/  BSYNC B0 ;  /* 0x0000000000007941 */ /* 0x000fea0003800000 */
.L_x_1555:
[----:B------:R-:W1:Y:S01]  /*a850*/  SYNCS.PHASECHK.TRANS64.TRYWAIT P4, [R3+URZ+0x2a8b0], R0 ;  /* 0x02a8b000030075a7 */ /* 0x000e62000808017f */
[----:B0-----:R-:W-:Y:S01]  /*a860*/  IMAD R28, R16, 0x3000, R26 ;  /* 0x00003000101c7824 */ /* 0x001fe200078e021a */
[----:B------:R-:W-:Y:S01]  /*a870*/  ULDC.64 UR44, c[0x0][0x328] ;  /* 0x0000ca00002c7ab9 */ /* 0x000fe20000000a00 */
[----:B------:R-:W-:Y:S01]  /*a880*/  ULDC.64 UR60, c[0x0][0x318] ;  /* 0x0000c600003c7ab9 */ /* 0x000fe20000000a00 */
[----:B------:R-:W-:Y:S01]  /*a890*/  BSSY B0, `(.L_x_1557) ;  /* 0x0000004000007945 */ /* 0x000fe20003800000 */
[----:B------:R-:W-:Y:S01]  /*a8a0*/  ISETP.GE.AND P2, PT, R162, R4, PT ;  /* 0x00000004a200720c */ /* 0x000fe20003f46270 */
[----:B------:R-:W-:Y:S02]  /*a8b0*/  IMAD.IADD R29, R129, 0x1, R28 ;  /* 0x00000001811d7824 */ /* 0x000fe400078e021c */
[----:B-1----:R-:W-:Y:S10]  /*a8c0*/  @!P4 BRA `(.L_x_1558) ;  /* 0x000001fc0090c947 */ /* 0x002ff40003800000 */
.L_x_1923:
[----:B------:R-:W-:Y:S05]  /*a8d0*/  BSYNC B0 ;  /* 0x0000000000007941 */ /* 0x000fea0003800000 */
.L_x_1557:
[----:B------:R-:W-:Y:S01]  /*a8e0*/  BSSY B0, `(.L_x_1559) ;  /* 0x000001a000007945 */ /* 0x000fe20003800000 */
[----:B0-----:R-:W-:Y:S02]  /*a8f0*/  IMAD R0, R28, 0x2, R118 ;  /* 0x000000021c007824 */ /* 0x001fe400078e0276 */
[----:B------:R-:W-:-:S04]  /*a900*/  IMAD.WIDE R36, R24, 0x60, R120 ;  /* 0x0000006018247825 */ /* 0x000fc800078e0278 */
[----:B------:R-:W-:Y:S01]  /*a910*/  IMAD R40, R29, 0x2, R118 ;  /* 0x000000021d287824 */ /* 0x000fe200078e0276 */
[----:B------:R-:W-:Y:S06]  /*a920*/  @P2 BRA `(.L_x_1560) ;  /* 0x0000000000542947 */ /* 0x000fec0003800000 */
[----:B------:R-:W-:Y:S01]  /*a930*/  IMAD R31, R37, UR44, RZ ;  /* 0x0000002c251f7c24 */ /* 0x000fe2000f8e02ff */
[----:B------:R-:W-:Y:S01]  /*a940*/  ULDC UR4, c[0x0][0x320] ;  /* 0x0000c80000047ab9 */ /* 0x000fe20000000800 */
[----:B------:R-:W-:Y:S01]  /*a950*/  IMAD.MOV.U32 R28, RZ, RZ, R88 ;  /* 0x000000ffff1c7224 */ /* 0x000fe200078e0058 */
[----:B------:R-:W-:Y:S01]  /*a960*/  ISETP.GE.AND P4, PT, R18, UR4, PT ;  /* 0x0000000412007c0c */ /* 0x000fe2000bf86270 */
[----:B------:R-:W-:Y:S02]  /*a970*/  IMAD.MOV.U32 R29, RZ, RZ, R5 ;  /* 0x000000ffff1d7224 */ /* 0x000fe400078e0005 */
[C---:B------:R-:W-:Y:S02]  /*a980*/  IMAD R31, R36.reuse, UR45, R31 ;  /* 0x0000002d241f7c24 */ /* 0x040fe4000f8e021f */
[----:B------:R-:W-:-:S04]  /*a990*/  IMAD.WIDE.U32 R28, R36, UR44, R28 ;  /* 0x0000002c241c7c25 */ /* 0x000fc8000f8e001c */
[----:B------:R-:W-:Y:S01]  /*a9a0*/  IMAD.IADD R29, R29, 0x1, R31 ;  /* 0x000000011d1d7824 */ /* 0x000fe200078e021f */
[----:B------:R-:W-:-:S04]  /*a9b0*/  LEA R38, P2, R28, UR60, 0x1 ;  /* 0x0000003c1c267c11 */ /* 0x000fc8000f8408ff */
[----:B------:R-:W-:Y:S02]  /*a9c0*/  LEA.HI.X R39, R28, UR61, R29, 0x1, P2 ;  /* 0x0000003d1c277c11 */ /* 0x000fe400090f0c1d */
[----:B------:R-:W-:Y:S01]  /*a9d0*/  ISETP.GE.AND P2, PT, R165, UR4, PT ;  /* 0x00000004a5007c0c */ /* 0x000fe2000bf46270 */
[----:B------:R-:W0:-:S12]  /*a9e0*/  @!P4 LDS.128 R28, [R0] ;  /* 0x00000000001cc984 */ /* 0x000e180000000c00 */
[----:B------:R-:W1:Y:S04]  /*a9f0*/  @!P2 LDS.128 R32, [R40] ;  /* 0x000000002820a984 */ /* 0x000e680000000c00 */
[----:B0-----:R-:W-:Y:S01]  /*aa00*/  @!P4 STG.E.128 desc[UR46][R38.64], R28 ;  /* 0x0000001c2600c986 */ /* 0x001fe2000c101d2e */
[----:B------:R-:W-:-:S03]  /*aa10*/  ISETP.GE.AND P4, PT, R166, UR4, PT ;  /* 0x00000004a6007c0c */ /* 0x000fc6000bf86270 */
[----:B-1----:R-:W-:Y:S01]  /*aa20*/  @!P2 STG.E.128 desc[UR46][R38.64+0x40], R32 ;  /* 0x000040202600a986 */ /* 0x002fe2000c101d2e */
[----:B------:R-:W-:-:S09]  /*aa30*/  ISETP.GE.AND P2, PT, R104, UR4, PT ;  /* 0x0000000468007c0c */ /* 0x000fd2000bf46270 */
[----:B------:R-:W0:Y:S04]  /*aa40*/  @!P4 LDS.128 R28, [R0+0x3000] ;  /* 0x00300000001cc984 */ /* 0x000e280000000c00 */
[----:B------:R-:W1:Y:S04]  /*aa50*/  @!P2 LDS.128 R32, [R40+0x3000] ;  /* 0x003000002820a984 */ /* 0x000e680000000c00 */
[----:B0-----:R0:W-:Y:S04]  /*aa60*/  @!P4 STG.E.128 desc[UR46][R38.64+0x80], R28 ;  /* 0x0000801c2600c986 */ /* 0x0011e8000c101d2e */
[----:B-1----:R0:W-:Y:S02]  /*aa70*/  @!P2 STG.E.128 desc[UR46][R38.64+0xc0], R32 ;  /* 0x0000c0202600a986 */ /* 0x0021e4000c101d2e */
.L_x_1560:
[----:B------:R-:W-:Y:S05]  /*aa80*/  BSYNC B0 ;  /* 0x0000000000007941 */ /* 0x000fea0003800000 */
.L_x_1559:
[----:B------:R-:W-:Y:S01]  /*aa90*/  ISETP.GE.AND P2, PT, R189, R4, PT ;  /* 0x00000004bd00720c */ /* 0x000fe20003f46270 */
[----:B------:R-:W-:-:S12]  /*aaa0*/  BSSY B0, `(.L_x_1561) ;  /* 0x0000018000007945 */ /* 0x000fd80003800000 */
[----:B------:R-:W-:Y:S05]  /*aab0*/  @P2 BRA `(.L_x_1562) ;  /* 0x0000000000582947 */ /* 0x000fea0003800000 */
[----:B0-----:R-:W-:Y:S01]  /*aac0*/  IADD3 R31, P2, R36, 0x40, RZ ;  /* 0x00000040241f7810 */ /* 0x001fe20007f5e0ff */
[----:B------:R-:W-:Y:S01]  /*aad0*/  IMAD.MOV.U32 R4, RZ, RZ, R88 ;  /* 0x000000ffff047224 */ /* 0x000fe200078e0058 */
[----:B------:R-:W-:Y:S02]  /*aae0*/  ULDC UR4, c[0x0][0x320] ;  /* 0x0000c80000047ab9 */ /* 0x000fe40000000800 */
[----:B------:R-:W-:Y:S01]  /*aaf0*/  IADD3.X R36, RZ, R37, RZ, P2, !PT ;  /* 0x00000025ff247210 */ /* 0x000fe200017fe4ff */
[----:B------:R-:W-:Y:S01]  /*ab00*/  IMAD.WIDE.U32 R28, R31, UR44, R4 ;  /* 0x0000002c1f1c7c25 */ /* 0x000fe2000f8e0004 */
[----:B------:R-:W-:-:S03]  /*ab10*/  ISETP.GE.AND P4, PT, R18, UR4, PT ;  /* 0x0000000412007c0c */ /* 0x000fc6000bf86270 */
[----:B------:R-:W-:-:S04]  /*ab20*/  IMAD R36, R36, UR44, RZ ;  /* 0x0000002c24247c24 */ /* 0x000fc8000f8e02ff */
[----:B------:R-:W-:Y:S01]  /*ab30*/  IMAD R31, R31, UR45, R36 ;  /* 0x0000002d1f1f7c24 */ /* 0x000fe2000f8e0224 */
[----:B------:R-:W-:-:S03]  /*ab40*/  LEA R36, P2, R28, UR60, 0x1 ;  /* 0x0000003c1c247c11 */ /* 0x000fc6000f8408ff */
[----:B------:R-:W-:-:S05]  /*ab50*/  IMAD.IADD R29, R29, 0x1, R31 ;  /* 0x000000011d1d7824 */ /* 0x000fca00078e021f */
[----:B------:R-:W-:Y:S02]  /*ab60*/  LEA.HI.X R37, R28, UR61, R29, 0x1, P2 ;  /* 0x0000003d1c257c11 */ /* 0x000fe400090f0c1d */
[----:B------:R-:W-:Y:S01]  /*ab70*/  ISETP.GE.AND P2, PT, R166, UR4, PT ;  /* 0x00000004a6007c0c */ /* 0x000fe2000bf46270 */
[----:B------:R-:W0:-:S12]  /*ab80*/  @!P4 LDS.128 R28, [R0+0x2000] ;  /* 0x00200000001cc984 */ /* 0x000e180000000c00 */
[----:B------:R-:W1:Y:S04]  /*ab90*/  @!P2 LDS.128 R32, [R0+0x5000] ;  /* 0x005000000020a984 */ /* 0x000e680000000c00 */
        /* <DEDUP_REMOVED lines=8> */
.L_x_1562:
[----:B------:R-:W-:Y:S05]  /*ac20*/  BSYNC B0 ;  /* 0x0000000000007941 */ /* 0x000fea0003800000 */
.L_x_1561:
[----:B------:R-:W-:Y:S01]  /*ac30*/  @!PT LDS RZ, [RZ] ;  /* 0x00000000fffff984 */ /* 0x000fe20000000800 */
[----:B------:R-:W-:Y:S01]  /*ac40*/  @!PT LDS RZ, [RZ] ;  /* 0x00000000fffff984 */ /* 0x000fe20000000800 */
[----:B------:R-:W-:Y:S01]  /*ac50*/  @!PT LDS RZ, [RZ] ;  /* 0x00000000fffff984 */ /* 0x000fe20000000800 */
[----:B------:R-:W-:Y:S01]  /*ac60*/  @!PT LDS RZ, [RZ] ;  /* 0x00000000fffff984 */ /* 0x000fe20000000800 */
[----:B------:R1:W-:Y:S06]  /*ac70*/  MEMBAR.ALL.CTA ;  /* 0x0000000000007992 */ /* 0x0003ec0000008000 */
[----:B-1----:R-:W1:Y:S01]  /*ac80*/  FENCE.VIEW.ASYNC.S ;  /* 0x00000000000073c6 */ /* 0x002e620000000000 */
[----:B------:R-:W-:Y:S01]  /*ac90*/  @!P3 VIADD R3, R3, 0x2a8c0 ;  /* 0x0002a8c00303b836 */ /* 0x000fe20000000000 */
[----:B-1----:R1:W-:Y:S01]  /*aca0*/  BAR.SYNC.DEFER_BLOCKING R222, 0x80 ;  /* 0x000200de0000751d */ /* 0x0023e20000010000 */
[----:B------:R-:W-:Y:S01]  /*acb0*/  LOP3.LUT P4, RZ, R17, 0x2, RZ, 0xc0, !PT ;  /* 0x0000000211ff7812 */ /* 0x000fe2000788c0ff */
[----:B------:R-:W-:-:S02]  /*acc0*/  VIADD R16, R16, 0x1 ;  /* 0x0000000110107836 */ /* 0x000fc40000000000 */
[----:B------:R-:W-:Y:S02]  /*acd0*/  @!P3 PRMT R3, RZ, 0x654, R3 ;  /* 0x00000654ff03b816 */ /* 0x000fe40000000003 */
[----:B------:R-:W-:Y:S02]  /*ace0*/  PLOP3.LUT P2, PT, PT, PT, PT, 0x8, 0x0 ;  /* 0x000000000000781c */ /* 0x000fe40003f4e170 */
[----:B------:R1:W-:Y:S01]  /*acf0*/  @!P3 SYNCS.ARRIVE.TRANS64.RED.A1T0 RZ, [R3+URZ], RZ ;  /* 0x000000ff03ffb9a7 */ /* 0x0003e2000810043f */
[----:B------:R-:W-:-:S04]  /*ad00*/  ISETP.NE.AND P3, PT, R16, 0x2, PT ;  /* 0x000000021000780c */ /* 0x000fc80003f65270 */
[----:B------:R-:W-:Y:S02]  /*ad10*/  SEL R0, RZ, 0x1, P3 ;  /* 0x00000001ff007807 */ /* 0x000fe40001800000 */
[----:B------:R-:W-:Y:S02]  /*ad20*/  SEL R16, R16, RZ, P3 ;  /* 0x000000ff10107207 */ /* 0x000fe40001800000 */
[----:B------:R-:W-:Y:S01]  /*ad30*/  LOP3.LUT R167, R167, R0, RZ, 0x3c, !PT ;  /* 0x00000000a7a77212 */ /* 0x000fe200078e3cff */
[----:B------:R-:W-:Y:S06]  /*ad40*/  @P4 BRA `(.L_x_1563) ;  /* 0xffffff8000a84947 */ /* 0x000fec000383ffff */
.L_x_1459:
[----:B------:R-:W3:Y:S01]  /*ad50*/  LDC R0, c[0x0][0x448] ;  /* 0x00011200ff007b82 */ /* 0x000ee20000000800 */
[----:B------:R-:W-:Y:S01]  /*ad60*/  IADD3 R7, R164, 0x1, -R163 ;  /* 0x00000001a4077810 */ /* 0x000fe20007ffe8a3 */
[----:B------:R-:W-:Y:S06]  /*ad70*/  BSSY B0, `(.L_x_1564) ;  /* 0x000000d000007945 */ /* 0x000fec0003800000 */
[----:B------:R-:W4:Y:S01]  /*ad80*/  LDC.64 R4, c[0x0][0x9e0] ;  /* 0x00027800ff047b82 */ /* 0x000f220000000a00 */
[----:B---3--:R-:W-:Y:S01]  /*ad90*/  ISETP.NE.AND P1, PT, R0, 0x1, PT ;  /* 0x000000010000780c */ /* 0x008fe20003f25270 */
[----:B------:R-:W-:Y:S01]  /*ada0*/  VIADD R0, R178, 0x7f ;  /* 0x0000007fb2007836 */ /* 0x000fe20000000000 */
[----:B----4-:R-:W-:-:S11]  /*adb0*/  ISETP.GE.AND P3, PT, R5, 0x1, PT ;  /* 0x000000010500780c */ /* 0x010fd60003f66270 */
[----:B-1----:R-:W1:Y:S08]  /*adc0*/  @P1 LDC R3, c[0x0][0x44c] ;  /* 0x00011300ff031b82 */ /* 0x002e700000000800 */
[----:B------:R-:W3:Y:S01]  /*add0*/  @P1 LDC R6, c[0x0][0x450] ;  /* 0x00011400ff061b82 */ /* 0x000ee20000000800 */
[----:B-1----:R-:W-:-:S05]  /*ade0*/  @P1 IMAD.HI.U32 R3, R0, R3, RZ ;  /* 0x0000000300031227 */ /* 0x002fca00078e00ff */
[----:B---3--:R-:W-:-:S05]  /*adf0*/  @P1 SHF.R.U32.HI R0, RZ, R6, R3 ;  /* 0x00000006ff001219 */ /* 0x008fca0000011603 */
[----:B------:R-:W-:Y:S01]  /*ae00*/  IMAD.IADD R3, R7, 0x1, R0 ;  /* 0x0000000107037824 */ /* 0x000fe200078e0200 */
[----:B------:R-:W-:Y:S06]  /*ae10*/  @P2 BRA `(.L_x_1565) ;  /* 0x0000000000082947 */ /* 0x000fec0003800000 */
[----:B------:R-:W1:Y:S02]  /*ae20*/  FENCE.VIEW.ASYNC.G ;  /* 0x00000000000073c6 */ /* 0x000e640000000100 */
[----:B-1----:R-:W-:Y:S06]  /*ae30*/  BAR.ARV 0xc, 0x180 ;  /* 0x0306000000007b1d */ /* 0x002fec0000002000 */
.L_x_1565:
[----:B------:R-:W-:Y:S05]  /*ae40*/  BSYNC B0 ;  /* 0x0000000000007941 */ /* 0x000fea0003800000 */
.L_x_1564:
[----:B------:R-:W-:Y:S01]  /*ae50*/  IMAD.IADD R4, R3, 0x1, R4 ;  /* 0x0000000103047824 */ /* 0x000fe200078e0204 */
[----:B------:R-:W-:Y:S06]  /*ae60*/  @!P3 BRA `(.L_x_1566) ;  /* 0x000000000048b947 */ /* 0x000fec0003800000 */
[C---:B------:R-:W-:Y:S01]  /*ae70*/  ISETP.GT.AND P0, PT, R3.reuse, RZ, PT ;  /* 0x000000ff0300720c */ /* 0x040fe20003f04270 */
[----:B------:R-:W-:Y:S01]  /*ae80*/  BSSY B0, `(.L_x_1567) ;  /* 0x000000e000007945 */ /* 0x000fe20003800000 */
[----:B------:R-:W-:-:S11]  /*ae90*/  VIADD R0, R3, 0xffffffff ;  /* 0xffffffff03007836 */ /* 0x000fd60000000000 */
[----:B------:R-:W-:Y:S05]  /*aea0*/  @P0 BRA `(.L_x_1568) ;  /* 0x00000000001c0947 */ /* 0x000fea0003800000 */
[----:B------:R-:W-:Y:S01]  /*aeb0*/  ISETP.NE.AND P0, PT, R5, 0x1, PT ;  /* 0x000000010500780c */ /* 0x000fe20003f05270 */
[----:B------:R-:W-:-:S12]  /*aec0*/  IMAD.MOV R3, RZ, RZ, -R3 ;  /* 0x000000ffff037224 */ /* 0x000fd800078e0a03 */
[----:B------:R-:W1:Y:S02]  /*aed0*/  @P0 LDC.64 R6, c[0x0][0x9e8] ;  /* 0x00027a00ff060b82 */ /* 0x000e640000000a00 */
[----:B-1----:R-:W-:-:S05]  /*aee0*/  @P0 IMAD.HI.U32 R0, R3, R6, RZ ;  /* 0x0000000603000227 */ /* 0x002fca00078e00ff */
[----:B------:R-:W-:-:S04]  /*aef0*/  @P0 SHF.R.U32.HI R3, RZ, R7, R0 ;  /* 0x00000007ff030219 */ /* 0x000fc80000011600 */
[----:B------:R-:W-:Y:S01]  /*af00*/  LOP3.LUT R0, RZ, R3, RZ, 0x33, !PT ;  /* 0x00000003ff007212 */ /* 0x000fe200078e33ff */
[----:B------:R-:W-:Y:S06]  /*af10*/  BRA `(.L_x_1569) ;  /* 0x0000000000107947 */ /* 0x000fec0003800000 */
.L_x_1568:
[----:B------:R-:W-:-:S13]  /*af20*/  ISETP.NE.AND P0, PT, R5, 0x1, PT ;  /* 0x000000010500780c */ /* 0x000fda0003f05270 */
[----:B------:R-:W1:Y:S02]  /*af30*/  @P0 LDC.64 R6, c[0x0][0x9e8] ;  /* 0x00027a00ff060b82 */ /* 0x000e640000000a00 */
[----:B-1----:R-:W-:-:S05]  /*af40*/  @P0 IMAD.HI.U32 R6, R0, R6, RZ ;  /* 0x0000000600060227 */ /* 0x002fca00078e00ff */
[----:B------:R-:W-:-:S07]  /*af50*/  @P0 SHF.R.U32.HI R0, RZ, R7, R6 ;  /* 0x00000007ff000219 */ /* 0x000fce0000011606 */
.L_x_1569:
[----:B------:R-:W-:Y:S05]  /*af60*/  BSYNC B0 ;  /* 0x0000000000007941 */ /* 0x000fea0003800000 */
.L_x_1567:
[----:B------:R-:W-:-:S05]  /*af70*/  IMAD R3, R0, R5, R5 ;  /* 0x0000000500037224 */ /* 0x000fca00078e0205 */
[----:B------:R-:W-:-:S07]  /*af80*/  VIMNMX R4, R4, R3, PT ;  /* 0x0000000304047248 */ /* 0x000fce0003fe0100 */
.L_x_1566:
[----:B------:R-:W1:Y:S01]  /*af90*/  @P1 LDC R3, c[0x0][0x44c] ;  /* 0x00011300ff031b82 */ /* 0x000e620000000800 */
[----:B------:R-:W-:Y:S01]  /*afa0*/  VIADD R4, R4, 0x5f ;  /* 0x0000005f04047836 */ /* 0x000fe20000000000 */
[----:B------:R-:W-:Y:S01]  /*afb0*/  MOV R7, R178 ;  /* 0x000000b200077202 */ /* 0x000fe20000000f00 */
[----:B------:R-:W-:Y:S02]  /*afc0*/  ULDC UR4, c[0x0][0x9dc] ;  /* 0x0002770000047ab9 */ /* 0x000fe40000000800 */
[----:B------:R-:W-:-:S03]  /*afd0*/  IMAD.HI R4, R4, 0x2aaaaaab, RZ ;  /* 0x2aaaaaab04047827 */ /* 0x000fc600078e02ff */
[----:B------:R-:W3:Y:S01]  /*afe0*/  @P1 LDC R9, c[0x0][0x450] ;  /* 0x00011400ff091b82 */ /* 0x000ee20000000800 */
[----:B-1----:R-:W-:Y:S01]  /*aff0*/  @P1 IMAD.HI.U32 R0, R178, R3, RZ ;  /* 0x00000003b2001227 */ /* 0x002fe200078e00ff */
[----:B------:R-:W-:-:S04]  /*b000*/  SHF.R.U32.HI R3, RZ, 0x1f, R4 ;  /* 0x0000001fff037819 */ /* 0x000fc80000011604 */
[----:B------:R-:W-:Y:S02]  /*b010*/  LEA.HI.SX32 R4, R4, R3, 0x1c ;  /* 0x0000000304047211 */ /* 0x000fe400078fe2ff */
[----:B---3--:R-:W-:Y:S02]  /*b020*/  @P1 SHF.R.U32.HI R7, RZ, R9, R0 ;  /* 0x00000009ff071219 */ /* 0x008fe40000011600 */
        /* <DEDUP_REMOVED lines=9> */
[----:B------:R-:W1:Y:S02]  /*b0c0*/  @P0 LDC.64 R8, c[0x0][0x9e8] ;  /* 0x00027a00ff080b82 */ /* 0x000e640000000a00 */
[----:B-1----:R-:W-:-:S05]  /*b0d0*/  @P0 IMAD.HI.U32 R0, R7, R8, RZ ;  /* 0x0000000807000227 */ /* 0x002fca00078e00ff */
[----:B------:R-:W-:-:S04]  /*b0e0*/  @P0 SHF.R.U32.HI R7, RZ, R9, R0 ;  /* 0x00000009ff070219 */ /* 0x000fc80000011600 */
[----:B------:R-:W-:Y:S01]  /*b0f0*/  LOP3.LUT R0, RZ, R7, RZ, 0x33, !PT ;  /* 0x00000007ff007212 */ /* 0x000fe200078e33ff */
[----:B------:R-:W-:Y:S06]  /*b100*/  BRA `(.L_x_1573) ;  /* 0x0000000000107947 */ /* 0x000fec0003800000 */
.L_x_1572:
[----:B------:R-:W-:-:S13]  /*b110*/  ISETP.NE.AND P0, PT, R5, 0x1, PT ;  /* 0x000000010500780c */ /* 0x000fda0003f05270 */
[----:B------:R-:W1:Y:S02]  /*b120*/  @P0 LDC.64 R6, c[0x0][0x9e8] ;  /* 0x00027a00ff060b82 */ /* 0x000e640000000a00 */
[----:B-1----:R-:W-:-:S05]  /*b130*/  @P0 IMAD.HI.U32 R4, R0, R6, RZ ;  /* 0x0000000600040227 */ /* 0x002fca00078e00ff */
[----:B------:R-:W-:-:S07]  /*b140*/  @P0 SHF.R.U32.HI R0, RZ, R7, R4 ;  /* 0x00000007ff000219 */ /* 0x000fce0000011604 */
.L_x_1573:
[----:B------:R-:W-:Y:S05]  /*b150*/  BSYNC B0 ;  /* 0x0000000000007941 */ /* 0x000fea0003800000 */
.L_x_1571:
[----:B------:R-:W-:-:S05]  /*b160*/  IMAD R0, R0, R5, RZ ;  /* 0x0000000500007224 */ /* 0x000fca00078e02ff */
[----:B------:R-:W-:-:S07]  /*b170*/  VIMNMX R3, R3, R0, !PT ;  /* 0x0000000003037248 */ /* 0x000fce0007fe0100 */
.L_x_1570:
[----:B------:R-:W-:Y:S01]  /*b180*/  IMAD.HI R3, R3, 0x2aaaaaab, RZ ;  /* 0x2aaaaaab03037827 */ /* 0x000fe200078e02ff */
[----:B------:R-:W-:Y:S04]  /*b190*/  BSSY B0, `(.L_x_1574) ;  /* 0x0000026000007945 */ /* 0x000fe80003800000 */
        /* <DEDUP_REMOVED lines=11> */
[----:B------:R-:W1:Y:S01]  /*b250*/  I2F.RP R3, R6 ;  /* 0x0000000600037306 */ /* 0x000e620000209400 */
[----:B------:R-:W-:Y:S02]  /*b260*/  IABS R10, R11 ;  /* 0x0000000b000a7213 */ /* 0x000fe40000000000 */
[----:B------:R-:W-:-:S05]  /*b270*/  IMAD.IADD R0, R0, 0x1, -R9 ;  /* 0x0000000100007824 */ /* 0x000fca00078e0a09 */
[----:B------:R-:W-:Y:S02]  /*b280*/  IABS R8, R0 ;  /* 0x0000000000087213 */ /* 0x000fe40000000000 */
[----:B------:R-:W-:-:S04]  /*b290*/  LOP3.LUT R0, R0, R11, RZ, 0x3c, !PT ;  /* 0x0000000b00007212 */ /* 0x000fc800078e3cff */
[----:B------:R-:W-:Y:S01]  /*b2a0*/  ISETP.GE.AND P2, PT, R0, RZ, PT ;  /* 0x000000ff0000720c */ /* 0x000fe20003f46270 */
[----:B-1----:R-:W1:Y:S02]  /*b2b0*/  MUFU.RCP R3, R3 ;  /* 0x0000000300037308 */ /* 0x002e640000001000 */
[----:B-1----:R-:W-:Y:S02]  /*b2c0*/  VIADD R4, R3, 0xffffffe ;  /* 0x0ffffffe03047836 */ /* 0x002fe40000000000 */
[----:B------:R-:W-:-:S04]  /*b2d0*/  IMAD.MOV R3, RZ, RZ, -R10 ;  /* 0x000000ffff037224 */ /* 0x000fc800078e0a0a */
[----:B------:R1:W3:Y:S02]  /*b2e0*/  F2I.FTZ.U32.TRUNC.NTZ R5, R4 ;  /* 0x0000000400057305 */ /* 0x0002e4000021f000 */
[----:B-1----:R-:W-:Y:S02]  /*b2f0*/  IMAD.MOV.U32 R4, RZ, RZ, RZ ;  /* 0x000000ffff047224 */ /* 0x002fe400078e00ff */
[----:B---3--:R-:W-:-:S04]  /*b300*/  IMAD.MOV R7, RZ, RZ, -R5 ;  /* 0x000000ffff077224 */ /* 0x008fc800078e0a05 */
[----:B------:R-:W-:-:S04]  /*b310*/  IMAD R7, R7, R6, RZ ;  /* 0x0000000607077224 */ /* 0x000fc800078e02ff */
[----:B------:R-:W-:-:S04]  /*b320*/  IMAD.HI.U32 R5, R5, R7, R4 ;  /* 0x0000000705057227 */ /* 0x000fc800078e0004 */
[----:B------:R-:W-:-:S04]  /*b330*/  IMAD.MOV.U32 R4, RZ, RZ, R8 ;  /* 0x000000ffff047224 */ /* 0x000fc800078e0008 */
        /* <DEDUP_REMOVED lines=8> */
[----:B------:R-:W-:-:S04]  /*b3c0*/  IMAD.MOV.U32 R3, RZ, RZ, R5 ;  /* 0x000000ffff037224 */ /* 0x000fc800078e0005 */
[----:B------:R-:W-:Y:S01]  /*b3d0*/  @!P2 IMAD.MOV R3, RZ, RZ, -R3 ;  /* 0x000000ffff03a224 */ /* 0x000fe200078e0a03 */
[----:B------:R-:W-:-:S07]  /*b3e0*/  @!P1 LOP3.LUT R3, RZ, R11, RZ, 0x33, !PT ;  /* 0x0000000bff039212 */ /* 0x000fce00078e33ff */
.L_x_1575:
[----:B------:R-:W-:Y:S05]  /*b3f0*/  BSYNC B0 ;  /* 0x0000000000007941 */ /* 0x000fea0003800000 */
.L_x_1574:
[-C--:B------:R-:W-:Y:S01]  /*b400*/  IMAD R180, R190, R3.reuse, R9 ;  /* 0x00000003beb47224 */ /* 0x080fe200078e0209 */
        /* <DEDUP_REMOVED lines=28> */
[----:B0-----:R-:W-:Y:S02]  /*b5d0*/  CS2R R38, SRZ ;  /* 0x0000000000267805 */ /* 0x001fe4000001ff00 */
[----:B--2---:R-:W-:-:S02]  /*b5e0*/  CS2R R36, SRZ ;  /* 0x0000000000247805 */ /* 0x004fc4000001ff00 */
[----:B------:R-:W-:Y:S02]  /*b5f0*/  CS2R R100, SRZ ;  /* 0x0000000000647805 */ /* 0x000fe4000001ff00 */
[----:B------:R-:W-:Y:S02]  /*b600*/  CS2R R92, SRZ ;  /* 0x00000000005c7805 */ /* 0x000fe4000001ff00 */
[----:B------:R-:W-:Y:S02]  /*b610*/  CS2R R98, SRZ ;  /* 0x0000000000627805 */ /* 0x000fe4000001ff00 */
[----:B------:R-:W-:Y:S02]  /*b620*/  CS2R R90, SRZ ;  /* 0x00000000005a7805 */ /* 0x000fe4000001ff00 */
[----:B------:R-:W-:Y:S02]  /*b630*/  CS2R R96, SRZ ;  /* 0x0000000000607805 */ /* 0x000fe4000001ff00 */
[----:B------:R-:W-:Y:S01]  /*b640*/  CS2R R88, SRZ ;  /* 0x0000000000587805 */ /* 0x000fe2000001ff00 */
[----:B------:R-:W-:Y:S06]  /*b650*/  @!P1 BRA `(.L_x_1576) ;  /* 0x00000130005c9947 */ /* 0x000fec0003800000 */
[----:B------:R-:W2:Y:S04]  /*b660*/  LDL R0, [R1+0x80] ;  /* 0x0000800001007983 */ /* 0x000ea80000100800 */
[----:B------:R-:W3:Y:S04]  /*b670*/  LDL R4, [R1+0x7c] ;  /* 0x00007c0001047983 */ /* 0x000ee80000100800 */
[----:B--2---:R-:W0:Y:S01]  /*b680*/  SHFL.IDX PT, R0, R0, RZ, 0x1f ;  /* 0x00001fff00007589 */ /* 0x004e2200000e0000 */
[----:B---3--:R-:W-:-:S13]  /*b690*/  R2UR UR4, R4 ;  /* 0x00000000040472ca */ /* 0x008fda00000e0000 */
[----:B------:R-:W-:Y:S01]  /*b6a0*/  ULOP3.LUT UP0, URZ, UR4, 0x1bf, URZ, 0xc0, !UPT ;  /* 0x000001bf043f7892 */ /* 0x000fe2000f80c03f */
[----:B0-----:R-:W-:-:S04]  /*b6b0*/  LEA.HI R3, R0, R0, RZ, 0x1 ;  /* 0x0000000000037211 */ /* 0x001fc800078f08ff */
[----:B------:R-:W-:Y:S02]  /*b6c0*/  LOP3.LUT R3, R3, 0x1e, RZ, 0xc0, !PT ;  /* 0x0000001e03037812 */ /* 0x000fe400078ec0ff */
[----:B------:R-:W-:-:S03]  /*b6d0*/  PLOP3.LUT P0, PT, PT, PT, UP0, 0x80, 0x0 ;  /* 0x000000000000781c */ /* 0x000fc60003f0f008 */
[----:B------:R-:W-:-:S05]  /*b6e0*/  IMAD.IADD R3, R0, 0x1, -R3 ;  /* 0x0000000100037824 */ /* 0x000fca00078e0a03 */
[----:B------:R-:W-:-:S04]  /*b6f0*/  LEA R3, R3, UR4, 0xd ;  /* 0x0000000403037c11 */ /* 0x000fc8000f8e68ff */
[----:B------:R-:W-:-:S04]  /*b700*/  SHF.R.U32.HI R3, RZ, 0x4, R3 ;  /* 0x00000004ff037819 */ /* 0x000fc80000011603 */
[----:B------:R-:W-:Y:S01]  /*b710*/  LOP3.LUT R68, R3, 0x3fff, RZ, 0xc0, !PT ;  /* 0x00003fff03447812 */ /* 0x000fe200078ec0ff */
[----:B------:R-:W-:Y:S06]  /*b720*/  @!P0 BRA `(.L_x_1577) ;  /* 0x0000000000408947 */ /* 0x000fec0003800000 */
[----:B------:R-:W-:Y:S01]  /*b730*/  MOV R0, 0x0 ;  /* 0x0000000000007802 */ /* 0x000fe20000000f00 */
[----:B------:R-:W-:Y:S01]  /*b740*/  ULDC.64 UR4, c[0x4][0xb8] ;  /* 0x01002e0000047ab9 */ /* 0x000fe20000000a00 */
[----:B------:R-:W-:Y:S01]  /*b750*/  ULDC.64 UR6, c[0x4][0x58] ;  /* 0x0100160000067ab9 */ /* 0x000fe20000000a00 */
[----:B------:R-:W-:Y:S01]  /*b760*/  IMAD.U32 R4, RZ, RZ, UR4 ;  /* 0x00000004ff047e24 */ /* 0x000fe2000f8e00ff */
[----:B------:R0:W1:Y:S01]  /*b770*/  LDC.64 R14, c[0x4][R0] ;  /* 0x01000000000e7b82 */ /* 0x0000620000000a00 */
[----:B------:R-:W-:Y:S01]  /*b780*/  IMAD.U32 R5, RZ, RZ, UR5 ;  /* 0x00000005ff057e24 */ /* 0x000fe2000f8e00ff */
[----:B------:R-:W-:Y:S01]  /*b790*/  ULDC.64 UR4, c[0x4][0xc0] ;  /* 0x0100300000047ab9 */ /* 0x000fe20000000a00 */
        /* <DEDUP_REMOVED lines=8> */
[----:B-1---5:R-:W-:Y:S05]  /*b820*/  CALL.ABS.NOINC R14 ;  /* 0x000000000e007343 */ /* 0x022fea0003c00000 */
.L_x_1577:
[----:B------:R-:W-:Y:S02]  /*b830*/  ULDC UR4, c[0x0][0x3f4] ;  /* 0x0000fd0000047ab9 */ /* 0x000fe40000000800 */
[----:B------:R-:W-:-:S13]  /*b840*/  ISETP.LT.AND P0, PT, RZ, UR4, PT ;  /* 0x00000004ff007c0c */ /* 0x000fda000bf01270 */
[----:B------:R-:W-:Y:S05]  /*b850*/  @P0 BRA `(.L_x_1578) ;  /* 0x00000000003c0947 */ /* 0x000fea0003800000 */
[----:B------:R-:W-:-:S04]  /*b860*/  LEA.HI R0, R188, R188, RZ, 0x1 ;  /* 0x000000bcbc007211 */ /* 0x000fc800078f08ff */
[----:B------:R-:W-:-:S05]  /*b870*/  LOP3.LUT R3, R0, 0xfffffffe, RZ, 0xc0, !PT ;  /* 0xfffffffe00037812 */ /* 0x000fca00078ec0ff */
[----:B------:R-:W-:-:S05]  /*b880*/  IMAD.IADD R3, R188, 0x1, -R3 ;  /* 0x00000001bc037824 */ /* 0x000fca00078e0a03 */
[----:B------:R-:W-:-:S04]  /*b890*/  SHF.L.U32 R3, R3, 0x1f, RZ ;  /* 0x0000001f03037819 */ /* 0x000fc800000006ff */
[----:B------:R0:W1:Y:S03]  /*b8a0*/  SYNCS.PHASECHK.TRANS64.TRYWAIT P0, [R2+URZ+0x2a800], R3 ;  /* 0x02a80003020075a7 */ /* 0x000066000800017f */
[----:B-1----:R-:W-:Y:S05]  /*b8b0*/  @!P0 NANOSLEEP.SYNCS 0x989680 ;  /* 0x009896800000895d */ /* 0x002fea0003900000 */
[----:B------:R-:W1:Y:S01]  /*b8c0*/  @!P0 SYNCS.PHASECHK.TRANS64 P0, [R2+URZ+0x2a800], R3 ;  /* 0x02a80003020085a7 */ /* 0x000e62000800007f */
[----:B------:R-:W-:Y:S04]  /*b8d0*/  BSSY B0, `(.L_x_1579) ;  /* 0x0000006000007945 */ /* 0x000fe80003800000 */
[----:B-1----:R-:W-:Y:S05]  /*b8e0*/  @P0 BRA `(.L_x_1580) ;  /* 0x0000000000100947 */ /* 0x002fea0003800000 */
.L_x_1581:
[----:B-1----:R1:W2:Y:S02]  /*b8f0*/  SYNCS.PHASECHK.TRANS64.TRYWAIT P0, [R2+URZ+0x2a800], R3 ;  /* 0x02a80003020075a7 */ /* 0x0022a4000800017f */
[----:B--2---:R-:W-:Y:S05]  /*b900*/  @!P0 NANOSLEEP.SYNCS 0x989680 ;  /* 0x009896800000895d */ /* 0x004fea0003900000 */
[----:B------:R-:W2:Y:S02]  /*b910*/  @!P0 SYNCS.PHASECHK.TRANS64 P0, [R2+URZ+0x2a800], R3 ;  /* 0x02a80003020085a7 */ /* 0x000ea4000800007f */
[----:B--2---:R-:W-:Y:S05]  /*b920*/  @!P0 BRA `(.L_x_1581) ;  /* 0xfffffffc00f08947 */ /* 0x004fea000383ffff */
.L_x_1580:
[----:B------:R-:W-:Y:S05]  /*b930*/  BSYNC B0 ;  /* 0x0000000000007941 */ /* 0x000fea0003800000 */
.L_x_1579:
[----:B------:R-:W-:Y:S05]  /*b940*/  BRA `(.L_x_1582) ;  /* 0x0000006c00107947 */ /* 0x000fea0003800000 */
.L_x_1578:
[----:B------:R-:W2:Y:S01]  /*b950*/  LDL R0, [R1+0x7c] ;  /* 0x00007c0001007983 */ /* 0x000ea20000100800 */
[----:B------:R-:W-:Y:S01]  /*b960*/  ULDC.64 UR6, c[0x0][0x408] ;  /* 0x0001020000067ab9 */ /* 0x000fe20000000a00 */
[----:B--2---:R-:W-:Y:S02]  /*b970*/  R2UR UR4, R0 ;  /* 0x00000000000472ca */ /* 0x004fe400000e0000 */
[----:B-----5:R-:W-:-:S05]  /*b980*/  SHF.R.S32.HI R0, RZ, 0x1f, R144 ;  /* 0x0000001fff007819 */ /* 0x020fca0000011490 */
[----:B------:R-:W-:-:S04]  /*b990*/  IMAD R5, R0, UR6, RZ ;  /* 0x0000000600057c24 */ /* 0x000fc8000f8e02ff */
[----:B------:R-:W-:Y:S02]  /*b9a0*/  IMAD R5, R144, UR7, R5 ;  /* 0x0000000790057c24 */ /* 0x000fe4000f8e0205 */
[----:B------:R-:W-:-:S03]  /*b9b0*/  ULOP3.LUT UP0, URZ, UR4, 0x3ff, URZ, 0xc0, !UPT ;  /* 0x000003ff043f7892 */ /* 0x000fc6000f80c03f */
[----:B------:R-:W-:Y:S02]  /*b9c0*/  ULDC.64 UR4, c[0x0][0x3f8] ;  /* 0x0000fe0000047ab9 */ /* 0x000fe40000000a00 */
[----:B------:R-:W-:Y:S01]  /*b9d0*/  IMAD R3, R0, UR4, RZ ;  /* 0x0000000400037c24 */ /* 0x000fe2000f8e02ff */
[----:B------:R-:W-:Y:S01]  /*b9e0*/  PLOP3.LUT P0, PT, PT, PT, UP0, 0x80, 0x0 ;  /* 0x000000000000781c */ /* 0x000fe20003f0f008 */
[----:B------:R-:W-:-:S04]  /*b9f0*/  IMAD.WIDE.U32 R24, R144, UR4, RZ ;  /* 0x0000000490187c25 */ /* 0x000fc8000f8e00ff */
[C---:B------:R-:W-:Y:S02]  /*ba00*/  IMAD R3, R144.reuse, UR5, R3 ;  /* 0x0000000590037c24 */ /* 0x040fe4000f8e0203 */
[----:B------:R-:W-:-:S04]  /*ba10*/  IMAD.WIDE.U32 R144, R144, UR6, RZ ;  /* 0x0000000690907c25 */ /* 0x000fc8000f8e00ff */
[----:B------:R-:W-:Y:S02]  /*ba20*/  IMAD.IADD R27, R3, 0x1, R25 ;  /* 0x00000001031b7824 */ /* 0x000fe400078e0219 */
[----:B------:R-:W-:Y:S01]  /*ba30*/  IMAD.IADD R29, R5, 0x1, R145 ;  /* 0x00000001051d7824 */ /* 0x000fe200078e0291 */
[----:B------:R-:W-:Y:S06]  /*ba40*/  @!P0 BRA `(.L_x_1583) ;  /* 0x0000000000408947 */ /* 0x000fec0003800000 */
[----:B------:R-:W-:Y:S01]  /*ba50*/  MOV R14, 0x0 ;  /* 0x00000000000e7802 */ /* 0x000fe20000000f00 */
[----:B------:R-:W-:Y:S01]  /*ba60*/  ULDC.64 UR4, c[0x4][0xb8] ;  /* 0x01002e0000047ab9 */ /* 0x000fe20000000a00 */
[----:B------:R-:W-:Y:S01]  /*ba70*/  ULDC.64 UR6, c[0x4][0x20] ;  /* 0x0100080000067ab9 */ /* 0x000fe20000000a00 */
[----:B------:R-:W-:Y:S01]  /*ba80*/  IMAD.U32 R4, RZ, RZ, UR4 ;  /* 0x00000004ff047e24 */ /* 0x000fe2000f8e00ff */
[----:B------:R-:W-:Y:S01]  /*ba90*/  MOV R11, UR7 ;  /* 0x00000007000b7c02 */ /* 0x000fe20008000f00 */
[----:B------:R-:W-:Y:S01]  /*baa0*/  IMAD.U32 R5, RZ, RZ, UR5 ;  /* 0x00000005ff057e24 */ /* 0x000fe2000f8e00ff */
[----:B------:R-:W0:Y:S01]  /*bab0*/  LDC.64 R14, c[0x4][R14] ;  /* 0x010000000e0e7b82 */ /* 0x000e220000000a00 */
[----:B------:R-:W-:Y:S01]  /*bac0*/  ULDC.64 UR4, c[0x4][0xc0] ;  /* 0x0100300000047ab9 */ /* 0x000fe20000000a00 */
[----:B------:R-:W-:Y:S02]  /*bad0*/  IMAD.U32 R10, RZ, RZ, UR6 ;  /* 0x00000006ff0a7e24 */ /* 0x000fe4000f8e00ff */
[----:B------:R-:W-:-:S02]  /*bae0*/  IMAD.U32 R6, RZ, RZ, UR4 ;  /* 0x00000004ff067e24 */ /* 0x000fc4000f8e00ff */
[----:B------:R-:W-:Y:S02]  /*baf0*/  IMAD.U32 R7, RZ, RZ, UR5 ;  /* 0x00000005ff077e24 */ /* 0x000fe4000f8e00ff */
[----:B------:R-:W-:Y:S02]  /*bb00*/  IMAD.MOV.U32 R8, RZ, RZ, 0x70 ;  /* 0x00000070ff087424 */ /* 0x000fe400078e00ff */
[----:B------:R-:W-:Y:S02]  /*bb10*/  IMAD.MOV.U32 R12, RZ, RZ, 0x1 ;  /* 0x00000001ff0c7424 */ /* 0x000fe400078e00ff */
[----:B------:R-:W-:-:S07]  /*bb20*/  IMAD.MOV.U32 R13, RZ, RZ, RZ ;  /* 0x000000ffff0d7224 */ /* 0x000fce00078e00ff */
[----:B------:R-:W-:-:S07]  /*bb30*/  LEPC R20, `(.L_x_1583) ;  /* 0x000000001014794e */ /* 0x000fce0000000000 */
[----:B0-----:R-:W-:Y:S05]  /*bb40*/  CALL.ABS.NOINC R14 ;  /* 0x000000000e007343 */ /* 0x001fea0003c00000 */
.L_x_1583:
[----:B------:R-:W-:Y:S01]  /*bb50*/  ULDC.U8 UR4, c[0x0][0x410] ;  /* 0x0001040000047ab9 */ /* 0x000fe20000000000 */
[----:B------:R-:W-:Y:S01]  /*bb60*/  BSSY B0, `(.L_x_1584) ;  /* 0x000069a000007945 */ /* 0x000fe20003800000 */
[----:B------:R-:W-:Y:S01]  /*bb70*/  ISETP.NE.AND P0, PT, RZ, UR4, PT ;  /* 0x00000004ff007c0c */ /* 0x000fe2000bf05270 */
[----:B------:R-:W-:-:S12]  /*bb80*/  IMAD.IADD R64, R162, 0x1, R178 ;  /* 0x00000001a2407824 */ /* 0x000fd800078e02b2 */
[----:B------:R-:W-:Y:S05]  /*bb90*/  @!P0 BRA `(.L_x_1585) ;  /* 0x0000003400688947 */ /* 0x000fea0003800000 */
[----:B------:R-:W0:Y:S01]  /*bba0*/  LDC R20, c[0x0][0x448] ;  /* 0x00011200ff147b82 */ /* 0x000e220000000800 */
[----:B------:R-:W-:Y:S01]  /*bbb0*/  IMAD R3, R191, 0x40, R64 ;  /* 0x00000040bf037824 */ /* 0x000fe200078e0240 */
[----:B------:R-:W-:Y:S01]  /*bbc0*/  ULDC.64 UR4, c[0x0][0x3f8] ;  /* 0x0000fe0000047ab9 */ /* 0x000fe20000000a00 */
[----:B------:R-:W-:Y:S01]  /*bbd0*/  ULDC.64 UR6, c[0x0][0x408] ;  /* 0x0001020000067ab9 */ /* 0x000fe20000000a00 */
[----:B------:R-:W-:Y:S02]  /*bbe0*/  IMAD.MOV.U32 R4, RZ, RZ, R24 ;  /* 0x000000ffff047224 */ /* 0x000fe400078e0018 */
[----:B------:R-:W-:Y:S02]  /*bbf0*/  IMAD.MOV.U32 R6, RZ, RZ, R144 ;  /* 0x000000ffff067224 */ /* 0x000fe400078e0090 */
[----:B------:R-:W-:Y:S01]  /*bc00*/  IMAD.MOV.U32 R7, RZ, RZ, R29 ;  /* 0x000000ffff077224 */ /* 0x000fe200078e001d */
[----:B0-----:R-:W-:-:S13]  /*bc10*/  ISETP.NE.AND P0, PT, R20, 0x1, PT ;  /* 0x000000011400780c */ /* 0x001fda0003f05270 */
[----:B------:R-:W0:Y:S08]  /*bc20*/  @P0 LDC R0, c[0x0][0x44c] ;  /* 0x00011300ff000b82 */ /* 0x000e300000000800 */
[----:B------:R-:W1:Y:S01]  /*bc30*/  @P0 LDC R5, c[0x0][0x450] ;  /* 0x00011400ff050b82 */ /* 0x000e620000000800 */
[----:B0-----:R-:W-:-:S05]  /*bc40*/  @P0 IMAD.HI.U32 R0, R3, R0, RZ ;  /* 0x0000000003000227 */ /* 0x001fca00078e00ff */
[----:B-1----:R-:W-:Y:S01]  /*bc50*/  @P0 SHF.R.U32.HI R3, RZ, R5, R0 ;  /* 0x00000005ff030219 */ /* 0x002fe20000011600 */
[----:B------:R-:W-:-:S03]  /*bc60*/  IMAD.MOV.U32 R5, RZ, RZ, R27 ;  /* 0x000000ffff057224 */ /* 0x000fc600078e001b */
[----:B------:R-:W-:Y:S01]  /*bc70*/  SHF.R.S32.HI R0, RZ, 0x1f, R3 ;  /* 0x0000001fff007819 */ /* 0x000fe20000011403 */
[----:B------:R-:W-:-:S04]  /*bc80*/  IMAD.WIDE.U32 R4, R3, UR4, R4 ;  /* 0x0000000403047c25 */ /* 0x000fc8000f8e0004 */
[C---:B------:R-:W-:Y:S02]  /*bc90*/  IMAD R8, R0.reuse, UR4, RZ ;  /* 0x0000000400087c24 */ /* 0x040fe4000f8e02ff */
[----:B------:R-:W-:Y:S02]  /*bca0*/  IMAD R0, R0, UR6, RZ ;  /* 0x0000000600007c24 */ /* 0x000fe4000f8e02ff */
[C---:B------:R-:W-:Y:S01]  /*bcb0*/  IMAD R9, R3.reuse, UR5, R8 ;  /* 0x0000000503097c24 */ /* 0x040fe2000f8e0208 */
[----:B------:R-:W-:Y:S01]  /*bcc0*/  ULDC.64 UR4, c[0x0][0x3e8] ;  /* 0x0000fa0000047ab9 */ /* 0x000fe20000000a00 */
[C---:B------:R-:W-:Y:S01]  /*bcd0*/  IMAD.WIDE.U32 R6, R3.reuse, UR6, R6 ;  /* 0x0000000603067c25 */ /* 0x040fe2000f8e0006 */
[----:B------:R-:W-:Y:S01]  /*bce0*/  LEA R10, P0, R4, UR4, 0x1 ;  /* 0x00000004040a7c11 */ /* 0x000fe2000f8008ff */
[----:B------:R-:W-:Y:S02]  /*bcf0*/  UMOV UR4, 0xffffffff ;  /* 0xffffffff00047882 */ /* 0x000fe40000000000 */
[----:B------:R-:W-:Y:S01]  /*bd00*/  IMAD R63, R3, UR7, R0 ;  /* 0x00000007033f7c24 */ /* 0x000fe2000f8e0200 */
[----:B------:R-:W-:Y:S01]  /*bd10*/  ULDC.64 UR6, c[0x0][0x400] ;  /* 0x0001000000067ab9 */ /* 0x000fe20000000a00 */
[----:B------:R-:W-:Y:S01]  /*bd20*/  IMAD.IADD R5, R5, 0x1, R9 ;  /* 0x0000000105057824 */ /* 0x000fe200078e0209 */
[----:B------:R-:W-:-:S02]  /*bd30*/  LEA R3, P1, R6, UR6, 0x1 ;  /* 0x0000000606037c11 */ /* 0x000fc4000f8208ff */
[----:B------:R-:W-:Y:S02]  /*bd40*/  IADD3 R63, R7, R63, RZ ;  /* 0x0000003f073f7210 */ /* 0x000fe40007ffe0ff */
[----:B------:R-:W-:Y:S02]  /*bd50*/  LEA.HI.X R0, R4, UR5, R5, 0x1, P0 ;  /* 0x0000000504007c11 */ /* 0x000fe400080f0c05 */
[----:B------:R-:W-:Y:S01]  /*bd60*/  LEA.HI.X R63, R6, UR7, R63, 0x1, P1 ;  /* 0x00000007063f7c11 */ /* 0x000fe200088f0c3f */
[----:B------:R-:W-:Y:S06]  /*bd70*/  BRA.DIV UR4, `(.L_x_1586) ;  /* 0x000001ea04787947 */ /* 0x000fec000b800000 */
[----:B------:R0:W1:Y:S04]  /*bd80*/  SHFL.IDX PT, R7, R0, RZ, 0x1c1f ;  /* 0x001c1fff00077589 */ /* 0x00006800000e0000 */
[----:B------:R0:W2:Y:S04]  /*bd90*/  SHFL.IDX PT, R6, R10, RZ, 0x1c1f ;  /* 0x001c1fff0a067589 */ /* 0x0000a800000e0000 */
[----:B------:R0:W3:Y:S04]  /*bda0*/  SHFL.IDX PT, R9, R63, RZ, 0x1c1f ;  /* 0x001c1fff3f097589 */ /* 0x0000e800000e0000 */
[----:B------:R0:W4:Y:S02]  /*bdb0*/  SHFL.IDX PT, R8, R3, RZ, 0x1c1f ;  /* 0x001c1fff03087589 */ /* 0x00012400000e0000 */
.L_x_1929:
[----:B------:R-:W-:Y:S01]  /*bdc0*/  IMAD R67, R163, R20, RZ ;  /* 0x00000014a3437224 */ /* 0x000fe200078e02ff */
[----:B------:R-:W-:Y:S01]  /*bdd0*/  BSSY B1, `(.L_x_1587) ;  /* 0x0000050000017945 */ /* 0x000fe20003800000 */
[----:B------:R-:W-:Y:S02]  /*bde0*/  CS2R R58, SRZ ;  /* 0x00000000003a7805 */ /* 0x000fe4000001ff00 */
[----:B------:R-:W-:Y:S02]  /*bdf0*/  CS2R R54, SRZ ;  /* 0x0000000000367805 */ /* 0x000fe4000001ff00 */
[----:B------:R-:W-:Y:S02]  /*be00*/  CS2R R50, SRZ ;  /* 0x0000000000327805 */ /* 0x000fe4000001ff00 */
[----:B------:R-:W-:Y:S02]  /*be10*/  ISETP.GE.AND P0, PT, R64, R67, PT ;  /* 0x000000434000720c */ /* 0x000fe40003f06270 */
        /* <DEDUP_REMOVED lines=10> */
[----:B------:R-:W-:Y:S01]  /*bec0*/  ULDC UR4, c[0x0][0x3f4] ;  /* 0x0000fd0000047ab9 */ /* 0x000fe20000000800 */
[----:B------:R-:W-:Y:S02]  /*bed0*/  CS2R R60, SRZ ;  /* 0x00000000003c7805 */ /* 0x000fe4000001ff00 */
[----:B------:R-:W-:Y:S02]  /*bee0*/  ISETP.GE.AND P3, PT, R171, UR4, PT ;  /* 0x00000004ab007c0c */ /* 0x000fe4000bf66270 */
[----:B------:R-:W-:Y:S02]  /*bef0*/  CS2R R58, SRZ ;  /* 0x00000000003a7805 */ /* 0x000fe4000001ff00 */
[----:B------:R-:W-:Y:S02]  /*bf00*/  ISETP.GE.AND P2, PT, R169, UR4, PT ;  /* 0x00000004a9007c0c */ /* 0x000fe4000bf46270 */
[----:B------:R-:W-:Y:S02]  /*bf10*/  ISETP.GE.AND P1, PT, R170, UR4, PT ;  /* 0x00000004aa007c0c */ /* 0x000fe4000bf26270 */
[----:B------:R-:W-:-:S02]  /*bf20*/  ISETP.GE.AND P0, PT, R168, UR4, PT ;  /* 0x00000004a8007c0c */ /* 0x000fc4000bf06270 */
[----:B------:R-:W-:-:S03]  /*bf30*/  ISETP.GE.AND P4, PT, R160, UR4, PT ;  /* 0x00000004a0007c0c */ /* 0x000fc6000bf86270 */
[C---:B------:R-:W-:Y:S01]  /*bf40*/  @!P3 IMAD.SHL.U32 R29, R171.reuse, 0x2, RZ ;  /* 0x00000002ab1db824 */ /* 0x040fe200078e00ff */
[----:B------:R-:W-:-:S03]  /*bf50*/  @!P3 SHF.L.U64.HI R4, R171, 0x1, R228 ;  /* 0x00000001ab04b819 */ /* 0x000fc600000102e4 */
[C---:B------:R-:W-:Y:S01]  /*bf60*/  @!P2 IMAD.SHL.U32 R25, R169.reuse, 0x2, RZ ;  /* 0x00000002a919a824 */ /* 0x040fe200078e00ff */
[----:B------:R-:W-:Y:S01]  /*bf70*/  @!P2 SHF.L.U64.HI R12, R169, 0x1, R227 ;  /* 0x00000001a90ca819 */ /* 0x000fe200000102e3 */
[----:B------:R-:W-:Y:S01]  /*bf80*/  @!P1 IMAD.SHL.U32 R15, R170, 0x2, RZ ;  /* 0x00000002aa0f9824 */ /* 0x000fe200078e00ff */
[-C--:B--2---:R-:W-:Y:S01]  /*bf90*/  @!P3 IADD3 R30, P6, R6, R29.reuse, RZ ;  /* 0x0000001d061eb210 */ /* 0x084fe20007fde0ff */
[----:B------:R-:W-:Y:S01]  /*bfa0*/  @!P0 IMAD.SHL.U32 R11, R168, 0x2, RZ ;  /* 0x00000002a80b8824 */ /* 0x000fe200078e00ff */
[----:B----4-:R-:W-:Y:S01]  /*bfb0*/  @!P3 IADD3 R28, P5, R8, R29, RZ ;  /* 0x0000001d081cb210 */ /* 0x010fe20007fbe0ff */
[----:B---3--:R-:W-:Y:S01]  /*bfc0*/  @!P4 IMAD.MOV.U32 R5, RZ, RZ, R9 ;  /* 0x000000ffff05c224 */ /* 0x008fe200078e0009 */
[----:B------:R-:W-:Y:S01]  /*bfd0*/  @!P0 SHF.L.U64.HI R38, R168, 0x1, R225 ;  /* 0x00000001a8268819 */ /* 0x000fe200000102e1 */
[--C-:B-1----:R-:W-:Y:S01]  /*bfe0*/  @!P3 IMAD.X R31, R7, 0x1, R4.reuse, P6 ;  /* 0x00000001071fb824 */ /* 0x102fe200030e0604 */
[-C--:B------:R-:W-:Y:S01]  /*bff0*/  @!P2 IADD3 R26, P6, R6, R25.reuse, RZ ;  /* 0x00000019061aa210 */ /* 0x080fe20007fde0ff */
[----:B------:R-:W-:Y:S01]  /*c000*/  @!P3 IMAD.X R29, R9, 0x1, R4, P5 ;  /* 0x00000001091db824 */ /* 0x000fe200028e0604 */
[----:B------:R-:W-:Y:S01]  /*c010*/  @!P2 IADD3 R24, P5, R8, R25, RZ ;  /* 0x000000190818a210 */ /* 0x000fe20007fbe0ff */
[----:B------:R-:W-:Y:S01]  /*c020*/  @!P4 IMAD.WIDE R34, R160, 0x2, R6 ;  /* 0x00000002a022c825 */ /* 0x000fe200078e0206 */
[----:B------:R-:W-:-:S03]  /*c030*/  @!P1 SHF.L.U64.HI R4, R170, 0x1, R226 ;  /* 0x00000001aa049819 */ /* 0x000fc600000102e2 */
[--C-:B------:R-:W-:Y:S01]  /*c040*/  @!P2 IMAD.X R27, R7, 0x1, R12.reuse, P6 ;  /* 0x00000001071ba824 */ /* 0x100fe200030e060c */
[-C--:B------:R-:W-:Y:S01]  /*c050*/  @!P1 IADD3 R20, P6, R6, R15.reuse, RZ ;  /* 0x0000000f06149210 */ /* 0x080fe20007fde0ff */
[----:B------:R-:W-:Y:S01]  /*c060*/  @!P2 IMAD.X R25, R9, 0x1, R12, P5 ;  /* 0x000000010919a824 */ /* 0x000fe200028e060c */
[----:B------:R-:W-:Y:S01]  /*c070*/  ISETP.GE.AND P5, PT, R172, UR4, PT ;  /* 0x00000004ac007c0c */ /* 0x000fe2000bfa6270 */
[----:B------:R1:W5:Y:S02]  /*c080*/  @!P4 LD.E.64 R60, desc[UR46][R34.64] ;  /* 0x0000002e223cc980 */ /* 0x000364000c101b00 */
[----:B------:R-:W-:Y:S01]  /*c090*/  @!P1 IMAD.X R21, R7, 0x1, R4, P6 ;  /* 0x0000000107159824 */ /* 0x000fe200030e0604 */
[----:B------:R-:W-:-:S05]  /*c0a0*/  @!P1 IADD3 R14, P6, R8, R15, RZ ;  /* 0x0000000f080e9210 */ /* 0x000fca0007fde0ff */
[----:B------:R-:W-:Y:S01]  /*c0b0*/  @!P1 IMAD.X R15, R9, 0x1, R4, P6 ;  /* 0x00000001090f9824 */ /* 0x000fe200030e0604 */
[----:B------:R-:W-:Y:S02]  /*c0c0*/  @!P0 IADD3 R12, P6, R6, R11, RZ ;  /* 0x0000000b060c8210 */ /* 0x000fe40007fde0ff */
[----:B------:R-:W-:-:S03]  /*c0d0*/  @!P4 MOV R4, R8 ;  /* 0x000000080004c202 */ /* 0x000fc60000000f00 */
[----:B------:R-:W-:Y:S02]  /*c0e0*/  @!P0 IMAD.X R13, R7, 0x1, R38, P6 ;  /* 0x00000001070d8824 */ /* 0x000fe400030e0626 */
[----:B------:R-:W-:Y:S01]  /*c0f0*/  @!P4 IMAD.WIDE R32, R160, 0x2, R4 ;  /* 0x00000002a020c825 */ /* 0x000fe200078e0204 */
[----:B------:R-:W-:-:S03]  /*c100*/  @!P0 IADD3 R4, P6, R8, R11, RZ ;  /* 0x0000000b08048210 */ /* 0x000fc60007fde0ff */
[C---:B------:R-:W-:Y:S01]  /*c110*/  @!P5 IMAD.SHL.U32 R11, R172.reuse, 0x2, RZ ;  /* 0x00000002ac0bd824 */ /* 0x040fe200078e00ff */
[----:B------:R1:W5:Y:S01]  /*c120*/  @!P4 LD.E.64 R58, desc[UR46][R32.64] ;  /* 0x0000002e203ac980 */ /* 0x000362000c101b00 */
[----:B------:R-:W-:Y:S01]  /*c130*/  @!P0 IMAD.X R5, R9, 0x1, R38, P6 ;  /* 0x0000000109058824 */ /* 0x000fe200030e0626 */
[----:B------:R-:W-:Y:S02]  /*c140*/  @!P5 SHF.L.U64.HI R36, R172, 0x1, R224 ;  /* 0x00000001ac24d819 */ /* 0x000fe400000102e0 */
[-C--:B------:R-:W-:Y:S02]  /*c150*/  @!P5 IADD3 R6, P4, R6, R11.reuse, RZ ;  /* 0x0000000b0606d210 */ /* 0x080fe40007f9e0ff */
[----:B------:R-:W-:Y:S02]  /*c160*/  @!P5 IADD3 R8, P6, R8, R11, RZ ;  /* 0x0000000b0808d210 */ /* 0x000fe40007fde0ff */
[----:B------:R-:W-:Y:S02]  /*c170*/  CS2R R56, SRZ ;  /* 0x0000000000387805 */ /* 0x000fe4000001ff00 */
[----:B------:R-:W-:Y:S01]  /*c180*/  CS2R R54, SRZ ;  /* 0x0000000000367805 */ /* 0x000fe2000001ff00 */
[--C-:B------:R-:W-:Y:S01]  /*c190*/  @!P5 IMAD.X R7, R7, 0x1, R36.reuse, P4 ;  /* 0x000000010707d824 */ /* 0x100fe200020e0624 */
[----:B------:R-:W-:Y:S01]  /*c1a0*/  CS2R R52, SRZ ;  /* 0x0000000000347805 */ /* 0x000fe2000001ff00 */
[----:B------:R-:W-:Y:S01]  /*c1b0*/  @!P5 IMAD.X R9, R9, 0x1, R36, P6 ;  /* 0x000000010909d824 */ /* 0x000fe200030e0624 */
[----:B------:R-:W-:-:S02]  /*c1c0*/  CS2R R50, SRZ ;  /* 0x0000000000327805 */ /* 0x000fc4000001ff00 */
[----:B------:R-:W-:Y:S02]  /*c1d0*/  CS2R R48, SRZ ;  /* 0x0000000000307805 */ /* 0x000fe4000001ff00 */
[----:B------:R-:W-:Y:S02]  /*c1e0*/  CS2R R46, SRZ ;  /* 0x00000000002e7805 */ /* 0x000fe4000001ff00 */
[----:B------:R-:W-:Y:S02]  /*c1f0*/  CS2R R44, SRZ ;  /* 0x00000000002c7805 */ /* 0x000fe4000001ff00 */
[----:B------:R-:W-:Y:S02]  /*c200*/  CS2R R42, SRZ ;  /* 0x00000000002a7805 */ /* 0x000fe4000001ff00 */
[----:B------:R-:W-:Y:S02]  /*c210*/  CS2R R36, SRZ ;  /* 0x0000000000247805 */ /* 0x000fe4000001ff00 */
[----:B------:R-:W-:Y:S01]  /*c220*/  CS2R R38, SRZ ;  /* 0x0000000000267805 */ /* 0x000fe2000001ff00 */
[----:B------:R1:W5:Y:S04]  /*c230*/  @!P3 LD.E.64 R56, desc[UR46][R30.64] ;  /* 0x0000002e1e38b980 */ /* 0x000368000c101b00 */
        /* <DEDUP_REMOVED lines=8> */
[----:B------:R1:W5:Y:S02]  /*c2c0*/  @!P5 LD.E.64 R38, desc[UR46][R8.64] ;  /* 0x0000002e0826d980 */ /* 0x000364000c101b00 */
.L_x_1588:
[----:B------:R-:W-:Y:S05]  /*c2d0*/  BSYNC B1 ;  /* 0x0000000000017941 */ /* 0x000fea0003800000 */
.L_x_1587:
[----:B-1---5:R-:W-:Y:S01]  /*c2e0*/  IMAD.MOV.U32 R5, RZ, RZ, R59 ;  /* 0x000000ffff057224 */ /* 0x022fe200078e003b */
[----:B------:R-:W-:Y:S01]  /*c2f0*/  UMOV UR4, 0xffffffff ;  /* 0xffffffff00047882 */ /* 0x000fe20000000000 */
[----:B--2---:R-:W-:Y:S01]  /*c300*/  IMAD.MOV.U32 R6, RZ, RZ, R54 ;  /* 0x000000ffff067224 */ /* 0x004fe200078e0036 */
[----:B------:R-:W-:Y:S01]  /*c310*/  CS2R R30, SRZ ;  /* 0x00000000001e7805 */ /* 0x000fe2000001ff00 */
[----:B------:R-:W-:Y:S01]  /*c320*/  IMAD.MOV.U32 R7, RZ, RZ, R55 ;  /* 0x000000ffff077224 */ /* 0x000fe200078e0037 */
[----:B------:R-:W-:Y:S01]  /*c330*/  PRMT R87, R87, 0x5410, R5 ;  /* 0x0000541057577816 */ /* 0x000fe20000000005 */
[----:B------:R-:W-:Y:S02]  /*c340*/  IMAD.MOV.U32 R4, RZ, RZ, R58 ;  /* 0x000000ffff047224 */ /* 0x000fe400078e003a */
[----:B------:R-:W-:Y:S01]  /*c350*/  IMAD.MOV.U32 R5, RZ, RZ, R51 ;  /* 0x000000ffff057224 */ /* 0x000fe200078e0033 */
[----:B------:R-:W-:Y:S01]  /*c360*/  PRMT R83, R6, 0x5410, R7 ;  /* 0x0000541006537816 */ /* 0x000fe20000000007 */
[----:B------:R-:W-:Y:S01]  /*c370*/  IMAD.MOV.U32 R6, RZ, RZ, R46 ;  /* 0x000000ffff067224 */ /* 0x000fe200078e002e */
[----:B------:R-:W-:Y:S01]  /*c380*/  PRMT R88, R4, 0x7610, R88 ;  /* 0x0000761004587816 */ /* 0x000fe20000000058 */
[----:B------:R-:W-:Y:S01]  /*c390*/  IMAD.MOV.U32 R7, RZ, RZ, R47 ;  /* 0x000000ffff077224 */ /* 0x000fe200078e002f */
[----:B------:R-:W-:-:S04]  /*c3a0*/  MOV R4, R50 ;  /* 0x0000003200047202 */ /* 0x000fc80000000f00 */
[----:B------:R-:W-:Y:S01]  /*c3b0*/  PRMT R79, R4, 0x5410, R5 ;  /* 0x00005410044f7816 */ /* 0x000fe20000000005 */
[----:B------:R-:W-:Y:S01]  /*c3c0*/  IMAD.MOV.U32 R4, RZ, RZ, R42 ;  /* 0x000000ffff047224 */ /* 0x000fe200078e002a */
[----:B------:R-:W-:Y:S01]  /*c3d0*/  PRMT R75, R6, 0x5410, R7 ;  /* 0x00005410064b7816 */ /* 0x000fe20000000007 */
[----:B------:R-:W-:Y:S02]  /*c3e0*/  IMAD.MOV.U32 R5, RZ, RZ, R43 ;  /* 0x000000ffff057224 */ /* 0x000fe400078e002b */
[----:B------:R-:W-:Y:S02]  /*c3f0*/  IMAD.MOV.U32 R6, RZ, RZ, R38 ;  /* 0x000000ffff067224 */ /* 0x000fe400078e0026 */
[----:B------:R-:W-:Y:S01]  /*c400*/  IMAD.MOV.U32 R7, RZ, RZ, R39 ;  /* 0x000000ffff077224 */ /* 0x000fe200078e0027 */
[----:B------:R-:W-:Y:S01]  /*c410*/  PRMT R71, R5, 0x5410, R4 ;  /* 0x0000541005477816 */ /* 0x000fe20000000004 */
[----:B------:R-:W-:Y:S02]  /*c420*/  IMAD.MOV.U32 R4, RZ, RZ, R60 ;  /* 0x000000ffff047224 */ /* 0x000fe400078e003c */
[----:B------:R-:W-:Y:S01]  /*c430*/  IMAD.MOV.U32 R5, RZ, RZ, R61 ;  /* 0x000000ffff057224 */ /* 0x000fe200078e003d */
[----:B------:R-:W-:Y:S01]  /*c440*/  PRMT R69, R7, 0x5410, R6 ;  /* 0x0000541007457816 */ /* 0x000fe20000000006 */
[----:B------:R-:W-:Y:S01]  /*c450*/  IMAD.MOV.U32 R6, RZ, RZ, R56 ;  /* 0x000000ffff067224 */ /* 0x000fe200078e0038 */
[----:B------:R-:W-:-:S02]  /*c460*/  MOV R7, R57 ;  /* 0x0000003900077202 */ /* 0x000fc40000000f00 */
[----:B------:R-:W-:Y:S01]  /*c470*/  PRMT R88, R88, 0x5410, R4 ;  /* 0x0000541058587816 */ /* 0x000fe20000000004 */
[----:B------:R-:W-:Y:S01]  /*c480*/  IMAD.MOV.U32 R4, RZ, RZ, R52 ;  /* 0x000000ffff047224 */ /* 0x000fe200078e0034 */
[----:B------:R-:W-:Y:S01]  /*c490*/  PRMT R87, R5, 0x7610, R87 ;  /* 0x0000761005577816 */ /* 0x000fe20000000057 */
[----:B------:R-:W-:Y:S01]  /*c4a0*/  IMAD.MOV.U32 R5, RZ, RZ, R53 ;  /* 0x000000ffff057224 */ /* 0x000fe200078e0035 */
[----:B------:R-:W-:Y:S01]  /*c4b0*/  PRMT R84, R6, 0x5410, R7 ;  /* 0x0000541006547816 */ /* 0x000fe20000000007 */
[----:B------:R-:W-:Y:S02]  /*c4c0*/  IMAD.MOV.U32 R6, RZ, RZ, R48 ;  /* 0x000000ffff067224 */ /* 0x000fe400078e0030 */
[----:B------:R-:W-:Y:S01]  /*c4d0*/  IMAD.MOV.U32 R7, RZ, RZ, R49 ;  /* 0x000000ffff077224 */ /* 0x000fe200078e0031 */
[----:B------:R-:W-:Y:S01]  /*c4e0*/  PRMT R80, R4, 0x5410, R5 ;  /* 0x0000541004507816 */ /* 0x000fe20000000005 */
[----:B------:R-:W-:Y:S02]  /*c4f0*/  IMAD.MOV.U32 R4, RZ, RZ, R44 ;  /* 0x000000ffff047224 */ /* 0x000fe400078e002c */
[----:B------:R-:W-:Y:S01]  /*c500*/  IMAD.MOV.U32 R5, RZ, RZ, R45 ;  /* 0x000000ffff057224 */ /* 0x000fe200078e002d */
[----:B------:R-:W-:Y:S01]  /*c510*/  PRMT R76, R6, 0x5410, R7 ;  /* 0x00005410064c7816 */ /* 0x000fe20000000007 */
[----:B------:R-:W-:-:S02]  /*c520*/  IMAD.MOV.U32 R6, RZ, RZ, R36 ;  /* 0x000000ffff067224 */ /* 0x000fc400078e0024 */
[----:B------:R-:W-:Y:S01]  /*c530*/  IMAD.MOV.U32 R7, RZ, RZ, R37 ;  /* 0x000000ffff077224 */ /* 0x000fe200078e0025 */
[----:B------:R-:W-:-:S04]  /*c540*/  PRMT R70, R5, 0x5410, R4 ;  /* 0x0000541005467816 */ /* 0x000fc80000000004 */
[----:B------:R-:W-:Y:S01]  /*c550*/  PRMT R66, R7, 0x5410, R6 ;  /* 0x0000541007427816 */ /* 0x000fe20000000006 */
[----:B------:R-:W-:Y:S06]  /*c560*/  BRA.DIV UR4, `(.L_x_1589) ;  /* 0x000001e204f07947 */ /* 0x000fec000b800000 */
[----:B0-----:R-:W0:Y:S04]  /*c570*/  SHFL.IDX PT, R0, R0, 0x1, 0x1c1f ;  /* 0x003c1f0000007f89 */ /* 0x001e2800000e0000 */
[----:B------:R1:W2:Y:S04]  /*c580*/  SHFL.IDX PT, R65, R10, 0x1, 0x1c1f ;  /* 0x003c1f000a417f89 */ /* 0x0002a800000e0000 */
[----:B------:R-:W0:Y:S04]  /*c590*/  SHFL.IDX PT, R63, R63, 0x1, 0x1c1f ;  /* 0x003c1f003f3f7f89 */ /* 0x000e2800000e0000 */
[----:B------:R1:W0:Y:S02]  /*c5a0*/  SHFL.IDX PT, R62, R3, 0x1, 0x1c1f ;  /* 0x003c1f00033e7f89 */ /* 0x00022400000e0000 */
.L_x_1935:
[----:B------:R-:W-:Y:S01]  /*c5b0*/  VIADD R64, R64, 0x40 ;  /* 0x0000004040407836 */ /* 0x000fe20000000000 */
[----:B-1----:R-:W-:Y:S01]  /*c5c0*/  LOP3.LUT R3, R175, 0x18, R18, 0xf8, !PT ;  /* 0x00000018af037812 */ /* 0x002fe200078ef812 */
[----:B------:R-:W-:Y:S01]  /*c5d0*/  BSSY B1, `(.L_x_1590) ;  /* 0x0000055000017945 */ /* 0x000fe20003800000 */
[----:B------:R-:W-:Y:S02]  /*c5e0*/  LOP3.LUT P0, RZ, R229, 0x4, RZ, 0xc0, !PT ;  /* 0x00000004e5ff7812 */ /* 0x000fe4000780c0ff */
[----:B------:R-:W-:Y:S02]  /*c5f0*/  CS2R R32, SRZ ;  /* 0x0000000000207805 */ /* 0x000fe4000001ff00 */
[----:B------:R-:W-:Y:S02]  /*c600*/  ISETP.GE.AND P1, PT, R64, R67, PT ;  /* 0x000000434000720c */ /* 0x000fe40003f26270 */
[----:B------:R-:W-:Y:S02]  /*c610*/  CS2R R26, SRZ ;  /* 0x00000000001a7805 */ /* 0x000fe4000001ff00 */
[----:B------:R-:W-:-:S02]  /*c620*/  LOP3.LUT R4, R3, R176, RZ, 0x3c, !PT ;  /* 0x000000b003047212 */ /* 0x000fc400078e3cff */
[----:B------:R-:W-:Y:S02]  /*c630*/  CS2R R20, SRZ ;  /* 0x0000000000147805 */ /* 0x000fe4000001ff00 */
[----:B------:R-:W-:Y:S02]  /*c640*/  CS2R R12, SRZ ;  /* 0x00000000000c7805 */ /* 0x000fe4000001ff00 */
[----:B---34-:R-:W-:Y:S02]  /*c650*/  CS2R R8, SRZ ;  /* 0x0000000000087805 */ /* 0x018fe4000001ff00 */
[----:B------:R-:W-:Y:S01]  /*c660*/  CS2R R40, SRZ ;  /* 0x0000000000287805 */ /* 0x000fe2000001ff00 */
[----:B------:R-:W-:Y:S01]  /*c670*/  IMAD.IADD R3, R177, 0x1, R4 ;  /* 0x00000001b1037824 */ /* 0x000fe200078e0204 */
[----:B------:R-:W-:Y:S02]  /*c680*/  CS2R R34, SRZ ;  /* 0x0000000000227805 */ /* 0x000fe4000001ff00 */
[----:B------:R-:W-:-:S02]  /*c690*/  CS2R R28, SRZ ;  /* 0x00000000001c7805 */ /* 0x000fc4000001ff00 */
[----:B------:R-:W-:Y:S02]  /*c6a0*/  CS2R R24, SRZ ;  /* 0x0000000000187805 */ /* 0x000fe4000001ff00 */
[----:B------:R-:W-:Y:S02]  /*c6b0*/  CS2R R14, SRZ ;  /* 0x00000000000e7805 */ /* 0x000fe4000001ff00 */
[----:B------:R-:W-:Y:S02]  /*c6c0*/  LEA R3, R3, R2, 0x1 ;  /* 0x0000000203037211 */ /* 0x000fe400078e08ff */
        /* <DEDUP_REMOVED lines=8> */
[----:B------:R-:W-:-:S05]  /*c750*/  ISETP.GE.AND P1, PT, R168, UR4, PT ;  /* 0x00000004a8007c0c */ /* 0x000fca000bf26270 */
[C---:B------:R-:W-:Y:S01]  /*c760*/  @!P4 IMAD.SHL.U32 R24, R171.reuse, 0x2, RZ ;  /* 0x00000002ab18c824 */ /* 0x040fe200078e00ff */
[----:B------:R-:W-:-:S03]  /*c770*/  @!P4 SHF.L.U64.HI R4, R171, 0x1, R228 ;  /* 0x00000001ab04c819 */ /* 0x000fc600000102e4 */
[C---:B------:R-:W-:Y:S01]  /*c780*/  @!P3 IMAD.SHL.U32 R14, R169.reuse, 0x2, RZ ;  /* 0x00000002a90eb824 */ /* 0x040fe200078e00ff */
[----:B------:R-:W-:Y:S01]  /*c790*/  @!P3 SHF.L.U64.HI R5, R169, 0x1, R227 ;  /* 0x00000001a905b819 */ /* 0x000fe200000102e3 */
[----:B------:R-:W-:Y:S01]  /*c7a0*/  @!P2 IMAD.SHL.U32 R10, R170, 0x2, RZ ;  /* 0x00000002aa0aa824 */ /* 0x000fe200078e00ff */
[CC--:B--2---:R-:W-:Y:S02]  /*c7b0*/  @!P4 IADD3 R26, P5, R65.reuse, R24.reuse, RZ ;  /* 0x00000018411ac210 */ /* 0x0c4fe40007fbe0ff */
[----:B0-----:R-:W-:Y:S02]  /*c7c0*/  @!P4 IADD3 R24, P6, R62, R24, RZ ;  /* 0x000000183e18c210 */ /* 0x001fe40007fde0ff */
[----:B------:R-:W-:Y:S01]  /*c7d0*/  @!P2 SHF.L.U64.HI R6, R170, 0x1, R226 ;  /* 0x00000001aa06a819 */ /* 0x000fe200000102e2 */
[--C-:B------:R-:W-:Y:S01]  /*c7e0*/  @!P4 IMAD.X R27, R0, 0x1, R4.reuse, P5 ;  /* 0x00000001001bc824 */ /* 0x100fe200028e0604 */
[-C--:B------:R-:W-:Y:S01]  /*c7f0*/  @!P3 IADD3 R20, P5, R65, R14.reuse, RZ ;  /* 0x0000000e4114b210 */ /* 0x080fe20007fbe0ff */
[----:B------:R-:W-:Y:S01]  /*c800*/  @!P4 IMAD.X R25, R63, 0x1, R4, P6 ;  /* 0x000000013f19c824 */ /* 0x000fe200030e0604 */
[----:B------:R-:W-:Y:S01]  /*c810*/  @!P3 IADD3 R14, P6, R62, R14, RZ ;  /* 0x0000000e3e0eb210 */ /* 0x000fe20007fde0ff */
[C---:B------:R-:W-:Y:S01]  /*c820*/  @!P1 IMAD.SHL.U32 R4, R168.reuse, 0x2, RZ ;  /* 0x00000002a8049824 */ /* 0x040fe200078e00ff */
[----:B------:R-:W-:Y:S01]  /*c830*/  @!P1 SHF.L.U64.HI R7, R168, 0x1, R225 ;  /* 0x00000001a8079819 */ /* 0x000fe200000102e1 */
[--C-:B------:R-:W-:Y:S01]  /*c840*/  @!P3 IMAD.X R21, R0, 0x1, R5.reuse, P5 ;  /* 0x000000010015b824 */ /* 0x100fe200028e0605 */
[-C--:B------:R-:W-:Y:S01]  /*c850*/  @!P2 IADD3 R12, P5, R65, R10.reuse, RZ ;  /* 0x0000000a410ca210 */ /* 0x080fe20007fbe0ff */
[----:B------:R-:W-:Y:S01]  /*c860*/  @!P3 IMAD.X R15, R63, 0x1, R5, P6 ;  /* 0x000000013f0fb824 */ /* 0x000fe200030e0605 */
[----:B------:R-:W-:-:S03]  /*c870*/  @!P2 IADD3 R10, P6, R62, R10, RZ ;  /* 0x0000000a3e0aa210 */ /* 0x000fc60007fde0ff */
[--C-:B------:R-:W-:Y:S01]  /*c880*/  @!P2 IMAD.X R13, R0, 0x1, R6.reuse, P5 ;  /* 0x00000001000da824 */ /* 0x100fe200028e0606 */
[-C--:B------:R-:W-:Y:S01]  /*c890*/  @!P1 IADD3 R8, P5, R65, R4.reuse, RZ ;  /* 0x0000000441089210 */ /* 0x080fe20007fbe0ff */
[----:B------:R-:W-:Y:S01]  /*c8a0*/  @!P2 IMAD.X R11, R63, 0x1, R6, P6 ;  /* 0x000000013f0ba824 */ /* 0x000fe200030e0606 */
[----:B------:R-:W-:Y:S02]  /*c8b0*/  ISETP.GE.AND P6, PT, R160, UR4, PT ;  /* 0x00000004a0007c0c */ /* 0x000fe4000bfc6270 */
[----:B------:R-:W-:Y:S02]  /*c8c0*/  @!P1 IADD3.X R9, R0, R7, RZ, P5, !PT ;  /* 0x0000000700099210 */ /* 0x000fe40002ffe4ff */
[----:B------:R-:W-:-:S05]  /*c8d0*/  @!P1 IADD3 R4, P5, R62, R4, RZ ;  /* 0x000000043e049210 */ /* 0x000fca0007fbe0ff */
[----:B------:R-:W-:Y:S01]  /*c8e0*/  @!P1 IMAD.X R5, R63, 0x1, R7, P5 ;  /* 0x000000013f059824 */ /* 0x000fe200028e0607 */
[----:B------:R-:W-:-:S03]  /*c8f0*/  ISETP.GE.AND P5, PT, R172, UR4, PT ;  /* 0x00000004ac007c0c */ /* 0x000fc6000bfa6270 */
[----:B------:R-:W-:Y:S02]  /*c900*/  @!P6 IMAD.MOV.U32 R28, RZ, RZ, R65 ;  /* 0x000000ffff1ce224 */ /* 0x000fe400078e0041 */
[----:B------:R-:W-:Y:S02]  /*c910*/  @!P6 IMAD.MOV.U32 R29, RZ, RZ, R0 ;  /* 0x000000ffff1de224 */ /* 0x000fe400078e0000 */
[----:B------:R-:W-:Y:S02]  /*c920*/  @!P6 IMAD.MOV.U32 R6, RZ, RZ, R62 ;  /* 0x000000ffff06e224 */ /* 0x000fe400078e003e */
[----:B------:R-:W-:Y:S02]  /*c930*/  @!P6 IMAD.MOV.U32 R7, RZ, RZ, R63 ;  /* 0x000000ffff07e224 */ /* 0x000fe400078e003f */
[----:B------:R-:W-:-:S04]  /*c940*/  @!P6 IMAD.WIDE R28, R160, 0x2, R28 ;  /* 0x00000002a01ce825 */ /* 0x000fc800078e021c */
[----:B------:R-:W-:Y:S01]  /*c950*/  @!P6 IMAD.WIDE R6, R160, 0x2, R6 ;  /* 0x00000002a006e825 */ /* 0x000fe200078e0206 */
[----:B------:R0:W5:Y:S03]  /*c960*/  @!P6 LD.E.64 R40, desc[UR46][R28.64] ;  /* 0x0000002e1c28e980 */ /* 0x000166000c101b00 */
[C---:B------:R-:W-:Y:S01]  /*c970*/  @!P5 IMAD.SHL.U32 R33, R172.reuse, 0x2, RZ ;  /* 0x00000002ac21d824 */ /* 0x040fe200078e00ff */
[----:B------:R1:W5:Y:S01]  /*c980*/  @!P6 LD.E.64 R30, desc[UR46][R6.64] ;  /* 0x0000002e061ee980 */ /* 0x000362000c101b00 */
[----:B------:R-:W-:Y:S02]  /*c990*/  @!P5 SHF.L.U64.HI R32, R172, 0x1, R224 ;  /* 0x00000001ac20d819 */ /* 0x000fe400000102e0 */
[----:B------:R-:W-:Y:S02]  /*c9a0*/  CS2R R34, SRZ ;  /* 0x0000000000227805 */ /* 0x000fe4000001ff00 */
[----:B0-----:R-:W-:-:S04]  /*c9b0*/  CS2R R28, SRZ ;  /* 0x00000000001c7805 */ /* 0x001fc8000001ff00 */
[----:B------:R0:W5:Y:S01]  /*c9c0*/  @!P4 LD.E.64 R34, desc[UR46][R26.64] ;  /* 0x0000002e1a22c980 */ /* 0x000162000c101b00 */
[----:B-1----:R-:W-:-:S03]  /*c9d0*/  @!P5 IADD3 R6, P6, R65, R33, RZ ;  /* 0x000000214106d210 */ /* 0x002fc60007fde0ff */
[----:B------:R1:W5:Y:S02]  /*c9e0*/  @!P3 LD.E.64 R28, desc[UR46][R20.64] ;  /* 0x0000002e141cb980 */ /* 0x000364000c101b00 */
[----:B------:R-:W-:Y:S01]  /*c9f0*/  @!P5 IMAD.X R7, R0, 0x1, R32, P6 ;  /* 0x000000010007d824 */ /* 0x000fe200030e0620 */
[----:B------:R-:W-:Y:S02]  /*ca00*/  @!P5 IADD3 R62, P6, R62, R33, RZ ;  /* 0x000000213e3ed210 */ /* 0x000fe40007fde0ff */
[----:B0-----:R-:W-:-:S03]  /*ca10*/  CS2R R26, SRZ ;  /* 0x00000000001a7805 */ /* 0x001fc6000001ff00 */
[----:B------:R-:W-:Y:S01]  /*ca20*/  @!P5 IMAD.X R63, R63, 0x1, R32, P6 ;  /* 0x000000013f3fd824 */ /* 0x000fe200030e0620 */
[----:B------:R-:W-:Y:S02]  /*ca30*/  CS2R R32, SRZ ;  /* 0x0000000000207805 */ /* 0x000fe4000001ff00 */
[----:B-1----:R-:W-:Y:S01]  /*ca40*/  CS2R R20, SRZ ;  /* 0x0000000000147805 */ /* 0x002fe2000001ff00 */
[----:B------:R0:W5:Y:S04]  /*ca50*/  @!P3 LD.E.64 R26, desc[UR46][R14.64] ;  /* 0x0000002e0e1ab980 */ /* 0x000168000c101b00 */
[----:B------:R1:W5:Y:S04]  /*ca60*/  @!P4 LD.E.64 R32, desc[UR46][R24.64] ;  /* 0x0000002e1820c980 */ /* 0x000368000c101b00 */
[----:B------:R2:W5:Y:S01]  /*ca70*/  @!P2 LD.E.64 R20, desc[UR46][R10.64] ;  /* 0x0000002e0a14a980 */ /* 0x000562000c101b00 */
[----:B0-----:R-:W-:-:S02]  /*ca80*/  CS2R R14, SRZ ;  /* 0x00000000000e7805 */ /* 0x001fc4000001ff00 */
[----:B-1----:R-:W-:-:S04]  /*ca90*/  CS2R R24, SRZ ;  /* 0x0000000000187805 */ /* 0x002fc8000001ff00 */
[----:B------:R0:W5:Y:S01]  /*caa0*/  @!P1 LD.E.64 R14, desc[UR46][R8.64] ;  /* 0x0000002e080e9980 */ /* 0x000162000c101b00 */
[----:B--2---:R-:W-:-:S03]  /*cab0*/  CS2R R10, SRZ ;  /* 0x00000000000a7805 */ /* 0x004fc6000001ff00 */
[----:B------:R1:W5:Y:S04]  /*cac0*/  @!P2 LD.E.64 R24, desc[UR46][R12.64] ;  /* 0x0000002e0c18a980 */ /* 0x000368000c101b00 */
[----:B------:R3:W5:Y:S01]  /*cad0*/  @!P5 LD.E.64 R10, desc[UR46][R6.64] ;  /* 0x0000002e060ad980 */ /* 0x000762000c101b00 */
[----:B0-----:R-:W-:Y:S02]  /*cae0*/  CS2R R8, SRZ ;  /* 0x0000000000087805 */ /* 0x001fe4000001ff00 */
[----:B-1----:R-:W-:-:S04]  /*caf0*/  CS2R R12, SRZ ;  /* 0x00000000000c7805 */ /* 0x002fc8000001ff00 */
[----:B------:R3:W5:Y:S04]  /*cb00*/  @!P5 LD.E.64 R8, desc[UR46][R62.64] ;  /* 0x0000002e3e08d980 */ /* 0x000768000c101b00 */
[----:B------:R3:W5:Y:S02]  /*cb10*/  @!P1 LD.E.64 R12, desc[UR46][R4.64] ;  /* 0x0000002e040c9980 */ /* 0x000764000c101b00 */
.L_x_1591:
[----:B------:R-:W-:Y:S05]  /*cb20*/  BSYNC B1 ;  /* 0x0000000000017941 */ /* 0x000fea0003800000 */
.L_x_1590:
[----:B---3-5:R-:W-:Y:S01]  /*cb30*/  MOV R5, R30 ;  /* 0x0000001e00057202 */ /* 0x028fe20000000f00 */
[C---:B------:R-:W-:Y:S01]  /*cb40*/  VIADD R6, R3.reuse, 0xc400 ;  /* 0x0000c40003067836 */ /* 0x040fe20000000000 */
[----:B------:R-:W-:Y:S01]  /*cb50*/  LEA.HI R4, R188, R188, RZ, 0x1 ;  /* 0x000000bcbc047211 */ /* 0x000fe200078f08ff */
[----:B0-----:R-:W-:Y:S01]  /*cb60*/  VIADD R0, R3, 0xc440 ;  /* 0x0000c44003007836 */ /* 0x001fe20000000000 */
[----:B------:R-:W-:Y:S01]  /*cb70*/  PRMT R85, R5, 0x7610, R85 ;  /* 0x0000761005557816 */ /* 0x000fe20000000055 */
[----:B------:R-:W-:Y:S01]  /*cb80*/  @P0 VIADD R0, R6, 0xffffffc0 ;  /* 0xffffffc006000836 */ /* 0x000fe20000000000 */
[----:B------:R-:W-:Y:S01]  /*cb90*/  LOP3.LUT R5, R4, 0xfffffffe, RZ, 0xc0, !PT ;  /* 0xfffffffe04057812 */ /* 0x000fe200078ec0ff */
[----:B------:R-:W-:Y:S01]  /*cba0*/  IMAD.MOV.U32 R6, RZ, RZ, R31 ;  /* 0x000000ffff067224 */ /* 0x000fe200078e001f */
[----:B------:R-:W-:Y:S01]  /*cbb0*/  VIADDMNMX R67, R67, -R178, 0x80, PT ;  /* 0x0000008043437446 */ /* 0x000fe200038009b2 */
[----:B------:R-:W-:Y:S01]  /*cbc0*/  IMAD.MOV.U32 R7, RZ, RZ, R32 ;  /* 0x000000ffff077224 */ /* 0x000fe200078e0020 */
[----:B------:R-:W-:Y:S01]  /*cbd0*/  BSSY B1, `(.L_x_1592) ;  /* 0x0000029000017945 */ /* 0x000fe20003800000 */
[----:B------:R-:W-:Y:S01]  /*cbe0*/  IMAD.IADD R5, R188, 0x1, -R5 ;  /* 0x00000001bc057824 */ /* 0x000fe200078e0a05 */
[----:B------:R-:W-:Y:S01]  /*cbf0*/  PRMT R85, R85, 0x5410, R6 ;  /* 0x0000541055557816 */ /* 0x000fe20000000006 */
[----:B------:R-:W-:Y:S01]  /*cc00*/  IMAD.MOV.U32 R62, RZ, RZ, R33 ;  /* 0x000000ffff3e7224 */ /* 0x000fe200078e0021 */
[----:B------:R-:W-:Y:S01]  /*cc10*/  ISETP.GE.AND P1, PT, R162, R67, PT ;  /* 0x00000043a200720c */ /* 0x000fe20003f26270 */
[----:B------:R-:W-:Y:S01]  /*cc20*/  IMAD.MOV.U32 R4, RZ, RZ, R26 ;  /* 0x000000ffff047224 */ /* 0x000fe200078e001a */
[----:B------:R-:W-:Y:S01]  /*cc30*/  SHF.L.U32 R5, R5, 0x1f, RZ ;  /* 0x0000001f05057819 */ /* 0x000fe200000006ff */
[----:B------:R-:W-:Y:S01]  /*cc40*/  IMAD.MOV.U32 R6, RZ, RZ, R27 ;  /* 0x000000ffff067224 */ /* 0x000fe200078e001b */
[----:B------:R-:W-:Y:S01]  /*cc50*/  PRMT R81, R7, 0x5410, R62 ;  /* 0x0000541007517816 */ /* 0x000fe2000000003e */
[----:B------:R-:W-:Y:S01]  /*cc60*/  IMAD.MOV.U32 R7, RZ, RZ, R20 ;  /* 0x000000ffff077224 */ /* 0x000fe200078e0014 */
[----:B------:R-:W0:Y:S01]  /*cc70*/  SYNCS.PHASECHK.TRANS64.TRYWAIT P0, [R2+URZ+0x2a800], R5 ;  /* 0x02a80005020075a7 */ /* 0x000e22000800017f */
[----:B------:R-:W-:Y:S01]  /*cc80*/  IMAD.MOV.U32 R62, RZ, RZ, R8 ;  /* 0x000000ffff3e7224 */ /* 0x000fe200078e0008 */
[----:B------:R-:W-:Y:S01]  /*cc90*/  PRMT R77, R4, 0x5410, R6 ;  /* 0x00005410044d7816 */ /* 0x000fe20000000006 */
[----:B------:R-:W-:Y:S01]  /*cca0*/  IMAD.MOV.U32 R4, RZ, RZ, R21 ;  /* 0x000000ffff047224 */ /* 0x000fe200078e0015 */
[----:B------:R-:W-:Y:S01]  /*ccb0*/  PRMT R73, R73, 0x5410, R7 ;  /* 0x0000541049497816 */ /* 0x000fe20000000007 */
[----:B------:R-:W-:Y:S01]  /*ccc0*/  IMAD.MOV.U32 R6, RZ, RZ, R12 ;  /* 0x000000ffff067224 */ /* 0x000fe200078e000c */
[----:B------:R-:W-:Y:S01]  /*ccd0*/  MOV R7, R13 ;  /* 0x0000000d00077202 */ /* 0x000fe20000000f00 */
[----:B------:R-:W-:Y:S01]  /*cce0*/  IMAD.MOV.U32 R63, RZ, RZ, R34 ;  /* 0x000000ffff3f7224 */ /* 0x000fe200078e0022 */
[----:B------:R-:W-:Y:S01]  /*ccf0*/  PRMT R73, R4, 0x7610, R73 ;  /* 0x0000761004497816 */ /* 0x000fe20000000049 */
        /* <DEDUP_REMOVED lines=10> */
[----:B------:R-:W-:-:S02]  /*cda0*/  IMAD.MOV.U32 R6, RZ, RZ, R28 ;  /* 0x000000ffff067224 */ /* 0x000fc400078e001c */
[----:B------:R-:W-:Y:S01]  /*cdb0*/  IMAD.MOV.U32 R7, RZ, RZ, R29 ;  /* 0x000000ffff077224 */ /* 0x000fe200078e001d */
[----:B------:R-:W-:Y:S01]  /*cdc0*/  PRMT R82, R82, 0x5410, R4 ;  /* 0x0000541052527816 */ /* 0x000fe20000000004 */
[----:B------:R-:W-:-:S03]  /*cdd0*/  IMAD.MOV.U32 R4, RZ, RZ, R24 ;  /* 0x000000ffff047224 */ /* 0x000fc600078e0018 */
[----:B------:R-:W-:Y:S01]  /*cde0*/  PRMT R78, R6, 0x5410, R7 ;  /* 0x00005410064e7816 */ /* 0x000fe20000000007 */
[----:B------:R-:W-:Y:S01]  /*cdf0*/  IMAD.MOV.U32 R6, RZ, RZ, R25 ;  /* 0x000000ffff067224 */ /* 0x000fe200078e0019 */
[----:B------:R-:W-:-:S04]  /*ce00*/  MOV R7, R14 ;  /* 0x0000000e00077202 */ /* 0x000fc80000000f00 */
[----:B------:R-:W-:Y:S01]  /*ce10*/  PRMT R74, R4, 0x5410, R6 ;  /* 0x00005410044a7816 */ /* 0x000fe20000000006 */
[----:B------:R-:W-:Y:S01]  /*ce20*/  IMAD.MOV.U32 R4, RZ, RZ, R10 ;  /* 0x000000ffff047224 */ /* 0x000fe200078e000a */
[----:B--2---:R-:W-:Y:S01]  /*ce30*/  PRMT R65, R7, 0x5410, R63 ;  /* 0x0000541007417816 */ /* 0x004fe2000000003f */
[----:B------:R-:W-:Y:S01]  /*ce40*/  IMAD.MOV.U32 R6, RZ, RZ, R11 ;  /* 0x000000ffff067224 */ /* 0x000fe200078e000b */
[----:B0-----:R-:W-:Y:S06]  /*ce50*/  @!P0 BRA `(.L_x_1593) ;  /* 0x000001dc00288947 */ /* 0x001fec0003800000 */
.L_x_1936:
[----:B------:R-:W-:Y:S05]  /*ce60*/  BSYNC B1 ;  /* 0x0000000000017941 */ /* 0x000fea0003800000 */
.L_x_1592:
        /* <DEDUP_REMOVED lines=13> */
[----:B------:R-:W-:Y:S01]  /*cf40*/  SHF.R.U32.HI R90, RZ, 0x10, R61 ;  /* 0x00000010ff5a7819 */ /* 0x000fe2000001163d */
[--C-:B------:R-:W-:Y:S01]  /*cf50*/  HADD2.F32 R89, -RZ, R88.reuse.H1_H1 ;  /* 0x30000058ff597230 */ /* 0x100fe20000004100 */
[----:B------:R-:W-:Y:S01]  /*cf60*/  SHF.R.U32.HI R92, RZ, 0x10, R59 ;  /* 0x00000010ff5c7819 */ /* 0x000fe2000001163b */
[----:B------:R-:W-:Y:S01]  /*cf70*/  HADD2.F32 R91, -RZ, R88.H0_H0 ;  /* 0x20000058ff5b7230 */ /* 0x000fe20000004100 */
[----:B------:R-:W-:Y:S01]  /*cf80*/  SHF.R.U64 R60, R60, 0x10, R61 ;  /* 0x000000103c3c7819 */ /* 0x000fe2000000123d */
[----:B------:R-:W-:Y:S01]  /*cf90*/  HADD2.F32 R90, -RZ, R90.H0_H0 ;  /* 0x2000005aff5a7230 */ /* 0x000fe20000004100 */
[----:B------:R-:W-:Y:S01]  /*cfa0*/  SHF.R.U64 R95, R58, 0x10, R59 ;  /* 0x000000103a5f7819 */ /* 0x000fe2000000123b */
[----:B------:R-:W-:Y:S02]  /*cfb0*/  HADD2.F32 R92, -RZ, R92.H0_H0 ;  /* 0x2000005cff5c7230 */ /* 0x000fe40000004100 */
[----:B------:R-:W-:-:S02]  /*cfc0*/  HADD2.F32 R60, -RZ, R60.H0_H0 ;  /* 0x2000003cff3c7230 */ /* 0x000fc40000004100 */
[--C-:B0-----:R-:W-:Y:S02]  /*cfd0*/  HADD2.F32 R88, -RZ, R7.reuse.H1_H1 ;  /* 0x30000007ff587230 */ /* 0x101fe40000004100 */
[----:B------:R-:W-:Y:S02]  /*cfe0*/  HADD2.F32 R61, -RZ, R7.H0_H0 ;  /* 0x20000007ff3d7230 */ /* 0x000fe40000004100 */
[--C-:B------:R-:W-:Y:S02]  /*cff0*/  HADD2.F32 R58, -RZ, R4.reuse.H1_H1 ;  /* 0x30000004ff3a7230 */ /* 0x100fe40000004100 */
[C---:B------:R-:W-:Y:S01]  /*d000*/  FMUL.FTZ R94, R88.reuse, R92 ;  /* 0x0000005c585e7220 */ /* 0x040fe20000410000 */
[----:B------:R-:W-:Y:S01]  /*d010*/  FMUL.FTZ R93, R88, R90 ;  /* 0x0000005a585d7220 */ /* 0x000fe20000410000 */
[----:B------:R-:W-:Y:S02]  /*d020*/  HADD2.F32 R7, -RZ, R4.H0_H0 ;  /* 0x20000004ff077230 */ /* 0x000fe40000004100 */
[----:B------:R-:W-:-:S02]  /*d030*/  HADD2.F32 R59, -RZ, R6.H0_H0 ;  /* 0x20000006ff3b7230 */ /* 0x000fc40000004100 */
[C---:B------:R-:W-:Y:S01]  /*d040*/  FFMA.FTZ R94, R61.reuse, R90, -R94 ;  /* 0x0000005a3d5e7223 */ /* 0x040fe2000001085e */
[----:B------:R-:W-:Y:S01]  /*d050*/  FFMA.FTZ R93, R61, R92, R93 ;  /* 0x0000005c3d5d7223 */ /* 0x000fe2000001005d */
[----:B------:R-:W-:Y:S02]  /*d060*/  HADD2.F32 R6, -RZ, R6.H1_H1 ;  /* 0x30000006ff067230 */ /* 0x000fe40000004100 */
[C---:B------:R-:W-:Y:S01]  /*d070*/  FMUL.FTZ R88, R58.reuse, R91 ;  /* 0x0000005b3a587220 */ /* 0x040fe20000410000 */
[----:B------:R-:W-:Y:S02]  /*d080*/  HADD2.F32 R4, -RZ, R5.H0_H0 ;  /* 0x20000005ff047230 */ /* 0x000fe40000004100 */
[-C--:B------:R-:W-:Y:S01]  /*d090*/  FMUL.FTZ R90, R58, R89.reuse ;  /* 0x000000593a5a7220 */ /* 0x080fe20000410000 */
[----:B------:R-:W-:Y:S02]  /*d0a0*/  HADD2.F32 R61, -RZ, R87.H1_H1 ;  /* 0x30000057ff3d7230 */ /* 0x000fe40000004100 */
[----:B------:R-:W-:Y:S01]  /*d0b0*/  FFMA.FTZ R88, R7, R89, -R88 ;  /* 0x0000005907587223 */ /* 0x000fe20000010858 */
[----:B------:R-:W-:-:S02]  /*d0c0*/  HADD2.F32 R5, -RZ, R5.H1_H1 ;  /* 0x30000005ff057230 */ /* 0x000fc40000004100 */
[----:B------:R-:W-:Y:S01]  /*d0d0*/  FFMA.FTZ R91, R7, R91, R90 ;  /* 0x0000005b075b7223 */ /* 0x000fe2000001005a */
[----:B------:R-:W-:Y:S02]  /*d0e0*/  HADD2.F32 R87, -RZ, R87.H0_H0 ;  /* 0x20000057ff577230 */ /* 0x000fe40000004100 */
[C---:B------:R-:W-:Y:S01]  /*d0f0*/  FMUL.FTZ R90, R6.reuse, R61 ;  /* 0x0000003d065a7220 */ /* 0x040fe20000410000 */
[----:B------:R-:W-:Y:S02]  /*d100*/  HADD2.F32 R58, -RZ, R95.H0_H0 ;  /* 0x2000005fff3a7230 */ /* 0x000fe40000004100 */
[----:B------:R-:W-:Y:S01]  /*d110*/  FMUL.FTZ R89, R5, R60 ;  /* 0x0000003c05597220 */ /* 0x000fe20000410000 */
[-C--:B------:R-:W-:Y:S01]  /*d120*/  FMUL.FTZ R92, R6, R87.reuse ;  /* 0x00000057065c7220 */ /* 0x080fe20000410000 */
[----:B------:R-:W-:Y:S01]  /*d130*/  FFMA.FTZ R6, R59, R87, -R90 ;  /* 0x000000573b067223 */ /* 0x000fe2000001085a */
[-C--:B------:R-:W-:Y:S01]  /*d140*/  FMUL.FTZ R7, R5, R58.reuse ;  /* 0x0000003a05077220 */ /* 0x080fe20000410000 */
[----:B------:R-:W-:Y:S01]  /*d150*/  FFMA.FTZ R58, R4, R58, R89 ;  /* 0x0000003a043a7223 */ /* 0x000fe20000010059 */
[----:B------:R-:W-:-:S02]  /*d160*/  FFMA.FTZ R59, R59, R61, R92 ;  /* 0x0000003d3b3b7223 */ /* 0x000fc4000001005c */
[----:B------:R-:W-:Y:S01]  /*d170*/  FFMA.FTZ R5, R4, R60, -R7 ;  /* 0x0000003c04057223 */ /* 0x000fe20000010807 */
[----:B------:R-:W-:Y:S02]  /*d180*/  F2FP.F16.F32.PACK_AB R7, R93, R94 ;  /* 0x0000005e5d07723e */ /* 0x000fe400000000ff */
[----:B------:R-:W-:Y:S02]  /*d190*/  F2FP.F16.F32.PACK_AB R6, R59, R6 ;  /* 0x000000063b06723e */ /* 0x000fe400000000ff */
[----:B------:R-:W-:Y:S02]  /*d1a0*/  F2FP.F16.F32.PACK_AB R4, R91, R88 ;  /* 0x000000585b04723e */ /* 0x000fe400000000ff */
[----:B------:R-:W-:-:S05]  /*d1b0*/  F2FP.F16.F32.PACK_AB R5, R58, R5 ;  /* 0x000000053a05723e */ /* 0x000fca00000000ff */
[----:B------:R0:W-:Y:S02]  /*d1c0*/  STS.128 [R3+0xc400], R4 ;  /* 0x00c4000403007388 */ /* 0x0001e40000000c00 */
.L_x_1597:
[----:B------:R-:W-:Y:S05]  /*d1d0*/  BSYNC B2 ;  /* 0x0000000000027941 */ /* 0x000fea0003800000 */
.L_x_1596:
[----:B------:R-:W-:Y:S04]  /*d1e0*/  BSSY B2, `(.L_x_1598) ;  /* 0x000002c000027945 */ /* 0x000fe80003800000 */
[----:B------:R-:W-:Y:S05]  /*d1f0*/  @P1 BRA `(.L_x_1599) ;  /* 0x0000000000a81947 */ /* 0x000fea0003800000 */
[----:B0-----:R-:W0:Y:S01]  /*d200*/  LDS.128 R4, [R0] ;  /* 0x0000000000047984 */ /* 0x001e220000000c00 */
[----:B------:R-:W-:Y:S01]  /*d210*/  SHF.R.U32.HI R59, RZ, 0x10, R57 ;  /* 0x00000010ff3b7819 */ /* 0x000fe20000011639 */
[----:B------:R-:W-:Y:S01]  /*d220*/  HADD2.F32 R58, -RZ, R84.H0_H0 ;  /* 0x20000054ff3a7230 */ /* 0x000fe20000004100 */
[----:B------:R-:W-:Y:S01]  /*d230*/  SHF.R.U32.HI R61, RZ, 0x10, R55 ;  /* 0x00000010ff3d7819 */ /* 0x000fe20000011637 */
[----:B------:R-:W-:Y:S01]  /*d240*/  HADD2.F32 R60, -RZ, R83.H0_H0 ;  /* 0x20000053ff3c7230 */ /* 0x000fe20000004100 */
[----:B------:R-:W-:Y:S01]  /*d250*/  SHF.R.U64 R91, R56, 0x10, R57 ;  /* 0x00000010385b7819 */ /* 0x000fe20000001239 */
[----:B------:R-:W-:Y:S01]  /*d260*/  HADD2.F32 R59, -RZ, R59.H0_H0 ;  /* 0x2000003bff3b7230 */ /* 0x000fe20000004100 */
[----:B------:R-:W-:Y:S01]  /*d270*/  SHF.R.U64 R89, R54, 0x10, R55 ;  /* 0x0000001036597819 */ /* 0x000fe20000001237 */
[----:B------:R-:W-:Y:S02]  /*d280*/  HADD2.F32 R61, -RZ, R61.H0_H0 ;  /* 0x2000003dff3d7230 */ /* 0x000fe40000004100 */
[----:B------:R-:W-:-:S02]  /*d290*/  HADD2.F32 R83, -RZ, R83.H1_H1 ;  /* 0x30000053ff537230 */ /* 0x000fc40000004100 */
[----:B------:R-:W-:Y:S02]  /*d2a0*/  HADD2.F32 R84, -RZ, R84.H1_H1 ;  /* 0x30000054ff547230 */ /* 0x000fe40000004100 */
[--C-:B0-----:R-:W-:Y:S02]  /*d2b0*/  HADD2.F32 R57, -RZ, R7.reuse.H1_H1 ;  /* 0x30000007ff397230 */ /* 0x101fe40000004100 */
[----:B------:R-:W-:Y:S02]  /*d2c0*/  HADD2.F32 R56, -RZ, R7.H0_H0 ;  /* 0x20000007ff387230 */ /* 0x000fe40000004100 */
[--C-:B------:R-:W-:Y:S02]  /*d2d0*/  HADD2.F32 R7, -RZ, R4.reuse.H0_H0 ;  /* 0x20000004ff077230 */ /* 0x100fe40000004100 */
[C---:B------:R-:W-:Y:S01]  /*d2e0*/  FMUL.FTZ R90, R57.reuse, R59 ;  /* 0x0000003b395a7220 */ /* 0x040fe20000410000 */
[----:B------:R-:W-:Y:S02]  /*d2f0*/  HADD2.F32 R4, -RZ, R4.H1_H1 ;  /* 0x30000004ff047230 */ /* 0x000fe40000004100 */
[----:B------:R-:W-:Y:S01]  /*d300*/  FMUL.FTZ R87, R57, R61 ;  /* 0x0000003d39577220 */ /* 0x000fe20000410000 */
[----:B------:R-:W-:-:S02]  /*d310*/  HADD2.F32 R54, -RZ, R6.H0_H0 ;  /* 0x20000006ff367230 */ /* 0x000fc40000004100 */
[----:B------:R-:W-:Y:S01]  /*d320*/  FFMA.FTZ R92, R56, R61, R90 ;  /* 0x0000003d385c7223 */ /* 0x000fe2000001005a */
[----:B------:R-:W-:Y:S02]  /*d330*/  HADD2.F32 R55, -RZ, R6.H1_H1 ;  /* 0x30000006ff377230 */ /* 0x000fe40000004100 */
[----:B------:R-:W-:Y:S01]  /*d340*/  FMUL.FTZ R88, R4, R60 ;  /* 0x0000003c04587220 */ /* 0x000fe20000410000 */
[--C-:B------:R-:W-:Y:S02]  /*d350*/  HADD2.F32 R6, -RZ, R5.reuse.H0_H0 ;  /* 0x20000005ff067230 */ /* 0x100fe40000004100 */
[----:B------:R-:W-:Y:S01]  /*d360*/  FFMA.FTZ R87, R56, R59, -R87 ;  /* 0x0000003b38577223 */ /* 0x000fe20000010857 */
[-C--:B------:R-:W-:Y:S01]  /*d370*/  FMUL.FTZ R90, R4, R58.reuse ;  /* 0x0000003a045a7220 */ /* 0x080fe20000410000 */
[----:B------:R-:W-:Y:S02]  /*d380*/  HADD2.F32 R5, -RZ, R5.H1_H1 ;  /* 0x30000005ff057230 */ /* 0x000fe40000004100 */
[----:B------:R-:W-:Y:S01]  /*d390*/  FFMA.FTZ R88, R7, R58, -R88 ;  /* 0x0000003a07587223 */ /* 0x000fe20000010858 */
[----:B------:R-:W-:-:S02]  /*d3a0*/  HADD2.F32 R56, -RZ, R89.H0_H0 ;  /* 0x20000059ff387230 */ /* 0x000fc40000004100 */
[----:B------:R-:W-:Y:S01]  /*d3b0*/  FFMA.FTZ R57, R7, R60, R90 ;  /* 0x0000003c07397223 */ /* 0x000fe2000001005a */
[----:B------:R-:W-:Y:S02]  /*d3c0*/  HADD2.F32 R4, -RZ, R91.H0_H0 ;  /* 0x2000005bff047230 */ /* 0x000fe40000004100 */
[CC--:B------:R-:W-:Y:S01]  /*d3d0*/  FMUL.FTZ R59, R55.reuse, R83.reuse ;  /* 0x00000053373b7220 */ /* 0x0c0fe20000410000 */
[----:B------:R-:W-:Y:S01]  /*d3e0*/  FMUL.FTZ R58, R55, R84 ;  /* 0x00000054373a7220 */ /* 0x000fe20000410000 */
[C---:B------:R-:W-:Y:S01]  /*d3f0*/  FMUL.FTZ R7, R5.reuse, R56 ;  /* 0x0000003805077220 */ /* 0x040fe20000410000 */
[----:B------:R-:W-:Y:S01]  /*d400*/  FMUL.FTZ R55, R5, R4 ;  /* 0x0000000405377220 */ /* 0x000fe20000410000 */
[C---:B------:R-:W-:Y:S01]  /*d410*/  FFMA.FTZ R59, R54.reuse, R84, -R59 ;  /* 0x00000054363b7223 */ /* 0x040fe2000001083b */
[----:B------:R-:W-:Y:S01]  /*d420*/  FFMA.FTZ R58, R54, R83, R58 ;  /* 0x00000053363a7223 */ /* 0x000fe2000001003a */
[C---:B------:R-:W-:Y:S01]  /*d430*/  FFMA.FTZ R5, R6.reuse, R4, -R7 ;  /* 0x0000000406057223 */ /* 0x040fe20000010807 */
[----:B------:R-:W-:Y:S01]  /*d440*/  FFMA.FTZ R56, R6, R56, R55 ;  /* 0x0000003806387223 */ /* 0x000fe20000010037 */
[----:B------:R-:W-:-:S02]  /*d450*/  F2FP.F16.F32.PACK_AB R7, R92, R87 ;  /* 0x000000575c07723e */ /* 0x000fc400000000ff */
[----:B------:R-:W-:Y:S02]  /*d460*/  F2FP.F16.F32.PACK_AB R6, R58, R59 ;  /* 0x0000003b3a06723e */ /* 0x000fe400000000ff */
[----:B------:R-:W-:Y:S02]  /*d470*/  F2FP.F16.F32.PACK_AB R4, R57, R88 ;  /* 0x000000583904723e */ /* 0x000fe400000000ff */
[----:B------:R-:W-:-:S05]  /*d480*/  F2FP.F16.F32.PACK_AB R5, R56, R5 ;  /* 0x000000053805723e */ /* 0x000fca00000000ff */
[----:B------:R1:W-:Y:S02]  /*d490*/  STS.128 [R0], R4 ;  /* 0x0000000400007388 */ /* 0x0003e40000000c00 */
.L_x_1599:
[----:B------:R-:W-:Y:S05]  /*d4a0*/  BSYNC B2 ;  /* 0x0000000000027941 */ /* 0x000fea0003800000 */
.L_x_1598:
[----:B------:R-:W-:Y:S04]  /*d4b0*/  BSSY B2, `(.L_x_1600) ;  /* 0x000002c000027945 */ /* 0x000fe80003800000 */
[----:B------:R-:W-:Y:S05]  /*d4c0*/  @P2 BRA `(.L_x_1601) ;  /* 0x0000000000a82947 */ /* 0x000fea0003800000 */
[----:B01----:R-:W0:Y:S01]  /*d4d0*/  LDS.128 R4, [R3+0x10400] ;  /* 0x0104000003047984 */ /* 0x003e220000000c00 */
        /* <DEDUP_REMOVED lines=40> */
[----:B------:R2:W-:Y:S02]  /*d760*/  STS.128 [R3+0x10400], R4 ;  /* 0x0104000403007388 */ /* 0x0005e40000000c00 */
.L_x_1601:
[----:B------:R-:W-:Y:S05]  /*d770*/  BSYNC B2 ;  /* 0x0000000000027941 */ /* 0x000fea0003800000 */
.L_x_1600:
[----:B------:R-:W-:Y:S04]  /*d780*/  BSSY B2, `(.L_x_1602) ;  /* 0x000002c000027945 */ /* 0x000fe80003800000 */
[----:B------:R-:W-:Y:S05]  /*d790*/  @P3 BRA `(.L_x_1603) ;  /* 0x0000000000a83947 */ /* 0x000fea0003800000 */
[----:B012---:R-:W0:Y:S01]  /*d7a0*/  LDS.128 R4, [R0+0x4000] ;  /* 0x0040000000047984 */ /* 0x007e220000000c00 */
        /* <DEDUP_REMOVED lines=41> */
.L_x_1603:
[----:B------:R-:W-:Y:S05]  /*da40*/  BSYNC B2 ;  /* 0x0000000000027941 */ /* 0x000fea0003800000 */
.L_x_1602:
[----:B------:R-:W-:Y:S04]  /*da50*/  BSSY B2, `(.L_x_1604) ;  /* 0x000002c000027945 */ /* 0x000fe80003800000 */
[----:B------:R-:W-:Y:S05]  /*da60*/  @P4 BRA `(.L_x_1605) ;  /* 0x0000000000a84947 */ /* 0x000fea0003800000 */
[----:B0123--:R-:W0:Y:S01]  /*da70*/  LDS.128 R4, [R3+0x14400] ;  /* 0x0144000003047984 */ /* 0x00fe220000000c00 */
[----:B------:R-:W-:Y:S01]  /*da80*/  SHF.R.U32.HI R47, RZ, 0x10, R45 ;  /* 0x00000010ff2f7819 */ /* 0x000fe2000001162d */
[----:B------:R-:W-:Y:S01]  /*da90*/  HADD2.F32 R46, -RZ, R70.H1_H1 ;  /* 0x30000046ff2e7230 */ /* 0x000fe20000004100 */
[----:B------:R-:W-:Y:S01]  /*daa0*/  SHF.R.U32.HI R49, RZ, 0x10, R43 ;  /* 0x00000010ff317819 */ /* 0x000fe2000001162b */
[----:B------:R-:W-:Y:S01]  /*dab0*/  HADD2.F32 R48, -RZ, R71.H1_H1 ;  /* 0x30000047ff307230 */ /* 0x000fe20000004100 */
[----:B------:R-:W-:Y:S01]  /*dac0*/  SHF.R.U64 R55, R44, 0x10, R45 ;  /* 0x000000102c377819 */ /* 0x000fe2000000122d */
[----:B------:R-:W-:Y:S01]  /*dad0*/  HADD2.F32 R47, -RZ, R47.H0_H0 ;  /* 0x2000002fff2f7230 */ /* 0x000fe20000004100 */
[----:B------:R-:W-:Y:S01]  /*dae0*/  SHF.R.U64 R53, R42, 0x10, R43 ;  /* 0x000000102a357819 */ /* 0x000fe2000000122b */
[----:B------:R-:W-:Y:S02]  /*daf0*/  HADD2.F32 R49, -RZ, R49.H0_H0 ;  /* 0x20000031ff317230 */ /* 0x000fe40000004100 */
[----:B------:R-:W-:-:S02]  /*db00*/  HADD2.F32 R71, -RZ, R71.H0_H0 ;  /* 0x20000047ff477230 */ /* 0x000fc40000004100 */
[----:B------:R-:W-:Y:S02]  /*db10*/  HADD2.F32 R70, -RZ, R70.H0_H0 ;  /* 0x20000046ff467230 */ /* 0x000fe40000004100 */
        /* <DEDUP_REMOVED lines=31> */
.L_x_1605:
[----:B------:R-:W-:Y:S05]  /*dd10*/  BSYNC B2 ;  /* 0x0000000000027941 */ /* 0x000fea0003800000 */
.L_x_1604:
[----:B------:R-:W-:Y:S05]  /*dd20*/  @P5 BRA `(.L_x_1595) ;  /* 0x0000000000a85947 */ /* 0x000fea0003800000 */
[----:B01234-:R-:W0:Y:S01]  /*dd30*/  LDS.128 R4, [R0+0x8000] ;  /* 0x0080000000047984 */ /* 0x01fe220000000c00 */
[----:B------:R-:W-:Y:S01]  /*dd40*/  SHF.R.U32.HI R43, RZ, 0x10, R37 ;  /* 0x00000010ff2b7819 */ /* 0x000fe20000011625 */
[----:B------:R-:W-:Y:S01]  /*dd50*/  HADD2.F32 R42, -RZ, R66.H1_H1 ;  /* 0x30000042ff2a7230 */ /* 0x000fe20000004100 */
[--C-:B------:R-:W-:Y:S01]  /*dd60*/  SHF.R.U32.HI R45, RZ, 0x10, R39.reuse ;  /* 0x00000010ff2d7819 */ /* 0x100fe20000011627 */
        /* <DEDUP_REMOVED lines=38> */
.L_x_1595:
[----:B------:R-:W-:Y:S05]  /*dfd0*/  BSYNC B1 ;  /* 0x0000000000017941 */ /* 0x000fea0003800000 */
.L_x_1594:
        /* <DEDUP_REMOVED lines=12> */
[--C-:B------:R-:W-:Y:S01]  /*e0a0*/  SHF.R.U64 R47, R40, 0x10, R41.reuse ;  /* 0x00000010282f7819 */ /* 0x100fe20000001229 */
[----:B------:R-:W-:Y:S01]  /*e0b0*/  HADD2.F32 R38, -RZ, R86.H0_H0 ;  /* 0x20000056ff267230 */ /* 0x000fe20000004100 */
[----:B------:R-:W-:Y:S01]  /*e0c0*/  SHF.R.U32.HI R39, RZ, 0x10, R41 ;  /* 0x00000010ff277819 */ /* 0x000fe20000011629 */
[--C-:B------:R-:W-:Y:S01]  /*e0d0*/  HADD2.F32 R40, -RZ, R85.reuse.H0_H0 ;  /* 0x20000055ff287230 */ /* 0x100fe20000004100 */
[--C-:B------:R-:W-:Y:S01]  /*e0e0*/  SHF.R.U32.HI R41, RZ, 0x10, R31.reuse ;  /* 0x00000010ff297819 */ /* 0x100fe2000001161f */
[----:B------:R-:W-:Y:S01]  /*e0f0*/  HADD2.F32 R85, -RZ, R85.H1_H1 ;  /* 0x30000055ff557230 */ /* 0x000fe20000004100 */
[----:B------:R-:W-:Y:S01]  /*e100*/  SHF.R.U64 R45, R30, 0x10, R31 ;  /* 0x000000101e2d7819 */ /* 0x000fe2000000121f */
[----:B------:R-:W-:Y:S02]  /*e110*/  HADD2.F32 R39, -RZ, R39.H0_H0 ;  /* 0x20000027ff277230 */ /* 0x000fe40000004100 */
[----:B------:R-:W-:-:S02]  /*e120*/  HADD2.F32 R41, -RZ, R41.H0_H0 ;  /* 0x20000029ff297230 */ /* 0x000fc40000004100 */
        /* <DEDUP_REMOVED lines=32> */
.L_x_1608:
[----:B------:R-:W-:Y:S05]  /*e330*/  BSYNC B1 ;  /* 0x0000000000017941 */ /* 0x000fea0003800000 */
.L_x_1607:
[----:B------:R-:W-:Y:S04]  /*e340*/  BSSY B1, `(.L_x_1609) ;  /* 0x000002c000017945 */ /* 0x000fe80003800000 */
[----:B------:R-:W-:Y:S05]  /*e350*/  @P1 BRA `(.L_x_1610) ;  /* 0x0000000000a81947 */ /* 0x000fea0003800000 */
[----:B0-----:R-:W0:Y:S01]  /*e360*/  LDS.128 R4, [R0+0x2000] ;  /* 0x0020000000047984 */ /* 0x001e220000000c00 */
        /* <DEDUP_REMOVED lines=41> */
.L_x_1610:
[----:B------:R-:W-:Y:S05]  /*e600*/  BSYNC B1 ;  /* 0x0000000000017941 */ /* 0x000fea0003800000 */
.L_x_1609:
        /* <DEDUP_REMOVED lines=44> */
.L_x_1612:
[----:B------:R-:W-:Y:S05]  /*e8d0*/  BSYNC B1 ;  /* 0x0000000000017941 */ /* 0x000fea0003800000 */
.L_x_1611:
[----:B------:R-:W-:Y:S04]  /*e8e0*/  BSSY B1, `(.L_x_1613) ;  /* 0x000002c000017945 */ /* 0x000fe80003800000 */
[----:B------:R-:W-:Y:S05]  /*e8f0*/  @P3 BRA `(.L_x_1614) ;  /* 0x0000000000a83947 */ /* 0x000fea0003800000 */
[----:B012---:R-:W0:Y:S01]  /*e900*/  LDS.128 R4, [R0+0x6000] ;  /* 0x0060000000047984 */ /* 0x007e220000000c00 */
[----:B------:R-:W-:Y:S01]  /*e910*/  SHF.R.U32.HI R27, RZ, 0x10, R25 ;  /* 0x00000010ff1b7819 */ /* 0x000fe20000011619 */
[----:B------:R-:W-:Y:S01]  /*e920*/  HADD2.F32 R26, -RZ, R74.H0_H0 ;  /* 0x2000004aff1a7230 */ /* 0x000fe20000004100 */
[----:B------:R-:W-:Y:S01]  /*e930*/  SHF.R.U32.HI R29, RZ, 0x10, R21 ;  /* 0x00000010ff1d7819 */ /* 0x000fe20000011615 */
[----:B------:R-:W-:Y:S01]  /*e940*/  HADD2.F32 R28, -RZ, R73.H1_H1 ;  /* 0x30000049ff1c7230 */ /* 0x000fe20000004100 */
[----:B------:R-:W-:Y:S01]  /*e950*/  SHF.R.U64 R35, R24, 0x10, R25 ;  /* 0x0000001018237819 */ /* 0x000fe20000001219 */
[----:B------:R-:W-:Y:S01]  /*e960*/  HADD2.F32 R27, -RZ, R27.H0_H0 ;  /* 0x2000001bff1b7230 */ /* 0x000fe20000004100 */
        /* <DEDUP_REMOVED lines=35> */
.L_x_1614:
[----:B------:R-:W-:Y:S05]  /*eba0*/  BSYNC B1 ;  /* 0x0000000000017941 */ /* 0x000fea0003800000 */
.L_x_1613:
[----:B------:R-:W-:Y:S04]  /*ebb0*/  BSSY B1, `(.L_x_1615) ;  /* 0x000002c000017945 */ /* 0x000fe80003800000 */
[----:B------:R-:W-:Y:S05]  /*ebc0*/  @P4 BRA `(.L_x_1616) ;  /* 0x0000000000a84947 */ /* 0x000fea0003800000 */
[----:B0123--:R-:W0:Y:S01]  /*ebd0*/  LDS.128 R4, [R3+0x16400] ;  /* 0x0164000003047984 */ /* 0x00fe220000000c00 */
[----:B------:R-:W-:Y:S01]  /*ebe0*/  SHF.R.U32.HI R21, RZ, 0x10, R15 ;  /* 0x00000010ff157819 */ /* 0x000fe2000001160f */
[----:B------:R-:W-:Y:S01]  /*ebf0*/  HADD2.F32 R20, -RZ, R65.H0_H0 ;  /* 0x20000041ff147230 */ /* 0x000fe20000004100 */
[----:B------:R-:W-:Y:S01]  /*ec00*/  SHF.R.U32.HI R25, RZ, 0x10, R13 ;  /* 0x00000010ff197819 */ /* 0x000fe2000001160d */
[--C-:B------:R-:W-:Y:S01]  /*ec10*/  HADD2.F32 R24, -RZ, R64.reuse.H1_H1 ;  /* 0x30000040ff187230 */ /* 0x100fe20000004100 */
        /* <DEDUP_REMOVED lines=24> */
[C---:B------:R-:W-:Y:S01]  /*eda0*/  FMUL.FTZ R21, R13.reuse, R64 ;  /* 0x000000400d157220 */ /* 0x040fe20000410000 */
[-C--:B------:R-:W-:Y:S01]  /*edb0*/  FMUL.FTZ R25, R13, R65.reuse ;  /* 0x000000410d197220 */ /* 0x080fe20000410000 */
        /* <DEDUP_REMOVED lines=11> */
.L_x_1616:
[----:B------:R-:W-:Y:S05]  /*ee70*/  BSYNC B1 ;  /* 0x0000000000017941 */ /* 0x000fea0003800000 */
.L_x_1615:
[----:B------:R-:W-:Y:S05]  /*ee80*/  @P5 BRA `(.L_x_1606) ;  /* 0x00000034009c5947 */ /* 0x000fea0003800000 */
[----:B01234-:R-:W0:Y:S01]  /*ee90*/  LDS.128 R4, [R0+0xa000] ;  /* 0x00a0000000047984 */ /* 0x01fe220000000c00 */
[----:B------:R-:W-:Y:S01]  /*eea0*/  SHF.R.U32.HI R14, RZ, 0x10, R9 ;  /* 0x00000010ff0e7819 */ /* 0x000fe20000011609 */
[--C-:B------:R-:W-:Y:S01]  /*eeb0*/  HADD2.F32 R13, -RZ, R62.reuse.H1_H1 ;  /* 0x3000003eff0d7230 */ /* 0x100fe20000004100 */
[--C-:B------:R-:W-:Y:S01]  /*eec0*/  SHF.R.U32.HI R12, RZ, 0x10, R11.reuse ;  /* 0x00000010ff0c7819 */ /* 0x100fe2000001160b */
[----:B------:R-:W-:Y:S01]  /*eed0*/  HADD2.F32 R62, -RZ, R62.H0_H0 ;  /* 0x2000003eff3e7230 */ /* 0x000fe20000004100 */
[----:B------:R-:W-:Y:S01]  /*eee0*/  SHF.R.U64 R24, R10, 0x10, R11 ;  /* 0x000000100a187819 */ /* 0x000fe2000000120b */
[----:B------:R-:W-:Y:S01]  /*eef0*/  HADD2.F32 R14, -RZ, R14.H0_H0 ;  /* 0x2000000eff0e7230 */ /* 0x000fe20000004100 */
[----:B------:R-:W-:Y:S01]  /*ef00*/  SHF.R.U64 R21, R8, 0x10, R9 ;  /* 0x0000001008157819 */ /* 0x000fe20000001209 */
[----:B------:R-:W-:Y:S02]  /*ef10*/  HADD2.F32 R12, -RZ, R12.H0_H0 ;  /* 0x2000000cff0c7230 */ /* 0x000fe40000004100 */
[----:B------:R-:W-:-:S02]  /*ef20*/  HADD2.F32 R11, -RZ, R63.H0_H0 ;  /* 0x2000003fff0b7230 */ /* 0x000fc40000004100 */
[----:B------:R-:W-:Y:S02]  /*ef30*/  HADD2.F32 R63, -RZ, R63.H1_H1 ;  /* 0x3000003fff3f7230 */ /* 0x000fe40000004100 */
[--C-:B0-----:R-:W-:Y:S02]  /*ef40*/  HADD2.F32 R10, -RZ, R7.reuse.H1_H1 ;  /* 0x30000007ff0a7230 */ /* 0x101fe40000004100 */
[--C-:B------:R-:W-:Y:S02]  /*ef50*/  HADD2.F32 R3, -RZ, R4.reuse.H0_H0 ;  /* 0x20000004ff037230 */ /* 0x100fe40000004100 */
[----:B------:R-:W-:Y:S02]  /*ef60*/  HADD2.F32 R9, -RZ, R7.H0_H0 ;  /* 0x20000007ff097230 */ /* 0x000fe40000004100 */
[C---:B------:R-:W-:Y:S01]  /*ef70*/  FMUL.FTZ R20, R10.reuse, R14 ;  /* 0x0000000e0a147220 */ /* 0x040fe20000410000 */
[----:B------:R-:W-:Y:S02]  /*ef80*/  HADD2.F32 R4, -RZ, R4.H1_H1 ;  /* 0x30000004ff047230 */ /* 0x000fe40000004100 */
[----:B------:R-:W-:Y:S01]  /*ef90*/  FMUL.FTZ R15, R10, R12 ;  /* 0x0000000c0a0f7220 */ /* 0x000fe20000410000 */
[----:B------:R-:W-:-:S02]  /*efa0*/  HADD2.F32 R7, -RZ, R6.H0_H0 ;  /* 0x20000006ff077230 */ /* 0x000fc40000004100 */
[C---:B------:R-:W-:Y:S01]  /*efb0*/  FFMA.FTZ R20, R9.reuse, R12, -R20 ;  /* 0x0000000c09147223 */ /* 0x040fe20000010814 */
[----:B------:R-:W-:Y:S02]  /*efc0*/  HADD2.F32 R8, -RZ, R6.H1_H1 ;  /* 0x30000006ff087230 */ /* 0x000fe40000004100 */
[C---:B------:R-:W-:Y:S01]  /*efd0*/  FMUL.FTZ R10, R4.reuse, R13 ;  /* 0x0000000d040a7220 */ /* 0x040fe20000410000 */
[--C-:B------:R-:W-:Y:S02]  /*efe0*/  HADD2.F32 R6, -RZ, R5.reuse.H0_H0 ;  /* 0x20000005ff067230 */ /* 0x100fe40000004100 */
[----:B------:R-:W-:Y:S01]  /*eff0*/  FFMA.FTZ R15, R9, R14, R15 ;  /* 0x0000000e090f7223 */ /* 0x000fe2000001000f */
[-C--:B------:R-:W-:Y:S01]  /*f000*/  FMUL.FTZ R12, R4, R11.reuse ;  /* 0x0000000b040c7220 */ /* 0x080fe20000410000 */
[----:B------:R-:W-:Y:S02]  /*f010*/  HADD2.F32 R5, -RZ, R5.H1_H1 ;  /* 0x30000005ff057230 */ /* 0x000fe40000004100 */
[----:B------:R-:W-:Y:S01]  /*f020*/  FFMA.FTZ R10, R3, R11, -R10 ;  /* 0x0000000b030a7223 */ /* 0x000fe2000001080a */
[----:B------:R-:W-:-:S02]  /*f030*/  HADD2.F32 R9, -RZ, R21.H0_H0 ;  /* 0x20000015ff097230 */ /* 0x000fc40000004100 */
[----:B------:R-:W-:Y:S01]  /*f040*/  FFMA.FTZ R3, R3, R13, R12 ;  /* 0x0000000d03037223 */ /* 0x000fe2000001000c */
[----:B------:R-:W-:Y:S02]  /*f050*/  HADD2.F32 R4, -RZ, R24.H0_H0 ;  /* 0x20000018ff047230 */ /* 0x000fe40000004100 */
[C---:B------:R-:W-:Y:S01]  /*f060*/  FMUL.FTZ R12, R8.reuse, R62 ;  /* 0x0000003e080c7220 */ /* 0x040fe20000410000 */
        /* <DEDUP_REMOVED lines=11> */
[----:B------:R0:W-:Y:S01]  /*f120*/  STS.128 [R0+0xa000], R4 ;  /* 0x00a0000400007388 */ /* 0x0001e20000000c00 */
[----:B------:R-:W-:Y:S05]  /*f130*/  BRA `(.L_x_1606) ;  /* 0x0000003000f07947 */ /* 0x000fea0003800000 */
.L_x_1585:
        /* <DEDUP_REMOVED lines=25> */
[----:B------:R-:W-:Y:S01]  /*f2d0*/  LEA R66, P1, R6, UR6, 0x1 ;  /* 0x0000000606427c11 */ /* 0x000fe2000f8208ff */
[----:B------:R-:W-:-:S03]  /*f2e0*/  IMAD.IADD R67, R7, 0x1, R67 ;  /* 0x0000000107437824 */ /* 0x000fc600078e0243 */
[----:B------:R-:W-:Y:S02]  /*f2f0*/  LEA.HI.X R61, R4, UR5, R61, 0x1, P0 ;  /* 0x00000005043d7c11 */ /* 0x000fe400080f0c3d */
[----:B------:R-:W-:Y:S01]  /*f300*/  LEA.HI.X R67, R6, UR7, R67, 0x1, P1 ;  /* 0x0000000706437c11 */ /* 0x000fe200088f0c43 */
[----:B------:R-:W-:Y:S06]  /*f310*/  BRA.DIV UR4, `(.L_x_1617) ;  /* 0x000001ba040c7947 */ /* 0x000fec000b800000 */
[----:B------:R-:W0:Y:S04]  /*f320*/  SHFL.IDX PT, R3, R61, RZ, 0x1c1f ;  /* 0x001c1fff3d037589 */ /* 0x000e2800000e0000 */
[----:B------:R-:W1:Y:S04]  /*f330*/  SHFL.IDX PT, R0, R60, RZ, 0x1c1f ;  /* 0x001c1fff3c007589 */ /* 0x000e6800000e0000 */
[----:B------:R2:W3:Y:S04]  /*f340*/  SHFL.IDX PT, R4, R67, RZ, 0x1c1f ;  /* 0x001c1fff43047589 */ /* 0x0004e800000e0000 */
[----:B------:R2:W4:Y:S01]  /*f350*/  SHFL.IDX PT, R14, R66, RZ, 0x1c1f ;  /* 0x001c1fff420e7589 */ /* 0x00052200000e0000 */
[----:B0-----:R-:W-:Y:S01]  /*f360*/  IMAD.MOV.U32 R7, RZ, RZ, R3 ;  /* 0x000000ffff077224 */ /* 0x001fe200078e0003 */
[----:B-12---:R-:W-:-:S07]  /*f370*/  MOV R6, R0 ;  /* 0x0000000000067202 */ /* 0x006fce0000000f00 */
.L_x_1942:
[----:B------:R-:W-:Y:S01]  /*f380*/  IMAD R69, R163, R10, RZ ;  /* 0x0000000aa3457224 */ /* 0x000fe200078e02ff */
[----:B------:R-:W-:Y:S01]  /*f390*/  BSSY B1, `(.L_x_1618) ;  /* 0x000002f000017945 */ /* 0x000fe20003800000 */
[----:B----4-:R-:W-:Y:S01]  /*f3a0*/  IMAD.MOV.U32 R12, RZ, RZ, R14 ;  /* 0x000000ffff0c7224 */ /* 0x010fe200078e000e */
[----:B------:R-:W-:Y:S01]  /*f3b0*/  CS2R R44, SRZ ;  /* 0x00000000002c7805 */ /* 0x000fe2000001ff00 */
[----:B---3--:R-:W-:Y:S01]  /*f3c0*/  IMAD.MOV.U32 R13, RZ, RZ, R4 ;  /* 0x000000ffff0d7224 */ /* 0x008fe200078e0004 */
        /* <DEDUP_REMOVED lines=19> */
[----:B------:R-:W-:-:S02]  /*f500*/  CS2R R44, SRZ ;  /* 0x00000000002c7805 */ /* 0x000fc4000001ff00 */
[----:B------:R-:W-:Y:S02]  /*f510*/  CS2R R46, SRZ ;  /* 0x00000000002e7805 */ /* 0x000fe4000001ff00 */
[----:B------:R-:W-:Y:S01]  /*f520*/  CS2R R28, SRZ ;  /* 0x00000000001c7805 */ /* 0x000fe2000001ff00 */
[----:B------:R-:W-:-:S04]  /*f530*/  @!P0 IMAD.WIDE R8, R18, 0x2, R6 ;  /* 0x0000000212088825 */ /* 0x000fc800078e0206 */
[----:B------:R-:W-:Y:S01]  /*f540*/  @!P1 IMAD.SHL.U32 R3, R209, 0x8, RZ ;  /* 0x00000008d1039824 */ /* 0x000fe200078e00ff */
[----:B------:R0:W5:Y:S01]  /*f550*/  @!P0 LD.E.128 R32, desc[UR46][R8.64] ;  /* 0x0000002e08208980 */ /* 0x000162000c101d00 */
[----:B------:R-:W-:Y:S01]  /*f560*/  @!P2 IMAD.SHL.U32 R11, R223, 0x8, RZ ;  /* 0x00000008df0ba824 */ /* 0x000fe200078e00ff */
[----:B------:R-:W-:Y:S01]  /*f570*/  CS2R R30, SRZ ;  /* 0x00000000001e7805 */ /* 0x000fe2000001ff00 */
[--C-:B------:R-:W-:Y:S01]  /*f580*/  @!P1 IMAD.WIDE R4, R3, 0x2, R6.reuse ;  /* 0x0000000203049825 */ /* 0x100fe200078e0206 */
[----:B------:R-:W-:Y:S02]  /*f590*/  CS2R R40, SRZ ;  /* 0x0000000000287805 */ /* 0x000fe4000001ff00 */
[----:B------:R-:W-:Y:S02]  /*f5a0*/  CS2R R42, SRZ ;  /* 0x00000000002a7805 */ /* 0x000fe4000001ff00 */
[----:B------:R-:W-:Y:S01]  /*f5b0*/  CS2R R24, SRZ ;  /* 0x0000000000187805 */ /* 0x000fe2000001ff00 */
[----:B------:R-:W-:Y:S01]  /*f5c0*/  @!P2 IMAD.WIDE R6, R11, 0x2, R6 ;  /* 0x000000020b06a825 */ /* 0x000fe200078e0206 */
[----:B------:R-:W-:-:S02]  /*f5d0*/  CS2R R26, SRZ ;  /* 0x00000000001a7805 */ /* 0x000fc4000001ff00 */
[----:B------:R-:W-:Y:S02]  /*f5e0*/  CS2R R36, SRZ ;  /* 0x0000000000247805 */ /* 0x000fe4000001ff00 */
[----:B------:R-:W-:Y:S01]  /*f5f0*/  CS2R R38, SRZ ;  /* 0x0000000000267805 */ /* 0x000fe2000001ff00 */
[--C-:B0-----:R-:W-:Y:S01]  /*f600*/  @!P1 IMAD.WIDE R8, R3, 0x2, R12.reuse ;  /* 0x0000000203089825 */ /* 0x101fe200078e020c */
[----:B------:R0:W5:Y:S03]  /*f610*/  @!P1 LD.E.128 R28, desc[UR46][R4.64] ;  /* 0x0000002e041c9980 */ /* 0x000166000c101d00 */
[--C-:B------:R-:W-:Y:S01]  /*f620*/  @!P2 IMAD.WIDE R10, R11, 0x2, R12.reuse ;  /* 0x000000020b0aa825 */ /* 0x100fe200078e020c */
[----:B------:R0:W5:Y:S03]  /*f630*/  @!P1 LD.E.128 R40, desc[UR46][R8.64] ;  /* 0x0000002e08289980 */ /* 0x000166000c101d00 */
[----:B------:R-:W-:Y:S01]  /*f640*/  @!P0 IMAD.WIDE R12, R18, 0x2, R12 ;  /* 0x00000002120c8825 */ /* 0x000fe200078e020c */
[----:B------:R0:W5:Y:S04]  /*f650*/  @!P2 LD.E.128 R24, desc[UR46][R6.64] ;  /* 0x0000002e0618a980 */ /* 0x000168000c101d00 */
[----:B------:R0:W5:Y:S04]  /*f660*/  @!P0 LD.E.128 R44, desc[UR46][R12.64] ;  /* 0x0000002e0c2c8980 */ /* 0x000168000c101d00 */
[----:B------:R0:W5:Y:S02]  /*f670*/  @!P2 LD.E.128 R36, desc[UR46][R10.64] ;  /* 0x0000002e0a24a980 */ /* 0x000164000c101d00 */
.L_x_1619:
[----:B------:R-:W-:Y:S05]  /*f680*/  BSYNC B1 ;  /* 0x0000000000017941 */ /* 0x000fea0003800000 */
.L_x_1618:
[----:B0----5:R-:W-:Y:S01]  /*f690*/  IMAD.MOV.U32 R4, RZ, RZ, R46 ;  /* 0x000000ffff047224 */ /* 0x021fe200078e002e */
[----:B------:R-:W-:Y:S01]  /*f6a0*/  UMOV UR4, 0xffffffff ;  /* 0xffffffff00047882 */ /* 0x000fe20000000000 */
[----:B------:R-:W-:Y:S02]  /*f6b0*/  IMAD.MOV.U32 R5, RZ, RZ, R47 ;  /* 0x000000ffff057224 */ /* 0x000fe400078e002f */
        /* <DEDUP_REMOVED lines=9> */
[----:B------:R-:W-:-:S02]  /*f750*/  MOV R3, R41 ;  /* 0x0000002900037202 */ /* 0x000fc40000000f00 */
        /* <DEDUP_REMOVED lines=26> */
[----:B------:R-:W-:Y:S02]  /*f900*/  PRMT R79, R4, 0x5410, R5 ;  /* 0x00005410044f7816 */ /* 0x000fe40000000005 */
[----:B------:R-:W-:-:S02]  /*f910*/  CS2R R4, SRZ ;  /* 0x0000000000047805 */ /* 0x000fc4000001ff00 */
[----:B------:R-:W-:Y:S01]  /*f920*/  PRMT R78, R0, 0x5410, R3 ;  /* 0x00005410004e7816 */ /* 0x000fe20000000003 */
[----:B------:R-:W-:Y:S06]  /*f930*/  BRA.DIV UR4, `(.L_x_1620) ;  /* 0x000001b204fc7947 */ /* 0x000fec000b800000 */
[----:B------:R-:W0:Y:S04]  /*f940*/  SHFL.IDX PT, R61, R61, 0x1, 0x1c1f ;  /* 0x003c1f003d3d7f89 */ /* 0x000e2800000e0000 */
[----:B------:R-:W1:Y:S04]  /*f950*/  SHFL.IDX PT, R60, R60, 0x1, 0x1c1f ;  /* 0x003c1f003c3c7f89 */ /* 0x000e6800000e0000 */
[----:B------:R-:W2:Y:S04]  /*f960*/  SHFL.IDX PT, R67, R67, 0x1, 0x1c1f ;  /* 0x003c1f0043437f89 */ /* 0x000ea800000e0000 */
[----:B------:R-:W3:Y:S02]  /*f970*/  SHFL.IDX PT, R66, R66, 0x1, 0x1c1f ;  /* 0x003c1f0042427f89 */ /* 0x000ee400000e0000 */
.L_x_1948:
[----:B------:R-:W-:Y:S01]  /*f980*/  VIADD R64, R64, 0x40 ;  /* 0x0000004040407836 */ /* 0x000fe20000000000 */
        /* <DEDUP_REMOVED lines=23> */
[----:B01----:R-:W-:-:S04]  /*fb00*/  @!P0 IMAD.WIDE R4, R18, 0x2, R60 ;  /* 0x0000000212048825 */ /* 0x003fc800078e023c */
        /* <DEDUP_REMOVED lines=11> */
[----:B0-----:R-:W-:Y:S01]  /*fbc0*/  CS2R R4, SRZ ;  /* 0x0000000000047805 */ /* 0x001fe2000001ff00 */
[--C-:B--23--:R-:W-:Y:S01]  /*fbd0*/  @!P1 IMAD.WIDE R62, R63, 0x2, R66.reuse ;  /* 0x000000023f3e9825 */ /* 0x10cfe200078e0242 */
[----:B------:R4:W5:Y:S03]  /*fbe0*/  @!P1 LD.E.128 R52, desc[UR46][R20.64] ;  /* 0x0000002e14349980 */ /* 0x000966000c101d00 */
[--C-:B------:R-:W-:Y:S01]  /*fbf0*/  @!P2 IMAD.WIDE R64, R65, 0x2, R66.reuse ;  /* 0x000000024140a825 */ /* 0x100fe200078e0242 */
[----:B------:R4:W5:Y:S03]  /*fc00*/  @!P1 LD.E.128 R8, desc[UR46][R62.64] ;  /* 0x0000002e3e089980 */ /* 0x000966000c101d00 */
[----:B------:R-:W-:Y:S01]  /*fc10*/  @!P0 IMAD.WIDE R66, R18, 0x2, R66 ;  /* 0x0000000212428825 */ /* 0x000fe200078e0242 */
[----:B------:R4:W5:Y:S04]  /*fc20*/  @!P2 LD.E.128 R56, desc[UR46][R60.64] ;  /* 0x0000002e3c38a980 */ /* 0x000968000c101d00 */
[----:B------:R4:W5:Y:S04]  /*fc30*/  @!P0 LD.E.128 R4, desc[UR46][R66.64] ;  /* 0x0000002e42048980 */ /* 0x000968000c101d00 */
[----:B------:R4:W5:Y:S02]  /*fc40*/  @!P2 LD.E.128 R12, desc[UR46][R64.64] ;  /* 0x0000002e400ca980 */ /* 0x000964000c101d00 */
.L_x_1622:
[----:B------:R-:W-:Y:S05]  /*fc50*/  BSYNC B1 ;  /* 0x0000000000017941 */ /* 0x000fea0003800000 */
.L_x_1621:
[----:B----45:R-:W-:Y:S01]  /*fc60*/  IMAD.MOV.U32 R20, RZ, RZ, R5 ;  /* 0x000000ffff147224 */ /* 0x030fe200078e0005 */
[----:B------:R-:W-:Y:S01]  /*fc70*/  MOV R3, R4 ;  /* 0x0000000400037202 */ /* 0x000fe20000000f00 */
[----:B------:R-:W-:Y:S01]  /*fc80*/  IMAD.MOV.U32 R21, RZ, RZ, R6 ;  /* 0x000000ffff157224 */ /* 0x000fe200078e0006 */
[----:B------:R-:W-:Y:S01]  /*fc90*/  LEA.HI R0, R188, R188, RZ, 0x1 ;  /* 0x000000bcbc007211 */ /* 0x000fe200078f08ff */
[----:B-1----:R-:W-:Y:S01]  /*fca0*/  IMAD.MOV.U32 R60, RZ, RZ, R7 ;  /* 0x000000ffff3c7224 */ /* 0x002fe200078e0007 */
[----:B------:R-:W-:Y:S01]  /*fcb0*/  PRMT R82, R3, 0x5410, R20 ;  /* 0x0000541003527816 */ /* 0x000fe20000000014 */
[----:B------:R-:W-:Y:S01]  /*fcc0*/  IMAD.MOV.U32 R20, RZ, RZ, R9 ;  /* 0x000000ffff147224 */ /* 0x000fe200078e0009 */
[----:B------:R-:W-:Y:S01]  /*fcd0*/  LOP3.LUT R3, R0, 0xfffffffe, RZ, 0xc0, !PT ;  /* 0xfffffffe00037812 */ /* 0x000fe200078ec0ff */
[----:B------:R-:W-:Y:S01]  /*fce0*/  IMAD.MOV.U32 R0, RZ, RZ, R8 ;  /* 0x000000ffff007224 */ /* 0x000fe200078e0008 */
[----:B------:R-:W-:Y:S01]  /*fcf0*/  PRMT R83, R21, 0x5410, R60 ;  /* 0x0000541015537816 */ /* 0x000fe2000000003c */
[----:B------:R-:W-:Y:S01]  /*fd00*/  IMAD.MOV.U32 R21, RZ, RZ, R10 ;  /* 0x000000ffff157224 */ /* 0x000fe200078e000a */
[----:B------:R-:W-:Y:S01]  /*fd10*/  MOV R63, R57 ;  /* 0x00000039003f7202 */ /* 0x000fe20000000f00 */
[----:B------:R-:W-:Y:S01]  /*fd20*/  IMAD.IADD R3, R188, 0x1, -R3 ;  /* 0x00000001bc037824 */ /* 0x000fe200078e0a03 */
[----:B------:R-:W-:Y:S01]  /*fd30*/  PRMT R71, R0, 0x5410, R20 ;  /* 0x0000541000477816 */ /* 0x000fe20000000014 */
[----:B------:R-:W-:Y:S01]  /*fd40*/  IMAD.MOV.U32 R20, RZ, RZ, R13 ;  /* 0x000000ffff147224 */ /* 0x000fe200078e000d */
[----:B------:R-:W-:Y:S01]  /*fd50*/  PRMT R73, R21, 0x7610, R73 ;  /* 0x0000761015497816 */ /* 0x000fe20000000049 */
[----:B------:R-:W-:Y:S01]  /*fd60*/  IMAD.MOV.U32 R60, RZ, RZ, R49 ;  /* 0x000000ffff3c7224 */ /* 0x000fe200078e0031 */
[----:B0-----:R-:W-:Y:S01]  /*fd70*/  SHF.L.U32 R61, R3, 0x1f, RZ ;  /* 0x0000001f033d7819 */ /* 0x001fe200000006ff */
[----:B------:R-:W-:Y:S01]  /*fd80*/  IMAD.MOV.U32 R3, RZ, RZ, R12 ;  /* 0x000000ffff037224 */ /* 0x000fe200078e000c */
[----:B------:R-:W-:Y:S01]  /*fd90*/  MOV R21, R14 ;  /* 0x0000000e00157202 */ /* 0x000fe20000000f00 */
[----:B------:R-:W-:Y:S01]  /*fda0*/  IMAD.MOV.U32 R62, RZ, RZ, R50 ;  /* 0x000000ffff3e7224 */ /* 0x000fe200078e0032 */
[----:B------:R-:W0:Y:S01]  /*fdb0*/  SYNCS.PHASECHK.TRANS64.TRYWAIT P0, [R2+URZ+0x2a800], R61 ;  /* 0x02a8003d020075a7 */ /* 0x000e22000800017f */
[----:B------:R-:W-:Y:S01]  /*fdc0*/  IMAD.MOV.U32 R0, RZ, RZ, R11 ;  /* 0x000000ffff007224 */ /* 0x000fe200078e000b */
[----:B------:R-:W-:Y:S01]  /*fdd0*/  PRMT R20, R20, 0x5410, R3 ;  /* 0x0000541014147816 */ /* 0x000fe20000000003 */
[----:B------:R-:W-:Y:S01]  /*fde0*/  BSSY B1, `(.L_x_1623) ;  /* 0x0000017000017945 */ /* 0x000fe20003800000 */
        /* <DEDUP_REMOVED lines=9> */
[----:B------:R-:W-:Y:S02]  /*fe80*/  PRMT R3, R0, 0x7610, R3 ;  /* 0x0000761000037816 */ /* 0x000fe40000000003 */
[----:B------:R-:W-:Y:S01]  /*fe90*/  PRMT R85, R85, 0x5410, R21 ;  /* 0x0000541055557816 */ /* 0x000fe20000000015 */
[----:B------:R-:W-:Y:S01]  /*fea0*/  IMAD.MOV.U32 R21, RZ, RZ, R54 ;  /* 0x000000ffff157224 */ /* 0x000fe200078e0036 */
[----:B------:R-:W-:Y:S01]  /*feb0*/  PRMT R74, R60, 0x5410, R62 ;  /* 0x000054103c4a7816 */ /* 0x000fe2000000003e */
[----:B------:R-:W-:Y:S01]  /*fec0*/  IMAD.MOV.U32 R60, RZ, RZ, R55 ;  /* 0x000000ffff3c7224 */ /* 0x000fe200078e0037 */
[----:B------:R-:W-:Y:S01]  /*fed0*/  VIADDMNMX R0, R69, -R178, 0x80, PT ;  /* 0x0000008045007446 */ /* 0x000fe200038009b2 */
[----:B------:R-:W-:-:S03]  /*fee0*/  IMAD.MOV.U32 R62, RZ, RZ, R56 ;  /* 0x000000ffff3e7224 */ /* 0x000fc600078e0038 */
[----:B------:R-:W-:Y:S01]  /*fef0*/  PRMT R75, R21, 0x5410, R60 ;  /* 0x00005410154b7816 */ /* 0x000fe2000000003c */
[----:B------:R-:W-:Y:S01]  /*ff00*/  IMAD.MOV.U32 R60, RZ, RZ, R58 ;  /* 0x000000ffff3c7224 */ /* 0x000fe200078e003a */
[----:B------:R-:W-:Y:S01]  /*ff10*/  PRMT R21, R62, 0x5410, R63 ;  /* 0x000054103e157816 */ /* 0x000fe2000000003f */
[----:B------:R-:W-:Y:S01]  /*ff20*/  IMAD.MOV.U32 R62, RZ, RZ, R59 ;  /* 0x000000ffff3e7224 */ /* 0x000fe200078e003b */
[----:B------:R-:W-:Y:S01]  /*ff30*/  ISETP.GE.AND P1, PT, R162, R0, PT ;  /* 0x00000000a200720c */ /* 0x000fe20003f26270 */
[----:B0-----:R-:W-:-:S12]  /*ff40*/  @!P0 BRA `(.L_x_1624) ;  /* 0x000001ac00ec8947 */ /* 0x001fd80003800000 */
.L_x_1949:
[----:B------:R-:W-:Y:S05]  /*ff50*/  BSYNC B1 ;  /* 0x0000000000017941 */ /* 0x000fea0003800000 */
.L_x_1623:
[----:B------:R-:W-:Y:S01]  /*ff60*/  BSSY B1, `(.L_x_1625) ;  /* 0x000012e000017945 */ /* 0x000fe20003800000 */
[----:B------:R-:W-:-:S03]  /*ff70*/  PRMT R69, R60, 0x5410, R62 ;  /* 0x000054103c457816 */ /* 0x000fc6000000003e */
[----:B------:R-:W-:Y:S05]  /*ff80*/  @P1 BRA `(.L_x_1626) ;  /* 0x0000001000ac1947 */ /* 0x000fea0003800000 */
[----:B------:R-:W1:Y:S01]  /*ff90*/  LDC R70, c[0x0][0x3f4] ;  /* 0x0000fd00ff467b82 */ /* 0x000e620000000800 */
[----:B------:R-:W-:Y:S01]  /*ffa0*/  BSSY B2, `(.L_x_1627) ;  /* 0x0000067000027945 */ /* 0x000fe20003800000 */
[-C--:B-1----:R-:W-:Y:S02]  /*ffb0*/  ISETP.GE.AND P0, PT, R18, R70.reuse, PT ;  /* 0x000000461200720c */ /* 0x082fe40003f06270 */
[-C--:B------:R-:W-:Y:S02]  /*ffc0*/  ISETP.GE.AND P1, PT, R165, R70.reuse, PT ;  /* 0x00000046a500720c */ /* 0x080fe40003f26270 */
[----:B------:R-:W-:-:S09]  /*ffd0*/  ISETP.GE.AND P2, PT, R166, R70, PT ;  /* 0x00000046a600720c */ /* 0x000fd20003f46270 */
[----:B------:R-:W-:Y:S05]  /*ffe0*/  @P0 BRA `(.L_x_1628) ;  /* 0x0000000400880947 */ /* 0x000fea0003800000 */
[----:B------:R-:W-:Y:S01]  /*fff0*/  LEA.HI R62, R70, R191, RZ, 0x1d ;  /* 0x000000bf463e7211 */ /* 0x000fe200078fe8ff */
[----:B------:R-:W-:Y:S01]  /*10000*/  HADD2.F32 R102, -RZ, R102.H0_H0 ;  /* 0x20000066ff667230 */ /* 0x000fe20000004100 */
[----:B0-----:R-:W-:Y:S01]  /*10010*/  LOP3.LUT R61, R175, 0x38, R18, 0xf8, !PT ;  /* 0x00000038af3d7812 */ /* 0x001fe200078ef812 */
[----:B------:R-:W-:Y:S01]  /*10020*/  HADD2.F32 R104, -RZ, R97.H0_H0 ;  /* 0x20000061ff687230 */ /* 0x000fe20000004100 */
[----:B------:R-:W-:Y:S01]  /*10030*/  SHF.R.S32.HI R63, RZ, 0x1f, R62 ;  /* 0x0000001fff3f7819 */ /* 0x000fe2000001143e */
[----:B------:R-:W-:Y:S01]  /*10040*/  IMAD.SHL.U32 R64, R62, 0x8, RZ ;  /* 0x000000083e407824 */ /* 0x000fe200078e00ff */
[----:B------:R-:W-:Y:S01]  /*10050*/  LOP3.LUT R60, R61, R176, RZ, 0x3c, !PT ;  /* 0x000000b03d3c7212 */ /* 0x000fe200078e3cff */
[----:B------:R-:W-:Y:S01]  /*10060*/  HADD2.F32 R103, -RZ, R96.H0_H0 ;  /* 0x20000060ff677230 */ /* 0x000fe20000004100 */
[----:B------:R-:W-:Y:S02]  /*10070*/  LEA.HI R62, R63, R62, RZ, 0x3 ;  /* 0x0000003e3f3e7211 */ /* 0x000fe400078f18ff */
[----:B------:R-:W-:Y:S01]  /*10080*/  LOP3.LUT R63, R175, 0x38, R64, 0xf8, !PT ;  /* 0x00000038af3f7812 */ /* 0x000fe200078ef840 */
[----:B------:R-:W-:Y:S01]  /*10090*/  IMAD.IADD R61, R177, 0x1, R60 ;  /* 0x00000001b13d7824 */ /* 0x000fe200078e023c */
[----:B------:R-:W-:Y:S01]  /*100a0*/  SHF.R.U32.HI R93, RZ, 0x10, R45 ;  /* 0x00000010ff5d7819 */ /* 0x000fe2000001162d */
[----:B------:R-:W-:Y:S01]  /*100b0*/  IMAD.SHL.U32 R62, R62, 0x400, RZ ;  /* 0x000004003e3e7824 */ /* 0x000fe200078e00ff */
[----:B------:R-:W-:Y:S01]  /*100c0*/  LOP3.LUT R65, R63, R176, RZ, 0x3c, !PT ;  /* 0x000000b03f417212 */ /* 0x000fe200078e3cff */
[----:B------:R-:W-:Y:S01]  /*100d0*/  IMAD R80, R61, 0x2, R2 ;  /* 0x000000023d507824 */ /* 0x000fe200078e0202 */
[----:B------:R-:W-:Y:S01]  /*100e0*/  SHF.R.U32.HI R90, RZ, 0x10, R33 ;  /* 0x00000010ff5a7819 */ /* 0x000fe20000011621 */
[----:B------:R-:W-:Y:S01]  /*100f0*/  HADD2.F32 R100, -RZ, R93.H0_H0 ;  /* 0x2000005dff647230 */ /* 0x000fe20000004100 */
[----:B------:R-:W-:-:S02]  /*10100*/  LOP3.LUT R64, R62, 0x7fffe000, RZ, 0xc0, !PT ;  /* 0x7fffe0003e407812 */ /* 0x000fc400078ec0ff */
[----:B------:R-:W0:Y:S01]  /*10110*/  LDS.128 R60, [R80+0xc400] ;  /* 0x00c40000503c7984 */ /* 0x000e220000000c00 */
[----:B------:R-:W-:Y:S01]  /*10120*/  HADD2.F32 R90, -RZ, R90.H0_H0 ;  /* 0x2000005aff5a7230 */ /* 0x000fe20000004100 */
[----:B------:R-:W-:Y:S02]  /*10130*/  IADD3 R65, R65, R64, R177 ;  /* 0x0000004041417210 */ /* 0x000fe40007ffe0b1 */
[----:B------:R-:W-:Y:S02]  /*10140*/  SHF.R.U64 R32, R32, 0x10, R33 ;  /* 0x0000001020207819 */ /* 0x000fe40000001221 */
[----:B------:R-:W-:Y:S01]  /*10150*/  SHF.R.U64 R33, R44, 0x10, R45 ;  /* 0x000000102c217819 */ /* 0x000fe2000000122d */
[----:B------:R-:W-:Y:S01]  /*10160*/  IMAD R81, R65, 0x2, R2 ;  /* 0x0000000241517824 */ /* 0x000fe200078e0202 */
[--C-:B------:R-:W-:Y:S02]  /*10170*/  SHF.R.U64 R34, R34, 0x10, R35.reuse ;  /* 0x0000001022227819 */ /* 0x100fe40000001223 */
[----:B------:R-:W-:-:S02]  /*10180*/  SHF.R.U32.HI R44, RZ, 0x10, R35 ;  /* 0x00000010ff2c7819 */ /* 0x000fc40000011623 */
[----:B--23--:R-:W1:Y:S01]  /*10190*/  LDS.128 R64, [R81+0xc400] ;  /* 0x00c4000051407984 */ /* 0x00ce620000000c00 */
[--C-:B------:R-:W-:Y:S02]  /*101a0*/  SHF.R.U64 R35, R46, 0x10, R47.reuse ;  /* 0x000000102e237819 */ /* 0x100fe4000000122f */
[----:B------:R-:W-:Y:S01]  /*101b0*/  SHF.R.U32.HI R46, RZ, 0x10, R47 ;  /* 0x00000010ff2e7819 */ /* 0x000fe2000001162f */
[----:B------:R-:W-:Y:S02]  /*101c0*/  HADD2.F32 R44, -RZ, R44.H0_H0 ;  /* 0x2000002cff2c7230 */ /* 0x000fe40000004100 */
[--C-:B0-----:R-:W-:Y:S02]  /*101d0*/  HADD2.F32 R95, -RZ, R61.reuse.H0_H0 ;  /* 0x2000003dff5f7230 */ /* 0x101fe40000004100 */
[----:B------:R-:W-:Y:S02]  /*101e0*/  HADD2.F32 R91, -RZ, R61.H1_H1 ;  /* 0x3000003dff5b7230 */ /* 0x000fe40000004100 */
[----:B------:R-:W-:-:S02]  /*101f0*/  HADD2.F32 R47, -RZ, R60.H0_H0 ;  /* 0x2000003cff2f7230 */ /* 0x000fc40000004100 */
[----:B------:R-:W-:Y:S02]  /*10200*/  HADD2.F32 R45, -RZ, R62.H0_H0 ;  /* 0x2000003eff2d7230 */ /* 0x000fe40000004100 */
[--C-:B------:R-:W-:Y:S02]  /*10210*/  HADD2.F32 R61, -RZ, R63.reuse.H0_H0 ;  /* 0x2000003fff3d7230 */ /* 0x100fe40000004100 */
[----:B------:R-:W-:Y:S02]  /*10220*/  HADD2.F32 R63, -RZ, R63.H1_H1 ;  /* 0x3000003fff3f7230 */ /* 0x000fe40000004100 */
[--C-:B-1----:R-:W-:Y:S02]  /*10230*/  HADD2.F32 R101, -RZ, R65.reuse.H0_H0 ;  /* 0x20000041ff657230 */ /* 0x102fe40000004100 */
[----:B------:R-:W-:Y:S02]  /*10240*/  HADD2.F32 R99, -RZ, R65.H1_H1 ;  /* 0x30000041ff637230 */ /* 0x000fe40000004100 */
[----:B------:R-:W-:-:S02]  /*10250*/  HADD2.F32 R98, -RZ, R64.H0_H0 ;  /* 0x20000040ff627230 */ /* 0x000fc40000004100 */
[C---:B------:R-:W-:Y:S01]  /*10260*/  FMUL.FTZ R106, R101.reuse, R102 ;  /* 0x00000066656a7220 */ /* 0x040fe20000410000 */
[----:B------:R-:W-:Y:S01]  /*10270*/  FMUL.FTZ R108, R101, R104 ;  /* 0x00000068656c7220 */ /* 0x000fe20000410000 */
[----:B------:R-:W-:Y:S02]  /*10280*/  HADD2.F32 R101, -RZ, R96.H1_H1 ;  /* 0x30000060ff657230 */ /* 0x000fe40000004100 */
[----:B------:R-:W-:Y:S01]  /*10290*/  FMUL.FTZ R96, R99, R90 ;  /* 0x0000005a63607220 */ /* 0x000fe20000410000 */
[----:B------:R-:W-:Y:S01]  /*102a0*/  FFMA.FTZ R93, R95, R104, -R106 ;  /* 0x000000685f5d7223 */ /* 0x000fe2000001086a */
[----:B------:R-:W-:Y:S01]  /*102b0*/  FMUL.FTZ R104, R99, R100 ;  /* 0x0000006463687220 */ /* 0x000fe20000410000 */
[----:B------:R-:W-:Y:S01]  /*102c0*/  FFMA.FTZ R95, R95, R102, R108 ;  /* 0x000000665f5f7223 */ /* 0x000fe2000001006c */
[----:B------:R-:W-:Y:S02]  /*102d0*/  HADD2.F32 R97, -RZ, R66.H0_H0 ;  /* 0x20000042ff617230 */ /* 0x000fe40000004100 */
[C---:B------:R-:W-:Y:S01]  /*102e0*/  FMUL.FTZ R106, R98.reuse, R103 ;  /* 0x00000067626a7220 */ /* 0x040fe20000410000 */
[----:B------:R-:W-:Y:S01]  /*102f0*/  FFMA.FTZ R90, R91, R90, -R104 ;  /* 0x0000005a5b5a7223 */ /* 0x000fe20000010868 */
[----:B------:R-:W-:Y:S01]  /*10300*/  FMUL.FTZ R104, R98, R101 ;  /* 0x0000006562687220 */ /* 0x000fe20000410000 */
[----:B------:R-:W-:-:S02]  /*10310*/  HADD2.F32 R102, -RZ, R94.H1_H1 ;  /* 0x3000005eff667230 */ /* 0x000fc40000004100 */
[----:B------:R-:W-:Y:S01]  /*10320*/  FFMA.FTZ R96, R91, R100, R96 ;  /* 0x000000645b607223 */ /* 0x000fe20000010060 */
[----:B------:R-:W-:Y:S02]  /*10330*/  HADD2.F32 R98, -RZ, R94.H0_H0 ;  /* 0x2000005eff627230 */ /* 0x000fe40000004100 */
[C---:B------:R-:W-:Y:S01]  /*10340*/  FFMA.FTZ R91, R47.reuse, R103, -R104 ;  /* 0x000000672f5b7223 */ /* 0x040fe20000010868 */
[----:B------:R-:W-:Y:S01]  /*10350*/  FFMA.FTZ R94, R47, R101, R106 ;  /* 0x000000652f5e7223 */ /* 0x000fe2000001006a */
[----:B------:R-:W-:Y:S02]  /*10360*/  HADD2.F32 R65, -RZ, R67.H0_H0 ;  /* 0x20000043ff417230 */ /* 0x000fe40000004100 */
[C---:B------:R-:W-:Y:S01]  /*10370*/  FMUL.FTZ R106, R97.reuse, R102 ;  /* 0x00000066616a7220 */ /* 0x040fe20000410000 */
[--C-:B------:R-:W-:Y:S02]  /*10380*/  HADD2.F32 R104, -RZ, R92.reuse.H0_H0 ;  /* 0x2000005cff687230 */ /* 0x100fe40000004100 */
[----:B------:R-:W-:Y:S01]  /*10390*/  FMUL.FTZ R108, R97, R98 ;  /* 0x00000062616c7220 */ /* 0x000fe20000410000 */
[----:B------:R-:W-:-:S02]  /*103a0*/  HADD2.F32 R100, -RZ, R92.H1_H1 ;  /* 0x3000005cff647230 */ /* 0x000fc40000004100 */
[----:B------:R-:W-:Y:S01]  /*103b0*/  FFMA.FTZ R92, R45, R98, -R106 ;  /* 0x000000622d5c7223 */ /* 0x000fe2000001086a */
[----:B------:R-:W-:Y:S02]  /*103c0*/  HADD2.F32 R67, -RZ, R67.H1_H1 ;  /* 0x30000043ff437230 */ /* 0x000fe40000004100 */
[C---:B------:R-:W-:Y:S01]  /*103d0*/  FMUL.FTZ R106, R65.reuse, R104 ;  /* 0x00000068416a7220 */ /* 0x040fe20000410000 */
[----:B------:R-:W-:Y:S02]  /*103e0*/  HADD2.F32 R98, -RZ, R46.H0_H0 ;  /* 0x2000002eff627230 */ /* 0x000fe40000004100 */
[----:B------:R-:W-:Y:S01]  /*103f0*/  FMUL.FTZ R65, R65, R100 ;  /* 0x0000006441417220 */ /* 0x000fe20000410000 */
[----:B------:R-:W-:Y:S01]  /*10400*/  FFMA.FTZ R46, R45, R102, R108 ;  /* 0x000000662d2e7223 */ /* 0x000fe2000001006c */
[----:B------:R-:W-:Y:S01]  /*10410*/  FFMA.FTZ R106, R61, R100, -R106 ;  /* 0x000000643d6a7223 */ /* 0x000fe2000001086a */
[----:B------:R-:W-:Y:S02]  /*10420*/  HADD2.F32 R64, -RZ, R64.H1_H1 ;  /* 0x30000040ff407230 */ /* 0x000fe40000004100 */
[----:B------:R-:W-:Y:S01]  /*10430*/  FMUL.FTZ R102, R67, R98 ;  /* 0x0000006243667220 */ /* 0x000fe20000410000 */
[----:B------:R-:W-:-:S02]  /*10440*/  HADD2.F32 R66, -RZ, R66.H1_H1 ;  /* 0x30000042ff427230 */ /* 0x000fc40000004100 */
[----:B------:R-:W-:Y:S01]  /*10450*/  FMUL.FTZ R100, R67, R44 ;  /* 0x0000002c43647220 */ /* 0x000fe20000410000 */
[----:B------:R-:W-:Y:S02]  /*10460*/  HADD2.F32 R45, -RZ, R33.H0_H0 ;  /* 0x20000021ff2d7230 */ /* 0x000fe40000004100 */
[----:B------:R-:W-:Y:S01]  /*10470*/  FFMA.FTZ R104, R61, R104, R65 ;  /* 0x000000683d687223 */ /* 0x000fe20000010041 */
[----:B------:R-:W-:Y:S02]  /*10480*/  HADD2.F32 R47, -RZ, R35.H0_H0 ;  /* 0x20000023ff2f7230 */ /* 0x000fe40000004100 */
[C---:B------:R-:W-:Y:S01]  /*10490*/  FFMA.FTZ R67, R63.reuse, R44, -R102 ;  /* 0x0000002c3f437223 */ /* 0x040fe20000010866 */
[----:B------:R-:W-:Y:S02]  /*104a0*/  HADD2.F32 R33, -RZ, R32.H0_H0 ;  /* 0x20000020ff217230 */ /* 0x000fe40000004100 */
[----:B------:R-:W-:Y:S01]  /*104b0*/  FFMA.FTZ R97, R63, R98, R100 ;  /* 0x000000623f617223 */ /* 0x000fe20000010064 */
[----:B------:R-:W-:-:S02]  /*104c0*/  HADD2.F32 R35, -RZ, R34.H0_H0 ;  /* 0x20000022ff237230 */ /* 0x000fc40000004100 */
[----:B------:R-:W-:Y:S01]  /*104d0*/  FMUL.FTZ R61, R64, R45 ;  /* 0x0000002d403d7220 */ /* 0x000fe20000410000 */
[----:B------:R-:W-:Y:S02]  /*104e0*/  HADD2.F32 R60, -RZ, R60.H1_H1 ;  /* 0x3000003cff3c7230 */ /* 0x000fe40000004100 */
        /* <DEDUP_REMOVED lines=18> */
.L_x_1628:
[----:B------:R-:W-:Y:S05]  /*10610*/  BSYNC B2 ;  /* 0x0000000000027941 */ /* 0x000fea0003800000 */
.L_x_1627:
[----:B------:R-:W-:Y:S04]  /*10620*/  BSSY B2, `(.L_x_1629) ;  /* 0x0000061000027945 */ /* 0x000fe80003800000 */
[----:B------:R-:W-:Y:S05]  /*10630*/  @P1 BRA `(.L_x_1630) ;  /* 0x00000004007c1947 */ /* 0x000fea0003800000 */
[----:B------:R-:W4:Y:S01]  /*10640*/  LDL R95, [R1+0x78] ;  /* 0x00007800015f7983 */ /* 0x000f220000100800 */
[----:B-1----:R-:W-:Y:S01]  /*10650*/  LEA.HI R32, R70, R209, RZ, 0x1d ;  /* 0x000000d146207211 */ /* 0x002fe200078fe8ff */
[----:B------:R-:W-:Y:S01]  /*10660*/  HADD2.F32 R80, -RZ, R88.H1_H1 ;  /* 0x30000058ff507230 */ /* 0x000fe20000004100 */
[--C-:B------:R-:W-:Y:S01]  /*10670*/  SHF.R.U64 R28, R28, 0x10, R29.reuse ;  /* 0x000000101c1c7819 */ /* 0x100fe2000000121d */
[----:B------:R-:W-:Y:S01]  /*10680*/  HADD2.F32 R90, -RZ, R86.H1_H1 ;  /* 0x30000056ff5a7230 */ /* 0x000fe20000004100 */
[----:B------:R-:W-:Y:S01]  /*10690*/  SHF.R.S32.HI R33, RZ, 0x1f, R32 ;  /* 0x0000001fff217819 */ /* 0x000fe20000011420 */
[----:B------:R-:W-:Y:S01]  /*106a0*/  IMAD.SHL.U32 R34, R32, 0x8, RZ ;  /* 0x0000000820227824 */ /* 0x000fe200078e00ff */
[----:B------:R-:W-:Y:S01]  /*106b0*/  SHF.R.U32.HI R81, RZ, 0x10, R29 ;  /* 0x00000010ff517819 */ /* 0x000fe2000001161d */
[----:B------:R-:W-:Y:S01]  /*106c0*/  HADD2.F32 R88, -RZ, R88.H0_H0 ;  /* 0x20000058ff587230 */ /* 0x000fe20000004100 */
[----:B------:R-:W-:Y:S01]  /*106d0*/  LEA.HI R32, R33, R32, RZ, 0x3 ;  /* 0x0000002021207211 */ /* 0x000fe200078f18ff */
[----:B------:R-:W-:Y:S01]  /*106e0*/  HADD2.F32 R86, -RZ, R86.H0_H0 ;  /* 0x20000056ff567230 */ /* 0x000fe20000004100 */
[----:B------:R-:W-:Y:S01]  /*106f0*/  LOP3.LUT R33, R175, 0x38, R34, 0xf8, !PT ;  /* 0x00000038af217812 */ /* 0x000fe200078ef822 */
[----:B------:R-:W-:Y:S01]  /*10700*/  HADD2.F32 R81, -RZ, R81.H0_H0 ;  /* 0x20000051ff517230 */ /* 0x000fe20000004100 */
[----:B------:R-:W-:Y:S01]  /*10710*/  SHF.R.U32.HI R91, RZ, 0x10, R41 ;  /* 0x00000010ff5b7819 */ /* 0x000fe20000011629 */
[----:B------:R-:W-:Y:S01]  /*10720*/  IMAD.SHL.U32 R32, R32, 0x400, RZ ;  /* 0x0000040020207824 */ /* 0x000fe200078e00ff */
[----:B------:R-:W-:-:S02]  /*10730*/  LOP3.LUT R45, R33, R176, RZ, 0x3c, !PT ;  /* 0x000000b0212d7212 */ /* 0x000fc400078e3cff */
[----:B------:R-:W-:Y:S01]  /*10740*/  SHF.R.U64 R29, R30, 0x10, R31 ;  /* 0x000000101e1d7819 */ /* 0x000fe2000000121f */
[----:B------:R-:W-:Y:S01]  /*10750*/  HADD2.F32 R91, -RZ, R91.H0_H0 ;  /* 0x2000005bff5b7230 */ /* 0x000fe20000004100 */
[----:B------:R-:W-:Y:S02]  /*10760*/  LOP3.LUT R44, R32, 0x7fffe000, RZ, 0xc0, !PT ;  /* 0x7fffe000202c7812 */ /* 0x000fe400078ec0ff */
[----:B------:R-:W-:Y:S01]  /*10770*/  SHF.R.U64 R30, R42, 0x10, R43 ;  /* 0x000000102a1e7819 */ /* 0x000fe2000000122b */
[----:B------:R-:W-:Y:S01]  /*10780*/  HADD2.F32 R29, -RZ, R29.H0_H0 ;  /* 0x2000001dff1d7230 */ /* 0x000fe20000004100 */
[----:B------:R-:W-:Y:S02]  /*10790*/  IADD3 R45, R45, R44, R177 ;  /* 0x0000002c2d2d7210 */ /* 0x000fe40007ffe0b1 */
[----:B------:R-:W-:Y:S02]  /*107a0*/  SHF.R.U32.HI R42, RZ, 0x10, R43 ;  /* 0x00000010ff2a7819 */ /* 0x000fe4000001162b */
[----:B------:R-:W-:Y:S01]  /*107b0*/  SHF.R.U32.HI R31, RZ, 0x10, R31 ;  /* 0x00000010ff1f7819 */ /* 0x000fe2000001161f */
[----:B------:R-:W-:Y:S01]  /*107c0*/  IMAD R60, R45, 0x2, R2 ;  /* 0x000000022d3c7824 */ /* 0x000fe200078e0202 */
[----:B------:R-:W-:-:S04]  /*107d0*/  SHF.R.U64 R40, R40, 0x10, R41 ;  /* 0x0000001028287819 */ /* 0x000fc80000001229 */
[----:B------:R-:W1:Y:S02]  /*107e0*/  LDS.128 R44, [R60+0xc400] ;  /* 0x00c400003c2c7984 */ /* 0x000e640000000c00 */
[--C-:B-1----:R-:W-:Y:S02]  /*107f0*/  HADD2.F32 R43, -RZ, R45.reuse.H0_H0 ;  /* 0x2000002dff2b7230 */ /* 0x102fe40000004100 */
[----:B------:R-:W-:Y:S02]  /*10800*/  HADD2.F32 R62, -RZ, R45.H1_H1 ;  /* 0x3000002dff3e7230 */ /* 0x000fe40000004100 */
[----:B------:R-:W-:Y:S02]  /*10810*/  HADD2.F32 R65, -RZ, R44.H0_H0 ;  /* 0x2000002cff417230 */ /* 0x000fe40000004100 */
[C---:B------:R-:W-:Y:S01]  /*10820*/  FMUL.FTZ R92, R43.reuse, R90 ;  /* 0x0000005a2b5c7220 */ /* 0x040fe20000410000 */
[----:B------:R-:W-:Y:S01]  /*10830*/  FMUL.FTZ R94, R43, R80 ;  /* 0x000000502b5e7220 */ /* 0x000fe20000410000 */
[----:B------:R-:W-:Y:S01]  /*10840*/  FMUL.FTZ R93, R62, R91 ;  /* 0x0000005b3e5d7220 */ /* 0x000fe20000410000 */
[----:B---3--:R-:W-:-:S02]  /*10850*/  HADD2.F32 R66, -RZ, R46.H0_H0 ;  /* 0x2000002eff427230 */ /* 0x008fc40000004100 */
[--C-:B--2---:R-:W-:Y:S02]  /*10860*/  HADD2.F32 R67, -RZ, R47.reuse.H0_H0 ;  /* 0x2000002fff437230 */ /* 0x104fe40000004100 */
[----:B------:R-:W-:Y:S02]  /*10870*/  HADD2.F32 R47, -RZ, R47.H1_H1 ;  /* 0x3000002fff2f7230 */ /* 0x000fe40000004100 */
[----:B------:R-:W-:Y:S02]  /*10880*/  HADD2.F32 R44, -RZ, R44.H1_H1 ;  /* 0x3000002cff2c7230 */ /* 0x000fe40000004100 */
[----:B------:R-:W-:Y:S01]  /*10890*/  HADD2.F32 R46, -RZ, R46.H1_H1 ;  /* 0x3000002eff2e7230 */ /* 0x000fe20000004100 */
[----:B----4-:R-:W0:Y:S02]  /*108a0*/  LDS.128 R32, [R95] ;  /* 0x000000005f207984 */ /* 0x010e240000000c00 */
[--C-:B0-----:R-:W-:Y:S02]  /*108b0*/  HADD2.F32 R61, -RZ, R33.reuse.H0_H0 ;  /* 0x20000021ff3d7230 */ /* 0x101fe40000004100 */
[----:B------:R-:W-:-:S02]  /*108c0*/  HADD2.F32 R64, -RZ, R33.H1_H1 ;  /* 0x30000021ff407230 */ /* 0x000fc40000004100 */
[----:B------:R-:W-:Y:S02]  /*108d0*/  HADD2.F32 R63, -RZ, R32.H0_H0 ;  /* 0x20000020ff3f7230 */ /* 0x000fe40000004100 */
[C---:B------:R-:W-:Y:S01]  /*108e0*/  FFMA.FTZ R43, R61.reuse, R80, -R92 ;  /* 0x000000503d2b7223 */ /* 0x040fe2000001085c */
[----:B------:R-:W-:Y:S01]  /*108f0*/  FFMA.FTZ R45, R61, R90, R94 ;  /* 0x0000005a3d2d7223 */ /* 0x000fe2000001005e */
[-C--:B------:R-:W-:Y:S01]  /*10900*/  FMUL.FTZ R61, R62, R81.reuse ;  /* 0x000000513e3d7220 */ /* 0x080fe20000410000 */
[C---:B------:R-:W-:Y:S01]  /*10910*/  FFMA.FTZ R62, R64.reuse, R81, -R93 ;  /* 0x00000051403e7223 */ /* 0x040fe2000001085d */
[C---:B------:R-:W-:Y:S01]  /*10920*/  FMUL.FTZ R93, R65.reuse, R88 ;  /* 0x00000058415d7220 */ /* 0x040fe20000410000 */
[----:B------:R-:W-:Y:S01]  /*10930*/  FMUL.FTZ R80, R65, R86 ;  /* 0x0000005641507220 */ /* 0x000fe20000410000 */
[----:B------:R-:W-:Y:S02]  /*10940*/  HADD2.F32 R81, -RZ, R87.H0_H0 ;  /* 0x20000057ff517230 */ /* 0x000fe40000004100 */
[----:B------:R-:W-:Y:S01]  /*10950*/  FFMA.FTZ R64, R64, R91, R61 ;  /* 0x0000005b40407223 */ /* 0x000fe2000001003d */
[----:B------:R-:W-:-:S02]  /*10960*/  HADD2.F32 R65, -RZ, R89.H0_H0 ;  /* 0x20000059ff417230 */ /* 0x000fc40000004100 */
[C---:B------:R-:W-:Y:S01]  /*10970*/  FFMA.FTZ R93, R63.reuse, R86, R93 ;  /* 0x000000563f5d7223 */ /* 0x040fe2000001005d */
[----:B------:R-:W-:Y:S01]  /*10980*/  FFMA.FTZ R61, R63, R88, -R80 ;  /* 0x000000583f3d7223 */ /* 0x000fe20000010850 */
[----:B------:R-:W-:Y:S02]  /*10990*/  HADD2.F32 R86, -RZ, R87.H1_H1 ;  /* 0x30000057ff567230 */ /* 0x000fe40000004100 */
[C---:B------:R-:W-:Y:S01]  /*109a0*/  FMUL.FTZ R88, R66.reuse, R81 ;  /* 0x0000005142587220 */ /* 0x040fe20000410000 */
[----:B------:R-:W-:Y:S02]  /*109b0*/  HADD2.F32 R80, -RZ, R89.H1_H1 ;  /* 0x30000059ff507230 */ /* 0x000fe40000004100 */
[----:B------:R-:W-:Y:S01]  /*109c0*/  FMUL.FTZ R90, R66, R65 ;  /* 0x00000041425a7220 */ /* 0x000fe20000410000 */
[----:B------:R-:W-:Y:S02]  /*109d0*/  HADD2.F32 R33, -RZ, R34.H0_H0 ;  /* 0x20000022ff217230 */ /* 0x000fe40000004100 */
[----:B------:R-:W-:Y:S01]  /*109e0*/  FMUL.FTZ R92, R67, R86 ;  /* 0x00000056435c7220 */ /* 0x000fe20000410000 */
[----:B------:R-:W-:-:S02]  /*109f0*/  HADD2.F32 R41, -RZ, R35.H0_H0 ;  /* 0x20000023ff297230 */ /* 0x000fc40000004100 */
[-C--:B------:R-:W-:Y:S01]  /*10a00*/  FMUL.FTZ R67, R67, R80.reuse ;  /* 0x0000005043437220 */ /* 0x080fe20000410000 */
[----:B------:R-:W-:Y:S02]  /*10a10*/  HADD2.F32 R66, -RZ, R42.H0_H0 ;  /* 0x2000002aff427230 */ /* 0x000fe40000004100 */
[C---:B------:R-:W-:Y:S01]  /*10a20*/  FFMA.FTZ R88, R33.reuse, R65, -R88 ;  /* 0x0000004121587223 */ /* 0x040fe20000010858 */
[----:B------:R-:W-:Y:S02]  /*10a30*/  HADD2.F32 R42, -RZ, R31.H0_H0 ;  /* 0x2000001fff2a7230 */ /* 0x000fe40000004100 */
[----:B------:R-:W-:Y:S01]  /*10a40*/  FFMA.FTZ R90, R33, R81, R90 ;  /* 0x00000051215a7223 */ /* 0x000fe2000001005a */
[----:B------:R-:W-:Y:S02]  /*10a50*/  HADD2.F32 R35, -RZ, R35.H1_H1 ;  /* 0x30000023ff237230 */ /* 0x000fe40000004100 */
[C---:B------:R-:W-:Y:S01]  /*10a60*/  FFMA.FTZ R92, R41.reuse, R80, -R92 ;  /* 0x00000050295c7223 */ /* 0x040fe2000001085c */
[----:B------:R-:W-:Y:S01]  /*10a70*/  FFMA.FTZ R67, R41, R86, R67 ;  /* 0x0000005629437223 */ /* 0x000fe20000010043 */
[C---:B------:R-:W-:Y:S01]  /*10a80*/  FMUL.FTZ R94, R47.reuse, R66 ;  /* 0x000000422f5e7220 */ /* 0x040fe20000410000 */
[----:B------:R-:W-:Y:S01]  /*10a90*/  FMUL.FTZ R80, R47, R42 ;  /* 0x0000002a2f507220 */ /* 0x000fe20000410000 */
[----:B------:R-:W-:-:S02]  /*10aa0*/  HADD2.F32 R33, -RZ, R40.H0_H0 ;  /* 0x20000028ff217230 */ /* 0x000fc40000004100 */
[----:B------:R-:W-:Y:S02]  /*10ab0*/  HADD2.F32 R41, -RZ, R30.H0_H0 ;  /* 0x2000001eff297230 */ /* 0x000fe40000004100 */
[C---:B------:R-:W-:Y:S01]  /*10ac0*/  FFMA.FTZ R63, R35.reuse, R42, -R94 ;  /* 0x0000002a233f7223 */ /* 0x040fe2000001085e */
[----:B------:R-:W-:Y:S02]  /*10ad0*/  HADD2.F32 R31, -RZ, R28.H0_H0 ;  /* 0x2000001cff1f7230 */ /* 0x000fe40000004100 */
[----:B------:R-:W-:Y:S01]  /*10ae0*/  FFMA.FTZ R80, R35, R66, R80 ;  /* 0x0000004223507223 */ /* 0x000fe20000010050 */
[----:B------:R-:W-:Y:S02]  /*10af0*/  HADD2.F32 R32, -RZ, R32.H1_H1 ;  /* 0x30000020ff207230 */ /* 0x000fe40000004100 */
[----:B------:R-:W-:Y:S01]  /*10b00*/  FMUL.FTZ R35, R44, R33 ;  /* 0x000000212c237220 */ /* 0x000fe20000410000 */
[----:B------:R-:W-:Y:S02]  /*10b10*/  HADD2.F32 R34, -RZ, R34.H1_H1 ;  /* 0x30000022ff227230 */ /* 0x000fe40000004100 */
[----:B------:R-:W-:Y:S01]  /*10b20*/  FMUL.FTZ R47, R46, R41 ;  /* 0x000000292e2f7220 */ /* 0x000fe20000410000 */
[----:B------:R-:W-:Y:S01]  /*10b30*/  FMUL.FTZ R44, R44, R31 ;  /* 0x0000001f2c2c7220 */ /* 0x000fe20000410000 */
[----:B------:R-:W-:Y:S01]  /*10b40*/  FMUL.FTZ R46, R46, R29 ;  /* 0x0000001d2e2e7220 */ /* 0x000fe20000410000 */
[----:B------:R-:W-:Y:S01]  /*10b50*/  FFMA.FTZ R28, R32, R31, -R35 ;  /* 0x0000001f201c7223 */ /* 0x000fe20000010823 */
[----:B------:R-:W-:Y:S01]  /*10b60*/  FFMA.FTZ R47, R34, R29, -R47 ;  /* 0x0000001d222f7223 */ /* 0x000fe2000001082f */
        /* <DEDUP_REMOVED lines=12> */
.L_x_1630:
[----:B------:R-:W-:Y:S05]  /*10c30*/  BSYNC B2 ;  /* 0x0000000000027941 */ /* 0x000fea0003800000 */
.L_x_1629:
[----:B------:R-:W-:Y:S05]  /*10c40*/  @P2 BRA `(.L_x_1626) ;  /* 0x00000004007c2947 */ /* 0x000fea0003800000 */
[----:B------:R-:W5:Y:S01]  /*10c50*/  LDL R65, [R1+0x70] ;  /* 0x0000700001417983 */ /* 0x000f620000100800 */
[----:B------:R-:W-:Y:S01]  /*10c60*/  LEA.HI R70, R70, R223, RZ, 0x1d ;  /* 0x000000df46467211 */ /* 0x000fe200078fe8ff */
[----:B-1----:R-:W-:Y:S01]  /*10c70*/  HADD2.F32 R46, -RZ, R78.H1_H1 ;  /* 0x3000004eff2e7230 */ /* 0x002fe20000004100 */
[----:B------:R-:W-:Y:S01]  /*10c80*/  SHF.R.U32.HI R63, RZ, 0x10, R25 ;  /* 0x00000010ff3f7819 */ /* 0x000fe20000011619 */
[--C-:B----4-:R-:W-:Y:S01]  /*10c90*/  HADD2.F32 R60, -RZ, R76.reuse.H1_H1 ;  /* 0x3000004cff3c7230 */ /* 0x110fe20000004100 */
[----:B------:R-:W-:Y:S01]  /*10ca0*/  SHF.R.S32.HI R29, RZ, 0x1f, R70 ;  /* 0x0000001fff1d7819 */ /* 0x000fe20000011446 */
[----:B------:R-:W-:Y:S01]  /*10cb0*/  HADD2.F32 R76, -RZ, R76.H0_H0 ;  /* 0x2000004cff4c7230 */ /* 0x000fe20000004100 */
[----:B------:R-:W-:Y:S01]  /*10cc0*/  SHF.L.U32 R28, R70, 0x3, RZ ;  /* 0x00000003461c7819 */ /* 0x000fe200000006ff */
[----:B------:R-:W-:Y:S01]  /*10cd0*/  HADD2.F32 R78, -RZ, R78.H0_H0 ;  /* 0x2000004eff4e7230 */ /* 0x000fe20000004100 */
[----:B------:R-:W-:Y:S02]  /*10ce0*/  LEA.HI R70, R29, R70, RZ, 0x3 ;  /* 0x000000461d467211 */ /* 0x000fe400078f18ff */
[----:B------:R-:W-:-:S02]  /*10cf0*/  LOP3.LUT R29, R175, 0x38, R28, 0xf8, !PT ;  /* 0x00000038af1d7812 */ /* 0x000fc400078ef81c */
[--C-:B------:R-:W-:Y:S01]  /*10d00*/  SHF.R.U32.HI R45, RZ, 0x10, R37.reuse ;  /* 0x00000010ff2d7819 */ /* 0x100fe20000011625 */
[----:B------:R-:W-:Y:S01]  /*10d10*/  IMAD.SHL.U32 R70, R70, 0x400, RZ ;  /* 0x0000040046467824 */ /* 0x000fe200078e00ff */
[----:B------:R-:W-:Y:S02]  /*10d20*/  LOP3.LUT R32, R29, R176, RZ, 0x3c, !PT ;  /* 0x000000b01d207212 */ /* 0x000fe400078e3cff */
[----:B------:R-:W-:Y:S01]  /*10d30*/  SHF.R.U64 R36, R36, 0x10, R37 ;  /* 0x0000001024247819 */ /* 0x000fe20000001225 */
[----:B------:R-:W-:Y:S01]  /*10d40*/  HADD2.F32 R45, -RZ, R45.H0_H0 ;  /* 0x2000002dff2d7230 */ /* 0x000fe20000004100 */
[----:B------:R-:W-:Y:S02]  /*10d50*/  LOP3.LUT R70, R70, 0x7fffe000, RZ, 0xc0, !PT ;  /* 0x7fffe00046467812 */ /* 0x000fe400078ec0ff */
[----:B------:R-:W-:Y:S02]  /*10d60*/  SHF.R.U64 R24, R24, 0x10, R25 ;  /* 0x0000001018187819 */ /* 0x000fe40000001219 */
[----:B------:R-:W-:-:S02]  /*10d70*/  IADD3 R33, R32, R70, R177 ;  /* 0x0000004620217210 */ /* 0x000fc40007ffe0b1 */
[--C-:B------:R-:W-:Y:S02]  /*10d80*/  SHF.R.U64 R25, R26, 0x10, R27.reuse ;  /* 0x000000101a197819 */ /* 0x100fe4000000121b */
[----:B0-----:R-:W-:Y:S01]  /*10d90*/  SHF.R.U32.HI R61, RZ, 0x10, R27 ;  /* 0x00000010ff3d7819 */ /* 0x001fe2000001161b */
[----:B------:R-:W-:Y:S01]  /*10da0*/  IMAD R40, R33, 0x2, R2 ;  /* 0x0000000221287824 */ /* 0x000fe200078e0202 */
[--C-:B------:R-:W-:Y:S01]  /*10db0*/  SHF.R.U32.HI R47, RZ, 0x10, R39.reuse ;  /* 0x00000010ff2f7819 */ /* 0x100fe20000011627 */
[----:B------:R-:W-:Y:S01]  /*10dc0*/  HADD2.F32 R25, -RZ, R25.H0_H0 ;  /* 0x20000019ff197230 */ /* 0x000fe20000004100 */
[----:B------:R-:W-:Y:S02]  /*10dd0*/  SHF.R.U64 R26, R38, 0x10, R39 ;  /* 0x00000010261a7819 */ /* 0x000fe40000001227 */
[----:B------:R-:W0:Y:S02]  /*10de0*/  LDS.128 R32, [R40+0xc400] ;  /* 0x00c4000028207984 */ /* 0x000e240000000c00 */
[----:B0-----:R-:W-:-:S02]  /*10df0*/  HADD2.F32 R41, -RZ, R33.H0_H0 ;  /* 0x20000021ff297230 */ /* 0x001fc40000004100 */
[----:B------:R-:W-:Y:S02]  /*10e00*/  HADD2.F32 R42, -RZ, R33.H1_H1 ;  /* 0x30000021ff2a7230 */ /* 0x000fe40000004100 */
[----:B------:R-:W-:Y:S02]  /*10e10*/  HADD2.F32 R33, -RZ, R32.H0_H0 ;  /* 0x20000020ff217230 */ /* 0x000fe40000004100 */
[C---:B------:R-:W-:Y:S01]  /*10e20*/  FMUL.FTZ R62, R41.reuse, R60 ;  /* 0x0000003c293e7220 */ /* 0x040fe20000410000 */
[----:B------:R-:W-:Y:S01]  /*10e30*/  FMUL.FTZ R64, R41, R46 ;  /* 0x0000002e29407220 */ /* 0x000fe20000410000 */
[----:B------:R-:W-:Y:S02]  /*10e40*/  HADD2.F32 R41, -RZ, R63.H0_H0 ;  /* 0x2000003fff297230 */ /* 0x000fe40000004100 */
[----:B------:R-:W-:Y:S02]  /*10e50*/  HADD2.F32 R43, -RZ, R34.H0_H0 ;  /* 0x20000022ff2b7230 */ /* 0x000fe40000004100 */
[----:B------:R-:W-:-:S02]  /*10e60*/  HADD2.F32 R44, -RZ, R35.H0_H0 ;  /* 0x20000023ff2c7230 */ /* 0x000fc40000004100 */
[----:B------:R-:W-:Y:S02]  /*10e70*/  HADD2.F32 R35, -RZ, R35.H1_H1 ;  /* 0x30000023ff237230 */ /* 0x000fe40000004100 */
[----:B------:R-:W-:Y:S02]  /*10e80*/  HADD2.F32 R32, -RZ, R32.H1_H1 ;  /* 0x30000020ff207230 */ /* 0x000fe40000004100 */
[----:B------:R-:W-:Y:S01]  /*10e90*/  HADD2.F32 R34, -RZ, R34.H1_H1 ;  /* 0x30000022ff227230 */ /* 0x000fe20000004100 */
[----:B-----5:R-:W0:Y:S02]  /*10ea0*/  LDS.128 R28, [R65] ;  /* 0x00000000411c7984 */ /* 0x020e240000000c00 */
[--C-:B0-----:R-:W-:Y:S02]  /*10eb0*/  HADD2.F32 R37, -RZ, R29.reuse.H0_H0 ;  /* 0x2000001dff257230 */ /* 0x101fe40000004100 */
[----:B------:R-:W-:Y:S02]  /*10ec0*/  HADD2.F32 R29, -RZ, R29.H1_H1 ;  /* 0x3000001dff1d7230 */ /* 0x000fe40000004100 */
[----:B------:R-:W-:-:S02]  /*10ed0*/  HADD2.F32 R27, -RZ, R28.H0_H0 ;  /* 0x2000001cff1b7230 */ /* 0x000fc40000004100 */
[C---:B------:R-:W-:Y:S01]  /*10ee0*/  FFMA.FTZ R62, R37.reuse, R46, -R62 ;  /* 0x0000002e253e7223 */ /* 0x040fe2000001083e */
[----:B------:R-:W-:Y:S01]  /*10ef0*/  FFMA.FTZ R64, R37, R60, R64 ;  /* 0x0000003c25407223 */ /* 0x000fe20000010040 */
[C---:B------:R-:W-:Y:S01]  /*10f00*/  FMUL.FTZ R46, R42.reuse, R45 ;  /* 0x0000002d2a2e7220 */ /* 0x040fe20000410000 */
[-C--:B------:R-:W-:Y:S01]  /*10f10*/  FMUL.FTZ R60, R42, R41.reuse ;  /* 0x000000292a3c7220 */ /* 0x080fe20000410000 */
[----:B------:R-:W-:Y:S01]  /*10f20*/  FMUL.FTZ R42, R33, R76 ;  /* 0x0000004c212a7220 */ /* 0x000fe20000410000 */
[----:B------:R-:W-:Y:S02]  /*10f30*/  HADD2.F32 R37, -RZ, R77.H0_H0 ;  /* 0x2000004dff257230 */ /* 0x000fe40000004100 */
[----:B------:R-:W-:Y:S01]  /*10f40*/  FFMA.FTZ R41, R29, R41, -R46 ;  /* 0x000000291d297223 */ /* 0x000fe2000001082e */
[----:B------:R-:W-:Y:S01]  /*10f50*/  FMUL.FTZ R33, R33, R78 ;  /* 0x0000004e21217220 */ /* 0x000fe20000410000 */
[----:B------:R-:W-:Y:S01]  /*10f60*/  FFMA.FTZ R45, R29, R45, R60 ;  /* 0x0000002d1d2d7223 */ /* 0x000fe2000001003c */
[----:B------:R-:W-:-:S02]  /*10f70*/  HADD2.F32 R29, -RZ, R79.H0_H0 ;  /* 0x2000004fff1d7230 */ /* 0x000fc40000004100 */
[C---:B------:R-:W-:Y:S01]  /*10f80*/  FFMA.FTZ R78, R27.reuse, R78, -R42 ;  /* 0x0000004e1b4e7223 */ /* 0x040fe2000001082a */
[----:B------:R-:W-:Y:S02]  /*10f90*/  HADD2.F32 R38, -RZ, R30.H0_H0 ;  /* 0x2000001eff267230 */ /* 0x000fe40000004100 */
[----:B------:R-:W-:Y:S01]  /*10fa0*/  FFMA.FTZ R76, R27, R76, R33 ;  /* 0x0000004c1b4c7223 */ /* 0x000fe20000010021 */
[C---:B------:R-:W-:Y:S01]  /*10fb0*/  FMUL.FTZ R27, R43.reuse, R37 ;  /* 0x000000252b1b7220 */ /* 0x040fe20000410000 */
[----:B------:R-:W-:Y:S02]  /*10fc0*/  HADD2.F32 R77, -RZ, R77.H1_H1 ;  /* 0x3000004dff4d7230 */ /* 0x000fe40000004100 */
[-C--:B------:R-:W-:Y:S01]  /*10fd0*/  FMUL.FTZ R33, R43, R29.reuse ;  /* 0x0000001d2b217220 */ /* 0x080fe20000410000 */
[----:B------:R-:W-:Y:S02]  /*10fe0*/  HADD2.F32 R79, -RZ, R79.H1_H1 ;  /* 0x3000004fff4f7230 */ /* 0x000fe40000004100 */
[----:B------:R-:W-:Y:S01]  /*10ff0*/  FFMA.FTZ R43, R38, R29, -R27 ;  /* 0x0000001d262b7223 */ /* 0x000fe2000001081b */
[----:B------:R-:W-:-:S02]  /*11000*/  HADD2.F32 R46, -RZ, R47.H0_H0 ;  /* 0x2000002fff2e7230 */ /* 0x000fc40000004100 */
[----:B------:R-:W-:Y:S01]  /*11010*/  FMUL.FTZ R60, R44, R77 ;  /* 0x0000004d2c3c7220 */ /* 0x000fe20000410000 */
[----:B------:R-:W-:Y:S02]  /*11020*/  HADD2.F32 R42, -RZ, R61.H0_H0 ;  /* 0x2000003dff2a7230 */ /* 0x000fe40000004100 */
[----:B------:R-:W-:Y:S01]  /*11030*/  FFMA.FTZ R38, R38, R37, R33 ;  /* 0x0000002526267223 */ /* 0x000fe20000010021 */
[--C-:B------:R-:W-:Y:S02]  /*11040*/  HADD2.F32 R39, -RZ, R31.reuse.H0_H0 ;  /* 0x2000001fff277230 */ /* 0x100fe40000004100 */
[----:B------:R-:W-:Y:S01]  /*11050*/  FMUL.FTZ R44, R44, R79 ;  /* 0x0000004f2c2c7220 */ /* 0x000fe20000410000 */
[----:B------:R-:W-:Y:S02]  /*11060*/  HADD2.F32 R31, -RZ, R31.H1_H1 ;  /* 0x3000001fff1f7230 */ /* 0x000fe40000004100 */
[C---:B---3--:R-:W-:Y:S01]  /*11070*/  FMUL.FTZ R66, R35.reuse, R46 ;  /* 0x0000002e23427220 */ /* 0x048fe20000410000 */
[----:B------:R-:W-:Y:S01]  /*11080*/  FMUL.FTZ R70, R35, R42 ;  /* 0x0000002a23467220 */ /* 0x000fe20000410000 */
[----:B------:R-:W-:-:S02]  /*11090*/  HADD2.F32 R29, -RZ, R36.H0_H0 ;  /* 0x20000024ff1d7230 */ /* 0x000fc40000004100 */
[C---:B------:R-:W-:Y:S01]  /*110a0*/  FFMA.FTZ R60, R39.reuse, R79, -R60 ;  /* 0x0000004f273c7223 */ /* 0x040fe2000001083c */
[----:B------:R-:W-:Y:S02]  /*110b0*/  HADD2.F32 R33, -RZ, R26.H0_H0 ;  /* 0x2000001aff217230 */ /* 0x000fe40000004100 */
[----:B------:R-:W-:Y:S01]  /*110c0*/  FFMA.FTZ R44, R39, R77, R44 ;  /* 0x0000004d272c7223 */ /* 0x000fe2000001002c */
[----:B------:R-:W-:Y:S02]  /*110d0*/  HADD2.F32 R27, -RZ, R24.H0_H0 ;  /* 0x20000018ff1b7230 */ /* 0x000fe40000004100 */
[C---:B------:R-:W-:Y:S01]  /*110e0*/  FFMA.FTZ R47, R31.reuse, R42, -R66 ;  /* 0x0000002a1f2f7223 */ /* 0x040fe20000010842 */
[----:B------:R-:W-:Y:S02]  /*110f0*/  HADD2.F32 R28, -RZ, R28.H1_H1 ;  /* 0x3000001cff1c7230 */ /* 0x000fe40000004100 */
[----:B------:R-:W-:Y:S01]  /*11100*/  FFMA.FTZ R61, R31, R46, R70 ;  /* 0x0000002e1f3d7223 */ /* 0x000fe20000010046 */
[----:B------:R-:W-:-:S02]  /*11110*/  HADD2.F32 R30, -RZ, R30.H1_H1 ;  /* 0x3000001eff1e7230 */ /* 0x000fc40000004100 */
[----:B------:R-:W-:Y:S01]  /*11120*/  FMUL.FTZ R31, R32, R29 ;  /* 0x0000001d201f7220 */ /* 0x000fe20000410000 */
[----:B------:R-:W-:Y:S01]  /*11130*/  FMUL.FTZ R39, R34, R33 ;  /* 0x0000002122277220 */ /* 0x000fe20000410000 */
[----:B------:R-:W-:Y:S01]  /*11140*/  FMUL.FTZ R32, R32, R27 ;  /* 0x0000001b20207220 */ /* 0x000fe20000410000 */
[----:B------:R-:W-:Y:S01]  /*11150*/  FMUL.FTZ R34, R34, R25 ;  /* 0x0000001922227220 */ /* 0x000fe20000410000 */
[----:B------:R-:W-:Y:S01]  /*11160*/  FFMA.FTZ R35, R28, R27, -R31 ;  /* 0x0000001b1c237223 */ /* 0x000fe2000001081f */
[----:B------:R-:W-:Y:S01]  /*11170*/  FFMA.FTZ R26, R30, R25, -R39 ;  /* 0x000000191e1a7223 */ /* 0x000fe20000010827 */
[----:B------:R-:W-:Y:S01]  /*11180*/  FFMA.FTZ R37, R28, R29, R32 ;  /* 0x0000001d1c257223 */ /* 0x000fe20000010020 */
[----:B------:R-:W-:Y:S01]  /*11190*/  FFMA.FTZ R33, R30, R33, R34 ;  /* 0x000000211e217223 */ /* 0x000fe20000010022 */
[----:B------:R-:W-:Y:S02]  /*111a0*/  F2FP.F16.F32.PACK_AB R27, R47, R60 ;  /* 0x0000003c2f1b723e */ /* 0x000fe400000000ff */
        /* <DEDUP_REMOVED lines=9> */
.L_x_1626:
[----:B------:R-:W-:Y:S05]  /*11240*/  BSYNC B1 ;  /* 0x0000000000017941 */ /* 0x000fea0003800000 */
.L_x_1625:
[----:B------:R-:W-:-:S13]  /*11250*/  ISETP.GE.AND P0, PT, R189, R0, PT ;  /* 0x00000000bd00720c */ /* 0x000fda0003f06270 */
[----:B------:R-:W-:Y:S05]  /*11260*/  @P0 BRA `(.L_x_1606) ;  /* 0x0000001000a40947 */ /* 0x000fea0003800000 */
[----:B------:R-:W5:Y:S01]  /*11270*/  LDC R0, c[0x0][0x3f4] ;  /* 0x0000fd00ff007b82 */ /* 0x000f620000000800 */
[----:B------:R-:W-:Y:S01]  /*11280*/  BSSY B1, `(.L_x_1631) ;  /* 0x0000065000017945 */ /* 0x000fe20003800000 */
[----:B0-----:R-:W-:Y:S02]  /*11290*/  SHF.R.U32.HI R61, RZ, 0x3, R173 ;  /* 0x00000003ff3d7819 */ /* 0x001fe400000116ad */
[-C--:B-----5:R-:W-:Y:S02]  /*112a0*/  ISETP.GE.AND P0, PT, R18, R0.reuse, PT ;  /* 0x000000001200720c */ /* 0x0a0fe40003f06270 */
[-C--:B------:R-:W-:Y:S02]  /*112b0*/  ISETP.GE.AND P1, PT, R165, R0.reuse, PT ;  /* 0x00000000a500720c */ /* 0x080fe40003f26270 */
[----:B------:R-:W-:-:S09]  /*112c0*/  ISETP.GE.AND P2, PT, R166, R0, PT ;  /* 0x00000000a600720c */ /* 0x000fd20003f46270 */
[----:B------:R-:W-:Y:S05]  /*112d0*/  @P0 BRA `(.L_x_1632) ;  /* 0x00000004007c0947 */ /* 0x000fea0003800000 */
[----:B------:R-:W5:Y:S01]  /*112e0*/  LDL R62, [R1+0x74] ;  /* 0x00007400013e7983 */ /* 0x000f620000100800 */
[----:B------:R-:W-:Y:S01]  /*112f0*/  LEA.HI R24, R0, R191, RZ, 0x1d ;  /* 0x000000bf00187211 */ /* 0x000fe200078fe8ff */
[----:B------:R-:W-:Y:S01]  /*11300*/  HADD2.F32 R38, -RZ, R84.H1_H1 ;  /* 0x30000054ff267230 */ /* 0x000fe20000004100 */
[----:B------:R-:W-:Y:S01]  /*11310*/  SHF.R.U32.HI R37, RZ, 0x10, R5 ;  /* 0x00000010ff257819 */ /* 0x000fe20000011605 */
[--C-:B------:R-:W-:Y:S01]  /*11320*/  HADD2.F32 R40, -RZ, R82.reuse.H1_H1 ;  /* 0x30000052ff287230 */ /* 0x100fe20000004100 */
[----:B------:R-:W-:Y:S01]  /*11330*/  SHF.R.S32.HI R25, RZ, 0x1f, R24 ;  /* 0x0000001fff197819 */ /* 0x000fe20000011418 */
[----:B------:R-:W-:Y:S01]  /*11340*/  IMAD.SHL.U32 R26, R24, 0x8, RZ ;  /* 0x00000008181a7824 */ /* 0x000fe200078e00ff */
[----:B----4-:R-:W-:Y:S01]  /*11350*/  SHF.R.U64 R60, R48, 0x10, R49 ;  /* 0x00000010303c7819 */ /* 0x010fe20000001231 */
[----:B------:R-:W-:Y:S01]  /*11360*/  HADD2.F32 R37, -RZ, R37.H0_H0 ;  /* 0x20000025ff257230 */ /* 0x000fe20000004100 */
[----:B------:R-:W-:Y:S01]  /*11370*/  LEA.HI R25, R25, R24, RZ, 0x3 ;  /* 0x0000001819197211 */ /* 0x000fe200078f18ff */
[----:B------:R-:W-:Y:S01]  /*11380*/  HADD2.F32 R82, -RZ, R82.H0_H0 ;  /* 0x20000052ff527230 */ /* 0x000fe20000004100 */
[----:B------:R-:W-:Y:S01]  /*11390*/  LOP3.LUT R24, R173, 0x38, R26, 0xf8, !PT ;  /* 0x00000038ad187812 */ /* 0x000fe200078ef81a */
[----:B------:R-:W-:Y:S01]  /*113a0*/  HADD2.F32 R84, -RZ, R84.H0_H0 ;  /* 0x20000054ff547230 */ /* 0x000fe20000004100 */
[----:B-1----:R-:W-:Y:S01]  /*113b0*/  SHF.R.U64 R47, R4, 0x10, R5 ;  /* 0x00000010042f7819 */ /* 0x002fe20000001205 */
[----:B------:R-:W-:Y:S01]  /*113c0*/  IMAD.SHL.U32 R25, R25, 0x400, RZ ;  /* 0x0000040019197824 */ /* 0x000fe200078e00ff */
[----:B------:R-:W-:-:S02]  /*113d0*/  LOP3.LUT R28, R24, R61, RZ, 0x3c, !PT ;  /* 0x0000003d181c7212 */ /* 0x000fc400078e3cff */
[----:B------:R-:W-:Y:S02]  /*113e0*/  SHF.R.U32.HI R49, RZ, 0x10, R49 ;  /* 0x00000010ff317819 */ /* 0x000fe40000011631 */
[----:B------:R-:W-:Y:S02]  /*113f0*/  LOP3.LUT R29, R25, 0x7fffe000, RZ, 0xc0, !PT ;  /* 0x7fffe000191d7812 */ /* 0x000fe400078ec0ff */
[----:B------:R-:W-:Y:S02]  /*11400*/  SHF.R.U64 R48, R50, 0x10, R51 ;  /* 0x0000001032307819 */ /* 0x000fe40000001233 */
[----:B------:R-:W-:Y:S02]  /*11410*/  IADD3 R29, R28, R29, R179 ;  /* 0x0000001d1c1d7210 */ /* 0x000fe40007ffe0b3 */
[----:B------:R-:W-:Y:S02]  /*11420*/  SHF.R.U32.HI R50, RZ, 0x10, R51 ;  /* 0x00000010ff327819 */ /* 0x000fe40000011633 */
[--C-:B------:R-:W-:Y:S01]  /*11430*/  SHF.R.U32.HI R41, RZ, 0x10, R7.reuse ;  /* 0x00000010ff297819 */ /* 0x100fe20000011607 */
[----:B------:R-:W-:Y:S01]  /*11440*/  IMAD R32, R29, 0x2, R2 ;  /* 0x000000021d207824 */ /* 0x000fe200078e0202 */
[----:B------:R-:W-:-:S04]  /*11450*/  SHF.R.U64 R45, R6, 0x10, R7 ;  /* 0x00000010062d7819 */ /* 0x000fc80000001207 */
[----:B------:R-:W0:Y:S02]  /*11460*/  LDS.128 R28, [R32+0xc400] ;  /* 0x00c40000201c7984 */ /* 0x000e240000000c00 */
[--C-:B0-----:R-:W-:Y:S02]  /*11470*/  HADD2.F32 R33, -RZ, R29.reuse.H0_H0 ;  /* 0x2000001dff217230 */ /* 0x101fe40000004100 */
[----:B------:R-:W-:Y:S02]  /*11480*/  HADD2.F32 R34, -RZ, R29.H1_H1 ;  /* 0x3000001dff227230 */ /* 0x000fe40000004100 */
[----:B------:R-:W-:Y:S02]  /*11490*/  HADD2.F32 R29, -RZ, R28.H0_H0 ;  /* 0x2000001cff1d7230 */ /* 0x000fe40000004100 */
[C---:B------:R-:W-:Y:S01]  /*114a0*/  FMUL.FTZ R42, R33.reuse, R40 ;  /* 0x00000028212a7220 */ /* 0x040fe20000410000 */
[----:B------:R-:W-:Y:S01]  /*114b0*/  FMUL.FTZ R44, R33, R38 ;  /* 0x00000026212c7220 */ /* 0x000fe20000410000 */
[----:B------:R-:W-:-:S02]  /*114c0*/  HADD2.F32 R33, -RZ, R49.H0_H0 ;  /* 0x20000031ff217230 */ /* 0x000fc40000004100 */
[----:B------:R-:W-:Y:S02]  /*114d0*/  HADD2.F32 R35, -RZ, R30.H0_H0 ;  /* 0x2000001eff237230 */ /* 0x000fe40000004100 */
[--C-:B------:R-:W-:Y:S02]  /*114e0*/  HADD2.F32 R36, -RZ, R31.reuse.H0_H0 ;  /* 0x2000001fff247230 */ /* 0x100fe40000004100 */
[----:B------:R-:W-:Y:S02]  /*114f0*/  HADD2.F32 R31, -RZ, R31.H1_H1 ;  /* 0x3000001fff1f7230 */ /* 0x000fe40000004100 */
[----:B------:R-:W-:Y:S02]  /*11500*/  HADD2.F32 R28, -RZ, R28.H1_H1 ;  /* 0x3000001cff1c7230 */ /* 0x000fe40000004100 */
[----:B------:R-:W-:Y:S01]  /*11510*/  HADD2.F32 R30, -RZ, R30.H1_H1 ;  /* 0x3000001eff1e7230 */ /* 0x000fe20000004100 */
[----:B-----5:R-:W0:Y:S02]  /*11520*/  LDS.128 R24, [R62] ;  /* 0x000000003e187984 */ /* 0x020e240000000c00 */
[----:B0-----:R-:W-:-:S02]  /*11530*/  HADD2.F32 R5, -RZ, R25.H0_H0 ;  /* 0x20000019ff057230 */ /* 0x001fc40000004100 */
[----:B------:R-:W-:Y:S02]  /*11540*/  HADD2.F32 R25, -RZ, R25.H1_H1 ;  /* 0x30000019ff197230 */ /* 0x000fe40000004100 */
[----:B------:R-:W-:Y:S02]  /*11550*/  HADD2.F32 R4, -RZ, R24.H0_H0 ;  /* 0x20000018ff047230 */ /* 0x000fe40000004100 */
[C---:B------:R-:W-:Y:S01]  /*11560*/  FFMA.FTZ R42, R5.reuse, R38, -R42 ;  /* 0x00000026052a7223 */ /* 0x040fe2000001082a */
[----:B------:R-:W-:Y:S01]  /*11570*/  FFMA.FTZ R44, R5, R40, R44 ;  /* 0x00000028052c7223 */ /* 0x000fe2000001002c */
[C---:B------:R-:W-:Y:S01]  /*11580*/  FMUL.FTZ R38, R34.reuse, R37 ;  /* 0x0000002522267220 */ /* 0x040fe20000410000 */
[C---:B------:R-:W-:Y:S01]  /*11590*/  FMUL.FTZ R5, R29.reuse, R82 ;  /* 0x000000521d057220 */ /* 0x040fe20000410000 */
[-C--:B------:R-:W-:Y:S01]  /*115a0*/  FMUL.FTZ R29, R29, R84.reuse ;  /* 0x000000541d1d7220 */ /* 0x080fe20000410000 */
[-C--:B------:R-:W-:Y:S01]  /*115b0*/  FMUL.FTZ R34, R34, R33.reuse ;  /* 0x0000002122227220 */ /* 0x080fe20000410000 */
[----:B------:R-:W-:Y:S01]  /*115c0*/  FFMA.FTZ R39, R25, R33, -R38 ;  /* 0x0000002119277223 */ /* 0x000fe20000010826 */
[----:B------:R-:W-:Y:S01]  /*115d0*/  FFMA.FTZ R84, R4, R84, -R5 ;  /* 0x0000005404547223 */ /* 0x000fe20000010805 */
[----:B------:R-:W-:-:S02]  /*115e0*/  HADD2.F32 R33, -RZ, R83.H0_H0 ;  /* 0x20000053ff217230 */ /* 0x000fc40000004100 */
[----:B------:R-:W-:Y:S01]  /*115f0*/  FFMA.FTZ R37, R25, R37, R34 ;  /* 0x0000002519257223 */ /* 0x000fe20000010022 */
[--C-:B------:R-:W-:Y:S02]  /*11600*/  HADD2.F32 R5, -RZ, R85.reuse.H0_H0 ;  /* 0x20000055ff057230 */ /* 0x100fe40000004100 */
[----:B------:R-:W-:Y:S01]  /*11610*/  FFMA.FTZ R82, R4, R82, R29 ;  /* 0x0000005204527223 */ /* 0x000fe2000001001d */
[----:B------:R-:W-:Y:S02]  /*11620*/  HADD2.F32 R85, -RZ, R85.H1_H1 ;  /* 0x30000055ff557230 */ /* 0x000fe40000004100 */
[C---:B------:R-:W-:Y:S01]  /*11630*/  FMUL.FTZ R25, R35.reuse, R33 ;  /* 0x0000002123197220 */ /* 0x040fe20000410000 */
[----:B------:R-:W-:Y:S02]  /*11640*/  HADD2.F32 R83, -RZ, R83.H1_H1 ;  /* 0x30000053ff537230 */ /* 0x000fe40000004100 */
[----:B------:R-:W-:Y:S01]  /*11650*/  FMUL.FTZ R29, R35, R5 ;  /* 0x00000005231d7220 */ /* 0x000fe20000410000 */
[----:B------:R-:W-:-:S02]  /*11660*/  HADD2.F32 R6, -RZ, R26.H0_H0 ;  /* 0x2000001aff067230 */ /* 0x000fc40000004100 */
[C---:B------:R-:W-:Y:S01]  /*11670*/  FMUL.FTZ R40, R36.reuse, R85 ;  /* 0x0000005524287220 */ /* 0x040fe20000410000 */
[----:B------:R-:W-:Y:S02]  /*11680*/  HADD2.F32 R7, -RZ, R27.H0_H0 ;  /* 0x2000001bff077230 */ /* 0x000fe40000004100 */
[----:B------:R-:W-:Y:S01]  /*11690*/  FMUL.FTZ R38, R36, R83 ;  /* 0x0000005324267220 */ /* 0x000fe20000410000 */
[----:B------:R-:W-:Y:S02]  /*116a0*/  HADD2.F32 R34, -RZ, R41.H0_H0 ;  /* 0x20000029ff227230 */ /* 0x000fe40000004100 */
[C---:B------:R-:W-:Y:S01]  /*116b0*/  FFMA.FTZ R35, R6.reuse, R5, -R25 ;  /* 0x0000000506237223 */ /* 0x040fe20000010819 */
[----:B------:R-:W-:Y:S02]  /*116c0*/  HADD2.F32 R4, -RZ, R50.H0_H0 ;  /* 0x20000032ff047230 */ /* 0x000fe40000004100 */
[----:B------:R-:W-:Y:S01]  /*116d0*/  FFMA.FTZ R36, R6, R33, R29 ;  /* 0x0000002106247223 */ /* 0x000fe2000001001d */
[----:B------:R-:W-:-:S02]  /*116e0*/  HADD2.F32 R27, -RZ, R27.H1_H1 ;  /* 0x3000001bff1b7230 */ /* 0x000fc40000004100 */
[----:B------:R-:W-:Y:S01]  /*116f0*/  FMUL.FTZ R6, R31, R34 ;  /* 0x000000221f067220 */ /* 0x000fe20000410000 */
[C---:B------:R-:W-:Y:S01]  /*11700*/  FFMA.FTZ R38, R7.reuse, R85, -R38 ;  /* 0x0000005507267223 */ /* 0x040fe20000010826 */
[----:B------:R-:W-:Y:S01]  /*11710*/  FFMA.FTZ R40, R7, R83, R40 ;  /* 0x0000005307287223 */ /* 0x000fe20000010028 */
[-C--:B------:R-:W-:Y:S01]  /*11720*/  FMUL.FTZ R46, R31, R4.reuse ;  /* 0x000000041f2e7220 */ /* 0x080fe20000410000 */
[----:B------:R-:W-:Y:S02]  /*11730*/  HADD2.F32 R25, -RZ, R47.H0_H0 ;  /* 0x2000002fff197230 */ /* 0x000fe40000004100 */
[C---:B------:R-:W-:Y:S01]  /*11740*/  FFMA.FTZ R43, R27.reuse, R4, -R6 ;  /* 0x000000041b2b7223 */ /* 0x040fe20000010806 */
[----:B------:R-:W-:Y:S02]  /*11750*/  HADD2.F32 R29, -RZ, R45.H0_H0 ;  /* 0x2000002dff1d7230 */ /* 0x000fe40000004100 */
[----:B------:R-:W-:Y:S01]  /*11760*/  FFMA.FTZ R45, R27, R34, R46 ;  /* 0x000000221b2d7223 */ /* 0x000fe2000001002e */
[----:B------:R-:W-:-:S02]  /*11770*/  HADD2.F32 R5, -RZ, R60.H0_H0 ;  /* 0x2000003cff057230 */ /* 0x000fc40000004100 */
[----:B------:R-:W-:Y:S01]  /*11780*/  FMUL.FTZ R27, R28, R25 ;  /* 0x000000191c1b7220 */ /* 0x000fe20000410000 */
[----:B------:R-:W-:Y:S02]  /*11790*/  HADD2.F32 R7, -RZ, R48.H0_H0 ;  /* 0x20000030ff077230 */ /* 0x000fe40000004100 */
[----:B------:R-:W-:Y:S01]  /*117a0*/  FMUL.FTZ R41, R30, R29 ;  /* 0x0000001d1e297220 */ /* 0x000fe20000410000 */
[----:B------:R-:W-:Y:S02]  /*117b0*/  HADD2.F32 R24, -RZ, R24.H1_H1 ;  /* 0x30000018ff187230 */ /* 0x000fe40000004100 */
[----:B------:R-:W-:Y:S01]  /*117c0*/  FMUL.FTZ R28, R28, R5 ;  /* 0x000000051c1c7220 */ /* 0x000fe20000410000 */
[----:B------:R-:W-:Y:S02]  /*117d0*/  HADD2.F32 R26, -RZ, R26.H1_H1 ;  /* 0x3000001aff1a7230 */ /* 0x000fe40000004100 */
        /* <DEDUP_REMOVED lines=15> */
.L_x_1632:
[----:B------:R-:W-:Y:S05]  /*118d0*/  BSYNC B1 ;  /* 0x0000000000017941 */ /* 0x000fea0003800000 */
.L_x_1631:
[----:B------:R-:W-:Y:S04]  /*118e0*/  BSSY B1, `(.L_x_1633) ;  /* 0x0000061000017945 */ /* 0x000fe80003800000 */
[----:B------:R-:W-:Y:S05]  /*118f0*/  @P1 BRA `(.L_x_1634) ;  /* 0x00000004007c1947 */ /* 0x000fea0003800000 */
[----:B-1----:R-:W5:Y:S01]  /*11900*/  LDL R47, [R1+0x6c] ;  /* 0x00006c00012f7983 */ /* 0x002f620000100800 */
[----:B0-----:R-:W-:Y:S01]  /*11910*/  LEA.HI R4, R0, R209, RZ, 0x1d ;  /* 0x000000d100047211 */ /* 0x001fe200078fe8ff */
[----:B----4-:R-:W-:Y:S01]  /*11920*/  HADD2.F32 R33, -RZ, R74.H1_H1 ;  /* 0x3000004aff217230 */ /* 0x010fe20000004100 */
[----:B------:R-:W-:Y:S01]  /*11930*/  SHF.R.U32.HI R36, RZ, 0x10, R9 ;  /* 0x00000010ff247819 */ /* 0x000fe20000011609 */
[--C-:B------:R-:W-:Y:S01]  /*11940*/  HADD2.F32 R35, -RZ, R71.reuse.H1_H1 ;  /* 0x30000047ff237230 */ /* 0x100fe20000004100 */
[----:B------:R-:W-:Y:S01]  /*11950*/  SHF.R.S32.HI R5, RZ, 0x1f, R4 ;  /* 0x0000001fff057819 */ /* 0x000fe20000011404 */
[----:B------:R-:W-:Y:S01]  /*11960*/  IMAD.SHL.U32 R6, R4, 0x8, RZ ;  /* 0x0000000804067824 */ /* 0x000fe200078e00ff */
[--C-:B------:R-:W-:Y:S01]  /*11970*/  SHF.R.U64 R46, R52, 0x10, R53.reuse ;  /* 0x00000010342e7819 */ /* 0x100fe20000001235 */
        /* <DEDUP_REMOVED lines=8> */
[----:B------:R-:W-:Y:S02]  /*11a00*/  SHF.R.U64 R43, R8, 0x10, R9 ;  /* 0x00000010082b7819 */ /* 0x000fe40000001209 */
[----:B------:R-:W-:Y:S02]  /*11a10*/  LOP3.LUT R25, R5, 0x7fffe000, RZ, 0xc0, !PT ;  /* 0x7fffe00005197812 */ /* 0x000fe400078ec0ff */
[----:B------:R-:W-:Y:S02]  /*11a20*/  SHF.R.U64 R41, R10, 0x10, R11 ;  /* 0x000000100a297819 */ /* 0x000fe4000000120b */
[----:B------:R-:W-:Y:S02]  /*11a30*/  IADD3 R25, R24, R25, R179 ;  /* 0x0000001918197210 */ /* 0x000fe40007ffe0b3 */
[----:B------:R-:W-:Y:S02]  /*11a40*/  SHF.R.U32.HI R40, RZ, 0x10, R11 ;  /* 0x00000010ff287819 */ /* 0x000fe4000001160b */
[--C-:B------:R-:W-:Y:S01]  /*11a50*/  SHF.R.U64 R45, R54, 0x10, R55.reuse ;  /* 0x00000010362d7819 */ /* 0x100fe20000001237 */
[----:B------:R-:W-:Y:S01]  /*11a60*/  IMAD R28, R25, 0x2, R2 ;  /* 0x00000002191c7824 */ /* 0x000fe200078e0202 */
[----:B------:R-:W-:-:S04]  /*11a70*/  SHF.R.U32.HI R54, RZ, 0x10, R55 ;  /* 0x00000010ff367819 */ /* 0x000fc80000011637 */
        /* <DEDUP_REMOVED lines=8> */
[----:B------:R-:W-:Y:S02]  /*11b00*/  HADD2.F32 R31, -RZ, R26.H0_H0 ;  /* 0x2000001aff1f7230 */ /* 0x000fe40000004100 */
[--C-:B------:R-:W-:Y:S02]  /*11b10*/  HADD2.F32 R32, -RZ, R27.reuse.H0_H0 ;  /* 0x2000001bff207230 */ /* 0x100fe40000004100 */
[----:B------:R-:W-:Y:S01]  /*11b20*/  FMUL.FTZ R30, R30, R29 ;  /* 0x0000001d1e1e7220 */ /* 0x000fe20000410000 */
        /* <DEDUP_REMOVED lines=9> */
[----:B------:R-:W-:Y:S01]  /*11bc0*/  FMUL.FTZ R8, R25, R34 ;  /* 0x0000002219087220 */ /* 0x000fe20000410000 */
[----:B------:R-:W-:Y:S01]  /*11bd0*/  FFMA.FTZ R38, R9, R29, -R38 ;  /* 0x0000001d09267223 */ /* 0x000fe20000010826 */
[----:B------:R-:W-:Y:S02]  /*11be0*/  HADD2.F32 R29, -RZ, R73.H0_H0 ;  /* 0x20000049ff1d7230 */ /* 0x000fe40000004100 */
[-C--:B------:R-:W-:Y:S01]  /*11bf0*/  FMUL.FTZ R25, R25, R74.reuse ;  /* 0x0000004a19197220 */ /* 0x080fe20000410000 */
[----:B------:R-:W-:Y:S01]  /*11c00*/  FFMA.FTZ R74, R5, R74, -R8 ;  /* 0x0000004a054a7223 */ /* 0x000fe20000010808 */
[----:B------:R-:W-:-:S02]  /*11c10*/  HADD2.F32 R8, -RZ, R75.H0_H0 ;  /* 0x2000004bff087230 */ /* 0x000fc40000004100 */
[----:B------:R-:W-:Y:S01]  /*11c20*/  FFMA.FTZ R36, R9, R36, R30 ;  /* 0x0000002409247223 */ /* 0x000fe2000001001e */
[----:B------:R-:W-:Y:S02]  /*11c30*/  HADD2.F32 R10, -RZ, R6.H0_H0 ;  /* 0x20000006ff0a7230 */ /* 0x000fe40000004100 */
[----:B------:R-:W-:Y:S01]  /*11c40*/  FFMA.FTZ R34, R5, R34, R25 ;  /* 0x0000002205227223 */ /* 0x000fe20000010019 */
[----:B------:R-:W-:Y:S02]  /*11c50*/  HADD2.F32 R73, -RZ, R73.H1_H1 ;  /* 0x30000049ff497230 */ /* 0x000fe40000004100 */
[C---:B------:R-:W-:Y:S01]  /*11c60*/  FMUL.FTZ R5, R31.reuse, R29 ;  /* 0x0000001d1f057220 */ /* 0x040fe20000410000 */
[----:B------:R-:W-:Y:S02]  /*11c70*/  HADD2.F32 R75, -RZ, R75.H1_H1 ;  /* 0x3000004bff4b7230 */ /* 0x000fe40000004100 */
[----:B------:R-:W-:Y:S01]  /*11c80*/  FMUL.FTZ R9, R31, R8 ;  /* 0x000000081f097220 */ /* 0x000fe20000410000 */
[----:B------:R-:W-:-:S02]  /*11c90*/  HADD2.F32 R30, -RZ, R40.H0_H0 ;  /* 0x20000028ff1e7230 */ /* 0x000fc40000004100 */
[----:B------:R-:W-:Y:S01]  /*11ca0*/  FFMA.FTZ R31, R10, R8, -R5 ;  /* 0x000000080a1f7223 */ /* 0x000fe20000010805 */
[--C-:B------:R-:W-:Y:S02]  /*11cb0*/  HADD2.F32 R11, -RZ, R7.reuse.H0_H0 ;  /* 0x20000007ff0b7230 */ /* 0x100fe40000004100 */
[C---:B------:R-:W-:Y:S01]  /*11cc0*/  FMUL.FTZ R40, R32.reuse, R73 ;  /* 0x0000004920287220 */ /* 0x040fe20000410000 */
[----:B------:R-:W-:Y:S02]  /*11cd0*/  HADD2.F32 R8, -RZ, R54.H0_H0 ;  /* 0x20000036ff087230 */ /* 0x000fe40000004100 */
[-C--:B------:R-:W-:Y:S01]  /*11ce0*/  FMUL.FTZ R32, R32, R75.reuse ;  /* 0x0000004b20207220 */ /* 0x080fe20000410000 */
[----:B------:R-:W-:Y:S02]  /*11cf0*/  HADD2.F32 R7, -RZ, R7.H1_H1 ;  /* 0x30000007ff077230 */ /* 0x000fe40000004100 */
[----:B------:R-:W-:Y:S01]  /*11d00*/  FFMA.FTZ R40, R11, R75, -R40 ;  /* 0x0000004b0b287223 */ /* 0x000fe20000010828 */
[----:B------:R-:W-:Y:S01]  /*11d10*/  FMUL.FTZ R42, R27, R30 ;  /* 0x0000001e1b2a7220 */ /* 0x000fe20000410000 */
[----:B------:R-:W-:Y:S01]  /*11d20*/  FFMA.FTZ R32, R11, R73, R32 ;  /* 0x000000490b207223 */ /* 0x000fe20000010020 */
[----:B------:R-:W-:Y:S01]  /*11d30*/  FMUL.FTZ R44, R27, R8 ;  /* 0x000000081b2c7220 */ /* 0x000fe20000410000 */
[----:B------:R-:W-:-:S02]  /*11d40*/  HADD2.F32 R11, -RZ, R43.H0_H0 ;  /* 0x2000002bff0b7230 */ /* 0x000fc40000004100 */
[----:B------:R-:W-:Y:S01]  /*11d50*/  FFMA.FTZ R10, R10, R29, R9 ;  /* 0x0000001d0a0a7223 */ /* 0x000fe20000010009 */
[----:B------:R-:W-:Y:S02]  /*11d60*/  HADD2.F32 R5, -RZ, R46.H0_H0 ;  /* 0x2000002eff057230 */ /* 0x000fe40000004100 */
[C---:B------:R-:W-:Y:S01]  /*11d70*/  FFMA.FTZ R35, R7.reuse, R8, -R42 ;  /* 0x0000000807237223 */ /* 0x040fe2000001082a */
[----:B------:R-:W-:Y:S02]  /*11d80*/  HADD2.F32 R25, -RZ, R41.H0_H0 ;  /* 0x20000029ff197230 */ /* 0x000fe40000004100 */
[----:B------:R-:W-:Y:S01]  /*11d90*/  FFMA.FTZ R41, R7, R30, R44 ;  /* 0x0000001e07297223 */ /* 0x000fe2000001002c */
[----:B------:R-:W-:Y:S02]  /*11da0*/  HADD2.F32 R9, -RZ, R45.H0_H0 ;  /* 0x2000002dff097230 */ /* 0x000fe40000004100 */
[----:B------:R-:W-:Y:S01]  /*11db0*/  FMUL.FTZ R7, R24, R11 ;  /* 0x0000000b18077220 */ /* 0x000fe20000410000 */
[----:B------:R-:W-:-:S02]  /*11dc0*/  HADD2.F32 R4, -RZ, R4.H1_H1 ;  /* 0x30000004ff047230 */ /* 0x000fc40000004100 */
[----:B------:R-:W-:Y:S01]  /*11dd0*/  FMUL.FTZ R24, R24, R5 ;  /* 0x0000000518187220 */ /* 0x000fe20000410000 */
[----:B------:R-:W-:Y:S02]  /*11de0*/  HADD2.F32 R6, -RZ, R6.H1_H1 ;  /* 0x30000006ff067230 */ /* 0x000fe40000004100 */
[C---:B------:R-:W-:Y:S01]  /*11df0*/  FMUL.FTZ R33, R26.reuse, R25 ;  /* 0x000000191a217220 */ /* 0x040fe20000410000 */
[----:B------:R-:W-:Y:S01]  /*11e00*/  FMUL.FTZ R26, R26, R9 ;  /* 0x000000091a1a7220 */ /* 0x000fe20000410000 */
[C---:B------:R-:W-:Y:S01]  /*11e10*/  FFMA.FTZ R29, R4.reuse, R11, R24 ;  /* 0x0000000b041d7223 */ /* 0x040fe20000010018 */
[----:B------:R-:W-:Y:S01]  /*11e20*/  FFMA.FTZ R27, R4, R5, -R7 ;  /* 0x00000005041b7223 */ /* 0x000fe20000010807 */
        /* <DEDUP_REMOVED lines=12> */
.L_x_1634:
[----:B------:R-:W-:Y:S05]  /*11ef0*/  BSYNC B1 ;  /* 0x0000000000017941 */ /* 0x000fea0003800000 */
.L_x_1633:
[----:B------:R-:W-:Y:S05]  /*11f00*/  @P2 BRA `(.L_x_1606) ;  /* 0x00000004007c2947 */ /* 0x000fea0003800000 */
[----:B------:R-:W5:Y:S01]  /*11f10*/  LDL R41, [R1+0x64] ;  /* 0x0000640001297983 */ /* 0x000f620000100800 */
[----:B------:R-:W-:Y:S01]  /*11f20*/  LEA.HI R0, R0, R223, RZ, 0x1d ;  /* 0x000000df00007211 */ /* 0x000fe200078fe8ff */
[----:B----4-:R-:W-:Y:S01]  /*11f30*/  HADD2.F32 R29, -RZ, R21.H1_H1 ;  /* 0x30000015ff1d7230 */ /* 0x010fe20000004100 */
[----:B0-----:R-:W-:Y:S01]  /*11f40*/  SHF.R.U32.HI R28, RZ, 0x10, R13 ;  /* 0x00000010ff1c7819 */ /* 0x001fe2000001160d */
[----:B------:R-:W-:Y:S01]  /*11f50*/  HADD2.F32 R31, -RZ, R20.H0_H0 ;  /* 0x20000014ff1f7230 */ /* 0x000fe20000004100 */
[----:B------:R-:W-:Y:S01]  /*11f60*/  SHF.R.S32.HI R5, RZ, 0x1f, R0 ;  /* 0x0000001fff057819 */ /* 0x000fe20000011400 */
[----:B------:R-:W-:Y:S01]  /*11f70*/  IMAD.SHL.U32 R4, R0, 0x8, RZ ;  /* 0x0000000800047824 */ /* 0x000fe200078e00ff */
[----:B------:R-:W-:Y:S01]  /*11f80*/  SHF.R.U64 R40, R56, 0x10, R57 ;  /* 0x0000001038287819 */ /* 0x000fe20000001239 */
[----:B------:R-:W-:Y:S01]  /*11f90*/  HADD2.F32 R28, -RZ, R28.H0_H0 ;  /* 0x2000001cff1c7230 */ /* 0x000fe20000004100 */
[----:B------:R-:W-:Y:S01]  /*11fa0*/  LEA.HI R5, R5, R0, RZ, 0x3 ;  /* 0x0000000005057211 */ /* 0x000fe200078f18ff */
[----:B------:R-:W-:Y:S01]  /*11fb0*/  HADD2.F32 R20, -RZ, R20.H1_H1 ;  /* 0x30000014ff147230 */ /* 0x000fe20000004100 */
[----:B------:R-:W-:-:S02]  /*11fc0*/  LOP3.LUT R0, R173, 0x38, R4, 0xf8, !PT ;  /* 0x00000038ad007812 */ /* 0x000fc400078ef804 */
[----:B------:R-:W-:Y:S01]  /*11fd0*/  SHF.R.U32.HI R56, RZ, 0x10, R57 ;  /* 0x00000010ff387819 */ /* 0x000fe20000011639 */
[----:B------:R-:W-:Y:S01]  /*11fe0*/  IMAD.SHL.U32 R5, R5, 0x400, RZ ;  /* 0x0000040005057824 */ /* 0x000fe200078e00ff */
[----:B------:R-:W-:Y:S02]  /*11ff0*/  LOP3.LUT R0, R0, R61, RZ, 0x3c, !PT ;  /* 0x0000003d00007212 */ /* 0x000fe400078e3cff */
[----:B------:R-:W-:Y:S02]  /*12000*/  SHF.R.U64 R38, R12, 0x10, R13 ;  /* 0x000000100c267819 */ /* 0x000fe4000000120d */
[----:B------:R-:W-:Y:S02]  /*12010*/  LOP3.LUT R9, R5, 0x7fffe000, RZ, 0xc0, !PT ;  /* 0x7fffe00005097812 */ /* 0x000fe400078ec0ff */
[----:B------:R-:W-:Y:S02]  /*12020*/  SHF.R.U64 R39, R58, 0x10, R59 ;  /* 0x000000103a277819 */ /* 0x000fe4000000123b */
[----:B------:R-:W-:-:S02]  /*12030*/  IADD3 R9, R0, R9, R179 ;  /* 0x0000000900097210 */ /* 0x000fc40007ffe0b3 */
[----:B-1----:R-:W-:Y:S02]  /*12040*/  SHF.R.U32.HI R34, RZ, 0x10, R15 ;  /* 0x00000010ff227819 */ /* 0x002fe4000001160f */
[----:B------:R-:W-:Y:S02]  /*12050*/  LEA R0, R9, R2, 0x1 ;  /* 0x0000000209007211 */ /* 0x000fe400078e08ff */
[----:B------:R-:W-:Y:S02]  /*12060*/  SHF.R.U32.HI R58, RZ, 0x10, R59 ;  /* 0x00000010ff3a7819 */ /* 0x000fe4000001163b */
[----:B------:R-:W-:Y:S01]  /*12070*/  SHF.R.U64 R37, R14, 0x10, R15 ;  /* 0x000000100e257819 */ /* 0x000fe2000000120f */
[----:B------:R-:W0:Y:S02]  /*12080*/  LDS.128 R8, [R0+0xc400] ;  /* 0x00c4000000087984 */ /* 0x000e240000000c00 */
[--C-:B0-----:R-:W-:Y:S02]  /*12090*/  HADD2.F32 R24, -RZ, R9.reuse.H0_H0 ;  /* 0x20000009ff187230 */ /* 0x101fe40000004100 */
[----:B------:R-:W-:-:S02]  /*120a0*/  HADD2.F32 R25, -RZ, R9.H1_H1 ;  /* 0x30000009ff197230 */ /* 0x000fc40000004100 */
[----:B------:R-:W-:Y:S02]  /*120b0*/  HADD2.F32 R9, -RZ, R8.H0_H0 ;  /* 0x20000008ff097230 */ /* 0x000fe40000004100 */
[C---:B------:R-:W-:Y:S01]  /*120c0*/  FMUL.FTZ R33, R24.reuse, R31 ;  /* 0x0000001f18217220 */ /* 0x040fe20000410000 */
[----:B------:R-:W-:Y:S01]  /*120d0*/  FMUL.FTZ R35, R24, R29 ;  /* 0x0000001d18237220 */ /* 0x000fe20000410000 */
[----:B------:R-:W-:Y:S02]  /*120e0*/  HADD2.F32 R24, -RZ, R56.H0_H0 ;  /* 0x20000038ff187230 */ /* 0x000fe40000004100 */
[C---:B------:R-:W-:Y:S01]  /*120f0*/  FMUL.FTZ R30, R25.reuse, R28 ;  /* 0x0000001c191e7220 */ /* 0x040fe20000410000 */
[----:B------:R-:W-:Y:S02]  /*12100*/  HADD2.F32 R26, -RZ, R10.H0_H0 ;  /* 0x2000000aff1a7230 */ /* 0x000fe40000004100 */
[--C-:B------:R-:W-:Y:S02]  /*12110*/  HADD2.F32 R27, -RZ, R11.reuse.H0_H0 ;  /* 0x2000000bff1b7230 */ /* 0x100fe40000004100 */
[----:B------:R-:W-:Y:S01]  /*12120*/  FMUL.FTZ R32, R25, R24 ;  /* 0x0000001819207220 */ /* 0x000fe20000410000 */
[----:B------:R-:W-:-:S02]  /*12130*/  HADD2.F32 R11, -RZ, R11.H1_H1 ;  /* 0x3000000bff0b7230 */ /* 0x000fc40000004100 */
[----:B------:R-:W-:Y:S02]  /*12140*/  HADD2.F32 R8, -RZ, R8.H1_H1 ;  /* 0x30000008ff087230 */ /* 0x000fe40000004100 */
[----:B------:R-:W-:Y:S01]  /*12150*/  HADD2.F32 R10, -RZ, R10.H1_H1 ;  /* 0x3000000aff0a7230 */ /* 0x000fe20000004100 */
[----:B-----5:R-:W0:Y:S02]  /*12160*/  LDS.128 R4, [R41] ;  /* 0x0000000029047984 */ /* 0x020e240000000c00 */
[--C-:B0-----:R-:W-:Y:S02]  /*12170*/  HADD2.F32 R12, -RZ, R5.reuse.H0_H0 ;  /* 0x20000005ff0c7230 */ /* 0x101fe40000004100 */
[----:B------:R-:W-:Y:S02]  /*12180*/  HADD2.F32 R13, -RZ, R5.H1_H1 ;  /* 0x30000005ff0d7230 */ /* 0x000fe40000004100 */
[----:B------:R-:W-:Y:S02]  /*12190*/  HADD2.F32 R5, -RZ, R4.H0_H0 ;  /* 0x20000004ff057230 */ /* 0x000fe40000004100 */
[C---:B------:R-:W-:Y:S01]  /*121a0*/  FFMA.FTZ R33, R12.reuse, R29, -R33 ;  /* 0x0000001d0c217223 */ /* 0x040fe20000010821 */
[----:B------:R-:W-:Y:S01]  /*121b0*/  FFMA.FTZ R35, R12, R31, R35 ;  /* 0x0000001f0c237223 */ /* 0x000fe20000010023 */
[----:B------:R-:W-:-:S02]  /*121c0*/  HADD2.F32 R12, -RZ, R21.H0_H0 ;  /* 0x20000015ff0c7230 */ /* 0x000fc40000004100 */
[----:B------:R-:W-:Y:S01]  /*121d0*/  FFMA.FTZ R30, R13, R24, -R30 ;  /* 0x000000180d1e7223 */ /* 0x000fe2000001081e */
[----:B------:R-:W-:Y:S01]  /*121e0*/  FMUL.FTZ R24, R9, R20 ;  /* 0x0000001409187220 */ /* 0x000fe20000410000 */
[----:B------:R-:W-:Y:S02]  /*121f0*/  HADD2.F32 R21, -RZ, R3.H1_H1 ;  /* 0x30000003ff157230 */ /* 0x000fe40000004100 */
[----:B------:R-:W-:Y:S01]  /*12200*/  FFMA.FTZ R32, R13, R28, R32 ;  /* 0x0000001c0d207223 */ /* 0x000fe20000010020 */
[-C--:B------:R-:W-:Y:S01]  /*12210*/  FMUL.FTZ R25, R9, R12.reuse ;  /* 0x0000000c09197220 */ /* 0x080fe20000410000 */
[----:B------:R-:W-:Y:S02]  /*12220*/  HADD2.F32 R9, -RZ, R69.H0_H0 ;  /* 0x20000045ff097230 */ /* 0x000fe40000004100 */
[C---:B------:R-:W-:Y:S01]  /*12230*/  FFMA.FTZ R13, R5.reuse, R12, -R24 ;  /* 0x0000000c050d7223 */ /* 0x040fe20000010818 */
[----:B------:R-:W-:Y:S02]  /*12240*/  HADD2.F32 R24, -RZ, R3.H0_H0 ;  /* 0x20000003ff187230 */ /* 0x000fe40000004100 */
[----:B------:R-:W-:Y:S01]  /*12250*/  FFMA.FTZ R25, R5, R20, R25 ;  /* 0x0000001405197223 */ /* 0x000fe20000010019 */
[C---:B------:R-:W-:Y:S01]  /*12260*/  FMUL.FTZ R5, R26.reuse, R21 ;  /* 0x000000151a057220 */ /* 0x040fe20000410000 */
[----:B------:R-:W-:Y:S01]  /*12270*/  FMUL.FTZ R3, R26, R9 ;  /* 0x000000091a037220 */ /* 0x000fe20000410000 */
[----:B------:R-:W-:-:S02]  /*12280*/  HADD2.F32 R15, -RZ, R7.H0_H0 ;  /* 0x20000007ff0f7230 */ /* 0x000fc40000004100 */
[----:B------:R-:W-:Y:S02]  /*12290*/  HADD2.F32 R12, -RZ, R69.H1_H1 ;  /* 0x30000045ff0c7230 */ /* 0x000fe40000004100 */
[----:B------:R-:W-:Y:S02]  /*122a0*/  HADD2.F32 R26, -RZ, R34.H0_H0 ;  /* 0x20000022ff1a7230 */ /* 0x000fe40000004100 */
[C---:B------:R-:W-:Y:S01]  /*122b0*/  FMUL.FTZ R34, R27.reuse, R24 ;  /* 0x000000181b227220 */ /* 0x040fe20000410000 */
[----:B------:R-:W-:Y:S02]  /*122c0*/  HADD2.F32 R14, -RZ, R6.H0_H0 ;  /* 0x20000006ff0e7230 */ /* 0x000fe40000004100 */
[-C--:B------:R-:W-:Y:S01]  /*122d0*/  FMUL.FTZ R27, R27, R12.reuse ;  /* 0x0000000c1b1b7220 */ /* 0x080fe20000410000 */
[----:B------:R-:W-:Y:S02]  /*122e0*/  HADD2.F32 R20, -RZ, R58.H0_H0 ;  /* 0x2000003aff147230 */ /* 0x000fe40000004100 */
[----:B------:R-:W-:Y:S01]  /*122f0*/  FFMA.FTZ R34, R15, R12, -R34 ;  /* 0x0000000c0f227223 */ /* 0x000fe20000010822 */
[----:B------:R-:W-:-:S02]  /*12300*/  HADD2.F32 R7, -RZ, R7.H1_H1 ;  /* 0x30000007ff077230 */ /* 0x000fc40000004100 */
[C---:B------:R-:W-:Y:S01]  /*12310*/  FFMA.FTZ R28, R14.reuse, R9, -R5 ;  /* 0x000000090e1c7223 */ /* 0x040fe20000010805 */
[C---:B------:R-:W-:Y:S01]  /*12320*/  FMUL.FTZ R36, R11.reuse, R26 ;  /* 0x0000001a0b247220 */ /* 0x040fe20000410000 */
[----:B------:R-:W-:Y:S01]  /*12330*/  FMUL.FTZ R12, R11, R20 ;  /* 0x000000140b0c7220 */ /* 0x000fe20000410000 */
[----:B------:R-:W-:Y:S01]  /*12340*/  FFMA.FTZ R14, R14, R21, R3 ;  /* 0x000000150e0e7223 */ /* 0x000fe20000010003 */
[----:B------:R-:W-:Y:S02]  /*12350*/  HADD2.F32 R9, -RZ, R38.H0_H0 ;  /* 0x20000026ff097230 */ /* 0x000fe40000004100 */
[----:B------:R-:W-:Y:S01]  /*12360*/  FFMA.FTZ R27, R15, R24, R27 ;  /* 0x000000180f1b7223 */ /* 0x000fe2000001001b */
[----:B------:R-:W-:Y:S02]  /*12370*/  HADD2.F32 R11, -RZ, R37.H0_H0 ;  /* 0x20000025ff0b7230 */ /* 0x000fe40000004100 */
[----:B------:R-:W-:Y:S01]  /*12380*/  FFMA.FTZ R21, R7, R20, -R36 ;  /* 0x0000001407157223 */ /* 0x000fe20000010824 */
[----:B------:R-:W-:-:S02]  /*12390*/  HADD2.F32 R3, -RZ, R40.H0_H0 ;  /* 0x20000028ff037230 */ /* 0x000fc40000004100 */
[----:B------:R-:W-:Y:S01]  /*123a0*/  FFMA.FTZ R26, R7, R26, R12 ;  /* 0x0000001a071a7223 */ /* 0x000fe2000001000c */
[----:B------:R-:W-:Y:S02]  /*123b0*/  HADD2.F32 R5, -RZ, R39.H0_H0 ;  /* 0x20000027ff057230 */ /* 0x000fe40000004100 */
        /* <DEDUP_REMOVED lines=20> */
.L_x_1606:
[----:B------:R-:W-:Y:S05]  /*12500*/  BSYNC B0 ;  /* 0x0000000000007941 */ /* 0x000fea0003800000 */
.L_x_1584:
        /* <DEDUP_REMOVED lines=8> */
.L_x_1582:
[----:B01-3--:R-:W3:Y:S02]  /*12590*/  LDL R0, [R1+0x38] ;  /* 0x0000380001007983 */ /* 0x00bee40000100800 */
[----:B---3--:R-:W-:-:S13]  /*125a0*/  R2UR UR4, R0 ;  /* 0x00000000000472ca */ /* 0x008fda00000e0000 */
[----:B------:R-:W-:-:S05]  /*125b0*/  IMAD.U32 R0, RZ, RZ, UR4 ;  /* 0x00000004ff007e24 */ /* 0x000fca000f8e00ff */
[----:B------:R-:W-:-:S13]  /*125c0*/  ISETP.NE.AND P0, PT, R0, 0x3, PT ;  /* 0x000000030000780c */ /* 0x000fda0003f05270 */
[----:B------:R-:W-:Y:S05]  /*125d0*/  @!P0 BRA `(.L_x_1635) ;  /* 0x0000000000048947 */ /* 0x000fea0003800000 */
[----:B------:R-:W-:Y:S01]  /*125e0*/  BPT.TRAP 0x1 ;  /* 0x000000040000795c */ /* 0x000fe20000300000 */
.L_x_1635:
[----:B------:R-:W-:Y:S01]  /*125f0*/  IMAD R9, R22, 0x8, R2 ;  /* 0x0000000816097824 */ /* 0x000fe200078e0202 */
[----:B------:R-:W-:-:S04]  /*12600*/  SHF.L.U32 R0, R23, 0x1f, RZ ;  /* 0x0000001f17007819 */ /* 0x000fc800000006ff */
[----:B------:R0:W1:Y:S01]  /*12610*/  SYNCS.PHASECHK.TRANS64.TRYWAIT P2, [R9+URZ+0x2a830], R0 ;  /* 0x02a83000090075a7 */ /* 0x000062000804017f */
[----:B------:R-:W-:Y:S05]  /*12620*/  @!P0 BRA `(.L_x_1636) ;  /* 0x0000000000048947 */ /* 0x000fea0003800000 */
[----:B------:R-:W-:Y:S01]  /*12630*/  BPT.TRAP 0x1 ;  /* 0x000000040000795c */ /* 0x000fe20000300000 */
.L_x_1636:
[----:B--2-4-:R-:W2:Y:S02]  /*12640*/  S2R R3, SR_TID.X ;  /* 0x0000000000037919 */ /* 0x014ea40000002100 */
[----:B--2---:R-:W-:-:S04]  /*12650*/  LOP3.LUT R3, R3, 0x7f, RZ, 0xc0, !PT ;  /* 0x0000007f03037812 */ /* 0x004fc800078ec0ff */
[----:B------:R-:W-:Y:S01]  /*12660*/  ISETP.NE.AND P1, PT, R3, RZ, PT ;  /* 0x000000ff0300720c */ /* 0x000fe20003f25270 */
[----:B-1----:R-:W-:-:S12]  /*12670*/  @P2 BRA `(.L_x_1637) ;  /* 0x0000000000082947 */ /* 0x002fd80003800000 */
[----:B------:R-:W1:Y:S02]  /*12680*/  SYNCS.PHASECHK.TRANS64.TRYWAIT P2, [R9+URZ+0x2a830], R0 ;  /* 0x02a83000090075a7 */ /* 0x000e64000804017f */
[----:B-1----:R-:W-:Y:S05]  /*12690*/  @!P2 BRA `(.L_x_1638) ;  /* 0x00000188002ca947 */ /* 0x002fea0003800000 */
.L_x_1637:
[----:B------:R-:W-:Y:S05]  /*126a0*/  WARPSYNC.ALL ;  /* 0x0000000000007948 */ /* 0x000fea0003800000 */
[----:B01----:R-:W-:Y:S01]  /*126b0*/  VIADD R0, R2, 0x18400 ;  /* 0x0001840002007836 */ /* 0x003fe20000000000 */
[----:B------:R-:W-:Y:S01]  /*126c0*/  R2UR UR52, R68 ;  /* 0x00000000443472ca */ /* 0x000fe200000e0000 */
[----:B------:R-:W-:Y:S01]  /*126d0*/  IMAD.MOV.U32 R5, RZ, RZ, 0x40000040 ;  /* 0x40000040ff057424 */ /* 0x000fe200078e00ff */
[----:B------:R-:W-:Y:S01]  /*126e0*/  WARPGROUP.ARRIVE ;  /* 0x00000000000079c5 */ /* 0x000fe20000000000 */
[----:B------:R-:W-:Y:S01]  /*126f0*/  UMOV UR53, 0x40000040 ;  /* 0x4000004000357882 */ /* 0x000fe20000000000 */
[----:B------:R-:W-:Y:S01]  /*12700*/  SHF.R.U32.HI R0, RZ, 0x4, R0 ;  /* 0x00000004ff007819 */ /* 0x000fe20000011600 */
[----:B------:R-:W-:Y:S01]  /*12710*/  IMAD.MOV.U32 R7, RZ, RZ, 0x40000040 ;  /* 0x40000040ff077424 */ /* 0x000fe200078e00ff */
[----:B------:R-:W-:Y:S01]  /*12720*/  R2UR UR55, R5 ;  /* 0x00000000053772ca */ /* 0x000fe200000e0000 */
[----:B------:R-:W-:Y:S01]  /*12730*/  UMOV UR49, 0x40000040 ;  /* 0x4000004000317882 */ /* 0x000fe20000000000 */
[----:B------:R-:W-:Y:S01]  /*12740*/  LOP3.LUT R0, R0, 0x3fff, RZ, 0xc0, !PT ;  /* 0x00003fff00007812 */ /* 0x000fe200078ec0ff */
[----:B------:R-:W-:Y:S01]  /*12750*/  UMOV UR9, 0x40000040 ;  /* 0x4000004000097882 */ /* 0x000fe20000000000 */
[----:B------:R-:W-:Y:S01]  /*12760*/  R2UR UR51, R7 ;  /* 0x00000000073372ca */ /* 0x000fe200000e0000 */
[----:B------:R-:W-:Y:S01]  /*12770*/  IMAD.MOV.U32 R7, RZ, RZ, 0x40000040 ;  /* 0x40000040ff077424 */ /* 0x000fe200078e00ff */
[----:B------:R-:W-:Y:S01]  /*12780*/  LOP3.LUT R8, R0, 0x10000, RZ, 0xfc, !PT ;  /* 0x0001000000087812 */ /* 0x000fe200078efcff */
[----:B------:R-:W-:Y:S01]  /*12790*/  ULOP3.LUT UR52, UR52, 0x10000, URZ, 0xfc, !UPT ;  /* 0x0001000034347892 */ /* 0x000fe2000f8efc3f */
[----:B------:R-:W-:Y:S01]  /*127a0*/  IMAD.U32 R11, RZ, RZ, UR9 ;  /* 0x00000009ff0b7e24 */ /* 0x000fe2000f8e00ff */
[----:B------:R-:W-:Y:S01]  /*127b0*/  UMOV UR57, 0x40000040 ;  /* 0x4000004000397882 */ /* 0x000fe20000000000 */
[----:B------:R-:W-:Y:S01]  /*127c0*/  R2UR UR11, R7 ;  /* 0x00000000070b72ca */ /* 0x000fe200000e0000 */
[----:B------:R-:W-:Y:S01]  /*127d0*/  IMAD R4, R22, 0x900, R8 ;  /* 0x0000090016047824 */ /* 0x000fe200078e0208 */
[----:B------:R-:W-:Y:S01]  /*127e0*/  UIADD3 UR48, UR52, 0x2, URZ ;  /* 0x0000000234307890 */ /* 0x000fe2000fffe03f */
[----:B------:R-:W-:Y:S01]  /*127f0*/  IMAD.MOV.U32 R7, RZ, RZ, 0x40000040 ;  /* 0x40000040ff077424 */ /* 0x000fe200078e00ff */
[----:B------:R-:W-:Y:S01]  /*12800*/  UIADD3 UR4, UR52, 0x4, URZ ;  /* 0x0000000434047890 */ /* 0x000fe2000fffe03f */
[C---:B------:R-:W-:Y:S01]  /*12810*/  VIADD R6, R4.reuse, 0x2 ;  /* 0x0000000204067836 */ /* 0x040fe20000000000 */
[----:B------:R-:W-:Y:S01]  /*12820*/  R2UR UR54, R4 ;  /* 0x00000000043672ca */ /* 0x000fe200000e0000 */
[----:B------:R-:W-:Y:S01]  /*12830*/  UIADD3 UR56, UR52, 0x802, URZ ;  /* 0x0000080234387890 */ /* 0x000fe2000fffe03f */
[----:B------:R-:W-:Y:S01]  /*12840*/  IMAD.MOV.U32 R5, RZ, RZ, 0x40000040 ;  /* 0x40000040ff057424 */ /* 0x000fe200078e00ff */
[----:B------:R-:W-:Y:S01]  /*12850*/  UIADD3 UR40, UR52, 0x804, URZ ;  /* 0x0000080434287890 */ /* 0x000fe2000fffe03f */
[----:B------:R-:W-:Y:S01]  /*12860*/  R2UR UR50, R6 ;  /* 0x00000000063272ca */ /* 0x000fe200000e0000 */
[----:B------:R-:W-:Y:S01]  /*12870*/  VIADD R6, R4, 0x4 ;  /* 0x0000000404067836 */ /* 0x000fe20000000000 */
[----:B------:R-:W-:Y:S01]  /*12880*/  UMOV UR8, UR4 ;  /* 0x0000000400087c82 */ /* 0x000fe20008000000 */
[----:B------:R-:W-:Y:S01]  /*12890*/  UIADD3 UR4, UR52, 0x6, URZ ;  /* 0x0000000634047890 */ /* 0x000fe2000fffe03f */
[----:B------:R-:W-:Y:S01]  /*128a0*/  IMAD.U32 R10, RZ, RZ, UR8 ;  /* 0x00000008ff0a7e24 */ /* 0x000fe2000f8e00ff */
[----:B------:R-:W-:Y:S01]  /*128b0*/  UMOV UR41, 0x40000040 ;  /* 0x4000004000297882 */ /* 0x000fe20000000000 */
[----:B------:R-:W-:Y:S01]  /*128c0*/  R2UR UR10, R6 ;  /* 0x00000000060a72ca */ /* 0x000fe200000e0000 */
[----:B------:R-:W-:Y:S01]  /*128d0*/  UIADD3 UR36, UR52, 0x806, URZ ;  /* 0x0000080634247890 */ /* 0x000fe2000fffe03f */
[----:B------:R-:W-:Y:S01]  /*128e0*/  IADD3 R6, R4, 0x6, RZ ;  /* 0x0000000604067810 */ /* 0x000fe20007ffe0ff */
[----:B------:R-:W-:Y:S01]  /*128f0*/  HGMMA.64x96x16.F32 R24, gdesc[UR52], RZ, !UPT, gsb0 ;  /* 0x01600000341879f0 */ /* 0x000fe2000c0008ff */
[----:B------:R0:W-:Y:S01]  /*12900*/  STL.64 [R1+0x30], R10 ;  /* 0x0000300a01007387 */ /* 0x0001e20000100a00 */
[----:B------:R-:W-:Y:S01]  /*12910*/  R2UR UR39, R5 ;  /* 0x00000000052772ca */ /* 0x000fe200000e0000 */
[----:B------:R-:W-:Y:S01]  /*12920*/  UMOV UR37, 0x40000040 ;  /* 0x4000004000257882 */ /* 0x000fe20000000000 */
[----:B------:R-:W1:Y:S01]  /*12930*/  LDC R210, c[0x0][0x448] ;  /* 0x00011200ffd27b82 */ /* 0x000e620000000800 */
[----:B------:R-:W-:Y:S01]  /*12940*/  IMAD.IADD R0, R181, 0x1, R178 ;  /* 0x00000001b5007824 */ /* 0x000fe200078e02b2 */
[----:B------:R-:W-:-:S02]  /*12950*/  MOV R5, 0xffffffa0 ;  /* 0xffffffa000057802 */ /* 0x000fc40000000f00 */
[----:B------:R-:W-:-:S03]  /*12960*/  LOP3.LUT R17, R17, 0xffdfffff, RZ, 0xc0, !PT ;  /* 0xffdfffff11117812 */ /* 0x000fc600078ec0ff */
[----:B------:R-:W-:Y:S01]  /*12970*/  IMAD R5, R72, R5, 0x61 ;  /* 0x0000006148057424 */ /* 0x000fe200078e0205 */
[----:B------:R-:W2:Y:S03]  /*12980*/  LDC.64 R12, c[0x0][0x9e0] ;  /* 0x00027800ff0c7b82 */ /* 0x000ea60000000a00 */
[----:B------:R-:W-:-:S04]  /*12990*/  VIADD R73, R5, 0xffffffff ;  /* 0xffffffff05497836 */ /* 0x000fc80000000000 */
[----:B------:R-:W-:Y:S01]  /*129a0*/  IMAD.IADD R75, R73, 0x1, -R174 ;  /* 0x00000001494b7824 */ /* 0x000fe200078e0aae */
[----:B-1----:R-:W-:-:S13]  /*129b0*/  ISETP.NE.AND P2, PT, R210, 0x1, PT ;  /* 0x00000001d200780c */ /* 0x002fda0003f45270 */
[----:B------:R-:W1:Y:S01]  /*129c0*/  @P2 LDC R3, c[0x0][0x44c] ;  /* 0x00011300ff032b82 */ /* 0x000e620000000800 */
[----:B------:R-:W-:-:S04]  /*129d0*/  @P2 LOP3.LUT R17, R17, 0x200000, RZ, 0xfc, !PT ;  /* 0x0020000011112812 */ /* 0x000fc800078efcff */
[----:B------:R-:W-:Y:S01]  /*129e0*/  LOP3.LUT R17, R17, 0xffefffff, RZ, 0xc0, !PT ;  /* 0xffefffff11117812 */ /* 0x000fe200078ec0ff */
[----:B-1----:R-:W-:Y:S01]  /*129f0*/  @P2 IMAD.HI.U32 R3, R0, R3, RZ ;  /* 0x0000000300032227 */ /* 0x002fe200078e00ff */
[----:B------:R-:W-:Y:S02]  /*12a00*/  WARPGROUP.DEPBAR.LE gsb0, 0x0 ;  /* 0x00008000000079c5 */ /* 0x000fe40000010000 */
[----:B------:R-:W-:-:S06]  /*12a10*/  WARPGROUP.ARRIVE ;  /* 0x00000000000079c5 */ /* 0x000fcc0000000000 */
[----:B------:R-:W-:Y:S03]  /*12a20*/  HGMMA.64x96x16.F32 R24, gdesc[UR48], R24, gsb0 ;  /* 0x01600000301879f0 */ /* 0x000fe60008000818 */
[----:B------:R-:W-:Y:S02]  /*12a30*/  WARPGROUP.DEPBAR.LE gsb0, 0x0 ;  /* 0x00008000000079c5 */ /* 0x000fe40000010000 */
[----:B------:R-:W-:-:S06]  /*12a40*/  WARPGROUP.ARRIVE ;  /* 0x00000000000079c5 */ /* 0x000fcc0000000000 */
[----:B------:R-:W-:Y:S01]  /*12a50*/  HGMMA.64x96x16.F32 R24, gdesc[UR8], R24, gsb0 ;  /* 0x01600000081879f0 */ /* 0x000fe20008000818 */
[----:B------:R-:W-:Y:S01]  /*12a60*/  R2UR UR10, R6 ;  /* 0x00000000060a72ca */ /* 0x000fe200000e0000 */
[----:B------:R-:W-:Y:S01]  /*12a70*/  UMOV UR8, UR4 ;  /* 0x0000000400087c82 */ /* 0x000fe20008000000 */
[----:B------:R-:W-:Y:S01]  /*12a80*/  R2UR UR11, R7 ;  /* 0x00000000070b72ca */ /* 0x000fe200000e0000 */
[----:B------:R-:W-:Y:S01]  /*12a90*/  UMOV UR9, 0x40000040 ;  /* 0x4000004000097882 */ /* 0x000fe20000000000 */
[----:B------:R-:W-:Y:S01]  /*12aa0*/  VIADD R6, R4, 0x300 ;  /* 0x0000030004067836 */ /* 0x000fe20000000000 */
[----:B------:R-:W-:Y:S01]  /*12ab0*/  UIADD3 UR4, UR52, 0x400, URZ ;  /* 0x0000040034047890 */ /* 0x000fe2000fffe03f */
[----:B------:R-:W-:Y:S02]  /*12ac0*/  IMAD.MOV.U32 R7, RZ, RZ, 0x40000040 ;  /* 0x40000040ff077424 */ /* 0x000fe400078e00ff */
[----:B0-----:R-:W-:Y:S02]  /*12ad0*/  IMAD.U32 R10, RZ, RZ, UR8 ;  /* 0x00000008ff0a7e24 */ /* 0x001fe4000f8e00ff */
[----:B------:R-:W-:-:S05]  /*12ae0*/  IMAD.U32 R11, RZ, RZ, UR9 ;  /* 0x00000009ff0b7e24 */ /* 0x000fca000f8e00ff */
[----:B------:R0:W-:Y:S01]  /*12af0*/  STL.64 [R1+0x28], R10 ;  /* 0x0000280a01007387 */ /* 0x0001e20000100a00 */
        /* <DEDUP_REMOVED lines=22> */
[----:B------:R-:W-:Y:S01]  /*12c60*/  IMAD.MOV.U32 R7, RZ, RZ, 0x40000040 ;  /* 0x40000040ff077424 */ /* 0x000fe200078e00ff */
[----:B0-----:R-:W-:Y:S01]  /*12c70*/  MOV R11, UR9 ;  /* 0x00000009000b7c02 */ /* 0x001fe20008000f00 */
        /* <DEDUP_REMOVED lines=36> */
[----:B------:R-:W-:Y:S01]  /*12ec0*/  ULDC UR4, c[0x0][0x9dc] ;  /* 0x0002770000047ab9 */ /* 0x000fe20000000800 */
[----:B------:R-:W-:Y:S01]  /*12ed0*/  IMAD.MOV.U32 R7, RZ, RZ, 0x40000040 ;  /* 0x40000040ff077424 */ /* 0x000fe200078e00ff */
[----:B0-----:R-:W-:Y:S01]  /*12ee0*/  MOV R10, UR8 ;  /* 0x00000008000a7c02 */ /* 0x001fe20008000f00 */
[----:B------:R-:W-:Y:S01]  /*12ef0*/  IMAD.U32 R11, RZ, RZ, UR9 ;  /* 0x00000009ff0b7e24 */ /* 0x000fe2000f8e00ff */
[----:B------:R-:W-:Y:S01]  /*12f00*/  R2UR UR58, R6 ;  /* 0x00000000063a72ca */ /* 0x000fe200000e0000 */
[C---:B------:R-:W-:Y:S01]  /*12f10*/  VIADD R6, R4.reuse, 0x604 ;  /* 0x0000060404067836 */ /* 0x040fe20000000000 */
[----:B------:R-:W-:Y:S01]  /*12f20*/  R2UR UR59, R7 ;  /* 0x00000000073b72ca */ /* 0x000fe200000e0000 */
[----:B------:R-:W-:Y:S01]  /*12f30*/  IMAD.MOV.U32 R7, RZ, RZ, 0x40000040 ;  /* 0x40000040ff077424 */ /* 0x000fe200078e00ff */
[----:B------:R0:W-:Y:S01]  /*12f40*/  STL.64 [R1], R10 ;  /* 0x0000000a01007387 */ /* 0x0001e20000100a00 */
[----:B------:R-:W-:Y:S01]  /*12f50*/  VIADD R4, R4, 0x606 ;  /* 0x0000060604047836 */ /* 0x000fe20000000000 */
[----:B------:R-:W-:-:S02]  /*12f60*/  R2UR UR42, R6 ;  /* 0x00000000062a72ca */ /* 0x000fc400000e0000 */
[----:B------:R-:W-:Y:S01]  /*12f70*/  R2UR UR43, R7 ;  /* 0x00000000072b72ca */ /* 0x000fe200000e0000 */
[----:B------:R-:W-:Y:S01]  /*12f80*/  IMAD.MOV.U32 R7, RZ, RZ, R0 ;  /* 0x000000ffff077224 */ /* 0x000fe200078e0000 */
[----:B------:R-:W-:Y:S01]  /*12f90*/  R2UR UR38, R4 ;  /* 0x00000000042672ca */ /* 0x000fe200000e0000 */
[----:B------:R-:W-:Y:S01]  /*12fa0*/  @!P1 VIADD R0, R9, 0x2a840 ;  /* 0x0002a84009009836 */ /* 0x000fe20000000000 */
[----:B------:R-:W1:Y:S01]  /*12fb0*/  @P2 LDC R4, c[0x0][0x450] ;  /* 0x00011400ff042b82 */ /* 0x000e620000000800 */
[----:B------:R-:W-:-:S03]  /*12fc0*/  IMAD.U32 R9, RZ, RZ, UR4 ;  /* 0x00000004ff097e24 */ /* 0x000fc6000f8e00ff */
[----:B------:R-:W-:Y:S02]  /*12fd0*/  @!P1 PRMT R0, RZ, 0x654, R0 ;  /* 0x00000654ff009816 */ /* 0x000fe40000000000 */
[----:B-1----:R-:W-:Y:S01]  /*12fe0*/  @P2 SHF.R.U32.HI R7, RZ, R4, R3 ;  /* 0x00000004ff072219 */ /* 0x002fe20000011603 */
[----:B------:R-:W-:Y:S01]  /*12ff0*/  IMAD R3, R72, -0x60, R164 ;  /* 0xffffffa048037824 */ /* 0x000fe200078e02a4 */
[----:B--2---:R-:W-:Y:S02]  /*13000*/  ISETP.GE.AND P2, PT, R13, 0x1, PT ;  /* 0x000000010d00780c */ /* 0x004fe40003f46270 */
[----:B------:R-:W-:Y:S01]  /*13010*/  LOP3.LUT R4, RZ, R9, RZ, 0x33, !PT ;  /* 0x00000009ff047212 */ /* 0x000fe200078e33ff */
[----:B------:R-:W1:Y:S01]  /*13020*/  SHFL.IDX PT, R6, R7, RZ, 0x1c1f ;  /* 0x001c1fff07067589 */ /* 0x000e6200000e0000 */
[----:B------:R-:W-:-:S09]  /*13030*/  IADD3 R106, -R174, 0x60, R3 ;  /* 0x00000060ae6a7810 */ /* 0x000fd20007ffe103 */
[----:B------:R-:W-:Y:S01]  /*13040*/  @P2 LOP3.LUT R17, R17, 0x100000, RZ, 0xfc, !PT ;  /* 0x0010000011112812 */ /* 0x000fe200078efcff */
        /* <DEDUP_REMOVED lines=14> */
[----:B--2---:R-:W-:-:S05]  /*13130*/  IADD3 R0, R164, R5, -R174 ;  /* 0x00000005a4007210 */ /* 0x004fca0007ffe8ae */
[----:B0-----:R-:W-:-:S04]  /*13140*/  IMAD.IADD R11, R0, 0x1, -R163 ;  /* 0x00000001000b7824 */ /* 0x001fc800078e0aa3 */
[C---:B------:R-:W-:Y:S02]  /*13150*/  IMAD.IADD R15, R11.reuse, 0x1, R12 ;  /* 0x000000010b0f7824 */ /* 0x040fe400078e020c */
[----:B------:R-:W-:-:S03]  /*13160*/  IMAD.IADD R21, R11, 0x1, R4 ;  /* 0x000000010b157824 */ /* 0x000fc600078e0204 */
[----:B-1----:R-:W-:Y:S01]  /*13170*/  VIADDMNMX R0, R6, R15, R106, PT ;  /* 0x0000000f06007246 */ /* 0x002fe2000380016a */
[----:B------:R-:W-:Y:S01]  /*13180*/  IMAD.IADD R3, R21, 0x1, R6 ;  /* 0x0000000115037824 */ /* 0x000fe200078e0206 */
[----:B------:R-:W-:Y:S06]  /*13190*/  @!P2 BRA `(.L_x_1639) ;  /* 0x00000000004ca947 */ /* 0x000fec0003800000 */
[----:B------:R-:W-:Y:S01]  /*131a0*/  IADD3 R6, -R163, R164, R6 ;  /* 0x000000a4a3067210 */ /* 0x000fe20007ffe106 */
        /* <DEDUP_REMOVED lines=10> */
.L_x_1641:
[----:B------:R-:W-:-:S13]  /*13250*/  ISETP.NE.AND P2, PT, R13, 0x1, PT ;  /* 0x000000010d00780c */ /* 0x000fda0003f45270 */
[----:B------:R-:W0:Y:S02]  /*13260*/  @P2 LDC.64 R4, c[0x0][0x9e8] ;  /* 0x00027a00ff042b82 */ /* 0x000e240000000a00 */
[----:B0-----:R-:W-:-:S05]  /*13270*/  @P2 IMAD.HI.U32 R4, R6, R4, RZ ;  /* 0x0000000406042227 */ /* 0x001fca00078e00ff */
[----:B------:R-:W-:-:S07]  /*13280*/  @P2 SHF.R.U32.HI R6, RZ, R5, R4 ;  /* 0x00000005ff062219 */ /* 0x000fce0000011604 */
.L_x_1642:
[----:B------:R-:W-:Y:S05]  /*13290*/  BSYNC B0 ;  /* 0x0000000000007941 */ /* 0x000fea0003800000 */
.L_x_1640:
[----:B------:R-:W-:-:S05]  /*132a0*/  IMAD R6, R6, R13, R75 ;  /* 0x0000000d06067224 */ /* 0x000fca00078e024b */
[----:B------:R-:W-:Y:S02]  /*132b0*/  VIMNMX R3, R3, R6, !PT ;  /* 0x0000000603037248 */ /* 0x000fe40007fe0100 */
[----:B------:R-:W-:-:S07]  /*132c0*/  VIADDMNMX R0, R6, R13, R0, PT ;  /* 0x0000000d06007246 */ /* 0x000fce0003800100 */
.L_x_1639:
[C---:B------:R-:W-:Y:S02]  /*132d0*/  ISETP.GE.AND P2, PT, R73.reuse, 0x2, PT ;  /* 0x000000024900780c */ /* 0x040fe40003f46270 */
[----:B------:R-:W-:Y:S02]  /*132e0*/  ISETP.GE.AND P6, PT, R73, 0x9, PT ;  /* 0x000000094900780c */ /* 0x000fe40003fc6270 */
        /* <DEDUP_REMOVED lines=115> */
[----:B------:R-:W-:Y:S02]  /*13a20*/  ISETP.GE.AND P5, PT, R13, 0x1, PT ;  /* 0x000000010d00780c */ /* 0x000fe40003fa6270 */
[----:B0-----:R-:W-:Y:S01]  /*13a30*/  VIADDMNMX R106, R0, R15, R106, PT ;  /* 0x0000000f006a7246 */ /* 0x001fe2000380016a */
[----:B------:R-:W-:-:S10]  /*13a40*/  IMAD.IADD R3, R21, 0x1, R0 ;  /* 0x0000000115037824 */ /* 0x000fd400078e0200 */
[----:B------:R-:W-:Y:S05]  /*13a50*/  @!P5 BRA `(.L_x_1643) ;  /* 0x00000000004cd947 */ /* 0x000fea0003800000 */
        /* <DEDUP_REMOVED lines=11> */
.L_x_1645:
[----:B------:R-:W-:-:S13]  /*13b10*/  ISETP.NE.AND P5, PT, R13, 0x1, PT ;  /* 0x000000010d00780c */ /* 0x000fda0003fa5270 */
[----:B------:R-:W0:Y:S02]  /*13b20*/  @P5 LDC.64 R4, c[0x0][0x9e8] ;  /* 0x00027a00ff045b82 */ /* 0x000e240000000a00 */
[----:B0-----:R-:W-:-:S05]  /*13b30*/  @P5 IMAD.HI.U32 R4, R0, R4, RZ ;  /* 0x0000000400045227 */ /* 0x001fca00078e00ff */
[----:B------:R-:W-:-:S07]  /*13b40*/  @P5 SHF.R.U32.HI R0, RZ, R5, R4 ;  /* 0x00000005ff005219 */ /* 0x000fce0000011604 */
.L_x_1646:
[----:B------:R-:W-:Y:S05]  /*13b50*/  BSYNC B0 ;  /* 0x0000000000007941 */ /* 0x000fea0003800000 */
.L_x_1644:
[----:B------:R-:W-:-:S05]  /*13b60*/  IMAD R0, R0, R13, R75 ;  /* 0x0000000d00007224 */ /* 0x000fca00078e024b */
[----:B------:R-:W-:Y:S02]  /*13b70*/  VIMNMX R3, R3, R0, !PT ;  /* 0x0000000003037248 */ /* 0x000fe40007fe0100 */
[----:B------:R-:W-:-:S07]  /*13b80*/  VIADDMNMX R106, R0, R13, R106, PT ;  /* 0x0000000d006a7246 */ /* 0x000fce000380016a */
.L_x_1643:
        /* <DEDUP_REMOVED lines=16> */
[C---:B------:R-:W-:Y:S02]  /*13c90*/  ISETP.GT.AND P2, PT, R3.reuse, 0x10, !P2 ;  /* 0x000000100300780c */ /* 0x040fe40005744270 */
[----:B------:R-:W-:Y:S02]  /*13ca0*/  ISETP.GT.AND P6, PT, R3, 0x8, !P6 ;  /* 0x000000080300780c */ /* 0x000fe400077c4270 */
[----:B------:R-:W-:Y:S02]  /*13cb0*/  ISETP.LT.OR P2, PT, R106, 0x11, P2 ;  /* 0x000000116a00780c */ /* 0x000fe40001741670 */
[----:B------:R-:W-:-:S02]  /*13cc0*/  FMNMX.FTZ R5, R74, R5, !PT ;  /* 0x000000054a057209 */ /* 0x000fc40007810000 */
[----:B------:R-:W-:Y:S02]  /*13cd0*/  FSEL R34, R34, -INF , !P2 ;  /* 0xff80000022227808 */ /* 0x000fe40005000000 */
[----:B------:R-:W-:Y:S02]  /*13ce0*/  ISETP.NE.AND P2, PT, R79, RZ, PT ;  /* 0x000000ff4f00720c */ /* 0x000fe40003f45270 */
[----:B------:R-:W-:Y:S02]  /*13cf0*/  ISETP.LT.OR P6, PT, R106, 0x9, P6 ;  /* 0x000000096a00780c */ /* 0x000fe400037c1670 */
[----:B------:R-:W-:Y:S02]  /*13d00*/  ISETP.GT.AND P2, PT, R3, 0x11, !P2 ;  /* 0x000000110300780c */ /* 0x000fe40005744270 */
[----:B------:R-:W-:Y:S02]  /*13d10*/  FMNMX.FTZ R5, R40, R5, !PT ;  /* 0x0000000528057209 */ /* 0x000fe40007810000 */
[----:B------:R-:W-:-:S02]  /*13d20*/  ISETP.LT.OR P2, PT, R106, 0x12, P2 ;  /* 0x000000126a00780c */ /* 0x000fc40001741670 */
[----:B------:R-:W-:Y:S02]  /*13d30*/  FSEL R30, R30, -INF , !P6 ;  /* 0xff8000001e1e7808 */ /* 0x000fe40007000000 */
[----:B------:R-:W-:Y:S02]  /*13d40*/  FSEL R98, R35, -INF , !P2 ;  /* 0xff80000023627808 */ /* 0x000fe40005000000 */
[----:B------:R-:W-:Y:S02]  /*13d50*/  ISETP.NE.AND P2, PT, R33, RZ, PT ;  /* 0x000000ff2100720c */ /* 0x000fe40003f45270 */
[----:B------:R-:W-:Y:S02]  /*13d60*/  ISETP.NE.AND P6, PT, R81, RZ, PT ;  /* 0x000000ff5100720c */ /* 0x000fe40003fc5270 */
        /* <DEDUP_REMOVED lines=8> */
[----:B------:R-:W-:Y:S02]  /*13df0*/  ISETP.NE.AND P5, PT, R37, RZ, PT ;  /* 0x000000ff2500720c */ /* 0x000fe40003fa5270 */
[----:B------:R-:W-:Y:S02]  /*13e00*/  FSEL R96, R39, -INF , !P2 ;  /* 0xff80000027607808 */ /* 0x000fe40005000000 */
        /* <DEDUP_REMOVED lines=27> */
[----:B------:R-:W-:Y:S01]  /*13fc0*/  IMAD.MOV.U32 R47, RZ, RZ, R178 ;  /* 0x000000ffff2f7224 */ /* 0x000fe200078e00b2 */
[----:B------:R-:W-:Y:S01]  /*13fd0*/  ISETP.NE.AND P2, PT, R45, RZ, PT ;  /* 0x000000ff2d00720c */ /* 0x000fe20003f45270 */
[----:B------:R-:W0:Y:S01]  /*13fe0*/  SHFL.BFLY PT, R0, R5, 0x2, 0x1f ;  /* 0x0c401f0005007f89 */ /* 0x000e2200000e0000 */
[----:B------:R-:W-:-:S02]  /*13ff0*/  ISETP.NE.AND P5, PT, R88, RZ, PT ;  /* 0x000000ff5800720c */ /* 0x000fc40003fa5270 */
[C---:B------:R-:W-:Y:S02]  /*14000*/  ISETP.GT.AND P2, PT, R3.reuse, 0x30, !P2 ;  /* 0x000000300300780c */ /* 0x040fe40005744270 */
[----:B------:R-:W-:Y:S02]  /*14010*/  ISETP.GT.AND P4, PT, R3, RZ, !P4 ;  /* 0x000000ff0300720c */ /* 0x000fe40006784270 */
        /* <DEDUP_REMOVED lines=8> */
[----:B------:R-:W-:Y:S02]  /*140a0*/  ISETP.GT.AND P3, PT, R3, 0x58, !P3 ;  /* 0x000000580300780c */ /* 0x000fe40005f64270 */
[----:B0-----:R-:W-:-:S02]  /*140b0*/  FMNMX.FTZ R11, R5, R0, !PT ;  /* 0x00000000050b7209 */ /* 0x001fc40007810000 */
[----:B------:R-:W-:Y:S02]  /*140c0*/  FSEL R4, R51, -INF , !P2 ;  /* 0xff80000033047808 */ /* 0x000fe40005000000 */
[----:B------:R-:W-:Y:S01]  /*140d0*/  ISETP.NE.AND P2, PT, R49, RZ, PT ;  /* 0x000000ff3100720c */ /* 0x000fe20003f45270 */
[----:B------:R-:W0:Y:S01]  /*140e0*/  SHFL.BFLY PT, R0, R11, 0x1, 0x1f ;  /* 0x0c201f000b007f89 */ /* 0x000e2200000e0000 */
[----:B------:R-:W-:Y:S02]  /*140f0*/  FMNMX.FTZ R5, R26, R102, !PT ;  /* 0x000000661a057209 */ /* 0x000fe40007810000 */
[----:B------:R-:W-:Y:S02]  /*14100*/  ISETP.GT.AND P2, PT, R3, 0x38, !P2 ;  /* 0x000000380300780c */ /* 0x000fe40005744270 */
[----:B------:R-:W-:Y:S02]  /*14110*/  FMNMX.FTZ R5, R30, R5, !PT ;  /* 0x000000051e057209 */ /* 0x000fe40007810000 */
[----:B------:R-:W-:-:S02]  /*14120*/  ISETP.LT.OR P2, PT, R106, 0x39, P2 ;  /* 0x000000396a00780c */ /* 0x000fc40001741670 */
[----:B------:R-:W-:Y:S02]  /*14130*/  FMNMX.FTZ R5, R100, R5, !PT ;  /* 0x0000000564057209 */ /* 0x000fe40007810000 */
[----:B------:R-:W-:Y:S02]  /*14140*/  FSEL R54, R54, -INF , !P2 ;  /* 0xff80000036367808 */ /* 0x000fe40005000000 */
[----:B------:R-:W-:Y:S02]  /*14150*/  ISETP.NE.AND P2, PT, R89, RZ, PT ;  /* 0x000000ff5900720c */ /* 0x000fe40003f45270 */
[----:B------:R-:W-:Y:S02]  /*14160*/  ISETP.LT.OR P3, PT, R106, 0x59, P3 ;  /* 0x000000596a00780c */ /* 0x000fe40001f61670 */
[----:B------:R-:W-:Y:S02]  /*14170*/  ISETP.GT.AND P2, PT, R3, 0x39, !P2 ;  /* 0x000000390300780c */ /* 0x000fe40005744270 */
[----:B------:R-:W-:-:S02]  /*14180*/  FSEL R70, R70, -INF , !P3 ;  /* 0xff80000046467808 */ /* 0x000fc40005800000 */
[----:B------:R-:W-:Y:S02]  /*14190*/  ISETP.LT.OR P2, PT, R106, 0x3a, P2 ;  /* 0x0000003a6a00780c */ /* 0x000fe40001741670 */
[----:B0-----:R-:W-:Y:S02]  /*141a0*/  FMNMX.FTZ R0, R11, R0, !PT ;  /* 0x000000000b007209 */ /* 0x001fe40007810000 */
[----:B------:R-:W-:Y:S02]  /*141b0*/  FSEL R50, R55, -INF , !P2 ;  /* 0xff80000037327808 */ /* 0x000fe40005000000 */
[----:B------:R-:W-:Y:S01]  /*141c0*/  ISETP.NE.AND P2, PT, R53, RZ, PT ;  /* 0x000000ff3500720c */ /* 0x000fe20003f45270 */
[----:B------:R-:W-:Y:S01]  /*141d0*/  FMUL.FTZ R15, R0, R7 ;  /* 0x00000007000f7220 */ /* 0x000fe20000410000 */
        /* <DEDUP_REMOVED lines=17> */
[----:B------:R-:W-:Y:S02]  /*142f0*/  ISETP.NE.AND P6, PT, R25, RZ, PT ;  /* 0x000000ff1900720c */ /* 0x000fe40003fc5270 */
[----:B------:R-:W-:Y:S02]  /*14300*/  FSEL R62, R62, -INF , !P2 ;  /* 0xff8000003e3e7808 */ /* 0x000fe40005000000 */
[----:B------:R-:W-:-:S02]  /*14310*/  FMNMX.FTZ R25, R88, R21, !PT ;  /* 0x0000001558197209 */ /* 0x000fc40007810000 */
[----:B------:R-:W-:Y:S02]  /*14320*/  ISETP.GT.AND P2, PT, R3, 0x49, !P5 ;  /* 0x000000490300780c */ /* 0x000fe40006f44270 */
[----:B------:R-:W-:Y:S02]  /*14330*/  FMNMX.FTZ R25, R4, R25, !PT ;  /* 0x0000001904197209 */ /* 0x000fe40007810000 */
[----:B------:R-:W-:Y:S02]  /*14340*/  ISETP.LT.OR P2, PT, R106, 0x4a, P2 ;  /* 0x0000004a6a00780c */ /* 0x000fe40001741670 */
[----:B------:R-:W-:Y:S02]  /*14350*/  FMNMX.FTZ R25, R54, R25, !PT ;  /* 0x0000001936197209 */ /* 0x000fe40007810000 */
[----:B------:R-:W-:Y:S02]  /*14360*/  FSEL R104, R63, -INF , !P2 ;  /* 0xff8000003f687808 */ /* 0x000fe40005000000 */
[----:B------:R-:W-:-:S02]  /*14370*/  FSETP.NEU.FTZ.AND P2, PT, R0, -INF , PT ;  /* 0xff8000000000780b */ /* 0x000fc40003f5d000 */
[----:B------:R-:W-:Y:S02]  /*14380*/  ISETP.NE.AND P5, PT, R61, RZ, PT ;  /* 0x000000ff3d00720c */ /* 0x000fe40003fa5270 */
[----:B------:R-:W-:Y:S02]  /*14390*/  FMNMX.FTZ R25, R50, R25, !PT ;  /* 0x0000001932197209 */ /* 0x000fe40007810000 */
[----:B------:R-:W-:Y:S02]  /*143a0*/  FSEL R15, R15, RZ, P2 ;  /* 0x000000ff0f0f7208 */ /* 0x000fe40001000000 */
[C---:B------:R-:W-:Y:S02]  /*143b0*/  ISETP.GT.AND P2, PT, R3.reuse, 0x50, !P5 ;  /* 0x000000500300780c */ /* 0x040fe40006f44270 */
[----:B------:R-:W-:Y:S01]  /*143c0*/  FMNMX.FTZ R27, R58, R25, !PT ;  /* 0x000000193a1b7209 */ /* 0x000fe20007810000 */
[-CC-:B------:R-:W-:Y:S01]  /*143d0*/  FFMA.FTZ R148, R40, R7.reuse, -R15.reuse ;  /* 0x0000000728947223 */ /* 0x180fe2000001080f */
[----:B------:R-:W-:Y:S01]  /*143e0*/  ISETP.LT.OR P2, PT, R106, 0x51, P2 ;  /* 0x000000516a00780c */ /* 0x000fe20001741670 */
[--C-:B------:R-:W-:Y:S01]  /*143f0*/  FFMA.FTZ R31, R36, R7, -R15.reuse ;  /* 0x00000007241f7223 */ /* 0x100fe2000001080f */
[----:B------:R-:W-:Y:S01]  /*14400*/  FMNMX.FTZ R27, R90, R27, !PT ;  /* 0x0000001b5a1b7209 */ /* 0x000fe20007810000 */
[-CC-:B------:R-:W-:Y:S01]  /*14410*/  FFMA.FTZ R156, R108, R7.reuse, -R15.reuse ;  /* 0x000000076c9c7223 */ /* 0x180fe2000001080f */
[----:B------:R-:W-:Y:S01]  /*14420*/  FSEL R66, R66, -INF , !P2 ;  /* 0xff80000042427808 */ /* 0x000fe20005000000 */
[-CC-:B------:R-:W-:Y:S01]  /*14430*/  FFMA.FTZ R86, R86, R7.reuse, -R15.reuse ;  /* 0x0000000756567223 */ /* 0x180fe2000001080f */
[----:B------:R-:W-:Y:S01]  /*14440*/  ISETP.GT.AND P2, PT, R3, 0x51, !P6 ;  /* 0x000000510300780c */ /* 0x000fe20007744270 */
[--C-:B------:R-:W-:Y:S01]  /*14450*/  FFMA.FTZ R39, R10, R7, -R15.reuse ;  /* 0x000000070a277223 */ /* 0x100fe2000001080f */
[----:B------:R-:W-:Y:S01]  /*14460*/  FMNMX.FTZ R27, R62, R27, !PT ;  /* 0x0000001b3e1b7209 */ /* 0x000fe20007810000 */
[-CC-:B------:R-:W-:Y:S01]  /*14470*/  FFMA.FTZ R158, R84, R7.reuse, -R15.reuse ;  /* 0x00000007549e7223 */ /* 0x180fe2000001080f */
[----:B------:R-:W-:Y:S01]  /*14480*/  ISETP.NE.AND P5, PT, R29, RZ, PT ;  /* 0x000000ff1d00720c */ /* 0x000fe20003fa5270 */
[--C-:B------:R-:W-:Y:S01]  /*14490*/  FFMA.FTZ R29, R44, R7, -R15.reuse ;  /* 0x000000072c1d7223 */ /* 0x100fe2000001080f */
[----:B------:R-:W-:Y:S01]  /*144a0*/  ISETP.LT.OR P2, PT, R106, 0x52, P2 ;  /* 0x000000526a00780c */ /* 0x000fe20001741670 */
[----:B------:R-:W-:Y:S01]  /*144b0*/  MUFU.EX2 R156, R156 ;  /* 0x0000009c009c7308 */ /* 0x000fe20000000800 */
[----:B------:R-:W-:Y:S01]  /*144c0*/  FMNMX.FTZ R27, R104, R27, !PT ;  /* 0x0000001b681b7209 */ /* 0x000fe20007810000 */
[-CC-:B------:R-:W-:Y:S01]  /*144d0*/  FFMA.FTZ R76, R76, R7.reuse, -R15.reuse ;  /* 0x000000074c4c7223 */ /* 0x180fe2000001080f */
[----:B------:R-:W-:Y:S01]  /*144e0*/  ISETP.GT.AND P4, PT, R3, 0x59, !P5 ;  /* 0x000000590300780c */ /* 0x000fe20006f84270 */
[-CC-:B------:R-:W-:Y:S01]  /*144f0*/  FFMA.FTZ R152, R82, R7.reuse, -R15.reuse ;  /* 0x0000000752987223 */ /* 0x180fe2000001080f */
[----:B------:R-:W-:Y:S01]  /*14500*/  FSEL R40, R67, -INF , !P2 ;  /* 0xff80000043287808 */ /* 0x000fe20005000000 */
[--C-:B------:R-:W-:Y:S01]  /*14510*/  FFMA.FTZ R78, R78, R7, -R15.reuse ;  /* 0x000000074e4e7223 */ /* 0x100fe2000001080f */
[----:B------:R-:W-:Y:S01]  /*14520*/  FMNMX.FTZ R3, R66, R27, !PT ;  /* 0x0000001b42037209 */ /* 0x000fe20007810000 */
[----:B------:R-:W0:Y:S01]  /*14530*/  MUFU.EX2 R5, R86 ;  /* 0x0000005600057308 */ /* 0x000e220000000800 */
[----:B------:R-:W-:Y:S01]  /*14540*/  ISETP.LT.OR P4, PT, R106, 0x5a, P4 ;  /* 0x0000005a6a00780c */ /* 0x000fe20002781670 */
[--C-:B------:R-:W-:Y:S01]  /*14550*/  FFMA.FTZ R154, R80, R7, -R15.reuse ;  /* 0x00000007509a7223 */ /* 0x100fe2000001080f */
[----:B------:R-:W-:Y:S01]  /*14560*/  FMNMX.FTZ R3, R40, R3, !PT ;  /* 0x0000000328037209 */ /* 0x000fe20007810000 */
[-CC-:B------:R-:W-:Y:S01]  /*14570*/  FFMA.FTZ R37, R14, R7.reuse, -R15.reuse ;  /* 0x000000070e257223 */ /* 0x180fe2000001080f */
[----:B------:R-:W-:Y:S01]  /*14580*/  FSEL R36, R71, -INF , !P4 ;  /* 0xff80000047247808 */ /* 0x000fe20006000000 */
[--C-:B------:R-:W-:Y:S01]  /*14590*/  FFMA.FTZ R74, R74, R7, -R15.reuse ;  /* 0x000000074a4a7223 */ /* 0x100fe2000001080f */
[----:B------:R-:W-:Y:S01]  /*145a0*/  FMNMX.FTZ R3, R70, R3, !PT ;  /* 0x0000000346037209 */ /* 0x000fe20007810000 */
[----:B------:R-:W1:Y:S01]  /*145b0*/  MUFU.EX2 R158, R158 ;  /* 0x0000009e009e7308 */ /* 0x000e620000000800 */
[-CC-:B------:R-:W-:Y:S01]  /*145c0*/  FFMA.FTZ R35, R20, R7.reuse, -R15.reuse ;  /* 0x0000000714237223 */ /* 0x180fe2000001080f */
[--C-:B------:R-:W-:Y:S01]  /*145d0*/  FFMA.FTZ R6, R6, R7, -R15.reuse ;  /* 0x0000000706067223 */ /* 0x100fe2000001080f */
[----:B------:R-:W-:Y:S01]  /*145e0*/  FMNMX.FTZ R3, R36, R3, !PT ;  /* 0x0000000324037209 */ /* 0x000fe20007810000 */
[-CC-:B-----5:R-:W-:Y:S01]  /*145f0*/  FFMA.FTZ R144, R48, R7.reuse, -R15.reuse ;  /* 0x0000000730907223 */ /* 0x1a0fe2000001080f */
[-CC-:B------:R-:W-:Y:S01]  /*14600*/  FFMA.FTZ R146, R52, R7.reuse, -R15.reuse ;  /* 0x0000000734927223 */ /* 0x180fe2000001080f */
[-CC-:B------:R-:W-:Y:S01]  /*14610*/  FFMA.FTZ R33, R28, R7.reuse, -R15.reuse ;  /* 0x000000071c217223 */ /* 0x180fe2000001080f */
[-C--:B------:R-:W-:Y:S01]  /*14620*/  FFMA.FTZ R140, R56, R7.reuse, -R15 ;  /* 0x00000007388c7223 */ /* 0x080fe2000001080f */
[----:B------:R-:W2:Y:S01]  /*14630*/  SHFL.BFLY PT, R44, R3, 0x2, 0x1f ;  /* 0x0c401f00032c7f89 */ /* 0x000ea200000e0000 */
[----:B------:R-:W3:Y:S01]  /*14640*/  MUFU.EX2 R11, R76 ;  /* 0x0000004c000b7308 */ /* 0x000ee20000000800 */
[----:B0-----:R-:W-:Y:S01]  /*14650*/  FADD.FTZ R43, R156, R5 ;  /* 0x000000059c2b7221 */ /* 0x001fe20000010000 */
[-CC-:B------:R-:W-:Y:S01]  /*14660*/  FFMA.FTZ R142, R60, R7.reuse, -R15.reuse ;  /* 0x000000073c8e7223 */ /* 0x180fe2000001080f */
[-CC-:B------:R-:W-:Y:S01]  /*14670*/  FFMA.FTZ R136, R64, R7.reuse, -R15.reuse ;  /* 0x0000000740887223 */ /* 0x180fe2000001080f */
[----:B------:R-:W-:Y:S01]  /*14680*/  FFMA.FTZ R138, R68, R7, -R15 ;  /* 0x00000007448a7223 */ /* 0x000fe2000001080f */
[----:B------:R-:W-:-:S02]  /*14690*/  ISETP.NE.AND P5, PT, R210, 0x1, PT ;  /* 0x00000001d200780c */ /* 0x000fc40003fa5270 */
[----:B------:R-:W-:Y:S01]  /*146a0*/  F2FP.F16.F32.PACK_AB R156, R5, R156 ;  /* 0x0000009c059c723e */ /* 0x000fe200000000ff */
[----:B------:R-:W0:Y:S08]  /*146b0*/  MUFU.EX2 R152, R152 ;  /* 0x0000009800987308 */ /* 0x000e300000000800 */
[----:B------:R-:W4:Y:S02]  /*146c0*/  MUFU.EX2 R21, R78 ;  /* 0x0000004e00157308 */ /* 0x000f240000000800 */
[----:B------:R-:W1:Y:S01]  /*146d0*/  @P5 LDC R49, c[0x0][0x44c] ;  /* 0x00011300ff315b82 */ /* 0x000e620000000800 */
[----:B--2---:R-:W-:-:S05]  /*146e0*/  FMNMX.FTZ R44, R3, R44, !PT ;  /* 0x0000002c032c7209 */ /* 0x004fca0007810000 */
[----:B------:R-:W2:Y:S01]  /*146f0*/  MUFU.EX2 R154, R154 ;  /* 0x0000009a009a7308 */ /* 0x000ea20000000800 */
[----:B------:R-:W3:Y:S07]  /*14700*/  SHFL.BFLY PT, R3, R44, 0x1, 0x1f ;  /* 0x0c201f002c037f89 */ /* 0x000eee00000e0000 */
[----:B------:R-:W2:Y:S08]  /*14710*/  MUFU.EX2 R25, R74 ;  /* 0x0000004a00197308 */ /* 0x000eb00000000800 */
[----:B------:R-:W2:Y:S01]  /*14720*/  MUFU.EX2 R148, R148 ;  /* 0x0000009400947308 */ /* 0x000ea20000000800 */
[----:B-1----:R-:W-:-:S07]  /*14730*/  @P5 IMAD.HI.U32 R49, R178, R49, RZ ;  /* 0x00000031b2315227 */ /* 0x002fce00078e00ff */
[----:B------:R1:W-:Y:S01]  /*14740*/  MUFU.EX2 R27, R31 ;  /* 0x0000001f001b7308 */ /* 0x0003e20000000800 */
[----:B---3--:R-:W-:-:S04]  /*14750*/  FMNMX.FTZ R3, R44, R3, !PT ;  /* 0x000000032c037209 */ /* 0x008fc80007810000 */
[C---:B------:R-:W-:Y:S01]  /*14760*/  FSETP.NEU.FTZ.AND P2, PT, R3.reuse, -INF , PT ;  /* 0xff8000000300780b */ /* 0x040fe20003f5d000 */
[-C--:B------:R-:W-:Y:S01]  /*14770*/  FMUL.FTZ R10, R3, R7.reuse ;  /* 0x00000007030a7220 */ /* 0x080fe20000410000 */
[-CC-:B-1----:R-:W-:Y:S01]  /*14780*/  FFMA.FTZ R31, R32, R7.reuse, -R15.reuse ;  /* 0x00000007201f7223 */ /* 0x182fe2000001080f */
[----:B------:R-:W-:Y:S01]  /*14790*/  FFMA.FTZ R15, R24, R7, -R15 ;  /* 0x00000007180f7223 */ /* 0x000fe2000001080f */
[----:B------:R-:W-:Y:S02]  /*147a0*/  MUFU.EX2 R29, R29 ;  /* 0x0000001d001d7308 */ /* 0x000fe40000000800 */
[----:B------:R-:W-:-:S05]  /*147b0*/  FSEL R41, R10, RZ, P2 ;  /* 0x000000ff0a297208 */ /* 0x000fca0001000000 */
[-CC-:B------:R-:W-:Y:S01]  /*147c0*/  FFMA.FTZ R157, R26, R7.reuse, -R41.reuse ;  /* 0x000000071a9d7223 */ /* 0x180fe20000010829 */
[-CC-:B------:R-:W-:Y:S01]  /*147d0*/  FFMA.FTZ R10, R102, R7.reuse, -R41.reuse ;  /* 0x00000007660a7223 */ /* 0x180fe20000010829 */
[-CC-:B------:R-:W-:Y:S01]  /*147e0*/  FFMA.FTZ R159, R30, R7.reuse, -R41.reuse ;  /* 0x000000071e9f7223 */ /* 0x180fe20000010829 */
[-CC-:B------:R-:W-:Y:S01]  /*147f0*/  FFMA.FTZ R14, R100, R7.reuse, -R41.reuse ;  /* 0x00000007640e7223 */ /* 0x180fe20000010829 */
[-C--:B------:R-:W-:Y:S01]  /*14800*/  FFMA.FTZ R153, R34, R7.reuse, -R41 ;  /* 0x0000000722997223 */ /* 0x080fe20000010829 */
[----:B------:R-:W-:Y:S01]  /*14810*/  FADD.FTZ R30, R158, R43 ;  /* 0x0000002b9e1e7221 */ /* 0x000fe20000010000 */
[----:B------:R-:W-:Y:S01]  /*14820*/  MUFU.EX2 R157, R157 ;  /* 0x0000009d009d7308 */ /* 0x000fe20000000800 */
[-CC-:B------:R-:W-:Y:S01]  /*14830*/  FFMA.FTZ R20, R98, R7.reuse, -R41.reuse ;  /* 0x0000000762147223 */ /* 0x180fe20000010829 */
[-CC-:B------:R-:W-:Y:S01]  /*14840*/  FFMA.FTZ R155, R38, R7.reuse, -R41.reuse ;  /* 0x00000007269b7223 */ /* 0x180fe20000010829 */
[----:B------:R-:W-:Y:S01]  /*14850*/  FADD.FTZ R43, R11, R30 ;  /* 0x0000001e0b2b7221 */ /* 0x000fe20000010000 */
[-CC-:B------:R-:W-:Y:S01]  /*14860*/  FFMA.FTZ R24, R96, R7.reuse, -R41.reuse ;  /* 0x0000000760187223 */ /* 0x180fe20000010829 */
[-CC-:B------:R-:W-:Y:S01]  /*14870*/  FFMA.FTZ R149, R42, R7.reuse, -R41.reuse ;  /* 0x000000072a957223 */ /* 0x180fe20000010829 */
[-C--:B------:R-:W-:Y:S01]  /*14880*/  FFMA.FTZ R26, R94, R7.reuse, -R41 ;  /* 0x000000075e1a7223 */ /* 0x080fe20000010829 */
[----:B0-----:R-:W-:Y:S01]  /*14890*/  FADD.FTZ R30, R152, R43 ;  /* 0x0000002b981e7221 */ /* 0x001fe20000010000 */
[----:B------:R-:W0:Y:S01]  /*148a0*/  MUFU.EX2 R10, R10 ;  /* 0x0000000a000a7308 */ /* 0x000e220000000800 */
[-CC-:B------:R-:W-:Y:S01]  /*148b0*/  FFMA.FTZ R151, R46, R7.reuse, -R41.reuse ;  /* 0x000000072e977223 */ /* 0x180fe20000010829 */
[-CC-:B------:R-:W-:Y:S01]  /*148c0*/  FFMA.FTZ R28, R92, R7.reuse, -R41.reuse ;  /* 0x000000075c1c7223 */ /* 0x180fe20000010829 */
[----:B----4-:R-:W-:Y:S01]  /*148d0*/  FADD.FTZ R45, R21, R30 ;  /* 0x0000001e152d7221 */ /* 0x010fe20000010000 */
[-CC-:B------:R-:W-:Y:S01]  /*148e0*/  FFMA.FTZ R145, R88, R7.reuse, -R41.reuse ;  /* 0x0000000758917223 */ /* 0x180fe20000010829 */
[-CC-:B------:R-:W-:Y:S01]  /*148f0*/  FFMA.FTZ R4, R4, R7.reuse, -R41.reuse ;  /* 0x0000000704047223 */ /* 0x180fe20000010829 */
[-C--:B------:R-:W-:Y:S01]  /*14900*/  FFMA.FTZ R147, R54, R7.reuse, -R41 ;  /* 0x0000000736937223 */ /* 0x080fe20000010829 */
[----:B--2---:R-:W-:Y:S01]  /*14910*/  FADD.FTZ R34, R154, R45 ;  /* 0x0000002d9a227221 */ /* 0x004fe20000010000 */
[----:B------:R-:W1:Y:S01]  /*14920*/  MUFU.EX2 R159, R159 ;  /* 0x0000009f009f7308 */ /* 0x000e620000000800 */
[-CC-:B------:R-:W-:Y:S01]  /*14930*/  FFMA.FTZ R30, R50, R7.reuse, -R41.reuse ;  /* 0x00000007321e7223 */ /* 0x180fe20000010829 */
[----:B------:R-:W2:Y:S01]  /*14940*/  @P5 LDC R38, c[0x0][0x450] ;  /* 0x00011400ff265b82 */ /* 0x000ea20000000800 */
[----:B------:R-:W-:Y:S01]  /*14950*/  FADD.FTZ R45, R25, R34 ;  /* 0x00000022192d7221 */ /* 0x000fe20000010000 */
[-CC-:B------:R-:W-:Y:S01]  /*14960*/  FFMA.FTZ R141, R58, R7.reuse, -R41.reuse ;  /* 0x000000073a8d7223 */ /* 0x180fe20000010829 */
[-CC-:B------:R-:W-:Y:S01]  /*14970*/  FFMA.FTZ R90, R90, R7.reuse, -R41.reuse ;  /* 0x000000075a5a7223 */ /* 0x180fe20000010829 */
[-C--:B------:R-:W-:Y:S01]  /*14980*/  FFMA.FTZ R62, R62, R7.reuse, -R41 ;  /* 0x000000073e3e7223 */ /* 0x080fe20000010829 */
[----:B------:R-:W-:Y:S01]  /*14990*/  FADD.FTZ R34, R148, R45 ;  /* 0x0000002d94227221 */ /* 0x000fe20000010000 */
[----:B------:R-:W3:Y:S01]  /*149a0*/  MUFU.EX2 R14, R14 ;  /* 0x0000000e000e7308 */ /* 0x000ee20000000800 */
[----:B0-----:R-:W-:Y:S01]  /*149b0*/  FADD.FTZ R32, R157, R10 ;  /* 0x0000000a9d207221 */ /* 0x001fe20000010000 */
[-CC-:B------:R-:W-:Y:S01]  /*149c0*/  FFMA.FTZ R104, R104, R7.reuse, -R41.reuse ;  /* 0x0000000768687223 */ /* 0x180fe20000010829 */
[----:B------:R-:W-:Y:S01]  /*149d0*/  FADD.FTZ R34, R27, R34 ;  /* 0x000000221b227221 */ /* 0x000fe20000010000 */
[-CC-:B------:R-:W-:Y:S01]  /*149e0*/  FFMA.FTZ R66, R66, R7.reuse, -R41.reuse ;  /* 0x0000000742427223 */ /* 0x180fe20000010829 */
[-CC-:B------:R-:W-:Y:S01]  /*149f0*/  FFMA.FTZ R40, R40, R7.reuse, -R41.reuse ;  /* 0x0000000728287223 */ /* 0x180fe20000010829 */
[-CC-:B------:R-:W-:Y:S01]  /*14a00*/  FFMA.FTZ R70, R70, R7.reuse, -R41.reuse ;  /* 0x0000000746467223 */ /* 0x180fe20000010829 */
[----:B------:R-:W-:Y:S01]  /*14a10*/  FADD.FTZ R45, R29, R34 ;  /* 0x000000221d2d7221 */ /* 0x000fe20000010000 */
[----:B------:R-:W0:Y:S01]  /*14a20*/  MUFU.EX2 R153, R153 ;  /* 0x0000009900997308 */ /* 0x000e220000000800 */
[----:B-1----:R-:W-:Y:S01]  /*14a30*/  FADD.FTZ R43, R159, R32 ;  /* 0x000000209f2b7221 */ /* 0x002fe20000010000 */
[----:B------:R-:W-:Y:S01]  /*14a40*/  FFMA.FTZ R36, R36, R7, -R41 ;  /* 0x0000000724247223 */ /* 0x000fe20000010829 */
[----:B------:R-:W-:-:S02]  /*14a50*/  F2FP.F16.F32.PACK_AB R158, R11, R158 ;  /* 0x0000009e0b9e723e */ /* 0x000fc400000000ff */
[----:B------:R-:W-:Y:S02]  /*14a60*/  F2FP.F16.F32.PACK_AB R157, R10, R157 ;  /* 0x0000009d0a9d723e */ /* 0x000fe400000000ff */
[----:B------:R-:W-:Y:S01]  /*14a70*/  F2FP.F16.F32.PACK_AB R152, R21, R152 ;  /* 0x000000981598723e */ /* 0x000fe200000000ff */
[----:B------:R-:W1:Y:S01]  /*14a80*/  MUFU.EX2 R20, R20 ;  /* 0x0000001400147308 */ /* 0x000e620000000800 */
[----:B---3--:R-:W-:Y:S01]  /*14a90*/  FADD.FTZ R32, R14, R43 ;  /* 0x0000002b0e207221 */ /* 0x008fe20000010000 */
[----:B--2---:R-:W-:Y:S02]  /*14aa0*/  @P5 SHF.R.U32.HI R47, RZ, R38, R49 ;  /* 0x00000026ff2f5219 */ /* 0x004fe40000011631 */
[----:B------:R-:W-:Y:S02]  /*14ab0*/  ISETP.GE.AND P5, PT, R13, 0x1, PT ;  /* 0x000000010d00780c */ /* 0x000fe40003fa6270 */
[----:B------:R-:W-:Y:S02]  /*14ac0*/  F2FP.F16.F32.PACK_AB R154, R25, R154 ;  /* 0x0000009a199a723e */ /* 0x000fe400000000ff */
[----:B------:R-:W2:Y:S01]  /*14ad0*/  MUFU.EX2 R155, R155 ;  /* 0x0000009b009b7308 */ /* 0x000ea20000000800 */
[----:B0-----:R-:W-:Y:S01]  /*14ae0*/  FADD.FTZ R43, R153, R32 ;  /* 0x00000020992b7221 */ /* 0x001fe20000010000 */
[----:B------:R-:W-:-:S02]  /*14af0*/  F2FP.F16.F32.PACK_AB R148, R27, R148 ;  /* 0x000000941b94723e */ /* 0x000fc400000000ff */
[----:B------:R-:W-:-:S04]  /*14b00*/  F2FP.F16.F32.PACK_AB R159, R14, R159 ;  /* 0x0000009f0e9f723e */ /* 0x000fc800000000ff */
[----:B------:R-:W0:Y:S01]  /*14b10*/  MUFU.EX2 R24, R24 ;  /* 0x0000001800187308 */ /* 0x000e220000000800 */
[C---:B-1----:R-:W-:Y:S01]  /*14b20*/  FADD.FTZ R32, R20.reuse, R43 ;  /* 0x0000002b14207221 */ /* 0x042fe20000010000 */
        /* <DEDUP_REMOVED lines=22> */
[----:B------:R-:W-:Y:S02]  /*14c90*/  IADD3 R43, R150, R47, RZ ;  /* 0x0000002f962b7210 */ /* 0x000fe40007ffe0ff */
[----:B------:R-:W-:-:S03]  /*14ca0*/  F2FP.F16.F32.PACK_AB R150, R6, R29 ;  /* 0x0000001d0696723e */ /* 0x000fc600000000ff */
[----:B------:R-:W-:Y:S01]  /*14cb0*/  IMAD.IADD R12, R43, 0x1, R12 ;  /* 0x000000012b0c7824 */ /* 0x000fe200078e020c */
        /* <DEDUP_REMOVED lines=45> */
[----:B------:R-:W-:Y:S01]  /*14f90*/  F2FP.F16.F32.PACK_AB R137, R137, R66 ;  /* 0x000000428989723e */ /* 0x000fe200000000ff */
[----:B------:R-:W-:-:S05]  /*14fa0*/  VIADD R10, R72, 0xfffffffe ;  /* 0xfffffffe480a7836 */ /* 0x000fca0000000000 */
[----:B------:R-:W1:Y:S01]  /*14fb0*/  MUFU.EX2 R139, R36 ;  /* 0x00000024008b7308 */ /* 0x000e620000000800 */
[----:B--2---:R-:W-:-:S07]  /*14fc0*/  FADD.FTZ R4, R70, R5 ;  /* 0x0000000546047221 */ /* 0x004fce0000010000 */
[----:B------:R-:W2:Y:S01]  /*14fd0*/  MUFU.EX2 R15, R15 ;  /* 0x0000000f000f7308 */ /* 0x000ea20000000800 */
[----:B0-----:R-:W-:Y:S01]  /*14fe0*/  FADD.FTZ R32, R138, R11 ;  /* 0x0000000b8a207221 */ /* 0x001fe20000010000 */
[C---:B-1----:R-:W-:Y:S01]  /*14ff0*/  FADD.FTZ R5, R139.reuse, R4 ;  /* 0x000000048b057221 */ /* 0x042fe20000010000 */
[----:B------:R-:W-:Y:S02]  /*15000*/  F2FP.F16.F32.PACK_AB R139, R139, R70 ;  /* 0x000000468b8b723e */ /* 0x000fe400000000ff */
[C---:B--2---:R-:W-:Y:S01]  /*15010*/  FADD.FTZ R6, R15.reuse, R32 ;  /* 0x000000200f067221 */ /* 0x044fe20000010000 */
[----:B------:R-:W-:Y:S01]  /*15020*/  F2FP.F16.F32.PACK_AB R138, R15, R138 ;  /* 0x0000008a0f8a723e */ /* 0x000fe200000000ff */
[----:B------:R-:W-:Y:S06]  /*15030*/  @!P5 BRA `(.L_x_1647) ;  /* 0x000000000048d947 */ /* 0x000fec0003800000 */
[C---:B------:R-:W-:Y:S01]  /*15040*/  ISETP.GT.AND P2, PT, R43.reuse, RZ, PT ;  /* 0x000000ff2b00720c */ /* 0x040fe20003f44270 */
[----:B------:R-:W-:Y:S01]  /*15050*/  BSSY B0, `(.L_x_1648) ;  /* 0x000000e000007945 */ /* 0x000fe20003800000 */
[----:B------:R-:W-:-:S11]  /*15060*/  VIADD R4, R43, 0xffffffff ;  /* 0xffffffff2b047836 */ /* 0x000fd60000000000 */
        /* <DEDUP_REMOVED lines=8> */
.L_x_1649:
[----:B------:R-:W-:-:S13]  /*150f0*/  ISETP.NE.AND P2, PT, R13, 0x1, PT ;  /* 0x000000010d00780c */ /* 0x000fda0003f45270 */
[----:B------:R-:W0:Y:S02]  /*15100*/  @P2 LDC.64 R14, c[0x0][0x9e8] ;  /* 0x00027a00ff0e2b82 */ /* 0x000e240000000a00 */
[----:B0-----:R-:W-:-:S05]  /*15110*/  @P2 IMAD.HI.U32 R14, R4, R14, RZ ;  /* 0x0000000e040e2227 */ /* 0x001fca00078e00ff */
[----:B------:R-:W-:-:S07]  /*15120*/  @P2 SHF.R.U32.HI R4, RZ, R15, R14 ;  /* 0x0000000fff042219 */ /* 0x000fce000001160e */
.L_x_1650:
[----:B------:R-:W-:Y:S05]  /*15130*/  BSYNC B0 ;  /* 0x0000000000007941 */ /* 0x000fea0003800000 */
.L_x_1648:
[----:B------:R-:W-:-:S05]  /*15140*/  IMAD R13, R4, R13, R13 ;  /* 0x0000000d040d7224 */ /* 0x000fca00078e020d */
[----:B------:R-:W-:-:S07]  /*15150*/  VIMNMX R12, R12, R13, PT ;  /* 0x0000000d0c0c7248 */ /* 0x000fce0003fe0100 */
.L_x_1647:
[----:B------:R-:W-:Y:S01]  /*15160*/  IMAD.HI R12, R12, 0x2aaaaaab, RZ ;  /* 0x2aaaaaab0c0c7827 */ /* 0x000fe200078e02ff */
[----:B------:R-:W-:Y:S01]  /*15170*/  ULDC UR59, c[0x0][0x9e4] ;  /* 0x00027900003b7ab9 */ /* 0x000fe20000000800 */
[----:B------:R-:W-:Y:S01]  /*15180*/  ULDC UR58, c[0x0][0x9e4] ;  /* 0x00027900003a7ab9 */ /* 0x000fe20000000800 */
[----:B------:R-:W-:Y:S01]  /*15190*/  BSSY B0, `(.L_x_1651) ;  /* 0x0000346000007945 */ /* 0x000fe20003800000 */
[----:B------:R-:W-:Y:S01]  /*151a0*/  IMAD.MOV.U32 R4, RZ, RZ, 0x3f800000 ;  /* 0x3f800000ff047424 */ /* 0x000fe200078e00ff */
[----:B------:R-:W-:Y:S02]  /*151b0*/  SHF.R.U32.HI R11, RZ, 0x1f, R12 ;  /* 0x0000001fff0b7819 */ /* 0x000fe4000001160c */
[----:B------:R-:W-:Y:S02]  /*151c0*/  CS2R R86, SRZ ;  /* 0x0000000000567805 */ /* 0x000fe4000001ff00 */
[----:B------:R-:W-:Y:S02]  /*151d0*/  CS2R R84, SRZ ;  /* 0x0000000000547805 */ /* 0x000fe4000001ff00 */
[----:B------:R-:W-:-:S02]  /*151e0*/  CS2R R82, SRZ ;  /* 0x0000000000527805 */ /* 0x000fc4000001ff00 */
[----:B------:R-:W-:Y:S01]  /*151f0*/  LEA.HI.SX32 R13, R12, R11, 0x1c ;  /* 0x0000000b0c0d7211 */ /* 0x000fe200078fe2ff */
[----:B------:R-:W-:Y:S01]  /*15200*/  IMAD.MOV.U32 R11, RZ, RZ, 0x3f800000 ;  /* 0x3f800000ff0b7424 */ /* 0x000fe200078e00ff */
        /* <DEDUP_REMOVED lines=31> */
[----:B------:R-:W-:Y:S06]  /*15400*/  @!P2 BRA `(.L_x_1652) ;  /* 0x000000300078a947 */ /* 0x000fec0003800000 */
[----:B------:R-:W-:Y:S01]  /*15410*/  BSSY B1, `(.L_x_1653) ;  /* 0x0000319000017945 */ /* 0x000fe20003800000 */
[----:B------:R-:W-:Y:S02]  /*15420*/  IMAD.MOV.U32 R4, RZ, RZ, 0x3f800000 ;  /* 0x3f800000ff047424 */ /* 0x000fe400078e00ff */
[----:B------:R-:W-:-:S07]  /*15430*/  IMAD.MOV.U32 R87, RZ, RZ, RZ ;  /* 0x000000ffff577224 */ /* 0x000fce00078e00ff */
.L_x_1672:
[----:B------:R-:W-:-:S05]  /*15440*/  VIADD R21, R22, 0x1 ;  /* 0x0000000116157836 */ /* 0x000fca0000000000 */
[----:B------:R-:W-:-:S04]  /*15450*/  ISETP.NE.AND P2, PT, R21, 0x2, PT ;  /* 0x000000021500780c */ /* 0x000fc80003f45270 */
[----:B------:R-:W-:Y:S02]  /*15460*/  SEL R206, RZ, 0x1, P2 ;  /* 0x00000001ffce7807 */ /* 0x000fe40001000000 */
[----:B------:R-:W-:Y:S02]  /*15470*/  SEL R21, R21, RZ, P2 ;  /* 0x000000ff15157207 */ /* 0x000fe40001000000 */
[----:B------:R-:W-:Y:S01]  /*15480*/  LOP3.LUT R206, R23, R206, RZ, 0x3c, !PT ;  /* 0x000000ce17ce7212 */ /* 0x000fe200078e3cff */
[----:B------:R-:W-:Y:S06]  /*15490*/  @!P0 BRA `(.L_x_1654) ;  /* 0x0000000000048947 */ /* 0x000fec0003800000 */
[----:B------:R-:W-:Y:S01]  /*154a0*/  BPT.TRAP 0x1 ;  /* 0x000000040000795c */ /* 0x000fe20000300000 */
.L_x_1654:
[----:B------:R-:W-:Y:S01]  /*154b0*/  IMAD R7, R21, 0x8, R2 ;  /* 0x0000000815077824 */ /* 0x000fe200078e0202 */
[----:B------:R-:W-:-:S04]  /*154c0*/  SHF.L.U32 R12, R206, 0x1f, RZ ;  /* 0x0000001fce0c7819 */ /* 0x000fc800000006ff */
[----:B------:R0:W1:Y:S01]  /*154d0*/  SYNCS.PHASECHK.TRANS64.TRYWAIT P2, [R7+URZ+0x2a830], R12 ;  /* 0x02a8300c070075a7 */ /* 0x000062000804017f */
[----:B------:R-:W-:Y:S05]  /*154e0*/  @!P0 BRA `(.L_x_1655) ;  /* 0x0000000000048947 */ /* 0x000fea0003800000 */
[----:B------:R-:W-:Y:S01]  /*154f0*/  BPT.TRAP 0x1 ;  /* 0x000000040000795c */ /* 0x000fe20000300000 */
.L_x_1655:
[----:B------:R-:W-:Y:S01]  /*15500*/  IMAD R92, R21, 0x900, R8 ;  /* 0x00000900155c7824 */ /* 0x000fe200078e0208 */
[----:B------:R-:W-:Y:S03]  /*15510*/  BSSY B2, `(.L_x_1656) ;  /* 0x0000006000027945 */ /* 0x000fe60003800000 */
[C---:B------:R-:W-:Y:S01]  /*15520*/  VIADD R9, R92.reuse, 0x4 ;  /* 0x000000045c097836 */ /* 0x040fe20000000000 */
[----:B------:R-:W-:Y:S01]  /*15530*/  IADD3 R14, R92, 0x2, RZ ;  /* 0x000000025c0e7810 */ /* 0x000fe20007ffe0ff */
[----:B-1----:R-:W-:Y:S06]  /*15540*/  @P2 BRA `(.L_x_1657) ;  /* 0x0000000000082947 */ /* 0x002fec0003800000 */
[----:B------:R-:W1:Y:S02]  /*15550*/  SYNCS.PHASECHK.TRANS64.TRYWAIT P2, [R7+URZ+0x2a830], R12 ;  /* 0x02a8300c070075a7 */ /* 0x000e64000804017f */
[----:B-1----:R-:W-:Y:S05]  /*15560*/  @!P2 BRA `(.L_x_1658) ;  /* 0x00000158008ca947 */ /* 0x002fea0003800000 */
.L_x_1657:
[----:B------:R-:W-:Y:S05]  /*15570*/  BSYNC B2 ;  /* 0x0000000000027941 */ /* 0x000fea0003800000 */
.L_x_1656:
[----:B------:R-:W-:Y:S01]  /*15580*/  R2UR UR50, R14 ;  /* 0x000000000e3272ca */ /* 0x000fe200000e0000 */
[----:B------:R-:W-:Y:S01]  /*15590*/  VIADD R14, R92, 0x300 ;  /* 0x000003005c0e7836 */ /* 0x000fe20000000000 */
[----:B------:R-:W2:Y:S01]  /*155a0*/  LDL.64 R220, [R1+0x20] ;  /* 0x0000200001dc7983 */ /* 0x000ea20000100a00 */
[----:B------:R-:W-:-:S03]  /*155b0*/  IMAD.MOV.U32 R15, RZ, RZ, 0x40000040 ;  /* 0x40000040ff0f7424 */ /* 0x000fc600078e00ff */
[----:B------:R-:W-:Y:S01]  /*155c0*/  R2UR UR26, R14 ;  /* 0x000000000e1a72ca */ /* 0x000fe200000e0000 */
[----:B------:R-:W-:Y:S01]  /*155d0*/  VIADD R14, R92, 0x600 ;  /* 0x000006005c0e7836 */ /* 0x000fe20000000000 */
[C---:B------:R-:W-:Y:S01]  /*155e0*/  R2UR UR51, R15.reuse ;  /* 0x000000000f3372ca */ /* 0x040fe200000e0000 */
[----:B------:R-:W3:Y:S01]  /*155f0*/  LDL.64 R218, [R1+0x18] ;  /* 0x0000180001da7983 */ /* 0x000ee20000100a00 */
[C---:B------:R-:W-:Y:S02]  /*15600*/  R2UR UR27, R15.reuse ;  /* 0x000000000f1b72ca */ /* 0x040fe400000e0000 */
[----:B------:R-:W-:Y:S01]  /*15610*/  R2UR UR10, R14 ;  /* 0x000000000e0a72ca */ /* 0x000fe200000e0000 */
[----:B------:R-:W4:Y:S01]  /*15620*/  LDL.64 R216, [R1+0x10] ;  /* 0x0000100001d87983 */ /* 0x000f220000100a00 */
[----:B------:R-:W-:-:S03]  /*15630*/  R2UR UR11, R15 ;  /* 0x000000000f0b72ca */ /* 0x000fc600000e0000 */
[----:B------:R-:W5:Y:S01]  /*15640*/  LDL.64 R14, [R1+0x30] ;  /* 0x00003000010e7983 */ /* 0x000f620000100a00 */
[----:B01----:R-:W-:-:S03]  /*15650*/  IMAD.MOV.U32 R12, RZ, RZ, R92 ;  /* 0x000000ffff0c7224 */ /* 0x003fc600078e005c */
[----:B------:R-:W4:Y:S02]  /*15660*/  LDL.64 R214, [R1+0x8] ;  /* 0x0000080001d67983 */ /* 0x000f240000100a00 */
[----:B------:R-:W-:Y:S01]  /*15670*/  R2UR UR54, R12 ;  /* 0x000000000c3672ca */ /* 0x000fe200000e0000 */
[----:B------:R-:W-:Y:S01]  /*15680*/  IMAD.MOV.U32 R12, RZ, RZ, R9 ;  /* 0x000000ffff0c7224 */ /* 0x000fe200078e0009 */
[----:B------:R-:W4:Y:S01]  /*15690*/  LDL.64 R212, [R1] ;  /* 0x0000000001d47983 */ /* 0x000f220000100a00 */
[----:B------:R-:W-:Y:S02]  /*156a0*/  VIADD R88, R92, 0x6 ;  /* 0x000000065c587836 */ /* 0x000fe40000000000 */
[-C--:B------:R-:W-:Y:S01]  /*156b0*/  FMUL.FTZ R24, R24, R11.reuse ;  /* 0x0000000b18187220 */ /* 0x080fe20000410000 */
[----:B------:R-:W-:Y:S01]  /*156c0*/  IMAD.MOV.U32 R13, RZ, RZ, 0x40000040 ;  /* 0x40000040ff0d7424 */ /* 0x000fe200078e00ff */
[----:B------:R-:W-:Y:S01]  /*156d0*/  R2UR UR34, R12 ;  /* 0x000000000c2272ca */ /* 0x000fe200000e0000 */
[----:B------:R-:W-:Y:S01]  /*156e0*/  VIADD R12, R92, 0x302 ;  /* 0x000003025c0c7836 */ /* 0x000fe20000000000 */
[----:B------:R-:W-:Y:S01]  /*156f0*/  R2UR UR30, R88 ;  /* 0x00000000581e72ca */ /* 0x000fe200000e0000 */
[C---:B------:R-:W-:Y:S01]  /*15700*/  VIADD R88, R92.reuse, 0x304 ;  /* 0x000003045c587836 */ /* 0x040fe20000000000 */
[C---:B------:R-:W-:Y:S01]  /*15710*/  R2UR UR55, R13.reuse ;  /* 0x000000000d3772ca */ /* 0x040fe200000e0000 */
[----:B------:R-:W-:Y:S01]  /*15720*/  VIADD R90, R92, 0x604 ;  /* 0x000006045c5a7836 */ /* 0x000fe20000000000 */
[----:B------:R-:W-:Y:S01]  /*15730*/  R2UR UR22, R12 ;  /* 0x000000000c1672ca */ /* 0x000fe200000e0000 */
[----:B------:R-:W-:Y:S01]  /*15740*/  IMAD.MOV.U32 R89, RZ, RZ, 0x40000040 ;  /* 0x40000040ff597424 */ /* 0x000fe200078e00ff */
[----:B------:R-:W-:Y:S01]  /*15750*/  IADD3 R12, R92, 0x306, RZ ;  /* 0x000003065c0c7810 */ /* 0x000fe20007ffe0ff */
[----:B------:R-:W-:Y:S01]  /*15760*/  IMAD.MOV.U32 R91, RZ, RZ, 0x40000040 ;  /* 0x40000040ff5b7424 */ /* 0x000fe200078e00ff */
[C---:B------:R-:W-:Y:S01]  /*15770*/  R2UR UR35, R13.reuse ;  /* 0x000000000d2372ca */ /* 0x040fe200000e0000 */
[----:B------:R-:W-:Y:S01]  /*15780*/  IMAD.MOV.U32 R93, RZ, RZ, 0x40000040 ;  /* 0x40000040ff5d7424 */ /* 0x000fe200078e00ff */
[----:B------:R-:W-:Y:S01]  /*15790*/  R2UR UR23, R13 ;  /* 0x000000000d1772ca */ /* 0x000fe200000e0000 */
[-C--:B------:R-:W-:Y:S01]  /*157a0*/  FMUL.FTZ R25, R25, R11.reuse ;  /* 0x0000000b19197220 */ /* 0x080fe20000410000 */
[----:B------:R-:W-:Y:S01]  /*157b0*/  R2UR UR14, R12 ;  /* 0x000000000c0e72ca */ /* 0x000fe200000e0000 */
[-C--:B------:R-:W-:Y:S01]  /*157c0*/  FMUL.FTZ R28, R28, R11.reuse ;  /* 0x0000000b1c1c7220 */ /* 0x080fe20000410000 */
[----:B------:R-:W-:Y:S01]  /*157d0*/  R2UR UR15, R13 ;  /* 0x000000000d0f72ca */ /* 0x000fe200000e0000 */
[-C--:B------:R-:W-:Y:S01]  /*157e0*/  FMUL.FTZ R29, R29, R11.reuse ;  /* 0x0000000b1d1d7220 */ /* 0x080fe20000410000 */
[----:B------:R-:W2:Y:S01]  /*157f0*/  LDL.64 R12, [R1+0x28] ;  /* 0x00002800010c7983 */ /* 0x000ea20000100a00 */
[----:B------:R-:W-:Y:S01]  /*15800*/  R2UR UR18, R88 ;  /* 0x00000000581272ca */ /* 0x000fe200000e0000 */
[C---:B------:R-:W-:Y:S01]  /*15810*/  VIADD R88, R92.reuse, 0x602 ;  /* 0x000006025c587836 */ /* 0x040fe20000000000 */
[C---:B------:R-:W-:Y:S01]  /*15820*/  R2UR UR31, R89.reuse ;  /* 0x00000000591f72ca */ /* 0x040fe200000e0000 */
[----:B------:R-:W-:Y:S01]  /*15830*/  VIADD R92, R92, 0x606 ;  /* 0x000006065c5c7836 */ /* 0x000fe20000000000 */
[----:B------:R-:W-:Y:S01]  /*15840*/  R2UR UR19, R89 ;  /* 0x00000000591372ca */ /* 0x000fe200000e0000 */
[-C--:B------:R-:W-:Y:S01]  /*15850*/  FMUL.FTZ R32, R32, R11.reuse ;  /* 0x0000000b20207220 */ /* 0x080fe20000410000 */
        /* <DEDUP_REMOVED lines=12> */
[----:B------:R-:W-:Y:S01]  /*15920*/  WARPGROUP.ARRIVE ;  /* 0x00000000000079c5 */ /* 0x000fe20000000000 */
[-C--:B------:R-:W-:Y:S01]  /*15930*/  FMUL.FTZ R45, R45, R11.reuse ;  /* 0x0000000b2d2d7220 */ /* 0x080fe20000410000 */
[-C--:B------:R-:W-:Y:S01]  /*15940*/  FMUL.FTZ R48, R48, R11.reuse ;  /* 0x0000000b30307220 */ /* 0x080fe20000410000 */
[-C--:B------:R-:W-:Y:S01]  /*15950*/  FMUL.FTZ R49, R49, R11.reuse ;  /* 0x0000000b31317220 */ /* 0x080fe20000410000 */
[-C--:B------:R-:W-:Y:S01]  /*15960*/  FMUL.FTZ R52, R52, R11.reuse ;  /* 0x0000000b34347220 */ /* 0x080fe20000410000 */
[-C--:B------:R-:W-:Y:S01]  /*15970*/  FMUL.FTZ R53, R53, R11.reuse ;  /* 0x0000000b35357220 */ /* 0x080fe20000410000 */
[----:B------:R-:W-:Y:S01]  /*15980*/  HGMMA.64x96x16.F32 R88, gdesc[UR52], RZ, !UPT, gsb0 ;  /* 0x01600000345879f0 */ /* 0x000fe2000c0008ff */
        /* <DEDUP_REMOVED lines=52> */
[----:B------:R-:W-:Y:S01]  /*15cd0*/  WARPGROUP.ARRIVE ;  /* 0x00000000000079c5 */ /* 0x000fe20000000000 */
[----:B-----5:R-:W-:Y:S02]  /*15ce0*/  R2UR UR32, R14 ;  /* 0x000000000e2072ca */ /* 0x020fe400000e0000 */
[----:B------:R-:W-:-:S13]  /*15cf0*/  R2UR UR33, R15 ;  /* 0x000000000f2172ca */ /* 0x000fda00000e0000 */
[----:B------:R-:W-:Y:S01]  /*15d00*/  HGMMA.64x96x16.F32 R88, gdesc[UR32], R88, gsb0 ;  /* 0x01600000205879f0 */ /* 0x000fe20008000858 */
[----:B--2---:R-:W-:Y:S02]  /*15d10*/  R2UR UR28, R12 ;  /* 0x000000000c1c72ca */ /* 0x004fe400000e0000 */
[----:B------:R-:W-:Y:S01]  /*15d20*/  R2UR UR29, R13 ;  /* 0x000000000d1d72ca */ /* 0x000fe200000e0000 */
[----:B------:R-:W-:Y:S02]  /*15d30*/  WARPGROUP.DEPBAR.LE gsb0, 0x0 ;  /* 0x00008000000079c5 */ /* 0x000fe40000010000 */
[----:B------:R-:W-:-:S10]  /*15d40*/  WARPGROUP.ARRIVE ;  /* 0x00000000000079c5 */ /* 0x000fd40000000000 */
[----:B------:R-:W-:Y:S01]  /*15d50*/  HGMMA.64x96x16.F32 R88, gdesc[UR28], R88, gsb0 ;  /* 0x016000001c5879f0 */ /* 0x000fe20008000858 */
[----:B------:R-:W-:Y:S02]  /*15d60*/  R2UR UR24, R220 ;  /* 0x00000000dc1872ca */ /* 0x000fe400000e0000 */
[----:B------:R-:W-:Y:S02]  /*15d70*/  R2UR UR25, R221 ;  /* 0x00000000dd1972ca */ /* 0x000fe400000e0000 */
[----:B---3--:R-:W-:Y:S02]  /*15d80*/  R2UR UR20, R218 ;  /* 0x00000000da1472ca */ /* 0x008fe400000e0000 */
[----:B------:R-:W-:Y:S01]  /*15d90*/  R2UR UR21, R219 ;  /* 0x00000000db1572ca */ /* 0x000fe200000e0000 */
[----:B------:R-:W-:Y:S02]  /*15da0*/  WARPGROUP.DEPBAR.LE gsb0, 0x0 ;  /* 0x00008000000079c5 */ /* 0x000fe40000010000 */
[----:B------:R-:W-:-:S06]  /*15db0*/  WARPGROUP.ARRIVE ;  /* 0x00000000000079c5 */ /* 0x000fcc0000000000 */
[----:B------:R-:W-:Y:S01]  /*15dc0*/  HGMMA.64x96x16.F32 R88, gdesc[UR24], R88, gsb0 ;  /* 0x01600000185879f0 */ /* 0x000fe20008000858 */
[----:B----4-:R-:W-:Y:S02]  /*15dd0*/  R2UR UR16, R216 ;  /* 0x00000000d81072ca */ /* 0x010fe400000e0000 */
[----:B------:R-:W-:Y:S01]  /*15de0*/  R2UR UR17, R217 ;  /* 0x00000000d91172ca */ /* 0x000fe200000e0000 */
[----:B------:R-:W-:Y:S02]  /*15df0*/  WARPGROUP.DEPBAR.LE gsb0, 0x0 ;  /* 0x00008000000079c5 */ /* 0x000fe40000010000 */
[----:B------:R-:W-:-:S06]  /*15e00*/  WARPGROUP.ARRIVE ;  /* 0x00000000000079c5 */ /* 0x000fcc0000000000 */
[----:B------:R-:W-:Y:S01]  /*15e10*/  HGMMA.64x96x16.F32 R88, gdesc[UR20], R88, gsb0 ;  /* 0x01600000145879f0 */ /* 0x000fe20008000858 */
[----:B------:R-:W-:Y:S02]  /*15e20*/  R2UR UR12, R214 ;  /* 0x00000000d60c72ca */ /* 0x000fe400000e0000 */
        /* <DEDUP_REMOVED lines=8> */
[----:B------:R-:W-:Y:S03]  /*15eb0*/  HGMMA.64x96x16.F32 R88, gdesc[UR12], R88, gsb0 ;  /* 0x016000000c5879f0 */ /* 0x000fe60008000858 */
[----:B------:R-:W-:Y:S02]  /*15ec0*/  WARPGROUP.DEPBAR.LE gsb0, 0x0 ;  /* 0x00008000000079c5 */ /* 0x000fe40000010000 */
[----:B------:R-:W-:-:S06]  /*15ed0*/  WARPGROUP.ARRIVE ;  /* 0x00000000000079c5 */ /* 0x000fcc0000000000 */
[----:B------:R-:W-:Y:S01]  /*15ee0*/  HGMMA.64x96x16.F32 R88, gdesc[UR8], R88, gsb0 ;  /* 0x01600000085879f0 */ /* 0x000fe20008000858 */
[----:B------:R-:W-:Y:S01]  /*15ef0*/  UMOV UR4, UR56 ;  /* 0x0000003800047c82 */ /* 0x000fe20008000000 */
[----:B------:R-:W-:Y:S01]  /*15f00*/  UMOV UR5, UR57 ;  /* 0x0000003900057c82 */ /* 0x000fe20008000000 */
        /* <DEDUP_REMOVED lines=12> */
.L_x_1659:
[----:B------:R-:W-:Y:S01]  /*15fd0*/  SHF.L.U32 R4, R23, 0x1f, RZ ;  /* 0x0000001f17047819 */ /* 0x000fe200000006ff */
[----:B------:R-:W-:-:S04]  /*15fe0*/  IMAD R23, R22, 0x8, R2 ;  /* 0x0000000816177824 */ /* 0x000fc800078e0202 */
[----:B------:R0:W1:Y:S01]  /*15ff0*/  SYNCS.PHASECHK.TRANS64.TRYWAIT P2, [R23+URZ+0x2a850], R4 ;  /* 0x02a85004170075a7 */ /* 0x000062000804017f */
[----:B------:R-:W-:Y:S05]  /*16000*/  @!P0 BRA `(.L_x_1660) ;  /* 0x0000000000048947 */ /* 0x000fea0003800000 */
[----:B------:R-:W-:Y:S01]  /*16010*/  BPT.TRAP 0x1 ;  /* 0x000000040000795c */ /* 0x000fe20000300000 */
.L_x_1660:
[----:B------:R-:W-:Y:S04]  /*16020*/  BSSY B2, `(.L_x_1661) ;  /* 0x0000004000027945 */ /* 0x000fe80003800000 */
[----:B-1----:R-:W-:Y:S05]  /*16030*/  @P2 BRA `(.L_x_1662) ;  /* 0x0000000000082947 */ /* 0x002fea0003800000 */
[----:B------:R-:W1:Y:S02]  /*16040*/  SYNCS.PHASECHK.TRANS64.TRYWAIT P2, [R23+URZ+0x2a850], R4 ;  /* 0x02a85004170075a7 */ /* 0x000e64000804017f */
[----:B-1----:R-:W-:Y:S05]  /*16050*/  @!P2 BRA `(.L_x_1663) ;  /* 0x0000014c00e4a947 */ /* 0x002fea0003800000 */
.L_x_1662:
[----:B------:R-:W-:Y:S05]  /*16060*/  BSYNC B2 ;  /* 0x0000000000027941 */ /* 0x000fea0003800000 */
.L_x_1661:
[----:B01----:R-:W-:Y:S01]  /*16070*/  VIADD R4, R2, 0x400 ;  /* 0x0000040002047836 */ /* 0x003fe20000000000 */
[----:B------:R-:W-:Y:S01]  /*16080*/  WARPGROUP.ARRIVE ;  /* 0x00000000000079c5 */ /* 0x000fe20000000000 */
[----:B------:R-:W-:Y:S01]  /*16090*/  IMAD.MOV.U32 R13, RZ, RZ, 0x40000040 ;  /* 0x40000040ff0d7424 */ /* 0x000fe200078e00ff */
[----:B------:R-:W-:Y:S01]  /*160a0*/  MOV R15, 0x40000040 ;  /* 0x40000040000f7802 */ /* 0x000fe20000000f00 */
[----:B------:R-:W-:Y:S01]  /*160b0*/  IMAD.IADD R11, R181, 0x1, R178 ;  /* 0x00000001b50b7824 */ /* 0x000fe200078e02b2 */
[----:B------:R-:W-:Y:S01]  /*160c0*/  SHF.R.U32.HI R4, RZ, 0x4, R4 ;  /* 0x00000004ff047819 */ /* 0x000fe20000011604 */
[----:B------:R-:W-:Y:S01]  /*160d0*/  ULDC UR5, c[0x0][0x9dc] ;  /* 0x0002770000057ab9 */ /* 0x000fe20000000800 */
[----:B------:R-:W-:Y:S01]  /*160e0*/  R2UR UR7, R13 ;  /* 0x000000000d0772ca */ /* 0x000fe200000e0000 */
[----:B------:R-:W-:Y:S01]  /*160f0*/  IMAD.MOV.U32 R13, RZ, RZ, 0x40000040 ;  /* 0x40000040ff0d7424 */ /* 0x000fe200078e00ff */
[----:B------:R-:W-:Y:S01]  /*16100*/  LOP3.LUT R4, R4, 0x3fff, RZ, 0xc0, !PT ;  /* 0x00003fff04047812 */ /* 0x000fe200078ec0ff */
[----:B------:R-:W-:Y:S01]  /*16110*/  @!P1 VIADD R7, R7, 0x2a840 ;  /* 0x0002a84007079836 */ /* 0x000fe20000000000 */
[----:B------:R-:W-:Y:S01]  /*16120*/  ISETP.NE.AND P3, PT, R210, 0x1, PT ;  /* 0x00000001d200780c */ /* 0x000fe20003f65270 */
[----:B------:R-:W-:Y:S01]  /*16130*/  ULDC UR4, c[0x0][0x9e0] ;  /* 0x0002780000047ab9 */ /* 0x000fe20000000800 */
[----:B------:R-:W-:-:S02]  /*16140*/  LOP3.LUT R4, R4, 0x3000000, RZ, 0xfc, !PT ;  /* 0x0300000004047812 */ /* 0x000fc400078efcff */
[----:B------:R-:W-:Y:S02]  /*16150*/  LOP3.LUT P2, RZ, R17, 0x100000, RZ, 0xc0, !PT ;  /* 0x0010000011ff7812 */ /* 0x000fe4000784c0ff */
[----:B------:R-:W-:Y:S01]  /*16160*/  @!P1 PRMT R7, RZ, 0x654, R7 ;  /* 0x00000654ff079816 */ /* 0x000fe20000000007 */
[----:B------:R-:W-:-:S04]  /*16170*/  IMAD R12, R22, 0x600, R4 ;  /* 0x00000600160c7824 */ /* 0x000fc800078e0204 */
[C---:B------:R-:W-:Y:S01]  /*16180*/  VIADD R14, R12.reuse, 0x80 ;  /* 0x000000800c0e7836 */ /* 0x040fe20000000000 */
[----:B------:R-:W-:Y:S01]  /*16190*/  R2UR UR6, R12 ;  /* 0x000000000c0672ca */ /* 0x000fe200000e0000 */
[----:B------:R-:W0:Y:S08]  /*161a0*/  @P3 LDC R4, c[0x0][0x44c] ;  /* 0x00011300ff043b82 */ /* 0x000e300000000800 */
[----:B------:R-:W1:Y:S04]  /*161b0*/  @P3 LDC R9, c[0x0][0x450] ;  /* 0x00011400ff093b82 */ /* 0x000e680000000800 */
[----:B------:R-:W-:Y:S01]  /*161c0*/  HGMMA.64x128x16.F32 R24, R156, gdesc[UR4].tnspB, R24, gsb0 ;  /* 0x41e000049c187df0 */ /* 0x000fe20008000818 */
[----:B------:R-:W-:Y:S01]  /*161d0*/  R2UR UR6, R14 ;  /* 0x000000000e0672ca */ /* 0x000fe200000e0000 */
[----:B------:R-:W-:Y:S01]  /*161e0*/  VIADD R14, R12, 0x100 ;  /* 0x000001000c0e7836 */ /* 0x000fe20000000000 */
[----:B------:R-:W-:Y:S01]  /*161f0*/  R2UR UR7, R15 ;  /* 0x000000000f0772ca */ /* 0x000fe200000e0000 */
[----:B------:R-:W-:-:S02]  /*16200*/  IMAD.MOV.U32 R15, RZ, RZ, 0x40000040 ;  /* 0x40000040ff0f7424 */ /* 0x000fc400078e00ff */
[----:B0-----:R-:W-:-:S05]  /*16210*/  @P3 IMAD.HI.U32 R4, R11, R4, RZ ;  /* 0x000000040b043227 */ /* 0x001fca00078e00ff */
[----:B-1----:R-:W-:Y:S02]  /*16220*/  @P3 SHF.R.U32.HI R11, RZ, R9, R4 ;  /* 0x00000009ff0b3219 */ /* 0x002fe40000011604 */
[----:B------:R-:W-:Y:S01]  /*16230*/  MOV R9, UR5 ;  /* 0x0000000500097c02 */ /* 0x000fe20008000f00 */
        /* <DEDUP_REMOVED lines=18> */
[----:B------:R-:W-:Y:S02]  /*16360*/  R2UR UR6, R14 ;  /* 0x000000000e0672ca */ /* 0x000fe400000e0000 */
[----:B------:R-:W-:Y:S02]  /*16370*/  R2UR UR7, R15 ;  /* 0x000000000f0772ca */ /* 0x000fe400000e0000 */
[----:B------:R-:W-:Y:S01]  /*16380*/  LOP3.LUT R15, RZ, R9, RZ, 0x33, !PT ;  /* 0x00000009ff0f7212 */ /* 0x000fe200078e33ff */
[----:B------:R-:W-:Y:S02]  /*16390*/  WARPGROUP.DEPBAR.LE gsb0, 0x0 ;  /* 0x00008000000079c5 */ /* 0x000fe40000010000 */
[----:B------:R-:W-:-:S08]  /*163a0*/  WARPGROUP.ARRIVE ;  /* 0x00000000000079c5 */ /* 0x000fd00000000000 */
[----:B------:R-:W-:Y:S01]  /*163b0*/  HGMMA.64x128x16.F32 R24, R140, gdesc[UR4].tnspB, R24, gsb0 ;  /* 0x41e000048c187df0 */ /* 0x000fe20008000818 */
[----:B------:R-:W-:Y:S02]  /*163c0*/  R2UR UR6, R12 ;  /* 0x000000000c0672ca */ /* 0x000fe400000e0000 */
[----:B------:R-:W-:Y:S01]  /*163d0*/  R2UR UR7, R13 ;  /* 0x000000000d0772ca */ /* 0x000fe200000e0000 */
[----:B------:R-:W-:Y:S02]  /*163e0*/  WARPGROUP.DEPBAR.LE gsb0, 0x0 ;  /* 0x00008000000079c5 */ /* 0x000fe40000010000 */
[----:B------:R-:W-:-:S10]  /*163f0*/  WARPGROUP.ARRIVE ;  /* 0x00000000000079c5 */ /* 0x000fd40000000000 */
[----:B------:R-:W-:Y:S03]  /*16400*/  HGMMA.64x128x16.F32 R24, R136, gdesc[UR4].tnspB, R24, gsb0 ;  /* 0x41e0000488187df0 */ /* 0x000fe60008000818 */
[----:B------:R-:W-:Y:S02]  /*16410*/  WARPGROUP.DEPBAR.LE gsb0, 0x0 ;  /* 0x00008000000079c5 */ /* 0x000fe40000010000 */
[----:B------:R-:W0:Y:S01]  /*16420*/  SHFL.IDX PT, R137, R11, RZ, 0x1c1f ;  /* 0x001c1fff0b897589 */ /* 0x000e2200000e0000 */
[----:B------:R-:W-:Y:S01]  /*16430*/  IMAD R136, R10, -0x60, RZ ;  /* 0xffffffa00a887824 */ /* 0x000fe200078e02ff */
[----:B------:R1:W-:Y:S04]  /*16440*/  @!P1 SYNCS.ARRIVE.TRANS64.RED.A1T0 RZ, [R7+URZ], RZ ;  /* 0x000000ff07ff99a7 */ /* 0x0003e8000810043f */
[----:B------:R-:W-:-:S04]  /*16450*/  IADD3 R4, -R174, 0x1, R136 ;  /* 0x00000001ae047810 */ /* 0x000fc80007ffe188 */
[----:B------:R-:W-:-:S05]  /*16460*/  IADD3 R4, -R163, R4, R164 ;  /* 0x00000004a3047210 */ /* 0x000fca0007ffe1a4 */
[----:B------:R-:W-:Y:S02]  /*16470*/  VIADD R22, R4, UR4 ;  /* 0x0000000404167c36 */ /* 0x000fe40008000000 */
[----:B------:R-:W-:Y:S02]  /*16480*/  IMAD.IADD R15, R15, 0x1, R4 ;  /* 0x000000010f0f7824 */ /* 0x000fe400078e0204 */
[----:B------:R-:W-:Y:S02]  /*16490*/  IMAD.IADD R4, R136, 0x1, -R174 ;  /* 0x0000000188047824 */ /* 0x000fe400078e0aae */
[--C-:B0-----:R-:W-:Y:S02]  /*164a0*/  IMAD.IADD R14, R22, 0x1, R137.reuse ;  /* 0x00000001160e7824 */ /* 0x101fe400078e0289 */
[----:B-1----:R-:W-:Y:S01]  /*164b0*/  IMAD.IADD R7, R15, 0x1, R137 ;  /* 0x000000010f077824 */ /* 0x002fe200078e0289 */
[----:B------:R-:W-:Y:S06]  /*164c0*/  @!P2 BRA `(.L_x_1664) ;  /* 0x000000000054a947 */ /* 0x000fec0003800000 */
        /* <DEDUP_REMOVED lines=12> */
.L_x_1666:
[----:B------:R-:W-:-:S05]  /*16590*/  IMAD.U32 R138, RZ, RZ, UR59 ;  /* 0x0000003bff8a7e24 */ /* 0x000fca000f8e00ff */
[----:B------:R-:W-:-:S13]  /*165a0*/  ISETP.NE.AND P2, PT, R138, 0x1, PT ;  /* 0x000000018a00780c */ /* 0x000fda0003f45270 */
[----:B------:R-:W0:Y:S02]  /*165b0*/  @P2 LDC.64 R12, c[0x0][0x9e8] ;  /* 0x00027a00ff0c2b82 */ /* 0x000e240000000a00 */
[----:B0-----:R-:W-:-:S05]  /*165c0*/  @P2 IMAD.HI.U32 R12, R137, R12, RZ ;  /* 0x0000000c890c2227 */ /* 0x001fca00078e00ff */
[----:B------:R-:W-:-:S07]  /*165d0*/  @P2 SHF.R.U32.HI R137, RZ, R13, R12 ;  /* 0x0000000dff892219 */ /* 0x000fce000001160c */
.L_x_1667:
[----:B------:R-:W-:Y:S05]  /*165e0*/  BSYNC B2 ;  /* 0x0000000000027941 */ /* 0x000fea0003800000 */
.L_x_1665:
[----:B------:R-:W-:-:S05]  /*165f0*/  IMAD R137, R137, R138, R4 ;  /* 0x0000008a89897224 */ /* 0x000fca00078e0204 */
[----:B------:R-:W-:Y:S02]  /*16600*/  VIADDMNMX R14, R137, R138, R14, PT ;  /* 0x0000008a890e7246 */ /* 0x000fe4000380010e */
[----:B------:R-:W-:-:S07]  /*16610*/  VIMNMX R7, R7, R137, !PT ;  /* 0x0000008907077248 */ /* 0x000fce0007fe0100 */
.L_x_1664:
[C---:B------:R-:W-:Y:S02]  /*16620*/  ISETP.GE.AND P2, PT, R136.reuse, 0x2, PT ;  /* 0x000000028800780c */ /* 0x040fe40003f46270 */
[----:B------:R-:W-:Y:S02]  /*16630*/  ISETP.GE.AND P5, PT, R136, 0xa, PT ;  /* 0x0000000a8800780c */ /* 0x000fe40003fa6270 */
[----:B------:R-:W-:Y:S02]  /*16640*/  ISETP.GT.AND P3, PT, R7, 0x1, !P2 ;  /* 0x000000010700780c */ /* 0x000fe40005764270 */
[----:B------:R-:W-:Y:S02]  /*16650*/  LOP3.LUT R17, R17, 0xfffffffb, RZ, 0xc0, !PT ;  /* 0xfffffffb11117812 */ /* 0x000fe400078ec0ff */
[----:B------:R-:W-:Y:S02]  /*16660*/  ISETP.LT.OR P4, PT, R14, 0x2, P3 ;  /* 0x000000020e00780c */ /* 0x000fe40001f81670 */
[----:B------:R-:W-:-:S02]  /*16670*/  ISETP.GE.AND P3, PT, R136, 0x9, PT ;  /* 0x000000098800780c */ /* 0x000fc40003f66270 */
[----:B------:R-:W-:Y:S02]  /*16680*/  FSEL R89, R89, -INF , !P4 ;  /* 0xff80000059597808 */ /* 0x000fe40006000000 */
[----:B------:R-:W-:Y:S02]  /*16690*/  ISETP.GT.AND P4, PT, R7, 0x8, !P3 ;  /* 0x000000080700780c */ /* 0x000fe40005f84270 */
[----:B------:R-:W-:Y:S02]  /*166a0*/  @P5 LOP3.LUT R17, R17, 0x4, RZ, 0xfc, !PT ;  /* 0x0000000411115812 */ /* 0x000fe400078efcff */
[----:B------:R-:W-:Y:S02]  /*166b0*/  ISETP.LT.OR P4, PT, R14, 0x9, P4 ;  /* 0x000000090e00780c */ /* 0x000fe40002781670 */
[----:B------:R-:W-:Y:S02]  /*166c0*/  LOP3.LUT R17, R17, 0xfffffff7, RZ, 0xc0, !PT ;  /* 0xfffffff711117812 */ /* 0x000fe400078ec0ff */
[----:B------:R-:W-:-:S02]  /*166d0*/  FSEL R92, R92, -INF , !P4 ;  /* 0xff8000005c5c7808 */ /* 0x000fc40006000000 */
[----:B------:R-:W-:Y:S02]  /*166e0*/  ISETP.GT.AND P4, PT, R7, 0x9, !P5 ;  /* 0x000000090700780c */ /* 0x000fe40006f84270 */
[----:B------:R-:W-:Y:S02]  /*166f0*/  ISETP.GE.AND P5, PT, R136, 0x11, PT ;  /* 0x000000118800780c */ /* 0x000fe40003fa6270 */
[----:B------:R-:W-:-:S04]  /*16700*/  ISETP.LT.OR P4, PT, R14, 0xa, P4 ;  /* 0x0000000a0e00780c */ /* 0x000fc80002781670 */
[----:B------:R-:W-:Y:S02]  /*16710*/  FSEL R93, R93, -INF , !P4 ;  /* 0xff8000005d5d7808 */ /* 0x000fe40006000000 */
[----:B------:R-:W-:-:S04]  /*16720*/  ISETP.GT.AND P4, PT, R7, 0x10, !P5 ;  /* 0x000000100700780c */ /* 0x000fc80006f84270 */
[----:B------:R-:W-:Y:S02]  /*16730*/  ISETP.LT.OR P4, PT, R14, 0x11, P4 ;  /* 0x000000110e00780c */ /* 0x000fe40002781670 */
[----:B------:R-:W-:Y:S02]  /*16740*/  @P5 LOP3.LUT R17, R17, 0x8, RZ, 0xfc, !PT ;  /* 0x0000000811115812 */ /* 0x000fe400078efcff */
[----:B------:R-:W-:Y:S02]  /*16750*/  ISETP.GE.AND P5, PT, R136, 0x12, PT ;  /* 0x000000128800780c */ /* 0x000fe40003fa6270 */
[----:B------:R-:W-:Y:S02]  /*16760*/  LOP3.LUT R17, R17, 0xfff7ffff, RZ, 0xc0, !PT ;  /* 0xfff7ffff11117812 */ /* 0x000fe400078ec0ff */
[----:B------:R-:W-:Y:S02]  /*16770*/  FSEL R96, R96, -INF , !P4 ;  /* 0xff80000060607808 */ /* 0x000fe40006000000 */
[----:B------:R-:W-:-:S04]  /*16780*/  ISETP.GT.AND P4, PT, R7, 0x11, !P5 ;  /* 0x000000110700780c */ /* 0x000fc80006f84270 */
[----:B------:R-:W-:-:S03]  /*16790*/  ISETP.LT.OR P4, PT, R14, 0x12, P4 ;  /* 0x000000120e00780c */ /* 0x000fc60002781670 */
        /* <DEDUP_REMOVED lines=80> */
[----:B------:R-:W-:Y:S02]  /*16ca0*/  FSEL R124, R124, -INF , !P4 ;  /* 0xff8000007c7c7808 */ /* 0x000fe40006000000 */
[----:B------:R-:W-:Y:S02]  /*16cb0*/  LOP3.LUT R17, R17, 0xffffffdf, RZ, 0xc0, !PT ;  /* 0xffffffdf11117812 */ /* 0x000fe400078ec0ff */
[----:B------:R-:W-:-:S04]  /*16cc0*/  ISETP.GT.AND P4, PT, R7, 0x49, !P5 ;  /* 0x000000490700780c */ /* 0x000fc80006f84270 */
[----:B------:R-:W-:-:S03]  /*16cd0*/  ISETP.LT.OR P4, PT, R14, 0x4a, P4 ;  /* 0x0000004a0e00780c */ /* 0x000fc60002781670 */
[----:B------:R-:W-:Y:S02]  /*16ce0*/  @P5 LOP3.LUT R17, R17, 0x20, RZ, 0xfc, !PT ;  /* 0x0000002011115812 */ /* 0x000fe400078efcff */
[----:B------:R-:W-:Y:S02]  /*16cf0*/  ISETP.GE.AND P5, PT, R136, 0x51, PT ;  /* 0x000000518800780c */ /* 0x000fe40003fa6270 */
[----:B------:R-:W-:Y:S02]  /*16d00*/  FSEL R125, R125, -INF , !P4 ;  /* 0xff8000007d7d7808 */ /* 0x000fe40006000000 */
[----:B------:R-:W-:Y:S02]  /*16d10*/  ISETP.GT.AND P4, PT, R7, 0x50, !P5 ;  /* 0x000000500700780c */ /* 0x000fe40006f84270 */
[----:B------:R-:W-:Y:S02]  /*16d20*/  LOP3.LUT R17, R17, 0xffffffef, RZ, 0xc0, !PT ;  /* 0xffffffef11117812 */ /* 0x000fe400078ec0ff */
[----:B------:R-:W-:-:S04]  /*16d30*/  ISETP.LT.OR P4, PT, R14, 0x51, P4 ;  /* 0x000000510e00780c */ /* 0x000fc80002781670 */
[----:B------:R-:W-:Y:S02]  /*16d40*/  FSEL R128, R128, -INF , !P4 ;  /* 0xff80000080807808 */ /* 0x000fe40006000000 */
[----:B------:R-:W-:Y:S02]  /*16d50*/  ISETP.GE.AND P4, PT, R136, 0x52, PT ;  /* 0x000000528800780c */ /* 0x000fe40003f86270 */
[----:B------:R-:W-:Y:S02]  /*16d60*/  @P5 LOP3.LUT R17, R17, 0x10, RZ, 0xfc, !PT ;  /* 0x0000001011115812 */ /* 0x000fe400078efcff */
[----:B------:R-:W-:Y:S02]  /*16d70*/  ISETP.GT.AND P5, PT, R7, 0x51, !P4 ;  /* 0x000000510700780c */ /* 0x000fe400067a4270 */
[----:B------:R-:W-:Y:S02]  /*16d80*/  LOP3.LUT R17, R17, 0xfffffffd, RZ, 0xc0, !PT ;  /* 0xfffffffd11117812 */ /* 0x000fe400078ec0ff */
[----:B------:R-:W-:-:S04]  /*16d90*/  ISETP.LT.OR P5, PT, R14, 0x52, P5 ;  /* 0x000000520e00780c */ /* 0x000fc80002fa1670 */
[----:B------:R-:W-:Y:S02]  /*16da0*/  FSEL R129, R129, -INF , !P5 ;  /* 0xff80000081817808 */ /* 0x000fe40006800000 */
[----:B------:R-:W-:-:S04]  /*16db0*/  ISETP.GE.AND P5, PT, R136, 0x59, PT ;  /* 0x000000598800780c */ /* 0x000fc80003fa6270 */
[----:B------:R-:W-:-:S04]  /*16dc0*/  ISETP.GT.AND P6, PT, R7, 0x58, !P5 ;  /* 0x000000580700780c */ /* 0x000fc80006fc4270 */
[----:B------:R-:W-:-:S04]  /*16dd0*/  ISETP.LT.OR P6, PT, R14, 0x59, P6 ;  /* 0x000000590e00780c */ /* 0x000fc800037c1670 */
[----:B------:R-:W-:Y:S02]  /*16de0*/  FSEL R132, R132, -INF , !P6 ;  /* 0xff80000084847808 */ /* 0x000fe40007000000 */
[----:B------:R-:W-:-:S13]  /*16df0*/  ISETP.GE.AND P6, PT, R136, 0x1, PT ;  /* 0x000000018800780c */ /* 0x000fda0003fc6270 */
[----:B------:R-:W-:Y:S02]  /*16e00*/  @P6 LOP3.LUT R17, R17, 0x2, RZ, 0xfc, !PT ;  /* 0x0000000211116812 */ /* 0x000fe400078efcff */
[----:B------:R-:W-:Y:S02]  /*16e10*/  ISETP.GT.AND P6, PT, R7, RZ, !P6 ;  /* 0x000000ff0700720c */ /* 0x000fe400077c4270 */
[----:B------:R-:W-:Y:S02]  /*16e20*/  LOP3.LUT R17, R17, 0xfffffffe, RZ, 0xc0, !PT ;  /* 0xfffffffe11117812 */ /* 0x000fe400078ec0ff */
[----:B------:R-:W-:-:S04]  /*16e30*/  ISETP.LT.OR P6, PT, R14, 0x1, P6 ;  /* 0x000000010e00780c */ /* 0x000fc800037c1670 */
[----:B------:R-:W-:Y:S02]  /*16e40*/  FSEL R88, R88, -INF , !P6 ;  /* 0xff80000058587808 */ /* 0x000fe40007000000 */
[----:B------:R-:W-:-:S13]  /*16e50*/  ISETP.GE.AND P6, PT, R136, 0x5a, PT ;  /* 0x0000005a8800780c */ /* 0x000fda0003fc6270 */
[----:B------:R-:W-:Y:S02]  /*16e60*/  @P6 LOP3.LUT R17, R17, 0x1, RZ, 0xfc, !PT ;  /* 0x0000000111116812 */ /* 0x000fe400078efcff */
[----:B------:R-:W-:Y:S02]  /*16e70*/  ISETP.GT.AND P6, PT, R7, 0x59, !P6 ;  /* 0x000000590700780c */ /* 0x000fe400077c4270 */
[----:B------:R-:W0:Y:S02]  /*16e80*/  SHFL.IDX PT, R7, R11, 0x1, 0x1c1f ;  /* 0x003c1f000b077f89 */ /* 0x000e2400000e0000 */
[----:B------:R-:W-:-:S04]  /*16e90*/  ISETP.LT.OR P6, PT, R14, 0x5a, P6 ;  /* 0x0000005a0e00780c */ /* 0x000fc800037c1670 */
[----:B------:R-:W-:Y:S02]  /*16ea0*/  FSEL R133, R133, -INF , !P6 ;  /* 0xff80000085857808 */ /* 0x000fe40007000000 */
[----:B------:R-:W-:Y:S01]  /*16eb0*/  LOP3.LUT P6, RZ, R17, 0x100000, RZ, 0xc0, !PT ;  /* 0x0010000011ff7812 */ /* 0x000fe200078cc0ff */
[--C-:B0-----:R-:W-:Y:S02]  /*16ec0*/  IMAD.IADD R22, R22, 0x1, R7.reuse ;  /* 0x0000000116167824 */ /* 0x101fe400078e0207 */
[----:B------:R-:W-:-:S10]  /*16ed0*/  IMAD.IADD R15, R15, 0x1, R7 ;  /* 0x000000010f0f7824 */ /* 0x000fd400078e0207 */
[----:B------:R-:W-:Y:S05]  /*16ee0*/  @!P6 BRA `(.L_x_1668) ;  /* 0x000000000054e947 */ /* 0x000fea0003800000 */
        /* <DEDUP_REMOVED lines=12> */
.L_x_1670:
[----:B------:R-:W-:-:S04]  /*16fb0*/  MOV R11, UR59 ;  /* 0x0000003b000b7c02 */ /* 0x000fc80008000f00 */
[----:B------:R-:W-:-:S13]  /*16fc0*/  ISETP.NE.AND P6, PT, R11, 0x1, PT ;  /* 0x000000010b00780c */ /* 0x000fda0003fc5270 */
[----:B------:R-:W0:Y:S02]  /*16fd0*/  @P6 LDC.64 R12, c[0x0][0x9e8] ;  /* 0x00027a00ff0c6b82 */ /* 0x000e240000000a00 */
[----:B0-----:R-:W-:-:S05]  /*16fe0*/  @P6 IMAD.HI.U32 R12, R7, R12, RZ ;  /* 0x0000000c070c6227 */ /* 0x001fca00078e00ff */
[----:B------:R-:W-:-:S07]  /*16ff0*/  @P6 SHF.R.U32.HI R7, RZ, R13, R12 ;  /* 0x0000000dff076219 */ /* 0x000fce000001160c */
.L_x_1671:
[----:B------:R-:W-:Y:S05]  /*17000*/  BSYNC B2 ;  /* 0x0000000000027941 */ /* 0x000fea0003800000 */
.L_x_1669:
[----:B------:R-:W-:-:S05]  /*17010*/  IMAD R4, R7, R11, R4 ;  /* 0x0000000b07047224 */ /* 0x000fca00078e0204 */
[----:B------:R-:W-:Y:S02]  /*17020*/  VIADDMNMX R22, R4, R11, R22, PT ;  /* 0x0000000b04167246 */ /* 0x000fe40003800116 */
[----:B------:R-:W-:-:S07]  /*17030*/  VIMNMX R15, R15, R4, !PT ;  /* 0x000000040f0f7248 */ /* 0x000fce0007fe0100 */
.L_x_1668:
[C---:B------:R-:W-:Y:S01]  /*17040*/  ISETP.GT.AND P2, PT, R15.reuse, 0x1, !P2 ;  /* 0x000000010f00780c */ /* 0x040fe20005744270 */
[----:B------:R-:W-:Y:S01]  /*17050*/  ULDC UR4, c[0x0][0x988] ;  /* 0x0002620000047ab9 */ /* 0x000fe20000000800 */
[----:B------:R-:W-:Y:S01]  /*17060*/  ISETP.GT.AND P3, PT, R15, 0x8, !P3 ;  /* 0x000000080f00780c */ /* 0x000fe20005f64270 */
[----:B------:R-:W-:Y:S01]  /*17070*/  @!P1 VIADD R23, R23, 0x2a860 ;  /* 0x0002a86017179836 */ /* 0x000fe20000000000 */
[C---:B------:R-:W-:Y:S02]  /*17080*/  ISETP.LT.OR P2, PT, R22.reuse, 0x2, P2 ;  /* 0x000000021600780c */ /* 0x040fe40001741670 */
[----:B------:R-:W-:Y:S02]  /*17090*/  ISETP.LT.OR P3, PT, R22, 0x9, P3 ;  /* 0x000000091600780c */ /* 0x000fe40001f61670 */
[----:B------:R-:W-:Y:S02]  /*170a0*/  FSEL R91, R91, -INF , !P2 ;  /* 0xff8000005b5b7808 */ /* 0x000fe40005000000 */
[----:B------:R-:W-:-:S02]  /*170b0*/  LOP3.LUT P2, RZ, R17, 0x4, RZ, 0xc0, !PT ;  /* 0x0000000411ff7812 */ /* 0x000fc4000784c0ff */
[----:B------:R-:W-:Y:S02]  /*170c0*/  FSEL R94, R94, -INF , !P3 ;  /* 0xff8000005e5e7808 */ /* 0x000fe40005800000 */
[----:B------:R-:W-:Y:S02]  /*170d0*/  ISETP.GT.AND P2, PT, R15, 0x9, !P2 ;  /* 0x000000090f00780c */ /* 0x000fe40005744270 */
[C---:B------:R-:W-:Y:S02]  /*170e0*/  LOP3.LUT P3, RZ, R17.reuse, 0x10000, RZ, 0xc0, !PT ;  /* 0x0001000011ff7812 */ /* 0x040fe4000786c0ff */
[----:B------:R-:W-:Y:S02]  /*170f0*/  ISETP.LT.OR P2, PT, R22, 0xa, P2 ;  /* 0x0000000a1600780c */ /* 0x000fe40001741670 */
[----:B------:R-:W-:Y:S02]  /*17100*/  LOP3.LUT P6, RZ, R17, 0x8000, RZ, 0xc0, !PT ;  /* 0x0000800011ff7812 */ /* 0x000fe400078cc0ff */
[----:B------:R-:W-:-:S02]  /*17110*/  FSEL R95, R95, -INF , !P2 ;  /* 0xff8000005f5f7808 */ /* 0x000fc40005000000 */
[----:B------:R-:W-:Y:S02]  /*17120*/  LOP3.LUT P2, RZ, R17, 0x8, RZ, 0xc0, !PT ;  /* 0x0000000811ff7812 */ /* 0x000fe4000784c0ff */
[----:B------:R-:W-:Y:S02]  /*17130*/  FMNMX.FTZ R4, R88, R0, !PT ;  /* 0x0000000058047209 */ /* 0x000fe40007810000 */
[----:B------:R-:W-:Y:S02]  /*17140*/  ISETP.GT.AND P2, PT, R15, 0x10, !P2 ;  /* 0x000000100f00780c */ /* 0x000fe40005744270 */
[----:B------:R-:W-:Y:S02]  /*17150*/  FMNMX.FTZ R7, R89, R4, !PT ;  /* 0x0000000459077209 */ /* 0x000fe40007810000 */
[----:B------:R-:W-:Y:S02]  /*17160*/  ISETP.LT.OR P2, PT, R22, 0x11, P2 ;  /* 0x000000111600780c */ /* 0x000fe40001741670 */
[----:B------:R-:W-:-:S02]  /*17170*/  FMNMX.FTZ R4, R92, R7, !PT ;  /* 0x000000075c047209 */ /* 0x000fc40007810000 */
[----:B------:R-:W-:Y:S02]  /*17180*/  FSEL R98, R98, -INF , !P2 ;  /* 0xff80000062627808 */ /* 0x000fe40005000000 */
[----:B------:R-:W-:Y:S02]  /*17190*/  LOP3.LUT P2, RZ, R17, 0x80000, RZ, 0xc0, !PT ;  /* 0x0008000011ff7812 */ /* 0x000fe4000784c0ff */
[----:B------:R-:W-:Y:S02]  /*171a0*/  FMNMX.FTZ R7, R93, R4, !PT ;  /* 0x000000045d077209 */ /* 0x000fe40007810000 */
[----:B------:R-:W-:Y:S02]  /*171b0*/  ISETP.GT.AND P2, PT, R15, 0x11, !P2 ;  /* 0x000000110f00780c */ /* 0x000fe40005744270 */
[----:B------:R-:W-:Y:S02]  /*171c0*/  FMNMX.FTZ R4, R96, R7, !PT ;  /* 0x0000000760047209 */ /* 0x000fe40007810000 */
[----:B------:R-:W-:-:S02]  /*171d0*/  ISETP.LT.OR P2, PT, R22, 0x12, P2 ;  /* 0x000000121600780c */ /* 0x000fc40001741670 */
[----:B------:R-:W-:Y:S02]  /*171e0*/  FMNMX.FTZ R7, R97, R4, !PT ;  /* 0x0000000461077209 */ /* 0x000fe40007810000 */
[----:B------:R-:W-:Y:S02]  /*171f0*/  FSEL R99, R99, -INF , !P2 ;  /* 0xff80000063637808 */ /* 0x000fe40005000000 */
[----:B------:R-:W-:Y:S02]  /*17200*/  LOP3.LUT P2, RZ, R17, 0x40000, RZ, 0xc0, !PT ;  /* 0x0004000011ff7812 */ /* 0x000fe4000784c0ff */
[----:B------:R-:W-:Y:S02]  /*17210*/  FMNMX.FTZ R4, R100, R7, !PT ;  /* 0x0000000764047209 */ /* 0x000fe40007810000 */
[----:B------:R-:W-:Y:S02]  /*17220*/  ISETP.GT.AND P2, PT, R15, 0x18, !P2 ;  /* 0x000000180f00780c */ /* 0x000fe40005744270 */
[----:B------:R-:W-:-:S02]  /*17230*/  FMNMX.FTZ R7, R101, R4, !PT ;  /* 0x0000000465077209 */ /* 0x000fc40007810000 */
[----:B------:R-:W-:Y:S02]  /*17240*/  ISETP.LT.OR P2, PT, R22, 0x19, P2 ;  /* 0x000000191600780c */ /* 0x000fe40001741670 */
[----:B------:R-:W-:Y:S02]  /*17250*/  FMNMX.FTZ R4, R104, R7, !PT ;  /* 0x0000000768047209 */ /* 0x000fe40007810000 */
[----:B------:R-:W-:Y:S02]  /*17260*/  FSEL R102, R102, -INF , !P2 ;  /* 0xff80000066667808 */ /* 0x000fe40005000000 */
[----:B------:R-:W-:Y:S02]  /*17270*/  LOP3.LUT P2, RZ, R17, 0x20000, RZ, 0xc0, !PT ;  /* 0x0002000011ff7812 */ /* 0x000fe4000784c0ff */
        /* <DEDUP_REMOVED lines=28> */
[----:B------:R-:W-:Y:S02]  /*17440*/  LOP3.LUT P3, RZ, R17, 0x20, RZ, 0xc0, !PT ;  /* 0x0000002011ff7812 */ /* 0x000fe4000786c0ff */
[----:B------:R-:W-:Y:S02]  /*17450*/  FSEL R111, R111, -INF , !P2 ;  /* 0xff8000006f6f7808 */ /* 0x000fe40005000000 */
[----:B------:R-:W-:Y:S02]  /*17460*/  LOP3.LUT P2, RZ, R17, 0x1000, RZ, 0xc0, !PT ;  /* 0x0000100011ff7812 */ /* 0x000fe4000784c0ff */
[----:B------:R-:W-:-:S02]  /*17470*/  FMNMX.FTZ R7, R129, R4, !PT ;  /* 0x0000000481077209 */ /* 0x000fc40007810000 */
[----:B------:R-:W-:Y:S02]  /*17480*/  ISETP.GT.AND P2, PT, R15, 0x30, !P2 ;  /* 0x000000300f00780c */ /* 0x000fe40005744270 */
[----:B------:R-:W-:Y:S01]  /*17490*/  FMNMX.FTZ R4, R132, R7, !PT ;  /* 0x0000000784047209 */ /* 0x000fe20007810000 */
[----:B------:R-:W-:Y:S01]  /*174a0*/  IMAD.U32 R7, RZ, RZ, UR4 ;  /* 0x00000004ff077e24 */ /* 0x000fe2000f8e00ff */
[----:B------:R-:W-:Y:S02]  /*174b0*/  ISETP.LT.OR P2, PT, R22, 0x31, P2 ;  /* 0x000000311600780c */ /* 0x000fe40001741670 */
[----:B------:R-:W-:Y:S02]  /*174c0*/  FMNMX.FTZ R11, R133, R4, !PT ;  /* 0x00000004850b7209 */ /* 0x000fe40007810000 */
[----:B------:R-:W-:Y:S02]  /*174d0*/  FSEL R114, R114, -INF , !P2 ;  /* 0xff80000072727808 */ /* 0x000fe40005000000 */
[C---:B------:R-:W-:Y:S01]  /*174e0*/  LOP3.LUT P2, RZ, R17.reuse, 0x800, RZ, 0xc0, !PT ;  /* 0x0000080011ff7812 */ /* 0x040fe2000784c0ff */
[----:B------:R-:W0:Y:S01]  /*174f0*/  SHFL.BFLY PT, R4, R11, 0x2, 0x1f ;  /* 0x0c401f000b047f89 */ /* 0x000e2200000e0000 */
[----:B------:R-:W-:-:S02]  /*17500*/  LOP3.LUT P6, RZ, R17, 0x10, RZ, 0xc0, !PT ;  /* 0x0000001011ff7812 */ /* 0x000fc400078cc0ff */
[C---:B------:R-:W-:Y:S02]  /*17510*/  ISETP.GT.AND P2, PT, R15.reuse, 0x31, !P2 ;  /* 0x000000310f00780c */ /* 0x040fe40005744270 */
[----:B------:R-:W-:Y:S02]  /*17520*/  ISETP.GT.AND P4, PT, R15, 0x51, !P4 ;  /* 0x000000510f00780c */ /* 0x000fe40006784270 */
[C---:B------:R-:W-:Y:S02]  /*17530*/  ISETP.LT.OR P2, PT, R22.reuse, 0x32, P2 ;  /* 0x000000321600780c */ /* 0x040fe40001741670 */
[----:B------:R-:W-:Y:S02]  /*17540*/  ISETP.LT.OR P4, PT, R22, 0x52, P4 ;  /* 0x000000521600780c */ /* 0x000fe40002781670 */
[----:B------:R-:W-:Y:S02]  /*17550*/  FSEL R115, R115, -INF , !P2 ;  /* 0xff80000073737808 */ /* 0x000fe40005000000 */
[----:B------:R-:W-:-:S02]  /*17560*/  LOP3.LUT P2, RZ, R17, 0x400, RZ, 0xc0, !PT ;  /* 0x0000040011ff7812 */ /* 0x000fc4000784c0ff */
[C---:B------:R-:W-:Y:S02]  /*17570*/  ISETP.GT.AND P5, PT, R15.reuse, 0x58, !P5 ;  /* 0x000000580f00780c */ /* 0x040fe40006fa4270 */
[----:B------:R-:W-:Y:S02]  /*17580*/  ISETP.GT.AND P2, PT, R15, 0x38, !P2 ;  /* 0x000000380f00780c */ /* 0x000fe40005744270 */
[----:B------:R-:W-:Y:S02]  /*17590*/  FSEL R131, R131, -INF , !P4 ;  /* 0xff80000083837808 */ /* 0x000fe40006000000 */
[C---:B------:R-:W-:Y:S02]  /*175a0*/  ISETP.LT.OR P2, PT, R22.reuse, 0x39, P2 ;  /* 0x000000391600780c */ /* 0x040fe40001741670 */
[----:B------:R-:W-:Y:S02]  /*175b0*/  ISETP.LT.OR P5, PT, R22, 0x59, P5 ;  /* 0x000000591600780c */ /* 0x000fe40002fa1670 */
[----:B------:R-:W-:-:S02]  /*175c0*/  FSEL R118, R118, -INF , !P2 ;  /* 0xff80000076767808 */ /* 0x000fc40005000000 */
[----:B------:R-:W-:Y:S02]  /*175d0*/  LOP3.LUT P2, RZ, R17, 0x200, RZ, 0xc0, !PT ;  /* 0x0000020011ff7812 */ /* 0x000fe4000784c0ff */
[----:B0-----:R-:W-:Y:S02]  /*175e0*/  FMNMX.FTZ R13, R11, R4, !PT ;  /* 0x000000040b0d7209 */ /* 0x001fe40007810000 */
[----:B------:R-:W-:Y:S02]  /*175f0*/  ISETP.GT.AND P2, PT, R15, 0x39, !P2 ;  /* 0x000000390f00780c */ /* 0x000fe40005744270 */
[----:B------:R-:W-:Y:S01]  /*17600*/  FSEL R134, R134, -INF , !P5 ;  /* 0xff80000086867808 */ /* 0x000fe20006800000 */
[----:B------:R-:W0:Y:S01]  /*17610*/  SHFL.BFLY PT, R12, R13, 0x1, 0x1f ;  /* 0x0c201f000d0c7f89 */ /* 0x000e2200000e0000 */
[----:B------:R-:W-:-:S04]  /*17620*/  ISETP.LT.OR P2, PT, R22, 0x3a, P2 ;  /* 0x0000003a1600780c */ /* 0x000fc80001741670 */
[----:B------:R-:W-:Y:S02]  /*17630*/  FSEL R119, R119, -INF , !P2 ;  /* 0xff80000077777808 */ /* 0x000fe40005000000 */
[----:B------:R-:W-:-:S04]  /*17640*/  LOP3.LUT P2, RZ, R17, 0x100, RZ, 0xc0, !PT ;  /* 0x0000010011ff7812 */ /* 0x000fc8000784c0ff */
[----:B------:R-:W-:-:S04]  /*17650*/  ISETP.GT.AND P2, PT, R15, 0x40, !P2 ;  /* 0x000000400f00780c */ /* 0x000fc80005744270 */
[----:B------:R-:W-:-:S04]  /*17660*/  ISETP.LT.OR P2, PT, R22, 0x41, P2 ;  /* 0x000000411600780c */ /* 0x000fc80001741670 */
[----:B------:R-:W-:Y:S02]  /*17670*/  FSEL R122, R122, -INF , !P2 ;  /* 0xff8000007a7a7808 */ /* 0x000fe40005000000 */
[----:B------:R-:W-:Y:S02]  /*17680*/  LOP3.LUT P2, RZ, R17, 0x80, RZ, 0xc0, !PT ;  /* 0x0000008011ff7812 */ /* 0x000fe4000784c0ff */
[----:B0-----:R-:W-:Y:S02]  /*17690*/  FMNMX.FTZ R12, R13, R12, !PT ;  /* 0x0000000c0d0c7209 */ /* 0x001fe40007810000 */
[----:B------:R-:W-:-:S03]  /*176a0*/  ISETP.GT.AND P2, PT, R15, 0x41, !P2 ;  /* 0x000000410f00780c */ /* 0x000fc60005744270 */
[----:B------:R-:W-:Y:S01]  /*176b0*/  FMUL.FTZ R4, R12, R7 ;  /* 0x000000070c047220 */ /* 0x000fe20000410000 */
[----:B------:R-:W-:-:S04]  /*176c0*/  ISETP.LT.OR P2, PT, R22, 0x42, P2 ;  /* 0x000000421600780c */ /* 0x000fc80001741670 */
[----:B------:R-:W-:Y:S02]  /*176d0*/  FSEL R123, R123, -INF , !P2 ;  /* 0xff8000007b7b7808 */ /* 0x000fe40005000000 */
[----:B------:R-:W-:-:S04]  /*176e0*/  LOP3.LUT P2, RZ, R17, 0x40, RZ, 0xc0, !PT ;  /* 0x0000004011ff7812 */ /* 0x000fc8000784c0ff */
[----:B------:R-:W-:-:S04]  /*176f0*/  ISETP.GT.AND P2, PT, R15, 0x48, !P2 ;  /* 0x000000480f00780c */ /* 0x000fc80005744270 */
[----:B------:R-:W-:-:S04]  /*17700*/  ISETP.LT.OR P2, PT, R22, 0x49, P2 ;  /* 0x000000491600780c */ /* 0x000fc80001741670 */
[----:B------:R-:W-:Y:S02]  /*17710*/  FSEL R126, R126, -INF , !P2 ;  /* 0xff8000007e7e7808 */ /* 0x000fe40005000000 */
[----:B------:R-:W-:-:S04]  /*17720*/  ISETP.GT.AND P2, PT, R15, 0x49, !P3 ;  /* 0x000000490f00780c */ /* 0x000fc80005f44270 */
[----:B------:R-:W-:-:S04]  /*17730*/  ISETP.LT.OR P2, PT, R22, 0x4a, P2 ;  /* 0x0000004a1600780c */ /* 0x000fc80001741670 */
[----:B------:R-:W-:Y:S02]  /*17740*/  FSEL R127, R127, -INF , !P2 ;  /* 0xff8000007f7f7808 */ /* 0x000fe40005000000 */
[----:B------:R-:W-:Y:S02]  /*17750*/  ISETP.GT.AND P2, PT, R15, 0x50, !P6 ;  /* 0x000000500f00780c */ /* 0x000fe40007744270 */
[----:B------:R-:W-:Y:S02]  /*17760*/  LOP3.LUT P6, RZ, R17, 0x2, RZ, 0xc0, !PT ;  /* 0x0000000211ff7812 */ /* 0x000fe400078cc0ff */
[----:B------:R-:W-:-:S04]  /*17770*/  ISETP.LT.OR P2, PT, R22, 0x51, P2 ;  /* 0x000000511600780c */ /* 0x000fc80001741670 */
[----:B------:R-:W-:Y:S02]  /*17780*/  FSEL R130, R130, -INF , !P2 ;  /* 0xff80000082827808 */ /* 0x000fe40005000000 */
[----:B------:R-:W-:Y:S02]  /*17790*/  ISETP.GT.AND P2, PT, R15, RZ, !P6 ;  /* 0x000000ff0f00720c */ /* 0x000fe40007744270 */
[----:B------:R-:W-:Y:S02]  /*177a0*/  LOP3.LUT P6, RZ, R17, 0x1, RZ, 0xc0, !PT ;  /* 0x0000000111ff7812 */ /* 0x000fe400078cc0ff */
[----:B------:R-:W-:Y:S02]  /*177b0*/  ISETP.LT.OR P2, PT, R22, 0x1, P2 ;  /* 0x000000011600780c */ /* 0x000fe40001741670 */
[----:B------:R-:W-:Y:S02]  /*177c0*/  ISETP.GT.AND P3, PT, R15, 0x59, !P6 ;  /* 0x000000590f00780c */ /* 0x000fe40007764270 */
[----:B------:R-:W-:-:S02]  /*177d0*/  FSEL R90, R90, -INF , !P2 ;  /* 0xff8000005a5a7808 */ /* 0x000fc40005000000 */
[----:B------:R-:W-:Y:S02]  /*177e0*/  ISETP.LT.OR P3, PT, R22, 0x5a, P3 ;  /* 0x0000005a1600780c */ /* 0x000fe40001f61670 */
[----:B------:R-:W-:Y:S02]  /*177f0*/  FMNMX.FTZ R14, R90, R3, !PT ;  /* 0x000000035a0e7209 */ /* 0x000fe40007810000 */
[----:B------:R-:W-:Y:S02]  /*17800*/  FSEL R135, R135, -INF , !P3 ;  /* 0xff80000087877808 */ /* 0x000fe40005800000 */
[----:B------:R-:W-:Y:S02]  /*17810*/  FMNMX.FTZ R11, R91, R14, !PT ;  /* 0x0000000e5b0b7209 */ /* 0x000fe40007810000 */
[----:B------:R-:W-:Y:S02]  /*17820*/  FSETP.NEU.FTZ.AND P2, PT, R12, -INF , PT ;  /* 0xff8000000c00780b */ /* 0x000fe40003f5d000 */
[----:B------:R-:W-:-:S02]  /*17830*/  FMNMX.FTZ R14, R94, R11, !PT ;  /* 0x0000000b5e0e7209 */ /* 0x000fc40007810000 */
[----:B------:R-:W-:Y:S02]  /*17840*/  FSEL R4, R4, RZ, P2 ;  /* 0x000000ff04047208 */ /* 0x000fe40001000000 */
[----:B------:R-:W-:-:S03]  /*17850*/  FMNMX.FTZ R11, R95, R14, !PT ;  /* 0x0000000e5f0b7209 */ /* 0x000fc60007810000 */
[--C-:B------:R-:W-:Y:S01]  /*17860*/  FFMA.FTZ R156, R88, R7, -R4.reuse ;  /* 0x00000007589c7223 */ /* 0x100fe20000010804 */
[----:B------:R-:W-:Y:S01]  /*17870*/  FMNMX.FTZ R14, R98, R11, !PT ;  /* 0x0000000b620e7209 */ /* 0x000fe20007810000 */
[-CC-:B------:R-:W-:Y:S01]  /*17880*/  FFMA.FTZ R88, R93, R7.reuse, -R4.reuse ;  /* 0x000000075d587223 */ /* 0x180fe20000010804 */
[-CC-:B------:R-:W-:Y:S01]  /*17890*/  FFMA.FTZ R93, R105, R7.reuse, -R4.reuse ;  /* 0x00000007695d7223 */ /* 0x180fe20000010804 */
[----:B------:R-:W-:Y:S01]  /*178a0*/  FSEL R105, R12, RZ, P2 ;  /* 0x000000ff0c697208 */ /* 0x000fe20001000000 */
        /* <DEDUP_REMOVED lines=27> */
[----:B------:R-:W-:Y:S01]  /*17a60*/  FFMA.FTZ R133, R133, R7, -R4 ;  /* 0x0000000785857223 */ /* 0x000fe20000010804 */
[----:B------:R-:W-:Y:S01]  /*17a70*/  FADD.FTZ R4, -R105, R0 ;  /* 0x0000000069047221 */ /* 0x000fe20000010100 */
[----:B------:R-:W-:Y:S01]  /*17a80*/  FMNMX.FTZ R14, R114, R11, !PT ;  /* 0x0000000b720e7209 */ /* 0x000fe20007810000 */
[----:B------:R-:W-:Y:S02]  /*17a90*/  MUFU.EX2 R156, R156 ;  /* 0x0000009c009c7308 */ /* 0x000fe40000000800 */
[----:B------:R-:W-:Y:S01]  /*17aa0*/  FMUL.FTZ R4, R4, R7 ;  /* 0x0000000704047220 */ /* 0x000fe20000410000 */
        /* <DEDUP_REMOVED lines=27> */
[----:B------:R-:W-:-:S03]  /*17c60*/  FSETP.NEU.FTZ.AND P2, PT, R14, -INF , PT ;  /* 0xff8000000e00780b */ /* 0x000fc60003f5d000 */
[----:B------:R0:W1:Y:S01]  /*17c70*/  MUFU.EX2 R11, R4 ;  /* 0x00000004000b7308 */ /* 0x0000620000000800 */
[----:B------:R-:W-:-:S05]  /*17c80*/  FMUL.FTZ R104, R14, R7 ;  /* 0x000000070e687220 */ /* 0x000fca0000410000 */
[----:B------:R-:W-:Y:S02]  /*17c90*/  FSEL R104, R104, RZ, P2 ;  /* 0x000000ff68687208 */ /* 0x000fe40001000000 */
[----:B------:R-:W-:Y:S01]  /*17ca0*/  MUFU.EX2 R22, R22 ;  /* 0x0000001600167308 */ /* 0x000fe20000000800 */
[----:B0-----:R-:W-:Y:S02]  /*17cb0*/  FSEL R4, R14, RZ, P2 ;  /* 0x000000ff0e047208 */ /* 0x001fe40001000000 */
[-CC-:B------:R-:W-:Y:S01]  /*17cc0*/  FFMA.FTZ R157, R90, R7.reuse, -R104.reuse ;  /* 0x000000075a9d7223 */ /* 0x180fe20000010868 */
[-CC-:B------:R-:W-:Y:S01]  /*17cd0*/  FFMA.FTZ R90, R91, R7.reuse, -R104.reuse ;  /* 0x000000075b5a7223 */ /* 0x180fe20000010868 */
[-CC-:B------:R-:W-:Y:S01]  /*17ce0*/  FFMA.FTZ R159, R94, R7.reuse, -R104.reuse ;  /* 0x000000075e9f7223 */ /* 0x180fe20000010868 */
[----:B------:R-:W-:Y:S01]  /*17cf0*/  FADD.FTZ R4, -R4, R3 ;  /* 0x0000000304047221 */ /* 0x000fe20000010100 */
[-CC-:B------:R-:W-:Y:S01]  /*17d00*/  FFMA.FTZ R94, R99, R7.reuse, -R104.reuse ;  /* 0x00000007635e7223 */ /* 0x180fe20000010868 */
[-C--:B------:R-:W-:Y:S01]  /*17d10*/  FFMA.FTZ R91, R95, R7.reuse, -R104 ;  /* 0x000000075f5b7223 */ /* 0x080fe20000010868 */
[----:B------:R-:W-:Y:S01]  /*17d20*/  MUFU.EX2 R157, R157 ;  /* 0x0000009d009d7308 */ /* 0x000fe20000000800 */
[-C--:B------:R-:W-:Y:S01]  /*17d30*/  FMUL.FTZ R4, R4, R7.reuse ;  /* 0x0000000704047220 */ /* 0x080fe20000410000 */
[----:B-1----:R-:W-:Y:S01]  /*17d40*/  FFMA.FTZ R6, R11, R6, R156 ;  /* 0x000000060b067223 */ /* 0x002fe2000001009c */
[-CC-:B------:R-:W-:Y:S01]  /*17d50*/  FFMA.FTZ R95, R103, R7.reuse, -R104.reuse ;  /* 0x00000007675f7223 */ /* 0x180fe20000010868 */
[-CC-:B------:R-:W-:Y:S01]  /*17d60*/  FFMA.FTZ R153, R98, R7.reuse, -R104.reuse ;  /* 0x0000000762997223 */ /* 0x180fe20000010868 */
[-C--:B------:R-:W-:Y:S01]  /*17d70*/  FFMA.FTZ R155, R102, R7.reuse, -R104 ;  /* 0x00000007669b7223 */ /* 0x080fe20000010868 */
[----:B------:R-:W-:Y:S01]  /*17d80*/  FADD.FTZ R99, R13, R6 ;  /* 0x000000060d637221 */ /* 0x000fe20000010000 */
[-CC-:B------:R-:W-:Y:S01]  /*17d90*/  FFMA.FTZ R149, R106, R7.reuse, -R104.reuse ;  /* 0x000000076a957223 */ /* 0x180fe20000010868 */
[----:B------:R-:W0:Y:S01]  /*17da0*/  MUFU.EX2 R4, R4 ;  /* 0x0000000400047308 */ /* 0x000e220000000800 */
[-CC-:B------:R-:W-:Y:S01]  /*17db0*/  FFMA.FTZ R98, R107, R7.reuse, -R104.reuse ;  /* 0x000000076b627223 */ /* 0x180fe20000010868 */
[----:B------:R-:W-:Y:S01]  /*17dc0*/  FADD.FTZ R103, R158, R99 ;  /* 0x000000639e677221 */ /* 0x000fe20000010000 */
[-CC-:B------:R-:W-:Y:S01]  /*17dd0*/  FFMA.FTZ R151, R110, R7.reuse, -R104.reuse ;  /* 0x000000076e977223 */ /* 0x180fe20000010868 */
[-CC-:B------:R-:W-:Y:S01]  /*17de0*/  FFMA.FTZ R111, R111, R7.reuse, -R104.reuse ;  /* 0x000000076f6f7223 */ /* 0x180fe20000010868 */
[-CC-:B------:R-:W-:Y:S01]  /*17df0*/  FFMA.FTZ R145, R114, R7.reuse, -R104.reuse ;  /* 0x0000000772917223 */ /* 0x180fe20000010868 */
[----:B------:R-:W-:Y:S01]  /*17e00*/  FADD.FTZ R103, R88, R103 ;  /* 0x0000006758677221 */ /* 0x000fe20000010000 */
[-CC-:B------:R-:W-:Y:S01]  /*17e10*/  FFMA.FTZ R99, R115, R7.reuse, -R104.reuse ;  /* 0x0000000773637223 */ /* 0x180fe20000010868 */
[----:B------:R-:W1:Y:S01]  /*17e20*/  MUFU.EX2 R90, R90 ;  /* 0x0000005a005a7308 */ /* 0x000e620000000800 */
[-CC-:B------:R-:W-:Y:S01]  /*17e30*/  FFMA.FTZ R147, R118, R7.reuse, -R104.reuse ;  /* 0x0000000776937223 */ /* 0x180fe20000010868 */
[----:B------:R-:W-:Y:S01]  /*17e40*/  FADD.FTZ R6, R152, R103 ;  /* 0x0000006798067221 */ /* 0x000fe20000010000 */
[-CC-:B------:R-:W-:Y:S01]  /*17e50*/  FFMA.FTZ R141, R122, R7.reuse, -R104.reuse ;  /* 0x000000077a8d7223 */ /* 0x180fe20000010868 */
[-C--:B------:R-:W-:Y:S01]  /*17e60*/  FFMA.FTZ R143, R126, R7.reuse, -R104 ;  /* 0x000000077e8f7223 */ /* 0x080fe20000010868 */
[----:B------:R-:W-:Y:S01]  /*17e70*/  F2FP.F16.F32.PACK_AB R156, R13, R156 ;  /* 0x0000009c0d9c723e */ /* 0x000fe200000000ff */
[C---:B------:R-:W-:Y:S01]  /*17e80*/  FADD.FTZ R103, R89.reuse, R6 ;  /* 0x0000000659677221 */ /* 0x040fe20000010000 */
[--C-:B------:R-:W-:Y:S01]  /*17e90*/  FFMA.FTZ R137, R130, R7, -R104.reuse ;  /* 0x0000000782897223 */ /* 0x100fe20000010868 */
[----:B------:R-:W2:Y:S01]  /*17ea0*/  MUFU.EX2 R159, R159 ;  /* 0x0000009f009f7308 */ /* 0x000ea20000000800 */
[----:B0-----:R-:W-:Y:S01]  /*17eb0*/  FFMA.FTZ R5, R4, R5, R157 ;  /* 0x0000000504057223 */ /* 0x001fe2000001009d */
[----:B------:R-:W-:Y:S01]  /*17ec0*/  FADD.FTZ R103, R154, R103 ;  /* 0x000000679a677221 */ /* 0x000fe20000010000 */
[----:B------:R-:W-:Y:S01]  /*17ed0*/  F2FP.F16.F32.PACK_AB R152, R89, R152 ;  /* 0x000000985998723e */ /* 0x000fe200000000ff */
[-CC-:B------:R-:W-:Y:S01]  /*17ee0*/  FFMA.FTZ R131, R131, R7.reuse, -R104.reuse ;  /* 0x0000000783837223 */ /* 0x180fe20000010868 */
[----:B------:R-:W-:Y:S01]  /*17ef0*/  F2FP.F16.F32.PACK_AB R158, R88, R158 ;  /* 0x0000009e589e723e */ /* 0x000fe200000000ff */
[----:B------:R-:W-:Y:S01]  /*17f00*/  FADD.FTZ R103, R92, R103 ;  /* 0x000000675c677221 */ /* 0x000fe20000010000 */
[-CC-:B------:R-:W-:Y:S01]  /*17f10*/  FFMA.FTZ R134, R134, R7.reuse, -R104.reuse ;  /* 0x0000000786867223 */ /* 0x180fe20000010868 */
[----:B------:R-:W0:Y:S01]  /*17f20*/  MUFU.EX2 R91, R91 ;  /* 0x0000005b005b7308 */ /* 0x000e220000000800 */
[----:B-1----:R-:W-:Y:S01]  /*17f30*/  FADD.FTZ R6, R90, R5 ;  /* 0x000000055a067221 */ /* 0x002fe20000010000 */
[----:B------:R-:W-:Y:S01]  /*17f40*/  FADD.FTZ R102, R148, R103 ;  /* 0x0000006794667221 */ /* 0x000fe20000010000 */
[----:B------:R-:W-:Y:S01]  /*17f50*/  FFMA.FTZ R5, R119, R7, -R104 ;  /* 0x0000000777057223 */ /* 0x000fe20000010868 */
[C---:B------:R-:W-:Y:S01]  /*17f60*/  ISETP.GT.AND P2, PT, R10.reuse, R20, PT ;  /* 0x000000140a00720c */ /* 0x040fe20003f44270 */
[----:B------:R-:W-:-:S02]  /*17f70*/  VIADD R10, R10, 0xffffffff ;  /* 0xffffffff0a0a7836 */ /* 0x000fc40000000000 */
[----:B------:R-:W-:Y:S01]  /*17f80*/  FADD.FTZ R105, R93, R102 ;  /* 0x000000665d697221 */ /* 0x000fe20000010000 */
[----:B------:R-:W-:Y:S01]  /*17f90*/  F2FP.F16.F32.PACK_AB R154, R92, R154 ;  /* 0x0000009a5c9a723e */ /* 0x000fe200000000ff */
[----:B------:R-:W1:Y:S01]  /*17fa0*/  MUFU.EX2 R153, R153 ;  /* 0x0000009900997308 */ /* 0x000e620000000800 */
[----:B--2---:R-:W-:Y:S01]  /*17fb0*/  FADD.FTZ R6, R159, R6 ;  /* 0x000000069f067221 */ /* 0x004fe20000010000 */
[----:B------:R-:W-:Y:S01]  /*17fc0*/  FADD.FTZ R102, R150, R105 ;  /* 0x0000006996667221 */ /* 0x000fe20000010000 */
[----:B------:R-:W-:Y:S01]  /*17fd0*/  @!P1 PRMT R105, RZ, 0x654, R23 ;  /* 0x00000654ff699816 */ /* 0x000fe20000000017 */
[----:B------:R-:W-:Y:S01]  /*17fe0*/  FFMA.FTZ R23, R123, R7, -R104 ;  /* 0x000000077b177223 */ /* 0x000fe20000010868 */
[----:B------:R-:W-:Y:S02]  /*17ff0*/  F2FP.F16.F32.PACK_AB R150, R15, R150 ;  /* 0x000000960f96723e */ /* 0x000fe400000000ff */
[----:B------:R2:W-:Y:S01]  /*18000*/  @!P1 SYNCS.ARRIVE.TRANS64.RED.A1T0 RZ, [R105+URZ], RZ ;  /* 0x000000ff69ff99a7 */ /* 0x0005e2000810043f */
[----:B------:R-:W3:Y:S01]  /*18010*/  MUFU.EX2 R94, R94 ;  /* 0x0000005e005e7308 */ /* 0x000ee20000000800 */
[----:B0-----:R-:W-:Y:S01]  /*18020*/  FADD.FTZ R6, R91, R6 ;  /* 0x000000065b067221 */ /* 0x001fe20000010000 */
[----:B------:R-:W-:-:S02]  /*18030*/  F2FP.F16.F32.PACK_AB R148, R93, R148 ;  /* 0x000000945d94723e */ /* 0x000fc400000000ff */
[----:B------:R-:W-:Y:S02]  /*18040*/  F2FP.F16.F32.PACK_AB R157, R90, R157 ;  /* 0x0000009d5a9d723e */ /* 0x000fe400000000ff */
[----:B------:R-:W-:Y:S02]  /*18050*/  F2FP.F16.F32.PACK_AB R159, R91, R159 ;  /* 0x0000009f5b9f723e */ /* 0x000fe400000000ff */
[----:B------:R-:W0:Y:S01]  /*18060*/  MUFU.EX2 R155, R155 ;  /* 0x0000009b009b7308 */ /* 0x000e220000000800 */
[----:B-1----:R-:W-:-:S07]  /*18070*/  FADD.FTZ R103, R153, R6 ;  /* 0x0000000699677221 */ /* 0x002fce0000010000 */
[----:B------:R-:W1:Y:S01]  /*18080*/  MUFU.EX2 R95, R95 ;  /* 0x0000005f005f7308 */ /* 0x000e620000000800 */
[C---:B---3--:R-:W-:Y:S01]  /*18090*/  FADD.FTZ R6, R94.reuse, R103 ;  /* 0x000000675e067221 */ /* 0x048fe20000010000 */
[----:B------:R-:W-:Y:S01]  /*180a0*/  FADD.FTZ R103, R15, R102 ;  /* 0x000000660f677221 */ /* 0x000fe20000010000 */
[-CC-:B------:R-:W-:Y:S01]  /*180b0*/  FFMA.FTZ R102, R127, R7.reuse, -R104.reuse ;  /* 0x000000077f667223 */ /* 0x180fe20000010868 */
[----:B------:R-:W-:Y:S01]  /*180c0*/  FFMA.FTZ R104, R135, R7, -R104 ;  /* 0x0000000787687223 */ /* 0x000fe20000010868 */
[----:B------:R-:W-:Y:S01]  /*180d0*/  F2FP.F16.F32.PACK_AB R153, R94, R153 ;  /* 0x000000995e99723e */ /* 0x000fe200000000ff */
[----:B--2---:R-:W-:Y:S01]  /*180e0*/  FADD.FTZ R105, R144, R103 ;  /* 0x0000006790697221 */ /* 0x004fe20000010000 */
[C---:B------:R-:W-:Y:S01]  /*180f0*/  F2FP.F16.F32.PACK_AB R144, R22.reuse, R144 ;  /* 0x000000901690723e */ /* 0x040fe200000000ff */
[----:B------:R-:W2:Y:S01]  /*18100*/  MUFU.EX2 R149, R149 ;  /* 0x0000009500957308 */ /* 0x000ea20000000800 */
[----:B0-----:R-:W-:Y:S01]  /*18110*/  FADD.FTZ R6, R155, R6 ;  /* 0x000000069b067221 */ /* 0x001fe20000010000 */
[----:B------:R-:W-:Y:S01]  /*18120*/  FADD.FTZ R105, R22, R105 ;  /* 0x0000006916697221 */ /* 0x000fe20000010000 */
[----:B------:R-:W-:-:S05]  /*18130*/  IMAD.MOV.U32 R22, RZ, RZ, R21 ;  /* 0x000000ffff167224 */ /* 0x000fca00078e0015 */
        /* <DEDUP_REMOVED lines=47> */
[----:B------:R-:W-:Y:S01]  /*18430*/  F2FP.F16.F32.PACK_AB R141, R23, R141 ;  /* 0x0000008d178d723e */ /* 0x000fe200000000ff */
[----:B------:R-:W-:-:S05]  /*18440*/  IMAD.MOV.U32 R23, RZ, RZ, R206 ;  /* 0x000000ffff177224 */ /* 0x000fca00078e00ce */
        /* <DEDUP_REMOVED lines=15> */
[----:B------:R-:W-:Y:S02]  /*18540*/  IMAD.MOV.U32 R0, RZ, RZ, R12 ;  /* 0x000000ffff007224 */ /* 0x000fe400078e000c */
[----:B--2---:R-:W-:-:S04]  /*18550*/  FADD.FTZ R3, R134, R3 ;  /* 0x0000000386037221 */ /* 0x004fc80000010000 */
[C---:B0-----:R-:W-:Y:S01]  /*18560*/  FADD.FTZ R5, R104.reuse, R3 ;  /* 0x0000000368057221 */ /* 0x041fe20000010000 */
[----:B------:R-:W-:Y:S01]  /*18570*/  F2FP.F16.F32.PACK_AB R139, R104, R134 ;  /* 0x00000086688b723e */ /* 0x000fe200000000ff */
[----:B------:R-:W-:Y:S01]  /*18580*/  IMAD.MOV.U32 R3, RZ, RZ, R14 ;  /* 0x000000ffff037224 */ /* 0x000fe200078e000e */
[----:B------:R-:W-:Y:S06]  /*18590*/  @P2 BRA `(.L_x_1672) ;  /* 0xffffffcc00a82947 */ /* 0x000fec000383ffff */
[----:B------:R-:W-:Y:S05]  /*185a0*/  BSYNC B1 ;  /* 0x0000000000017941 */ /* 0x000fea0003800000 */
.L_x_1653:
[----:B------:R-:W-:Y:S01]  /*185b0*/  IMAD.MOV.U32 R3, RZ, RZ, R14 ;  /* 0x000000ffff037224 */ /* 0x000fe200078e000e */
[----:B------:R-:W-:Y:S01]  /*185c0*/  MOV R23, R206 ;  /* 0x000000ce00177202 */ /* 0x000fe20000000f00 */
[----:B------:R-:W-:Y:S02]  /*185d0*/  IMAD.MOV.U32 R0, RZ, RZ, R12 ;  /* 0x000000ffff007224 */ /* 0x000fe400078e000c */
[----:B------:R-:W-:-:S07]  /*185e0*/  IMAD.MOV.U32 R22, RZ, RZ, R21 ;  /* 0x000000ffff167224 */ /* 0x000fce00078e0015 */
.L_x_1652:
[----:B------:R-:W-:Y:S05]  /*185f0*/  BSYNC B0 ;  /* 0x0000000000007941 */ /* 0x000fea0003800000 */
.L_x_1651:
[----:B------:R-:W0:Y:S01]  /*18600*/  LDC R211, c[0x0][0x448] ;  /* 0x00011200ffd37b82 */ /* 0x000e220000000800 */
[----:B------:R-:W-:Y:S01]  /*18610*/  VIADD R12, R178, 0x7f ;  /* 0x0000007fb20c7836 */ /* 0x000fe20000000000 */
[----:B------:R-:W-:Y:S02]  /*18620*/  LOP3.LUT R17, R17, 0xffefffff, RZ, 0xc0, !PT ;  /* 0xffefffff11117812 */ /* 0x000fe400078ec0ff */
[----:B------:R-:W-:-:S04]  /*18630*/  IADD3 R15, R164, 0x1, -R163 ;  /* 0x00000001a40f7810 */ /* 0x000fc80007ffe8a3 */
[----:B------:R-:W1:Y:S01]  /*18640*/  LDC R206, c[0x0][0x9e4] ;  /* 0x00027900ffce7b82 */ /* 0x000e620000000800 */
[----:B0-----:R-:W-:-:S13]  /*18650*/  ISETP.NE.AND P2, PT, R211, 0x1, PT ;  /* 0x00000001d300780c */ /* 0x001fda0003f45270 */
[----:B------:R-:W0:Y:S01]  /*18660*/  @P2 LDC R13, c[0x0][0x44c] ;  /* 0x00011300ff0d2b82 */ /* 0x000e220000000800 */
[----:B------:R-:W-:-:S04]  /*18670*/  @P2 LOP3.LUT R17, R17, 0x100000, RZ, 0xfc, !PT ;  /* 0x0010000011112812 */ /* 0x000fc800078efcff */
[----:B------:R-:W-:-:S03]  /*18680*/  LOP3.LUT R17, R17, 0xffdfffff, RZ, 0xc0, !PT ;  /* 0xffdfffff11117812 */ /* 0x000fc600078ec0ff */
[----:B------:R-:W2:Y:S01]  /*18690*/  @P2 LDC R14, c[0x0][0x450] ;  /* 0x00011400ff0e2b82 */ /* 0x000ea20000000800 */
[----:B0-----:R-:W-:-:S05]  /*186a0*/  @P2 IMAD.HI.U32 R13, R12, R13, RZ ;  /* 0x0000000d0c0d2227 */ /* 0x001fca00078e00ff */
[----:B--2---:R-:W-:Y:S02]  /*186b0*/  @P2 SHF.R.U32.HI R12, RZ, R14, R13 ;  /* 0x0000000eff0c2219 */ /* 0x004fe4000001160d */
[----:B-1----:R-:W-:-:S03]  /*186c0*/  ISETP.GE.AND P2, PT, R206, 0x1, PT ;  /* 0x00000001ce00780c */ /* 0x002fc60003f46270 */
[----:B------:R-:W-:-:S04]  /*186d0*/  IMAD.IADD R12, R15, 0x1, R12 ;  /* 0x000000010f0c7824 */ /* 0x000fc800078e020c */
[----:B------:R-:W-:-:S06]  /*186e0*/  IMAD.IADD R14, R12, 0x1, -R9 ;  /* 0x000000010c0e7824 */ /* 0x000fcc00078e0a09 */
[----:B------:R-:W-:Y:S01]  /*186f0*/  @P2 LOP3.LUT R17, R17, 0x200000, RZ, 0xfc, !PT ;  /* 0x0020000011112812 */ /* 0x000fe200078efcff */
[----:B------:R-:W-:Y:S06]  /*18700*/  @!P2 BRA `(.L_x_1673) ;  /* 0x000000000048a947 */ /* 0x000fec0003800000 */
[----:B------:R-:W-:Y:S01]  /*18710*/  IMAD.MOV.U32 R9, RZ, RZ, R12 ;  /* 0x000000ffff097224 */ /* 0x000fe200078e000c */
[----:B------:R-:W-:Y:S04]  /*18720*/  BSSY B0, `(.L_x_1674) ;  /* 0x000000e000007945 */ /* 0x000fe80003800000 */
        /* <DEDUP_REMOVED lines=9> */
.L_x_1675:
[----:B------:R-:W-:-:S13]  /*187c0*/  ISETP.NE.AND P2, PT, R206, 0x1, PT ;  /* 0x00000001ce00780c */ /* 0x000fda0003f45270 */
[----:B------:R-:W0:Y:S02]  /*187d0*/  @P2 LDC.64 R12, c[0x0][0x9e8] ;  /* 0x00027a00ff0c2b82 */ /* 0x000e240000000a00 */
[----:B0-----:R-:W-:-:S05]  /*187e0*/  @P2 IMAD.HI.U32 R12, R9, R12, RZ ;  /* 0x0000000c090c2227 */ /* 0x001fca00078e00ff */
[----:B------:R-:W-:-:S07]  /*187f0*/  @P2 SHF.R.U32.HI R9, RZ, R13, R12 ;  /* 0x0000000dff092219 */ /* 0x000fce000001160c */
.L_x_1676:
[----:B------:R-:W-:Y:S05]  /*18800*/  BSYNC B0 ;  /* 0x0000000000007941 */ /* 0x000fea0003800000 */
.L_x_1674:
[----:B------:R-:W-:-:S05]  /*18810*/  IMAD R9, R9, R206, RZ ;  /* 0x000000ce09097224 */ /* 0x000fca00078e02ff */
[----:B------:R-:W-:-:S07]  /*18820*/  VIMNMX R14, R14, R9, !PT ;  /* 0x000000090e0e7248 */ /* 0x000fce0007fe0100 */
.L_x_1673:
[----:B------:R-:W-:Y:S01]  /*18830*/  VIADD R14, R14, 0x5f ;  /* 0x0000005f0e0e7836 */ /* 0x000fe20000000000 */
[----:B------:R-:W-:Y:S03]  /*18840*/  BSSY B0, `(.L_x_1677) ;  /* 0x00001fb000007945 */ /* 0x000fe60003800000 */
[----:B------:R-:W-:-:S05]  /*18850*/  IMAD.HI R14, R14, 0x2aaaaaab, RZ ;  /* 0x2aaaaaab0e0e7827 */ /* 0x000fca00078e02ff */
[----:B------:R-:W-:-:S04]  /*18860*/  SHF.R.U32.HI R9, RZ, 0x1f, R14 ;  /* 0x0000001fff097819 */ /* 0x000fc8000001160e */
[----:B------:R-:W-:-:S04]  /*18870*/  LEA.HI.SX32 R9, R14, R9, 0x1c ;  /* 0x000000090e097211 */ /* 0x000fc800078fe2ff */
[----:B------:R-:W-:-:S04]  /*18880*/  VIMNMX R9, R180, R9, !PT ;  /* 0x00000009b4097248 */ /* 0x000fc80007fe0100 */
[----:B------:R-:W-:-:S13]  /*18890*/  ISETP.GE.AND P2, PT, R10, R9, PT ;  /* 0x000000090a00720c */ /* 0x000fda0003f46270 */
[----:B------:R-:W-:Y:S05]  /*188a0*/  @!P2 BRA `(.L_x_1678) ;  /* 0x0000001c00d0a947 */ /* 0x000fea0003800000 */
[----:B------:R-:W-:Y:S01]  /*188b0*/  BSSY B1, `(.L_x_1679) ;  /* 0x00001f2000017945 */ /* 0x000fe20003800000 */
[----:B------:R-:W-:Y:S02]  /*188c0*/  IMAD.MOV.U32 R20, RZ, RZ, R10 ;  /* 0x000000ffff147224 */ /* 0x000fe400078e000a */
[----:B------:R-:W-:Y:S02]  /*188d0*/  IMAD.MOV.U32 R14, RZ, RZ, R3 ;  /* 0x000000ffff0e7224 */ /* 0x000fe400078e0003 */
[----:B------:R-:W-:Y:S02]  /*188e0*/  IMAD.MOV.U32 R15, RZ, RZ, R0 ;  /* 0x000000ffff0f7224 */ /* 0x000fe400078e0000 */
[----:B------:R-:W-:Y:S02]  /*188f0*/  IMAD.MOV.U32 R10, RZ, RZ, R23 ;  /* 0x000000ffff0a7224 */ /* 0x000fe400078e0017 */
[----:B------:R-:W-:-:S07]  /*18900*/  IMAD.MOV.U32 R12, RZ, RZ, R22 ;  /* 0x000000ffff0c7224 */ /* 0x000fce00078e0016 */
.L_x_1690:
[----:B------:R-:W-:-:S04]  /*18910*/  IADD3 R21, R12, 0x1, RZ ;  /* 0x000000010c157810 */ /* 0x000fc80007ffe0ff */
[----:B------:R-:W-:-:S04]  /*18920*/  ISETP.NE.AND P2, PT, R21, 0x2, PT ;  /* 0x000000021500780c */ /* 0x000fc80003f45270 */
[----:B------:R-:W-:Y:S02]  /*18930*/  SEL R21, R21, RZ, P2 ;  /* 0x000000ff15157207 */ /* 0x000fe40001000000 */
[----:B------:R-:W-:-:S03]  /*18940*/  SEL R23, RZ, 0x1, P2 ;  /* 0x00000001ff177807 */ /* 0x000fc60001000000 */
[----:B------:R-:W-:Y:S01]  /*18950*/  IMAD.MOV.U32 R22, RZ, RZ, R21 ;  /* 0x000000ffff167224 */ /* 0x000fe200078e0015 */
[----:B------:R-:W-:Y:S01]  /*18960*/  LOP3.LUT R23, R10, R23, RZ, 0x3c, !PT ;  /* 0x000000170a177212 */ /* 0x000fe200078e3cff */
[----:B------:R-:W-:Y:S06]  /*18970*/  @!P0 BRA `(.L_x_1680) ;  /* 0x0000000000048947 */ /* 0x000fec0003800000 */
[----:B------:R-:W-:Y:S01]  /*18980*/  BPT.TRAP 0x1 ;  /* 0x000000040000795c */ /* 0x000fe20000300000 */
.L_x_1680:
[----:B------:R-:W-:Y:S01]  /*18990*/  IMAD R0, R22, 0x8, R2 ;  /* 0x0000000816007824 */ /* 0x000fe200078e0202 */
[----:B------:R-:W-:-:S04]  /*189a0*/  SHF.L.U32 R3, R23, 0x1f, RZ ;  /* 0x0000001f17037819 */ /* 0x000fc800000006ff */
[----:B------:R0:W1:Y:S01]  /*189b0*/  SYNCS.PHASECHK.TRANS64.TRYWAIT P2, [R0+URZ+0x2a830], R3 ;  /* 0x02a83003000075a7 */ /* 0x000062000804017f */
[----:B------:R-:W-:Y:S05]  /*189c0*/  @!P0 BRA `(.L_x_1681) ;  /* 0x0000000000048947 */ /* 0x000fea0003800000 */
[----:B------:R-:W-:Y:S01]  /*189d0*/  BPT.TRAP 0x1 ;  /* 0x000000040000795c */ /* 0x000fe20000300000 */
.L_x_1681:
[----:B------:R-:W-:Y:S01]  /*189e0*/  IMAD R96, R22, 0x900, R8 ;  /* 0x0000090016607824 */ /* 0x000fe200078e0208 */
[----:B------:R-:W-:Y:S03]  /*189f0*/  BSSY B2, `(.L_x_1682) ;  /* 0x0000006000027945 */ /* 0x000fe60003800000 */
[C---:B------:R-:W-:Y:S02]  /*18a00*/  VIADD R90, R96.reuse, 0x2 ;  /* 0x00000002605a7836 */ /* 0x040fe40000000000 */
[----:B------:R-:W-:Y:S01]  /*18a10*/  VIADD R7, R96, 0x4 ;  /* 0x0000000460077836 */ /* 0x000fe20000000000 */
[----:B-1----:R-:W-:Y:S06]  /*18a20*/  @P2 BRA `(.L_x_1683) ;  /* 0x0000000000082947 */ /* 0x002fec0003800000 */
[----:B------:R-:W1:Y:S02]  /*18a30*/  SYNCS.PHASECHK.TRANS64.TRYWAIT P2, [R0+URZ+0x2a830], R3 ;  /* 0x02a83003000075a7 */ /* 0x000e64000804017f */
[----:B-1----:R-:W-:Y:S05]  /*18a40*/  @!P2 BRA `(.L_x_1684) ;  /* 0x00000124007ca947 */ /* 0x002fea0003800000 */
.L_x_1683:
[----:B------:R-:W-:Y:S05]  /*18a50*/  BSYNC B2 ;  /* 0x0000000000027941 */ /* 0x000fea0003800000 */
.L_x_1682:
[----:B------:R-:W2:Y:S01]  /*18a60*/  LDL.64 R212, [R1+0x30] ;  /* 0x0000300001d47983 */ /* 0x000ea20000100a00 */
[----:B------:R-:W-:Y:S02]  /*18a70*/  IMAD.MOV.U32 R88, RZ, RZ, R96 ;  /* 0x000000ffff587224 */ /* 0x000fe400078e0060 */
[----:B------:R-:W-:Y:S01]  /*18a80*/  VIADD R92, R96, 0x6 ;  /* 0x00000006605c7836 */ /* 0x000fe20000000000 */
[----:B------:R-:W-:Y:S01]  /*18a90*/  R2UR UR50, R90 ;  /* 0x000000005a3272ca */ /* 0x000fe200000e0000 */
[----:B------:R-:W-:Y:S01]  /*18aa0*/  IMAD.MOV.U32 R89, RZ, RZ, 0x40000040 ;  /* 0x40000040ff597424 */ /* 0x000fe200078e00ff */
[----:B------:R-:W-:Y:S01]  /*18ab0*/  R2UR UR54, R88 ;  /* 0x00000000583672ca */ /* 0x000fe200000e0000 */
[----:B------:R-:W-:Y:S01]  /*18ac0*/  IMAD.MOV.U32 R88, RZ, RZ, R7 ;  /* 0x000000ffff587224 */ /* 0x000fe200078e0007 */
[----:B------:R-:W-:Y:S01]  /*18ad0*/  R2UR UR30, R92 ;  /* 0x000000005c1e72ca */ /* 0x000fe200000e0000 */
[C---:B------:R-:W-:Y:S01]  /*18ae0*/  VIADD R90, R96.reuse, 0x300 ;  /* 0x00000300605a7836 */ /* 0x040fe20000000000 */
[----:B------:R0:W-:Y:S01]  /*18af0*/  STL [R1+0xa0], R2 ;  /* 0x0000a00201007387 */ /* 0x0001e20000100800 */
[----:B------:R-:W-:Y:S01]  /*18b00*/  VIADD R92, R96, 0x304 ;  /* 0x00000304605c7836 */ /* 0x000fe20000000000 */
[----:B------:R-:W-:-:S02]  /*18b10*/  R2UR UR34, R88 ;  /* 0x00000000582272ca */ /* 0x000fc400000e0000 */
[C---:B------:R-:W-:Y:S01]  /*18b20*/  IADD3 R88, R96.reuse, 0x302, RZ ;  /* 0x0000030260587810 */ /* 0x040fe20007ffe0ff */
[----:B------:R-:W-:Y:S01]  /*18b30*/  VIADD R94, R96, 0x604 ;  /* 0x00000604605e7836 */ /* 0x000fe20000000000 */
[----:B------:R-:W-:Y:S01]  /*18b40*/  R2UR UR26, R90 ;  /* 0x000000005a1a72ca */ /* 0x000fe200000e0000 */
[----:B------:R-:W-:Y:S01]  /*18b50*/  VIADD R90, R96, 0x600 ;  /* 0x00000600605a7836 */ /* 0x000fe20000000000 */
[----:B------:R-:W-:Y:S01]  /*18b60*/  R2UR UR22, R88 ;  /* 0x00000000581672ca */ /* 0x000fe200000e0000 */
[----:B------:R-:W-:Y:S01]  /*18b70*/  IMAD.MOV.U32 R91, RZ, RZ, 0x40000040 ;  /* 0x40000040ff5b7424 */ /* 0x000fe200078e00ff */
[----:B01----:R-:W3:Y:S01]  /*18b80*/  LDL.64 R2, [R1+0x28] ;  /* 0x0000280001027983 */ /* 0x003ee20000100a00 */
[----:B------:R-:W-:Y:S01]  /*18b90*/  R2UR UR18, R92 ;  /* 0x000000005c1272ca */ /* 0x000fe200000e0000 */
[C---:B------:R-:W-:Y:S01]  /*18ba0*/  VIADD R88, R96.reuse, 0x306 ;  /* 0x0000030660587836 */ /* 0x040fe20000000000 */
[----:B------:R-:W-:Y:S01]  /*18bb0*/  R2UR UR55, R89 ;  /* 0x00000000593772ca */ /* 0x000fe200000e0000 */
[----:B------:R-:W-:-:S02]  /*18bc0*/  VIADD R92, R96, 0x602 ;  /* 0x00000602605c7836 */ /* 0x000fc40000000000 */
[----:B------:R-:W-:Y:S02]  /*18bd0*/  IMAD.MOV.U32 R93, RZ, RZ, 0x40000040 ;  /* 0x40000040ff5d7424 */ /* 0x000fe400078e00ff */
[----:B------:R-:W-:Y:S02]  /*18be0*/  IMAD.MOV.U32 R95, RZ, RZ, 0x40000040 ;  /* 0x40000040ff5f7424 */ /* 0x000fe400078e00ff */
[----:B------:R-:W-:Y:S01]  /*18bf0*/  IMAD.MOV.U32 R97, RZ, RZ, 0x40000040 ;  /* 0x40000040ff617424 */ /* 0x000fe200078e00ff */
[----:B------:R-:W-:Y:S01]  /*18c00*/  R2UR UR35, R89 ;  /* 0x00000000592372ca */ /* 0x000fe200000e0000 */
[----:B------:R-:W-:Y:S01]  /*18c10*/  VIADD R96, R96, 0x606 ;  /* 0x0000060660607836 */ /* 0x000fe20000000000 */
[----:B------:R-:W-:Y:S01]  /*18c20*/  R2UR UR51, R91 ;  /* 0x000000005b3372ca */ /* 0x000fe200000e0000 */
[----:B------:R-:W4:Y:S01]  /*18c30*/  LDL.64 R220, [R1+0x20] ;  /* 0x0000200001dc7983 */ /* 0x000f220000100a00 */
[----:B------:R-:W-:Y:S02]  /*18c40*/  R2UR UR31, R93 ;  /* 0x000000005d1f72ca */ /* 0x000fe400000e0000 */
[----:B------:R-:W-:Y:S01]  /*18c50*/  R2UR UR27, R91 ;  /* 0x000000005b1b72ca */ /* 0x000fe200000e0000 */
[----:B------:R-:W4:Y:S01]  /*18c60*/  LDL.64 R218, [R1+0x18] ;  /* 0x0000180001da7983 */ /* 0x000f220000100a00 */
[----:B------:R-:W-:-:S02]  /*18c70*/  R2UR UR23, R89 ;  /* 0x00000000591772ca */ /* 0x000fc400000e0000 */
[----:B------:R-:W-:Y:S01]  /*18c80*/  R2UR UR19, R93 ;  /* 0x000000005d1372ca */ /* 0x000fe200000e0000 */
[----:B------:R-:W4:Y:S01]  /*18c90*/  LDL.64 R216, [R1+0x10] ;  /* 0x0000100001d87983 */ /* 0x000f220000100a00 */
[----:B------:R-:W-:Y:S02]  /*18ca0*/  R2UR UR14, R88 ;  /* 0x00000000580e72ca */ /* 0x000fe400000e0000 */
[----:B------:R-:W-:Y:S01]  /*18cb0*/  R2UR UR15, R89 ;  /* 0x00000000590f72ca */ /* 0x000fe200000e0000 */
[----:B------:R-:W4:Y:S01]  /*18cc0*/  LDL.64 R214, [R1+0x8] ;  /* 0x0000080001d67983 */ /* 0x000f220000100a00 */
        /* <DEDUP_REMOVED lines=79> */
[----:B--2---:R-:W-:Y:S02]  /*191c0*/  R2UR UR32, R212 ;  /* 0x00000000d42072ca */ /* 0x004fe400000e0000 */
[----:B------:R-:W-:Y:S02]  /*191d0*/  R2UR UR33, R213 ;  /* 0x00000000d52172ca */ /* 0x000fe400000e0000 */
[----:B------:R-:W2:Y:S11]  /*191e0*/  LDL.64 R212, [R1] ;  /* 0x0000000001d47983 */ /* 0x000eb60000100a00 */
[----:B------:R-:W-:Y:S01]  /*191f0*/  HGMMA.64x96x16.F32 R88, gdesc[UR32], R88, gsb0 ;  /* 0x01600000205879f0 */ /* 0x000fe20008000858 */
[----:B---3--:R-:W-:-:S02]  /*19200*/  R2UR UR28, R2 ;  /* 0x00000000021c72ca */ /* 0x008fc400000e0000 */
[----:B------:R-:W-:Y:S01]  /*19210*/  R2UR UR29, R3 ;  /* 0x00000000031d72ca */ /* 0x000fe200000e0000 */
[----:B------:R0:W5:Y:S01]  /*19220*/  LDL.LU R2, [R1+0xa0] ;  /* 0x0000a00001027983 */ /* 0x0001620000300800 */
[----:B------:R-:W-:Y:S02]  /*19230*/  WARPGROUP.DEPBAR.LE gsb0, 0x0 ;  /* 0x00008000000079c5 */ /* 0x000fe40000010000 */
[----:B------:R-:W-:-:S09]  /*19240*/  WARPGROUP.ARRIVE ;  /* 0x00000000000079c5 */ /* 0x000fd20000000000 */
[----:B------:R-:W-:Y:S01]  /*19250*/  HGMMA.64x96x16.F32 R88, gdesc[UR28], R88, gsb0 ;  /* 0x016000001c5879f0 */ /* 0x000fe20008000858 */
[----:B----4-:R-:W-:Y:S02]  /*19260*/  R2UR UR24, R220 ;  /* 0x00000000dc1872ca */ /* 0x010fe400000e0000 */
[----:B------:R-:W-:Y:S02]  /*19270*/  R2UR UR25, R221 ;  /* 0x00000000dd1972ca */ /* 0x000fe400000e0000 */
        /* <DEDUP_REMOVED lines=15> */
[----:B--2---:R-:W-:Y:S02]  /*19370*/  R2UR UR8, R212 ;  /* 0x00000000d40872ca */ /* 0x004fe400000e0000 */
        /* <DEDUP_REMOVED lines=19> */
[----:B0-----:R-:W-:Y:S05]  /*194b0*/  @!P0 BRA `(.L_x_1685) ;  /* 0x0000000000048947 */ /* 0x001fea0003800000 */
[----:B------:R-:W-:Y:S01]  /*194c0*/  BPT.TRAP 0x1 ;  /* 0x000000040000795c */ /* 0x000fe20000300000 */
.L_x_1685:
[----:B------:R-:W-:Y:S01]  /*194d0*/  SHF.L.U32 R0, R10, 0x1f, RZ ;  /* 0x0000001f0a007819 */ /* 0x000fe200000006ff */
[----:B-----5:R-:W-:-:S04]  /*194e0*/  IMAD R210, R12, 0x8, R2 ;  /* 0x000000080cd27824 */ /* 0x020fc800078e0202 */
[----:B------:R0:W1:Y:S01]  /*194f0*/  SYNCS.PHASECHK.TRANS64.TRYWAIT P2, [R210+URZ+0x2a850], R0 ;  /* 0x02a85000d20075a7 */ /* 0x000062000804017f */
[----:B------:R-:W-:Y:S05]  /*19500*/  @!P0 BRA `(.L_x_1686) ;  /* 0x0000000000048947 */ /* 0x000fea0003800000 */
[----:B------:R-:W-:Y:S01]  /*19510*/  BPT.TRAP 0x1 ;  /* 0x000000040000795c */ /* 0x000fe20000300000 */
.L_x_1686:
[----:B------:R-:W-:Y:S04]  /*19520*/  BSSY B2, `(.L_x_1687) ;  /* 0x0000004000027945 */ /* 0x000fe80003800000 */
[----:B-1----:R-:W-:Y:S05]  /*19530*/  @P2 BRA `(.L_x_1688) ;  /* 0x0000000000082947 */ /* 0x002fea0003800000 */
[----:B------:R-:W1:Y:S02]  /*19540*/  SYNCS.PHASECHK.TRANS64.TRYWAIT P2, [R210+URZ+0x2a850], R0 ;  /* 0x02a85000d20075a7 */ /* 0x000e64000804017f */
[----:B-1----:R-:W-:Y:S05]  /*19550*/  @!P2 BRA `(.L_x_1689) ;  /* 0x0000011800cca947 */ /* 0x002fea0003800000 */
.L_x_1688:
[----:B------:R-:W-:Y:S05]  /*19560*/  BSYNC B2 ;  /* 0x0000000000027941 */ /* 0x000fea0003800000 */
.L_x_1687:
[----:B01----:R-:W-:Y:S01]  /*19570*/  IADD3 R0, R2, 0x400, RZ ;  /* 0x0000040002007810 */ /* 0x003fe20007ffe0ff */
[----:B------:R-:W-:Y:S01]  /*19580*/  IMAD.MOV.U32 R11, RZ, RZ, 0x40000040 ;  /* 0x40000040ff0b7424 */ /* 0x000fe200078e00ff */
[----:B------:R-:W-:Y:S01]  /*19590*/  WARPGROUP.ARRIVE ;  /* 0x00000000000079c5 */ /* 0x000fe20000000000 */
[----:B------:R-:W-:Y:S01]  /*195a0*/  IMAD.MOV.U32 R13, RZ, RZ, 0x40000040 ;  /* 0x40000040ff0d7424 */ /* 0x000fe200078e00ff */
[----:B------:R-:W-:Y:S01]  /*195b0*/  SHF.R.U32.HI R0, RZ, 0x4, R0 ;  /* 0x00000004ff007819 */ /* 0x000fe20000011600 */
[----:B------:R-:W-:Y:S01]  /*195c0*/  ULDC UR4, c[0x0][0x988] ;  /* 0x0002620000047ab9 */ /* 0x000fe20000000800 */
[----:B------:R-:W-:Y:S01]  /*195d0*/  R2UR UR7, R11 ;  /* 0x000000000b0772ca */ /* 0x000fe200000e0000 */
[----:B------:R-:W-:Y:S01]  /*195e0*/  IMAD.U32 R7, RZ, RZ, UR4 ;  /* 0x00000004ff077e24 */ /* 0x000fe2000f8e00ff */
[----:B------:R-:W-:Y:S01]  /*195f0*/  LOP3.LUT R0, R0, 0x3fff, RZ, 0xc0, !PT ;  /* 0x00003fff00007812 */ /* 0x000fe200078ec0ff */
[----:B------:R-:W-:Y:S01]  /*19600*/  @!P1 VIADD R210, R210, 0x2a860 ;  /* 0x0002a860d2d29836 */ /* 0x000fe20000000000 */
[C---:B------:R-:W-:Y:S01]  /*19610*/  ISETP.GT.AND P2, PT, R20.reuse, R9, PT ;  /* 0x000000091400720c */ /* 0x040fe20003f44270 */
[----:B------:R-:W-:Y:S01]  /*19620*/  VIADD R20, R20, 0xffffffff ;  /* 0xffffffff14147836 */ /* 0x000fe20000000000 */
[----:B------:R-:W-:-:S02]  /*19630*/  LOP3.LUT R0, R0, 0x3000000, RZ, 0xfc, !PT ;  /* 0x0300000000007812 */ /* 0x000fc400078efcff */
[----:B------:R-:W-:-:S03]  /*19640*/  @!P1 PRMT R210, RZ, 0x654, R210 ;  /* 0x00000654ffd29816 */ /* 0x000fc600000000d2 */
[----:B------:R-:W-:Y:S01]  /*19650*/  IMAD R10, R12, 0x600, R0 ;  /* 0x000006000c0a7824 */ /* 0x000fe200078e0200 */
[----:B------:R-:W-:-:S03]  /*19660*/  FMNMX.FTZ R0, R88, R15, !PT ;  /* 0x0000000f58007209 */ /* 0x000fc60007810000 */
[C---:B------:R-:W-:Y:S01]  /*19670*/  VIADD R12, R10.reuse, 0x80 ;  /* 0x000000800a0c7836 */ /* 0x040fe20000000000 */
[----:B------:R-:W-:Y:S02]  /*19680*/  R2UR UR6, R10 ;  /* 0x000000000a0672ca */ /* 0x000fe400000e0000 */
        /* <DEDUP_REMOVED lines=29> */
[----:B0-----:R-:W-:-:S05]  /*19860*/  FMNMX.FTZ R0, R0, R3, !PT ;  /* 0x0000000300007209 */ /* 0x001fca0007810000 */
[----:B------:R-:W0:Y:S02]  /*19870*/  SHFL.BFLY PT, R3, R0, 0x1, 0x1f ;  /* 0x0c201f0000037f89 */ /* 0x000e2400000e0000 */
[----:B0-----:R-:W-:Y:S02]  /*19880*/  FMNMX.FTZ R0, R0, R3, !PT ;  /* 0x0000000300007209 */ /* 0x001fe40007810000 */
[----:B------:R-:W-:Y:S01]  /*19890*/  FMNMX.FTZ R3, R90, R14, !PT ;  /* 0x0000000e5a037209 */ /* 0x000fe20007810000 */
[----:B------:R-:W-:Y:S02]  /*198a0*/  WARPGROUP.DEPBAR.LE gsb0, 0x0 ;  /* 0x00008000000079c5 */ /* 0x000fe40000010000 */
[----:B------:R-:W-:Y:S01]  /*198b0*/  WARPGROUP.ARRIVE ;  /* 0x00000000000079c5 */ /* 0x000fe20000000000 */
[----:B------:R-:W-:Y:S01]  /*198c0*/  FMNMX.FTZ R3, R91, R3, !PT ;  /* 0x000000035b037209 */ /* 0x000fe20007810000 */
[C---:B------:R-:W-:Y:S01]  /*198d0*/  FMUL.FTZ R4, R0.reuse, R7 ;  /* 0x0000000700047220 */ /* 0x040fe20000410000 */
[----:B------:R-:W-:-:S02]  /*198e0*/  FADD.FTZ R11, -R0, R15 ;  /* 0x0000000f000b7221 */ /* 0x000fc40000010100 */
[----:B------:R-:W-:Y:S01]  /*198f0*/  FMNMX.FTZ R3, R94, R3, !PT ;  /* 0x000000035e037209 */ /* 0x000fe20007810000 */
[----:B------:R-:W-:Y:S01]  /*19900*/  HGMMA.64x128x16.F32 R24, R152, gdesc[UR4].tnspB, R24, gsb0 ;  /* 0x41e0000498187df0 */ /* 0x000fe20008000818 */
[----:B------:R-:W-:Y:S01]  /*19910*/  R2UR UR6, R12 ;  /* 0x000000000c0672ca */ /* 0x000fe200000e0000 */
[----:B------:R-:W-:Y:S01]  /*19920*/  VIADD R12, R10, 0x180 ;  /* 0x000001800a0c7836 */ /* 0x000fe20000000000 */
[----:B------:R-:W-:Y:S01]  /*19930*/  R2UR UR7, R13 ;  /* 0x000000000d0772ca */ /* 0x000fe200000e0000 */
[----:B------:R-:W-:Y:S01]  /*19940*/  IMAD.MOV.U32 R13, RZ, RZ, 0x40000040 ;  /* 0x40000040ff0d7424 */ /* 0x000fe200078e00ff */
        /* <DEDUP_REMOVED lines=9> */
[----:B------:R-:W-:Y:S01]  /*199e0*/  FMUL.FTZ R11, R11, R7 ;  /* 0x000000070b0b7220 */ /* 0x000fe20000410000 */
[----:B------:R-:W-:Y:S02]  /*199f0*/  MUFU.EX2 R156, R156 ;  /* 0x0000009c009c7308 */ /* 0x000fe40000000800 */
[----:B------:R-:W-:-:S04]  /*19a00*/  FMNMX.FTZ R3, R102, R3, !PT ;  /* 0x0000000366037209 */ /* 0x000fc80007810000 */
[----:B------:R-:W-:Y:S02]  /*19a10*/  FMNMX.FTZ R3, R103, R3, !PT ;  /* 0x0000000367037209 */ /* 0x000fe40007810000 */
[----:B------:R-:W0:Y:S02]  /*19a20*/  MUFU.EX2 R11, R11 ;  /* 0x0000000b000b7308 */ /* 0x000e240000000800 */
[----:B------:R-:W-:-:S04]  /*19a30*/  FMNMX.FTZ R3, R106, R3, !PT ;  /* 0x000000036a037209 */ /* 0x000fc80007810000 */
[----:B------:R-:W-:Y:S02]  /*19a40*/  FMNMX.FTZ R3, R107, R3, !PT ;  /* 0x000000036b037209 */ /* 0x000fe40007810000 */
[----:B------:R-:W-:Y:S02]  /*19a50*/  MUFU.EX2 R158, R158 ;  /* 0x0000009e009e7308 */ /* 0x000fe40000000800 */
[----:B------:R-:W-:-:S04]  /*19a60*/  FMNMX.FTZ R3, R110, R3, !PT ;  /* 0x000000036e037209 */ /* 0x000fc80007810000 */
[----:B------:R-:W-:Y:S02]  /*19a70*/  FMNMX.FTZ R3, R111, R3, !PT ;  /* 0x000000036f037209 */ /* 0x000fe40007810000 */
[----:B------:R-:W-:Y:S01]  /*19a80*/  MUFU.EX2 R88, R88 ;  /* 0x0000005800587308 */ /* 0x000fe20000000800 */
[----:B0-----:R-:W-:Y:S01]  /*19a90*/  FFMA.FTZ R6, R11, R6, R156 ;  /* 0x000000060b067223 */ /* 0x001fe2000001009c */
[----:B------:R-:W-:-:S04]  /*19aa0*/  FMNMX.FTZ R3, R114, R3, !PT ;  /* 0x0000000372037209 */ /* 0x000fc80007810000 */
[----:B------:R-:W-:Y:S02]  /*19ab0*/  FMNMX.FTZ R3, R115, R3, !PT ;  /* 0x0000000373037209 */ /* 0x000fe40007810000 */
[----:B------:R-:W-:Y:S02]  /*19ac0*/  MUFU.EX2 R92, R92 ;  /* 0x0000005c005c7308 */ /* 0x000fe40000000800 */
[----:B------:R-:W-:-:S04]  /*19ad0*/  FMNMX.FTZ R3, R118, R3, !PT ;  /* 0x0000000376037209 */ /* 0x000fc80007810000 */
[----:B------:R-:W-:Y:S02]  /*19ae0*/  FMNMX.FTZ R3, R119, R3, !PT ;  /* 0x0000000377037209 */ /* 0x000fe40007810000 */
[----:B------:R-:W-:Y:S02]  /*19af0*/  MUFU.EX2 R101, R101 ;  /* 0x0000006500657308 */ /* 0x000fe40000000800 */
[----:B------:R-:W-:-:S04]  /*19b00*/  FMNMX.FTZ R3, R122, R3, !PT ;  /* 0x000000037a037209 */ /* 0x000fc80007810000 */
[----:B------:R-:W-:Y:S02]  /*19b10*/  FMNMX.FTZ R3, R123, R3, !PT ;  /* 0x000000037b037209 */ /* 0x000fe40007810000 */
[----:B------:R-:W-:Y:S02]  /*19b20*/  MUFU.EX2 R15, R15 ;  /* 0x0000000f000f7308 */ /* 0x000fe40000000800 */
        /* <DEDUP_REMOVED lines=16> */
[----:B------:R-:W-:Y:S01]  /*19c30*/  IMAD.MOV.U32 R13, RZ, RZ, 0x40000040 ;  /* 0x40000040ff0d7424 */ /* 0x000fe200078e00ff */
        /* <DEDUP_REMOVED lines=8> */
[----:B------:R-:W-:-:S03]  /*19cc0*/  FFMA.FTZ R104, R132, R7, -R4 ;  /* 0x0000000784687223 */ /* 0x000fc60000010804 */
[----:B------:R-:W-:Y:S01]  /*19cd0*/  HGMMA.64x128x16.F32 R24, R144, gdesc[UR4].tnspB, R24, gsb0 ;  /* 0x41e0000490187df0 */ /* 0x000fe20008000818 */
[----:B------:R-:W-:Y:S01]  /*19ce0*/  R2UR UR6, R12 ;  /* 0x000000000c0672ca */ /* 0x000fe200000e0000 */
[----:B------:R-:W-:Y:S01]  /*19cf0*/  MUFU.EX2 R148, R148 ;  /* 0x0000009400947308 */ /* 0x000fe20000000800 */
[----:B------:R-:W-:Y:S01]  /*19d00*/  R2UR UR7, R13 ;  /* 0x000000000d0772ca */ /* 0x000fe200000e0000 */
[----:B------:R-:W0:Y:S01]  /*19d10*/  SHFL.BFLY PT, R12, R3, 0x2, 0x1f ;  /* 0x0c401f00030c7f89 */ /* 0x000e2200000e0000 */
[----:B------:R-:W-:-:S05]  /*19d20*/  IMAD.MOV.U32 R13, RZ, RZ, 0x40000040 ;  /* 0x40000040ff0d7424 */ /* 0x000fca00078e00ff */
[----:B------:R-:W-:Y:S08]  /*19d30*/  MUFU.EX2 R150, R150 ;  /* 0x0000009600967308 */ /* 0x000ff00000000800 */
[----:B------:R-:W-:Y:S01]  /*19d40*/  MUFU.EX2 R104, R104 ;  /* 0x0000006800687308 */ /* 0x000fe20000000800 */
[----:B0-----:R-:W-:-:S05]  /*19d50*/  FMNMX.FTZ R3, R3, R12, !PT ;  /* 0x0000000c03037209 */ /* 0x001fca0007810000 */
[----:B------:R-:W0:Y:S02]  /*19d60*/  SHFL.BFLY PT, R12, R3, 0x1, 0x1f ;  /* 0x0c201f00030c7f89 */ /* 0x000e2400000e0000 */
[----:B0-----:R-:W-:-:S05]  /*19d70*/  FMNMX.FTZ R3, R3, R12, !PT ;  /* 0x0000000c03037209 */ /* 0x001fca0007810000 */
        /* <DEDUP_REMOVED lines=21> */
[----:B------:R-:W-:-:S04]  /*19ed0*/  FFMA.FTZ R134, R134, R7, -R108 ;  /* 0x0000000786867223 */ /* 0x000fc8000001086c */
        /* <DEDUP_REMOVED lines=12> */
[-C--:B------:R-:W-:Y:S01]  /*19fa0*/  FFMA.FTZ R93, R117, R7.reuse, -R4 ;  /* 0x00000007755d7223 */ /* 0x080fe20000010804 */
[----:B------:R-:W-:Y:S01]  /*19fb0*/  MUFU.EX2 R98, R98 ;  /* 0x0000006200627308 */ /* 0x000fe20000000800 */
[----:B------:R-:W-:Y:S01]  /*19fc0*/  HGMMA.64x128x16.F32 R24, R140, gdesc[UR4].tnspB, R24, gsb0 ;  /* 0x41e000048c187df0 */ /* 0x000fe20008000818 */
[----:B------:R-:W-:Y:S01]  /*19fd0*/  R2UR UR7, R13 ;  /* 0x000000000d0772ca */ /* 0x000fe200000e0000 */
[----:B------:R-:W-:Y:S02]  /*19fe0*/  @!P1 IMAD R13, R21, 0x8, R2 ;  /* 0x00000008150d9824 */ /* 0x000fe400078e0202 */
[----:B------:R-:W-:-:S02]  /*19ff0*/  FFMA.FTZ R147, R118, R7, -R108 ;  /* 0x0000000776937223 */ /* 0x000fc4000001086c */
[----:B------:R-:W-:Y:S01]  /*1a000*/  @!P1 VIADD R13, R13, 0x2a840 ;  /* 0x0002a8400d0d9836 */ /* 0x000fe20000000000 */
[----:B------:R-:W-:Y:S04]  /*1a010*/  MUFU.EX2 R145, R145 ;  /* 0x0000009100917308 */ /* 0x000fe80000000800 */
[----:B------:R-:W-:-:S04]  /*1a020*/  @!P1 PRMT R21, RZ, 0x654, R13 ;  /* 0x00000654ff159816 */ /* 0x000fc8000000000d */
        /* <DEDUP_REMOVED lines=11> */
[-CC-:B------:R-:W-:Y:S01]  /*1a0e0*/  FFMA.FTZ R141, R89, R7.reuse, -R4.reuse ;  /* 0x00000007598d7223 */ /* 0x180fe20000010804 */
[-CC-:B------:R-:W-:Y:S01]  /*1a0f0*/  FFMA.FTZ R143, R97, R7.reuse, -R4.reuse ;  /* 0x00000007618f7223 */ /* 0x180fe20000010804 */
[-CC-:B------:R-:W-:Y:S01]  /*1a100*/  FFMA.FTZ R89, R113, R7.reuse, -R4.reuse ;  /* 0x0000000771597223 */ /* 0x180fe20000010804 */
[-CC-:B------:R-:W-:Y:S01]  /*1a110*/  FFMA.FTZ R140, R120, R7.reuse, -R4.reuse ;  /* 0x00000007788c7223 */ /* 0x180fe20000010804 */
[-CC-:B------:R-:W-:Y:S01]  /*1a120*/  FFMA.FTZ R142, R124, R7.reuse, -R4.reuse ;  /* 0x000000077c8e7223 */ /* 0x180fe20000010804 */
[-CC-:B------:R-:W-:Y:S01]  /*1a130*/  FFMA.FTZ R97, R125, R7.reuse, -R4.reuse ;  /* 0x000000077d617223 */ /* 0x180fe20000010804 */
[----:B------:R-:W-:Y:S01]  /*1a140*/  FFMA.FTZ R4, R133, R7, -R4 ;  /* 0x0000000785047223 */ /* 0x000fe20000010804 */
[----:B------:R-:W-:Y:S01]  /*1a150*/  WARPGROUP.ARRIVE ;  /* 0x00000000000079c5 */ /* 0x000fe20000000000 */
[----:B------:R-:W0:Y:S08]  /*1a160*/  MUFU.EX2 R141, R141 ;  /* 0x0000008d008d7308 */ /* 0x000e300000000800 */
[----:B------:R-:W-:Y:S08]  /*1a170*/  MUFU.EX2 R14, R4 ;  /* 0x00000004000e7308 */ /* 0x000ff00000000800 */
[----:B------:R1:W2:Y:S01]  /*1a180*/  MUFU.EX2 R4, R12 ;  /* 0x0000000c00047308 */ /* 0x0002a20000000800 */
[----:B0-----:R-:W-:-:S07]  /*1a190*/  F2FP.F16.F32.PACK_AB R156, R141, R156 ;  /* 0x0000009c8d9c723e */ /* 0x001fce00000000ff */
[----:B------:R-:W0:Y:S01]  /*1a1a0*/  MUFU.EX2 R143, R143 ;  /* 0x0000008f008f7308 */ /* 0x000e220000000800 */
[----:B-1----:R-:W-:Y:S01]  /*1a1b0*/  IADD3 R12, R10, 0x280, RZ ;  /* 0x000002800a0c7810 */ /* 0x002fe20007ffe0ff */
[----:B------:R-:W-:-:S03]  /*1a1c0*/  FFMA.FTZ R10, R111, R7, -R108 ;  /* 0x000000076f0a7223 */ /* 0x000fc6000001086c */
[----:B------:R-:W-:Y:S01]  /*1a1d0*/  R2UR UR6, R12 ;  /* 0x000000000c0672ca */ /* 0x000fe200000e0000 */
[----:B------:R-:W-:Y:S02]  /*1a1e0*/  FFMA.FTZ R12, R114, R7, -R108 ;  /* 0x00000007720c7223 */ /* 0x000fe4000001086c */
[----:B------:R-:W-:Y:S01]  /*1a1f0*/  MUFU.EX2 R10, R10 ;  /* 0x0000000a000a7308 */ /* 0x000fe20000000800 */
[----:B--2---:R-:W-:Y:S01]  /*1a200*/  FFMA.FTZ R5, R4, R5, R157 ;  /* 0x0000000504057223 */ /* 0x004fe2000001009d */
[----:B------:R-:W-:-:S06]  /*1a210*/  F2FP.F16.F32.PACK_AB R157, R90, R157 ;  /* 0x0000009d5a9d723e */ /* 0x000fcc00000000ff */
[----:B------:R-:W1:Y:S02]  /*1a220*/  MUFU.EX2 R12, R12 ;  /* 0x0000000c000c7308 */ /* 0x000e640000000800 */
[----:B------:R-:W-:Y:S06]  /*1a230*/  HGMMA.64x128x16.F32 R24, R136, gdesc[UR4].tnspB, R24, gsb0 ;  /* 0x41e0000488187df0 */ /* 0x000fec0008000818 */
[----:B------:R-:W-:Y:S08]  /*1a240*/  MUFU.EX2 R89, R89 ;  /* 0x0000005900597308 */ /* 0x000ff00000000800 */
[----:B------:R-:W-:Y:S08]  /*1a250*/  MUFU.EX2 R140, R140 ;  /* 0x0000008c008c7308 */ /* 0x000ff00000000800 */
[----:B------:R-:W-:Y:S08]  /*1a260*/  MUFU.EX2 R142, R142 ;  /* 0x0000008e008e7308 */ /* 0x000ff00000000800 */
[----:B------:R-:W-:Y:S01]  /*1a270*/  MUFU.EX2 R97, R97 ;  /* 0x0000006100617308 */ /* 0x000fe20000000800 */
[----:B------:R-:W-:-:S02]  /*1a280*/  WARPGROUP.DEPBAR.LE gsb0, 0x0 ;  /* 0x00008000000079c5 */ /* 0x000fc40000010000 */
[----:B------:R2:W-:Y:S01]  /*1a290*/  @!P1 SYNCS.ARRIVE.TRANS64.RED.A1T0 RZ, [R21+URZ], RZ ;  /* 0x000000ff15ff99a7 */ /* 0x0005e2000810043f */
[----:B------:R-:W-:Y:S02]  /*1a2a0*/  F2FP.F16.F32.PACK_AB R136, R100, R15 ;  /* 0x0000000f6488723e */ /* 0x000fe400000000ff */
[----:B------:R-:W-:Y:S02]  /*1a2b0*/  F2FP.F16.F32.PACK_AB R138, R14, R104 ;  /* 0x000000680e8a723e */ /* 0x000fe400000000ff */
[----:B------:R-:W-:Y:S01]  /*1a2c0*/  F2FP.F16.F32.PACK_AB R137, R131, R130 ;  /* 0x000000828389723e */ /* 0x000fe200000000ff */
[----:B--2---:R-:W-:Y:S01]  /*1a2d0*/  FADD.FTZ R21, R141, R6 ;  /* 0x000000068d157221 */ /* 0x004fe20000010000 */
[----:B------:R-:W-:Y:S01]  /*1a2e0*/  FADD.FTZ R6, R90, R5 ;  /* 0x000000055a067221 */ /* 0x000fe20000010000 */
[----:B------:R-:W-:Y:S01]  /*1a2f0*/  FFMA.FTZ R5, R119, R7, -R108 ;  /* 0x0000000777057223 */ /* 0x000fe2000001086c */
[----:B------:R-:W-:Y:S01]  /*1a300*/  MUFU.EX2 R90, R127 ;  /* 0x0000007f005a7308 */ /* 0x000fe20000000800 */
[----:B------:R-:W-:Y:S01]  /*1a310*/  FADD.FTZ R102, R158, R21 ;  /* 0x000000159e667221 */ /* 0x000fe20000010000 */
[----:B------:R-:W-:Y:S01]  /*1a320*/  FADD.FTZ R6, R159, R6 ;  /* 0x000000069f067221 */ /* 0x000fe20000010000 */
[----:B------:R-:W-:Y:S01]  /*1a330*/  F2FP.F16.F32.PACK_AB R159, R91, R159 ;  /* 0x0000009f5b9f723e */ /* 0x000fe200000000ff */
[----:B------:R2:W-:Y:S01]  /*1a340*/  @!P1 SYNCS.ARRIVE.TRANS64.RED.A1T0 RZ, [R210+URZ], RZ ;  /* 0x000000ffd2ff99a7 */ /* 0x0005e2000810043f */
[----:B------:R-:W-:Y:S01]  /*1a350*/  FADD.FTZ R21, R145, R102 ;  /* 0x0000006691157221 */ /* 0x000fe20000010000 */
[----:B------:R-:W-:Y:S01]  /*1a360*/  FADD.FTZ R102, R91, R6 ;  /* 0x000000065b667221 */ /* 0x000fe20000010000 */
[-C--:B------:R-:W-:Y:S01]  /*1a370*/  FFMA.FTZ R6, R122, R7.reuse, -R108 ;  /* 0x000000077a067223 */ /* 0x080fe2000001086c */
[----:B------:R-:W-:Y:S01]  /*1a380*/  MUFU.EX2 R5, R5 ;  /* 0x0000000500057308 */ /* 0x000fe20000000800 */
[----:B------:R-:W-:Y:S01]  /*1a390*/  FADD.FTZ R106, R152, R21 ;  /* 0x00000015986a7221 */ /* 0x000fe20000010000 */
[----:B------:R-:W-:Y:S01]  /*1a3a0*/  FADD.FTZ R103, R153, R102 ;  /* 0x0000006699677221 */ /* 0x000fe20000010000 */
[----:B------:R-:W-:Y:S01]  /*1a3b0*/  FFMA.FTZ R21, R123, R7, -R108 ;  /* 0x000000077b157223 */ /* 0x000fe2000001086c */
[C---:B------:R-:W-:Y:S01]  /*1a3c0*/  F2FP.F16.F32.PACK_AB R153, R94.reuse, R153 ;  /* 0x000000995e99723e */ /* 0x040fe200000000ff */
[----:B0-----:R-:W-:Y:S01]  /*1a3d0*/  FADD.FTZ R105, R143, R106 ;  /* 0x0000006a8f697221 */ /* 0x001fe20000010000 */
[----:B------:R-:W-:Y:S01]  /*1a3e0*/  FADD.FTZ R102, R94, R103 ;  /* 0x000000675e667221 */ /* 0x000fe20000010000 */
[----:B------:R-:W-:Y:S01]  /*1a3f0*/  FFMA.FTZ R108, R135, R7, -R108 ;  /* 0x00000007876c7223 */ /* 0x000fe2000001086c */
[----:B------:R-:W-:Y:S01]  /*1a400*/  MUFU.EX2 R6, R6 ;  /* 0x0000000600067308 */ /* 0x000fe20000000800 */
[----:B------:R-:W-:Y:S01]  /*1a410*/  FADD.FTZ R105, R154, R105 ;  /* 0x000000699a697221 */ /* 0x000fe20000010000 */
[----:B------:R-:W-:Y:S01]  /*1a420*/  FADD.FTZ R102, R155, R102 ;  /* 0x000000669b667221 */ /* 0x000fe20000010000 */
[----:B------:R-:W-:-:S02]  /*1a430*/  F2FP.F16.F32.PACK_AB R154, R88, R154 ;  /* 0x0000009a589a723e */ /* 0x000fc400000000ff */
[----:B------:R-:W-:Y:S01]  /*1a440*/  FADD.FTZ R105, R88, R105 ;  /* 0x0000006958697221 */ /* 0x000fe20000010000 */
[C---:B------:R-:W-:Y:S01]  /*1a450*/  FADD.FTZ R102, R95.reuse, R102 ;  /* 0x000000665f667221 */ /* 0x040fe20000010000 */
[----:B------:R-:W-:Y:S01]  /*1a460*/  F2FP.F16.F32.PACK_AB R155, R95, R155 ;  /* 0x0000009b5f9b723e */ /* 0x000fe200000000ff */
[----:B------:R-:W0:Y:S01]  /*1a470*/  MUFU.EX2 R21, R21 ;  /* 0x0000001500157308 */ /* 0x000e220000000800 */
[----:B------:R-:W-:Y:S01]  /*1a480*/  FADD.FTZ R105, R148, R105 ;  /* 0x0000006994697221 */ /* 0x000fe20000010000 */
[----:B------:R-:W-:Y:S01]  /*1a490*/  FADD.FTZ R103, R149, R102 ;  /* 0x0000006695677221 */ /* 0x000fe20000010000 */
[----:B------:R-:W-:Y:S02]  /*1a4a0*/  F2FP.F16.F32.PACK_AB R158, R145, R158 ;  /* 0x0000009e919e723e */ /* 0x000fe400000000ff */
[----:B------:R-:W-:Y:S01]  /*1a4b0*/  FADD.FTZ R105, R92, R105 ;  /* 0x000000695c697221 */ /* 0x000fe20000010000 */
[----:B------:R-:W-:Y:S01]  /*1a4c0*/  FADD.FTZ R102, R98, R103 ;  /* 0x0000006762667221 */ /* 0x000fe20000010000 */
[----:B-1----:R-:W-:Y:S01]  /*1a4d0*/  F2FP.F16.F32.PACK_AB R145, R13, R12 ;  /* 0x0000000c0d91723e */ /* 0x002fe200000000ff */
[----:B------:R-:W1:Y:S01]  /*1a4e0*/  MUFU.EX2 R108, R108 ;  /* 0x0000006c006c7308 */ /* 0x000e620000000800 */
        /* <DEDUP_REMOVED lines=8> */
[----:B0-----:R-:W-:Y:S01]  /*1a570*/  F2FP.F16.F32.PACK_AB R141, R21, R6 ;  /* 0x00000006158d723e */ /* 0x001fe200000000ff */
[----:B------:R-:W-:Y:S02]  /*1a580*/  IMAD.MOV.U32 R12, RZ, RZ, R22 ;  /* 0x000000ffff0c7224 */ /* 0x000fe400078e0016 */
        /* <DEDUP_REMOVED lines=17> */
[----:B------:R-:W-:Y:S01]  /*1a6a0*/  F2FP.F16.F32.PACK_AB R146, R93, R146 ;  /* 0x000000925d92723e */ /* 0x000fe200000000ff */
[----:B------:R-:W-:Y:S02]  /*1a6b0*/  IMAD.MOV.U32 R10, RZ, RZ, R23 ;  /* 0x000000ffff0a7224 */ /* 0x000fe400078e0017 */
[----:B------:R-:W-:Y:S01]  /*1a6c0*/  FADD.FTZ R88, R97, R88 ;  /* 0x0000005861587221 */ /* 0x000fe20000010000 */
[----:B------:R-:W-:Y:S01]  /*1a6d0*/  FADD.FTZ R13, R90, R13 ;  /* 0x0000000d5a0d7221 */ /* 0x000fe20000010000 */
[----:B------:R-:W-:-:S02]  /*1a6e0*/  F2FP.F16.F32.PACK_AB R140, R96, R140 ;  /* 0x0000008c608c723e */ /* 0x000fc400000000ff */
[----:B------:R-:W-:Y:S01]  /*1a6f0*/  FADD.FTZ R5, R15, R88 ;  /* 0x000000580f057221 */ /* 0x000fe20000010000 */
[----:B------:R-:W-:Y:S01]  /*1a700*/  FADD.FTZ R6, R130, R13 ;  /* 0x0000000d82067221 */ /* 0x000fe20000010000 */
[----:B------:R-:W-:Y:S01]  /*1a710*/  F2FP.F16.F32.PACK_AB R142, R97, R142 ;  /* 0x0000008e618e723e */ /* 0x000fe200000000ff */
[----:B------:R-:W-:Y:S02]  /*1a720*/  IMAD.MOV.U32 R15, RZ, RZ, R0 ;  /* 0x000000ffff0f7224 */ /* 0x000fe400078e0000 */
[----:B------:R-:W-:Y:S01]  /*1a730*/  FADD.FTZ R5, R100, R5 ;  /* 0x0000000564057221 */ /* 0x000fe20000010000 */
[----:B------:R-:W-:Y:S01]  /*1a740*/  FADD.FTZ R13, R131, R6 ;  /* 0x00000006830d7221 */ /* 0x000fe20000010000 */
[----:B------:R-:W-:Y:S02]  /*1a750*/  F2FP.F16.F32.PACK_AB R143, R90, R99 ;  /* 0x000000635a8f723e */ /* 0x000fe400000000ff */
[----:B------:R-:W-:Y:S01]  /*1a760*/  FADD.FTZ R5, R104, R5 ;  /* 0x0000000568057221 */ /* 0x000fe20000010000 */
[----:B------:R-:W-:Y:S01]  /*1a770*/  FADD.FTZ R13, R134, R13 ;  /* 0x0000000d860d7221 */ /* 0x000fe20000010000 */
[----:B-1----:R-:W-:-:S02]  /*1a780*/  F2FP.F16.F32.PACK_AB R139, R108, R134 ;  /* 0x000000866c8b723e */ /* 0x002fc400000000ff */
[----:B------:R-:W-:Y:S01]  /*1a790*/  FADD.FTZ R6, R14, R5 ;  /* 0x000000050e067221 */ /* 0x000fe20000010000 */
[----:B------:R-:W-:Y:S01]  /*1a7a0*/  FADD.FTZ R5, R108, R13 ;  /* 0x0000000d6c057221 */ /* 0x000fe20000010000 */
[----:B------:R-:W-:Y:S01]  /*1a7b0*/  IMAD.MOV.U32 R14, RZ, RZ, R3 ;  /* 0x000000ffff0e7224 */ /* 0x000fe200078e0003 */
[----:B--2---:R-:W-:Y:S06]  /*1a7c0*/  @P2 BRA `(.L_x_1690) ;  /* 0xffffffe000502947 */ /* 0x004fec000383ffff */
[----:B------:R-:W-:Y:S05]  /*1a7d0*/  BSYNC B1 ;  /* 0x0000000000017941 */ /* 0x000fea0003800000 */
.L_x_1679:
[----:B------:R-:W-:-:S07]  /*1a7e0*/  IMAD.MOV.U32 R10, RZ, RZ, R20 ;  /* 0x000000ffff0a7224 */ /* 0x000fce00078e0014 */
.L_x_1678:
[----:B------:R-:W-:Y:S05]  /*1a7f0*/  BSYNC B0 ;  /* 0x0000000000007941 */ /* 0x000fea0003800000 */
.L_x_1677:
[----:B------:R-:W-:Y:S01]  /*1a800*/  ISETP.GE.AND P2, PT, R10, R180, PT ;  /* 0x000000b40a00720c */ /* 0x000fe20003f46270 */
[----:B------:R-:W-:-:S12]  /*1a810*/  BSSY B0, `(.L_x_1691) ;  /* 0x000031d000007945 */ /* 0x000fd80003800000 */
[----:B------:R-:W-:Y:S05]  /*1a820*/  @!P2 BRA `(.L_x_1692) ;  /* 0x00000030006ca947 */ /* 0x000fea0003800000 */
[----:B------:R-:W-:Y:S01]  /*1a830*/  MOV R9, R3 ;  /* 0x0000000300097202 */ /* 0x000fe20000000f00 */
[----:B------:R-:W-:Y:S02]  /*1a840*/  IMAD.MOV.U32 R20, RZ, RZ, R0 ;  /* 0x000000ffff147224 */ /* 0x000fe400078e0000 */
[----:B------:R-:W-:Y:S02]  /*1a850*/  IMAD.MOV.U32 R12, RZ, RZ, R23 ;  /* 0x000000ffff0c7224 */ /* 0x000fe400078e0017 */
[----:B------:R-:W-:-:S07]  /*1a860*/  IMAD.MOV.U32 R13, RZ, RZ, R22 ;  /* 0x000000ffff0d7224 */ /* 0x000fce00078e0016 */
.L_x_1711:
[----:B------:R-:W-:-:S05]  /*1a870*/  VIADD R0, R13, 0x1 ;  /* 0x000000010d007836 */ /* 0x000fca0000000000 */
[----:B------:R-:W-:-:S04]  /*1a880*/  ISETP.NE.AND P2, PT, R0, 0x2, PT ;  /* 0x000000020000780c */ /* 0x000fc80003f45270 */
[----:B------:R-:W-:Y:S02]  /*1a890*/  SEL R0, R0, RZ, P2 ;  /* 0x000000ff00007207 */ /* 0x000fe40001000000 */
[----:B------:R-:W-:-:S03]  /*1a8a0*/  SEL R23, RZ, 0x1, P2 ;  /* 0x00000001ff177807 */ /* 0x000fc60001000000 */
[----:B------:R-:W-:Y:S01]  /*1a8b0*/  IMAD.MOV.U32 R22, RZ, RZ, R0 ;  /* 0x000000ffff167224 */ /* 0x000fe200078e0000 */
[----:B------:R-:W-:Y:S01]  /*1a8c0*/  LOP3.LUT R23, R12, R23, RZ, 0x3c, !PT ;  /* 0x000000170c177212 */ /* 0x000fe200078e3cff */
[----:B------:R-:W-:Y:S06]  /*1a8d0*/  @!P0 BRA `(.L_x_1693) ;  /* 0x0000000000048947 */ /* 0x000fec0003800000 */
[----:B------:R-:W-:Y:S01]  /*1a8e0*/  BPT.TRAP 0x1 ;  /* 0x000000040000795c */ /* 0x000fe20000300000 */
.L_x_1693:
[----:B------:R-:W-:Y:S01]  /*1a8f0*/  IMAD R3, R22, 0x8, R2 ;  /* 0x0000000816037824 */ /* 0x000fe200078e0202 */
[----:B------:R-:W-:-:S04]  /*1a900*/  SHF.L.U32 R14, R23, 0x1f, RZ ;  /* 0x0000001f170e7819 */ /* 0x000fc800000006ff */
[----:B------:R0:W1:Y:S01]  /*1a910*/  SYNCS.PHASECHK.TRANS64.TRYWAIT P2, [R3+URZ+0x2a830], R14 ;  /* 0x02a8300e030075a7 */ /* 0x000062000804017f */
[----:B------:R-:W-:Y:S05]  /*1a920*/  @!P0 BRA `(.L_x_1694) ;  /* 0x0000000000048947 */ /* 0x000fea0003800000 */
[----:B------:R-:W-:Y:S01]  /*1a930*/  BPT.TRAP 0x1 ;  /* 0x000000040000795c */ /* 0x000fe20000300000 */
.L_x_1694:
[----:B------:R-:W-:Y:S01]  /*1a940*/  IMAD R94, R22, 0x900, R8 ;  /* 0x00000900165e7824 */ /* 0x000fe200078e0208 */
[----:B------:R-:W-:Y:S03]  /*1a950*/  BSSY B1, `(.L_x_1695) ;  /* 0x0000006000017945 */ /* 0x000fe60003800000 */
[C---:B------:R-:W-:Y:S02]  /*1a960*/  VIADD R88, R94.reuse, 0x2 ;  /* 0x000000025e587836 */ /* 0x040fe40000000000 */
[----:B------:R-:W-:Y:S01]  /*1a970*/  VIADD R7, R94, 0x4 ;  /* 0x000000045e077836 */ /* 0x000fe20000000000 */
[----:B-1----:R-:W-:Y:S06]  /*1a980*/  @P2 BRA `(.L_x_1696) ;  /* 0x0000000000082947 */ /* 0x002fec0003800000 */
[----:B------:R-:W1:Y:S02]  /*1a990*/  SYNCS.PHASECHK.TRANS64.TRYWAIT P2, [R3+URZ+0x2a830], R14 ;  /* 0x02a8300e030075a7 */ /* 0x000e64000804017f */
[----:B-1----:R-:W-:Y:S05]  /*1a9a0*/  @!P2 BRA `(.L_x_1697) ;  /* 0x0000010400cca947 */ /* 0x002fea0003800000 */
.L_x_1696:
[----:B------:R-:W-:Y:S05]  /*1a9b0*/  BSYNC B1 ;  /* 0x0000000000017941 */ /* 0x000fea0003800000 */
.L_x_1695:
[----:B01----:R-:W-:Y:S01]  /*1a9c0*/  IMAD.MOV.U32 R14, RZ, RZ, R94 ;  /* 0x000000ffff0e7224 */ /* 0x003fe200078e005e */
[----:B------:R-:W2:Y:S04]  /*1a9d0*/  LDL.64 R220, [R1+0x28] ;  /* 0x0000280001dc7983 */ /* 0x000ea80000100a00 */
[----:B------:R-:W-:Y:S01]  /*1a9e0*/  R2UR UR54, R14 ;  /* 0x000000000e3672ca */ /* 0x000fe200000e0000 */
[----:B------:R-:W-:Y:S01]  /*1a9f0*/  IMAD.MOV.U32 R14, RZ, RZ, R7 ;  /* 0x000000ffff0e7224 */ /* 0x000fe200078e0007 */
[----:B------:R-:W3:Y:S04]  /*1aa00*/  LDL.64 R218, [R1+0x20] ;  /* 0x0000200001da7983 */ /* 0x000ee80000100a00 */
[----:B------:R-:W-:Y:S01]  /*1aa10*/  R2UR UR34, R14 ;  /* 0x000000000e2272ca */ /* 0x000fe200000e0000 */
[----:B------:R-:W-:Y:S01]  /*1aa20*/  VIADD R14, R94, 0x302 ;  /* 0x000003025e0e7836 */ /* 0x000fe20000000000 */
[----:B------:R-:W4:Y:S01]  /*1aa30*/  LDL.64 R216, [R1+0x18] ;  /* 0x0000180001d87983 */ /* 0x000f220000100a00 */
[----:B------:R-:W-:-:S03]  /*1aa40*/  IMAD.MOV.U32 R15, RZ, RZ, 0x40000040 ;  /* 0x40000040ff0f7424 */ /* 0x000fc600078e00ff */
[----:B------:R-:W-:Y:S01]  /*1aa50*/  R2UR UR22, R14 ;  /* 0x000000000e1672ca */ /* 0x000fe200000e0000 */
[----:B------:R-:W-:Y:S01]  /*1aa60*/  VIADD R14, R94, 0x306 ;  /* 0x000003065e0e7836 */ /* 0x000fe20000000000 */
[C---:B------:R-:W-:Y:S01]  /*1aa70*/  R2UR UR55, R15.reuse ;  /* 0x000000000f3772ca */ /* 0x040fe200000e0000 */
[----:B------:R-:W5:Y:S01]  /*1aa80*/  LDL.64 R214, [R1+0x10] ;  /* 0x0000100001d67983 */ /* 0x000f620000100a00 */
[C---:B------:R-:W-:Y:S02]  /*1aa90*/  R2UR UR35, R15.reuse ;  /* 0x000000000f2372ca */ /* 0x040fe400000e0000 */
[C---:B------:R-:W-:Y:S01]  /*1aaa0*/  R2UR UR23, R15.reuse ;  /* 0x000000000f1772ca */ /* 0x040fe200000e0000 */
[----:B------:R-:W5:Y:S01]  /*1aab0*/  LDL.64 R212, [R1+0x8] ;  /* 0x0000080001d47983 */ /* 0x000f620000100a00 */
[----:B------:R-:W-:Y:S01]  /*1aac0*/  R2UR UR14, R14 ;  /* 0x000000000e0e72ca */ /* 0x000fe200000e0000 */
[C---:B------:R-:W-:Y:S01]  /*1aad0*/  VIADD R90, R94.reuse, 0x6 ;  /* 0x000000065e5a7836 */ /* 0x040fe20000000000 */
[----:B------:R-:W-:Y:S01]  /*1aae0*/  R2UR UR15, R15 ;  /* 0x000000000f0f72ca */ /* 0x000fe200000e0000 */
[----:B------:R-:W-:Y:S01]  /*1aaf0*/  VIADD R92, R94, 0x604 ;  /* 0x000006045e5c7836 */ /* 0x000fe20000000000 */
[----:B------:R-:W2:Y:S01]  /*1ab00*/  LDL.64 R14, [R1+0x30] ;  /* 0x00003000010e7983 */ /* 0x000ea20000100a00 */
[----:B------:R-:W-:Y:S01]  /*1ab10*/  R2UR UR50, R88 ;  /* 0x00000000583272ca */ /* 0x000fe200000e0000 */
[----:B------:R-:W-:Y:S01]  /*1ab20*/  VIADD R88, R94, 0x300 ;  /* 0x000003005e587836 */ /* 0x000fe20000000000 */
[----:B------:R-:W-:Y:S01]  /*1ab30*/  R2UR UR30, R90 ;  /* 0x000000005a1e72ca */ /* 0x000fe200000e0000 */
[----:B------:R-:W-:Y:S01]  /*1ab40*/  VIADD R90, R94, 0x304 ;  /* 0x000003045e5a7836 */ /* 0x000fe20000000000 */
[----:B------:R-:W-:Y:S01]  /*1ab50*/  MOV R89, 0x40000040 ;  /* 0x4000004000597802 */ /* 0x000fe20000000f00 */
[----:B------:R-:W-:Y:S01]  /*1ab60*/  IMAD.MOV.U32 R91, RZ, RZ, 0x40000040 ;  /* 0x40000040ff5b7424 */ /* 0x000fe200078e00ff */
[----:B------:R-:W-:Y:S01]  /*1ab70*/  R2UR UR26, R88 ;  /* 0x00000000581a72ca */ /* 0x000fe200000e0000 */
[----:B------:R-:W-:Y:S01]  /*1ab80*/  VIADD R88, R94, 0x600 ;  /* 0x000006005e587836 */ /* 0x000fe20000000000 */
[----:B------:R-:W-:Y:S01]  /*1ab90*/  R2UR UR18, R90 ;  /* 0x000000005a1272ca */ /* 0x000fe200000e0000 */
[C---:B------:R-:W-:Y:S01]  /*1aba0*/  VIADD R90, R94.reuse, 0x602 ;  /* 0x000006025e5a7836 */ /* 0x040fe20000000000 */
[----:B------:R-:W-:Y:S01]  /*1abb0*/  IADD3 R94, R94, 0x606, RZ ;  /* 0x000006065e5e7810 */ /* 0x000fe20007ffe0ff */
[----:B------:R-:W-:Y:S01]  /*1abc0*/  IMAD.MOV.U32 R93, RZ, RZ, 0x40000040 ;  /* 0x40000040ff5d7424 */ /* 0x000fe200078e00ff */
[----:B------:R-:W-:Y:S01]  /*1abd0*/  R2UR UR51, R89 ;  /* 0x00000000593372ca */ /* 0x000fe200000e0000 */
[----:B------:R-:W-:Y:S01]  /*1abe0*/  IMAD.MOV.U32 R95, RZ, RZ, 0x40000040 ;  /* 0x40000040ff5f7424 */ /* 0x000fe200078e00ff */
        /* <DEDUP_REMOVED lines=52> */
[----:B------:R-:W-:Y:S01]  /*1af30*/  R2UR UR28, R220 ;  /* 0x00000000dc1c72ca */ /* 0x000fe200000e0000 */
[----:B------:R-:W2:Y:S10]  /*1af40*/  LDL.64 R14, [R1] ;  /* 0x00000000010e7983 */ /* 0x000eb40000100a00 */
[----:B------:R-:W-:Y:S01]  /*1af50*/  HGMMA.64x96x16.F32 R88, gdesc[UR32], R88, gsb0 ;  /* 0x01600000205879f0 */ /* 0x000fe20008000858 */
[----:B------:R-:W-:-:S02]  /*1af60*/  R2UR UR29, R221 ;  /* 0x00000000dd1d72ca */ /* 0x000fc400000e0000 */
        /* <DEDUP_REMOVED lines=10> */
[----:B-----5:R-:W-:Y:S02]  /*1b010*/  R2UR UR16, R214 ;  /* 0x00000000d61072ca */ /* 0x020fe400000e0000 */
        /* <DEDUP_REMOVED lines=27> */
[----:B------:R-:W-:Y:S01]  /*1b1d0*/  HGMMA.64x96x16.F32 R88, gdesc[UR36], R88, gsb0 ;  /* 0x01600000245879f0 */ /* 0x000fe20008000858 */
        /* <DEDUP_REMOVED lines=33> */
[----:B------:R-:W-:Y:S05]  /*1b3f0*/  @!P0 BRA `(.L_x_1698) ;  /* 0x0000000000048947 */ /* 0x000fea0003800000 */
[----:B------:R-:W-:Y:S01]  /*1b400*/  BPT.TRAP 0x1 ;  /* 0x000000040000795c */ /* 0x000fe20000300000 */
.L_x_1698:
[----:B------:R-:W-:Y:S01]  /*1b410*/  SHF.L.U32 R3, R12, 0x1f, RZ ;  /* 0x0000001f0c037819 */ /* 0x000fe200000006ff */
[----:B------:R-:W-:-:S04]  /*1b420*/  IMAD R21, R13, 0x8, R2 ;  /* 0x000000080d157824 */ /* 0x000fc800078e0202 */
[----:B------:R0:W1:Y:S01]  /*1b430*/  SYNCS.PHASECHK.TRANS64.TRYWAIT P2, [R21+URZ+0x2a850], R3 ;  /* 0x02a85003150075a7 */ /* 0x000062000804017f */
[----:B------:R-:W-:Y:S05]  /*1b440*/  @!P0 BRA `(.L_x_1699) ;  /* 0x0000000000048947 */ /* 0x000fea0003800000 */
[----:B------:R-:W-:Y:S01]  /*1b450*/  BPT.TRAP 0x1 ;  /* 0x000000040000795c */ /* 0x000fe20000300000 */
.L_x_1699:
[----:B------:R-:W-:Y:S04]  /*1b460*/  BSSY B1, `(.L_x_1700) ;  /* 0x0000004000017945 */ /* 0x000fe80003800000 */
[----:B-1----:R-:W-:Y:S05]  /*1b470*/  @P2 BRA `(.L_x_1701) ;  /* 0x0000000000082947 */ /* 0x002fea0003800000 */
[----:B------:R-:W1:Y:S02]  /*1b480*/  SYNCS.PHASECHK.TRANS64.TRYWAIT P2, [R21+URZ+0x2a850], R3 ;  /* 0x02a85003150075a7 */ /* 0x000e64000804017f */
[----:B-1----:R-:W-:Y:S05]  /*1b490*/  @!P2 BRA `(.L_x_1702) ;  /* 0x000000fc0024a947 */ /* 0x002fea0003800000 */
.L_x_1701:
[----:B------:R-:W-:Y:S05]  /*1b4a0*/  BSYNC B1 ;  /* 0x0000000000017941 */ /* 0x000fea0003800000 */
.L_x_1700:
[----:B01----:R-:W-:Y:S01]  /*1b4b0*/  VIADD R3, R2, 0x400 ;  /* 0x0000040002037836 */ /* 0x003fe20000000000 */
[----:B------:R-:W-:Y:S01]  /*1b4c0*/  WARPGROUP.ARRIVE ;  /* 0x00000000000079c5 */ /* 0x000fe20000000000 */
[----:B------:R-:W-:Y:S01]  /*1b4d0*/  IMAD.MOV.U32 R15, RZ, RZ, 0x40000040 ;  /* 0x40000040ff0f7424 */ /* 0x000fe200078e00ff */
[----:B------:R-:W-:Y:S01]  /*1b4e0*/  ISETP.NE.AND P2, PT, R211, 0x1, PT ;  /* 0x00000001d300780c */ /* 0x000fe20003f45270 */
[----:B------:R-:W-:Y:S01]  /*1b4f0*/  @!P1 IMAD R0, R0, 0x8, R2 ;  /* 0x0000000800009824 */ /* 0x000fe200078e0202 */
[----:B------:R-:W-:Y:S01]  /*1b500*/  SHF.R.U32.HI R3, RZ, 0x4, R3 ;  /* 0x00000004ff037819 */ /* 0x000fe20000011603 */
[----:B------:R-:W-:Y:S01]  /*1b510*/  ULDC UR4, c[0x0][0x9dc] ;  /* 0x0002770000047ab9 */ /* 0x000fe20000000800 */
[----:B------:R-:W-:Y:S01]  /*1b520*/  ULDC UR5, c[0x0][0x9e0] ;  /* 0x0002780000057ab9 */ /* 0x000fe20000000800 */
[----:B------:R-:W-:Y:S01]  /*1b530*/  @!P1 VIADD R0, R0, 0x2a840 ;  /* 0x0002a84000009836 */ /* 0x000fe20000000000 */
[----:B------:R-:W-:Y:S01]  /*1b540*/  LOP3.LUT R3, R3, 0x3fff, RZ, 0xc0, !PT ;  /* 0x00003fff03037812 */ /* 0x000fe200078ec0ff */
[----:B------:R-:W-:-:S03]  /*1b550*/  ULOP3.LUT UR4, URZ, UR4, URZ, 0x33, !UPT ;  /* 0x000000043f047292 */ /* 0x000fc6000f8e333f */
[----:B------:R-:W-:Y:S02]  /*1b560*/  LOP3.LUT R3, R3, 0x3000000, RZ, 0xfc, !PT ;  /* 0x0300000003037812 */ /* 0x000fe400078efcff */
[----:B------:R-:W-:Y:S01]  /*1b570*/  @!P1 PRMT R0, RZ, 0x654, R0 ;  /* 0x00000654ff009816 */ /* 0x000fe20000000000 */
[----:B------:R-:W0:Y:S02]  /*1b580*/  @P2 LDC R4, c[0x0][0x44c] ;  /* 0x00011300ff042b82 */ /* 0x000e240000000800 */
[----:B------:R-:W-:Y:S02]  /*1b590*/  IMAD R12, R13, 0x600, R3 ;  /* 0x000006000d0c7824 */ /* 0x000fe400078e0203 */
[----:B------:R-:W-:Y:S02]  /*1b5a0*/  IMAD.MOV.U32 R13, RZ, RZ, 0x40000040 ;  /* 0x40000040ff0d7424 */ /* 0x000fe400078e00ff */
[C---:B------:R-:W-:Y:S01]  /*1b5b0*/  VIADD R14, R12.reuse, 0x80 ;  /* 0x000000800c0e7836 */ /* 0x040fe20000000000 */
[----:B------:R-:W-:Y:S01]  /*1b5c0*/  R2UR UR6, R12 ;  /* 0x000000000c0672ca */ /* 0x000fe200000e0000 */
[----:B------:R-:W1:Y:S01]  /*1b5d0*/  @P2 LDC R7, c[0x0][0x450] ;  /* 0x00011400ff072b82 */ /* 0x000e620000000800 */
[----:B------:R-:W-:Y:S01]  /*1b5e0*/  R2UR UR7, R13 ;  /* 0x000000000d0772ca */ /* 0x000fe200000e0000 */
[----:B------:R-:W-:-:S02]  /*1b5f0*/  IMAD.MOV.U32 R13, RZ, RZ, 0x40000040 ;  /* 0x40000040ff0d7424 */ /* 0x000fc400078e00ff */
[----:B------:R-:W-:-:S10]  /*1b600*/  IMAD.IADD R3, R181, 0x1, R178 ;  /* 0x00000001b5037824 */ /* 0x000fd400078e02b2 */
[----:B------:R-:W-:Y:S01]  /*1b610*/  HGMMA.64x128x16.F32 R24, R156, gdesc[UR4].tnspB, R24, gsb0 ;  /* 0x41e000049c187df0 */ /* 0x000fe20008000818 */
[----:B------:R-:W-:Y:S01]  /*1b620*/  R2UR UR6, R14 ;  /* 0x000000000e0672ca */ /* 0x000fe200000e0000 */
[----:B------:R-:W-:Y:S01]  /*1b630*/  VIADD R14, R12, 0x100 ;  /* 0x000001000c0e7836 */ /* 0x000fe20000000000 */
[----:B------:R-:W-:Y:S01]  /*1b640*/  R2UR UR7, R15 ;  /* 0x000000000f0772ca */ /* 0x000fe200000e0000 */
[----:B------:R-:W-:Y:S02]  /*1b650*/  IMAD.MOV.U32 R15, RZ, RZ, 0x40000040 ;  /* 0x40000040ff0f7424 */ /* 0x000fe400078e00ff */
[----:B0-----:R-:W-:-:S05]  /*1b660*/  @P2 IMAD.HI.U32 R4, R3, R4, RZ ;  /* 0x0000000403042227 */ /* 0x001fca00078e00ff */
[----:B-1----:R-:W-:Y:S02]  /*1b670*/  @P2 SHF.R.U32.HI R3, RZ, R7, R4 ;  /* 0x00000007ff032219 */ /* 0x002fe40000011604 */
[----:B------:R-:W-:Y:S01]  /*1b680*/  ISETP.GE.AND P2, PT, R206, 0x1, PT ;  /* 0x00000001ce00780c */ /* 0x000fe20003f46270 */
[----:B------:R-:W-:Y:S02]  /*1b690*/  WARPGROUP.DEPBAR.LE gsb0, 0x0 ;  /* 0x00008000000079c5 */ /* 0x000fe40000010000 */
[----:B------:R-:W-:-:S06]  /*1b6a0*/  WARPGROUP.ARRIVE ;  /* 0x00000000000079c5 */ /* 0x000fcc0000000000 */
[----:B------:R-:W-:Y:S01]  /*1b6b0*/  HGMMA.64x128x16.F32 R24, R152, gdesc[UR4].tnspB, R24, gsb0 ;  /* 0x41e0000498187df0 */ /* 0x000fe20008000818 */
[----:B------:R-:W-:Y:S01]  /*1b6c0*/  R2UR UR6, R14 ;  /* 0x000000000e0672ca */ /* 0x000fe200000e0000 */
[----:B------:R-:W-:Y:S01]  /*1b6d0*/  VIADD R14, R12, 0x180 ;  /* 0x000001800c0e7836 */ /* 0x000fe20000000000 */
[----:B------:R-:W-:Y:S02]  /*1b6e0*/  R2UR UR7, R15 ;  /* 0x000000000f0772ca */ /* 0x000fe400000e0000 */
[----:B------:R-:W-:Y:S01]  /*1b6f0*/  MOV R15, 0x40000040 ;  /* 0x40000040000f7802 */ /* 0x000fe20000000f00 */
[----:B------:R-:W-:Y:S02]  /*1b700*/  WARPGROUP.DEPBAR.LE gsb0, 0x0 ;  /* 0x00008000000079c5 */ /* 0x000fe40000010000 */
[----:B------:R-:W-:-:S08]  /*1b710*/  WARPGROUP.ARRIVE ;  /* 0x00000000000079c5 */ /* 0x000fd00000000000 */
        /* <DEDUP_REMOVED lines=10> */
[----:B------:R-:W-:Y:S01]  /*1b7c0*/  R2UR UR7, R15 ;  /* 0x000000000f0772ca */ /* 0x000fe200000e0000 */
[----:B------:R-:W-:Y:S01]  /*1b7d0*/  IMAD R15, R10, -0x60, RZ ;  /* 0xffffffa00a0f7824 */ /* 0x000fe200078e02ff */
[----:B------:R-:W-:Y:S02]  /*1b7e0*/  WARPGROUP.DEPBAR.LE gsb0, 0x0 ;  /* 0x00008000000079c5 */ /* 0x000fe40000010000 */
[----:B------:R-:W-:-:S09]  /*1b7f0*/  WARPGROUP.ARRIVE ;  /* 0x00000000000079c5 */ /* 0x000fd20000000000 */
        /* <DEDUP_REMOVED lines=8> */
[----:B------:R1:W-:Y:S02]  /*1b880*/  @!P1 SYNCS.ARRIVE.TRANS64.RED.A1T0 RZ, [R0+URZ], RZ ;  /* 0x000000ff00ff99a7 */ /* 0x0003e4000810043f */
[----:B-1----:R-:W-:-:S04]  /*1b890*/  IADD3 R0, -R174, 0x1, R15 ;  /* 0x00000001ae007810 */ /* 0x002fc80007ffe10f */
[----:B------:R-:W-:-:S05]  /*1b8a0*/  IADD3 R0, -R163, R0, R164 ;  /* 0x00000000a3007210 */ /* 0x000fca0007ffe1a4 */
[C---:B------:R-:W-:Y:S02]  /*1b8b0*/  VIADD R14, R0.reuse, UR5 ;  /* 0x00000005000e7c36 */ /* 0x040fe40008000000 */
[----:B------:R-:W-:Y:S02]  /*1b8c0*/  VIADD R11, R0, UR4 ;  /* 0x00000004000b7c36 */ /* 0x000fe40008000000 */
[----:B------:R-:W-:Y:S01]  /*1b8d0*/  IMAD.IADD R0, R15, 0x1, -R174 ;  /* 0x000000010f007824 */ /* 0x000fe200078e0aae */
[----:B0-----:R-:W-:Y:S01]  /*1b8e0*/  IADD3 R7, R14, R136, RZ ;  /* 0x000000880e077210 */ /* 0x001fe20007ffe0ff */
[----:B------:R-:W-:Y:S01]  /*1b8f0*/  IMAD.IADD R4, R11, 0x1, R136 ;  /* 0x000000010b047824 */ /* 0x000fe200078e0288 */
        /* <DEDUP_REMOVED lines=13> */
.L_x_1705:
[----:B------:R-:W-:-:S05]  /*1b9d0*/  IMAD.U32 R137, RZ, RZ, UR58 ;  /* 0x0000003aff897e24 */ /* 0x000fca000f8e00ff */
[----:B------:R-:W-:-:S13]  /*1b9e0*/  ISETP.NE.AND P2, PT, R137, 0x1, PT ;  /* 0x000000018900780c */ /* 0x000fda0003f45270 */
[----:B------:R-:W0:Y:S02]  /*1b9f0*/  @P2 LDC.64 R12, c[0x0][0x9e8] ;  /* 0x00027a00ff0c2b82 */ /* 0x000e240000000a00 */
[----:B0-----:R-:W-:-:S05]  /*1ba00*/  @P2 IMAD.HI.U32 R12, R136, R12, RZ ;  /* 0x0000000c880c2227 */ /* 0x001fca00078e00ff */
[----:B------:R-:W-:-:S07]  /*1ba10*/  @P2 SHF.R.U32.HI R136, RZ, R13, R12 ;  /* 0x0000000dff882219 */ /* 0x000fce000001160c */
.L_x_1706:
[----:B------:R-:W-:Y:S05]  /*1ba20*/  BSYNC B1 ;  /* 0x0000000000017941 */ /* 0x000fea0003800000 */
.L_x_1704:
[----:B------:R-:W-:-:S05]  /*1ba30*/  IMAD R136, R136, R137, R0 ;  /* 0x0000008988887224 */ /* 0x000fca00078e0200 */
[----:B------:R-:W-:Y:S02]  /*1ba40*/  VIADDMNMX R7, R136, R137, R7, PT ;  /* 0x0000008988077246 */ /* 0x000fe40003800107 */
[----:B------:R-:W-:-:S07]  /*1ba50*/  VIMNMX R4, R4, R136, !PT ;  /* 0x0000008804047248 */ /* 0x000fce0007fe0100 */
.L_x_1703:
[C---:B------:R-:W-:Y:S01]  /*1ba60*/  ISETP.GE.AND P2, PT, R15.reuse, 0x2, PT ;  /* 0x000000020f00780c */ /* 0x040fe20003f46270 */
[----:B------:R-:W0:Y:S01]  /*1ba70*/  SHFL.IDX PT, R3, R3, 0x1, 0x1c1f ;  /* 0x003c1f0003037f89 */ /* 0x000e2200000e0000 */
        /* <DEDUP_REMOVED lines=11> */
[----:B------:R-:W-:Y:S01]  /*1bb30*/  ISETP.GT.AND P4, PT, R4, 0x9, !P5 ;  /* 0x000000090400780c */ /* 0x000fe20006f84270 */
[--C-:B0-----:R-:W-:Y:S01]  /*1bb40*/  IMAD.IADD R14, R14, 0x1, R3.reuse ;  /* 0x000000010e0e7824 */ /* 0x101fe200078e0203 */
[----:B------:R-:W-:Y:S01]  /*1bb50*/  ISETP.GE.AND P5, PT, R15, 0x11, PT ;  /* 0x000000110f00780c */ /* 0x000fe20003fa6270 */
[----:B------:R-:W-:Y:S01]  /*1bb60*/  IMAD.IADD R11, R11, 0x1, R3 ;  /* 0x000000010b0b7824 */ /* 0x000fe200078e0203 */
        /* <DEDUP_REMOVED lines=119> */
[----:B------:R-:W-:-:S04]  /*1c2e0*/  ISETP.GT.AND P6, PT, R4, 0x59, !P6 ;  /* 0x000000590400780c */ /* 0x000fc800077c4270 */
[----:B------:R-:W-:-:S04]  /*1c2f0*/  ISETP.LT.OR P6, PT, R7, 0x5a, P6 ;  /* 0x0000005a0700780c */ /* 0x000fc800037c1670 */
[----:B------:R-:W-:Y:S02]  /*1c300*/  FSEL R133, R133, -INF , !P6 ;  /* 0xff80000085857808 */ /* 0x000fe40007000000 */
[----:B------:R-:W-:-:S13]  /*1c310*/  ISETP.GE.AND P6, PT, R206, 0x1, PT ;  /* 0x00000001ce00780c */ /* 0x000fda0003fc6270 */
        /* <DEDUP_REMOVED lines=13> */
.L_x_1709:
[----:B------:R-:W-:-:S05]  /*1c3f0*/  IMAD.U32 R4, RZ, RZ, UR58 ;  /* 0x0000003aff047e24 */ /* 0x000fca000f8e00ff */
[----:B------:R-:W-:-:S13]  /*1c400*/  ISETP.NE.AND P6, PT, R4, 0x1, PT ;  /* 0x000000010400780c */ /* 0x000fda0003fc5270 */
[----:B------:R-:W0:Y:S02]  /*1c410*/  @P6 LDC.64 R12, c[0x0][0x9e8] ;  /* 0x00027a00ff0c6b82 */ /* 0x000e240000000a00 */
[----:B0-----:R-:W-:-:S05]  /*1c420*/  @P6 IMAD.HI.U32 R12, R3, R12, RZ ;  /* 0x0000000c030c6227 */ /* 0x001fca00078e00ff */
[----:B------:R-:W-:-:S07]  /*1c430*/  @P6 SHF.R.U32.HI R3, RZ, R13, R12 ;  /* 0x0000000dff036219 */ /* 0x000fce000001160c */
.L_x_1710:
[----:B------:R-:W-:Y:S05]  /*1c440*/  BSYNC B1 ;  /* 0x0000000000017941 */ /* 0x000fea0003800000 */
.L_x_1708:
[----:B------:R-:W-:-:S05]  /*1c450*/  IMAD R3, R3, R4, R0 ;  /* 0x0000000403037224 */ /* 0x000fca00078e0200 */
[----:B------:R-:W-:Y:S02]  /*1c460*/  VIADDMNMX R14, R3, R4, R14, PT ;  /* 0x00000004030e7246 */ /* 0x000fe4000380010e */
[----:B------:R-:W-:-:S07]  /*1c470*/  VIMNMX R11, R11, R3, !PT ;  /* 0x000000030b0b7248 */ /* 0x000fce0007fe0100 */
.L_x_1707:
        /* <DEDUP_REMOVED lines=66> */
[----:B------:R-:W-:Y:S02]  /*1c8a0*/  LOP3.LUT P2, RZ, R17, 0x1000, RZ, 0xc0, !PT ;  /* 0x0000100011ff7812 */ /* 0x000fe4000784c0ff */
[----:B------:R-:W-:-:S02]  /*1c8b0*/  FMNMX.FTZ R0, R132, R3, !PT ;  /* 0x0000000384007209 */ /* 0x000fc40007810000 */
[----:B------:R-:W-:Y:S02]  /*1c8c0*/  ISETP.GT.AND P2, PT, R11, 0x30, !P2 ;  /* 0x000000300b00780c */ /* 0x000fe40005744270 */
[----:B------:R-:W-:Y:S02]  /*1c8d0*/  FMNMX.FTZ R3, R133, R0, !PT ;  /* 0x0000000085037209 */ /* 0x000fe40007810000 */
[----:B------:R-:W-:Y:S02]  /*1c8e0*/  ISETP.LT.OR P2, PT, R14, 0x31, P2 ;  /* 0x000000310e00780c */ /* 0x000fe40001741670 */
[C---:B------:R-:W-:Y:S01]  /*1c8f0*/  LOP3.LUT P3, RZ, R17.reuse, 0x20, RZ, 0xc0, !PT ;  /* 0x0000002011ff7812 */ /* 0x040fe2000786c0ff */
[----:B------:R-:W0:Y:S01]  /*1c900*/  SHFL.BFLY PT, R0, R3, 0x2, 0x1f ;  /* 0x0c401f0003007f89 */ /* 0x000e2200000e0000 */
[----:B------:R-:W-:Y:S02]  /*1c910*/  FSEL R114, R114, -INF , !P2 ;  /* 0xff80000072727808 */ /* 0x000fe40005000000 */
[----:B------:R-:W-:-:S02]  /*1c920*/  LOP3.LUT P2, RZ, R17, 0x800, RZ, 0xc0, !PT ;  /* 0x0000080011ff7812 */ /* 0x000fc4000784c0ff */
[----:B------:R-:W-:Y:S02]  /*1c930*/  LOP3.LUT P6, RZ, R17, 0x10, RZ, 0xc0, !PT ;  /* 0x0000001011ff7812 */ /* 0x000fe400078cc0ff */
[C---:B------:R-:W-:Y:S02]  /*1c940*/  ISETP.GT.AND P2, PT, R11.reuse, 0x31, !P2 ;  /* 0x000000310b00780c */ /* 0x040fe40005744270 */
[----:B------:R-:W-:Y:S02]  /*1c950*/  ISETP.GT.AND P4, PT, R11, 0x51, !P4 ;  /* 0x000000510b00780c */ /* 0x000fe40006784270 */
[C---:B------:R-:W-:Y:S02]  /*1c960*/  ISETP.LT.OR P2, PT, R14.reuse, 0x32, P2 ;  /* 0x000000320e00780c */ /* 0x040fe40001741670 */
[----:B------:R-:W-:Y:S02]  /*1c970*/  ISETP.LT.OR P4, PT, R14, 0x52, P4 ;  /* 0x000000520e00780c */ /* 0x000fe40002781670 */
[----:B------:R-:W-:-:S02]  /*1c980*/  FSEL R115, R115, -INF , !P2 ;  /* 0xff80000073737808 */ /* 0x000fc40005000000 */
[----:B------:R-:W-:Y:S02]  /*1c990*/  LOP3.LUT P2, RZ, R17, 0x400, RZ, 0xc0, !PT ;  /* 0x0000040011ff7812 */ /* 0x000fe4000784c0ff */
[C---:B------:R-:W-:Y:S02]  /*1c9a0*/  ISETP.GT.AND P5, PT, R11.reuse, 0x58, !P5 ;  /* 0x000000580b00780c */ /* 0x040fe40006fa4270 */
[----:B------:R-:W-:Y:S02]  /*1c9b0*/  ISETP.GT.AND P2, PT, R11, 0x38, !P2 ;  /* 0x000000380b00780c */ /* 0x000fe40005744270 */
[----:B------:R-:W-:Y:S02]  /*1c9c0*/  FSEL R131, R131, -INF , !P4 ;  /* 0xff80000083837808 */ /* 0x000fe40006000000 */
[----:B------:R-:W-:Y:S02]  /*1c9d0*/  ISETP.LT.OR P2, PT, R14, 0x39, P2 ;  /* 0x000000390e00780c */ /* 0x000fe40001741670 */
[----:B0-----:R-:W-:-:S02]  /*1c9e0*/  FMNMX.FTZ R12, R3, R0, !PT ;  /* 0x00000000030c7209 */ /* 0x001fc40007810000 */
[----:B------:R-:W-:Y:S02]  /*1c9f0*/  FSEL R118, R118, -INF , !P2 ;  /* 0xff80000076767808 */ /* 0x000fe40005000000 */
[----:B------:R-:W-:Y:S01]  /*1ca00*/  LOP3.LUT P2, RZ, R17, 0x200, RZ, 0xc0, !PT ;  /* 0x0000020011ff7812 */ /* 0x000fe2000784c0ff */
[----:B------:R-:W0:Y:S01]  /*1ca10*/  SHFL.BFLY PT, R7, R12, 0x1, 0x1f ;  /* 0x0c201f000c077f89 */ /* 0x000e2200000e0000 */
[----:B------:R-:W-:Y:S02]  /*1ca20*/  ISETP.LT.OR P5, PT, R14, 0x59, P5 ;  /* 0x000000590e00780c */ /* 0x000fe40002fa1670 */
[----:B------:R-:W-:Y:S02]  /*1ca30*/  ISETP.GT.AND P2, PT, R11, 0x39, !P2 ;  /* 0x000000390b00780c */ /* 0x000fe40005744270 */
[----:B------:R-:W-:Y:S02]  /*1ca40*/  FSEL R134, R134, -INF , !P5 ;  /* 0xff80000086867808 */ /* 0x000fe40006800000 */
[----:B------:R-:W-:-:S04]  /*1ca50*/  ISETP.LT.OR P2, PT, R14, 0x3a, P2 ;  /* 0x0000003a0e00780c */ /* 0x000fc80001741670 */
[----:B------:R-:W-:Y:S02]  /*1ca60*/  FSEL R119, R119, -INF , !P2 ;  /* 0xff80000077777808 */ /* 0x000fe40005000000 */
[----:B------:R-:W-:-:S04]  /*1ca70*/  LOP3.LUT P2, RZ, R17, 0x100, RZ, 0xc0, !PT ;  /* 0x0000010011ff7812 */ /* 0x000fc8000784c0ff */
[----:B------:R-:W-:-:S04]  /*1ca80*/  ISETP.GT.AND P2, PT, R11, 0x40, !P2 ;  /* 0x000000400b00780c */ /* 0x000fc80005744270 */
[----:B------:R-:W-:Y:S02]  /*1ca90*/  ISETP.LT.OR P2, PT, R14, 0x41, P2 ;  /* 0x000000410e00780c */ /* 0x000fe40001741670 */
[----:B0-----:R-:W-:Y:S01]  /*1caa0*/  FMNMX.FTZ R0, R12, R7, !PT ;  /* 0x000000070c007209 */ /* 0x001fe20007810000 */
[----:B------:R-:W-:Y:S01]  /*1cab0*/  IMAD.U32 R7, RZ, RZ, UR4 ;  /* 0x00000004ff077e24 */ /* 0x000fe2000f8e00ff */
[----:B------:R-:W-:Y:S02]  /*1cac0*/  FSEL R122, R122, -INF , !P2 ;  /* 0xff8000007a7a7808 */ /* 0x000fe40005000000 */
[----:B------:R-:W-:Y:S01]  /*1cad0*/  LOP3.LUT P2, RZ, R17, 0x80, RZ, 0xc0, !PT ;  /* 0x0000008011ff7812 */ /* 0x000fe2000784c0ff */
[----:B------:R-:W-:-:S03]  /*1cae0*/  FMUL.FTZ R4, R0, R7 ;  /* 0x0000000700047220 */ /* 0x000fc60000410000 */
[----:B------:R-:W-:-:S04]  /*1caf0*/  ISETP.GT.AND P2, PT, R11, 0x41, !P2 ;  /* 0x000000410b00780c */ /* 0x000fc80005744270 */
        /* <DEDUP_REMOVED lines=42> */
[-CC-:B0-----:R-:W-:Y:S01]  /*1cda0*/  FFMA.FTZ R89, R105, R7.reuse, -R4.reuse ;  /* 0x0000000769597223 */ /* 0x181fe20000010804 */
        /* <DEDUP_REMOVED lines=24> */
[----:B0-----:R-:W-:Y:S02]  /*1cf30*/  FSEL R101, R0, RZ, P2 ;  /* 0x000000ff00657208 */ /* 0x001fe40001000000 */
        /* <DEDUP_REMOVED lines=10> */
[----:B------:R-:W-:Y:S01]  /*1cfe0*/  FFMA.FTZ R92, R113, R7, -R4 ;  /* 0x00000007715c7223 */ /* 0x000fe20000010804 */
[----:B------:R-:W-:-:S03]  /*1cff0*/  FADD.FTZ R4, -R101, R20 ;  /* 0x0000001465047221 */ /* 0x000fc60000010100 */
[----:B------:R-:W0:Y:S01]  /*1d000*/  SHFL.BFLY PT, R11, R3, 0x2, 0x1f ;  /* 0x0c401f00030b7f89 */ /* 0x000e2200000e0000 */
[----:B------:R-:W-:Y:S01]  /*1d010*/  FMUL.FTZ R4, R4, R7 ;  /* 0x0000000704047220 */ /* 0x000fe20000410000 */
        /* <DEDUP_REMOVED lines=27> */
[-CC-:B------:R-:W-:Y:S01]  /*1d1d0*/  FFMA.FTZ R95, R103, R7.reuse, -R104.reuse ;  /* 0x00000007675f7223 */ /* 0x180fe20000010868 */
[----:B------:R-:W-:Y:S01]  /*1d1e0*/  FADD.FTZ R99, R12, R99 ;  /* 0x000000630c637221 */ /* 0x000fe20000010000 */
[-CC-:B------:R-:W-:Y:S01]  /*1d1f0*/  FFMA.FTZ R149, R106, R7.reuse, -R104.reuse ;  /* 0x000000076a957223 */ /* 0x180fe20000010868 */
[----:B------:R-:W0:Y:S01]  /*1d200*/  MUFU.EX2 R4, R4 ;  /* 0x0000000400047308 */ /* 0x000e220000000800 */
[-CC-:B------:R-:W-:Y:S01]  /*1d210*/  FFMA.FTZ R98, R107, R7.reuse, -R104.reuse ;  /* 0x000000076b627223 */ /* 0x180fe20000010868 */
[----:B------:R-:W-:Y:S01]  /*1d220*/  FADD.FTZ R6, R158, R99 ;  /* 0x000000639e067221 */ /* 0x000fe20000010000 */
[-CC-:B------:R-:W-:Y:S01]  /*1d230*/  FFMA.FTZ R151, R110, R7.reuse, -R104.reuse ;  /* 0x000000076e977223 */ /* 0x180fe20000010868 */
[-CC-:B------:R-:W-:Y:S01]  /*1d240*/  FFMA.FTZ R111, R111, R7.reuse, -R104.reuse ;  /* 0x000000076f6f7223 */ /* 0x180fe20000010868 */
[-C--:B------:R-:W-:Y:S01]  /*1d250*/  FFMA.FTZ R145, R114, R7.reuse, -R104 ;  /* 0x0000000772917223 */ /* 0x080fe20000010868 */
[----:B------:R-:W-:Y:S01]  /*1d260*/  FADD.FTZ R101, R13, R6 ;  /* 0x000000060d657221 */ /* 0x000fe20000010000 */
[-CC-:B------:R-:W-:Y:S01]  /*1d270*/  FFMA.FTZ R99, R115, R7.reuse, -R104.reuse ;  /* 0x0000000773637223 */ /* 0x180fe20000010868 */
[----:B------:R-:W1:Y:S01]  /*1d280*/  MUFU.EX2 R90, R90 ;  /* 0x0000005a005a7308 */ /* 0x000e620000000800 */
[-CC-:B------:R-:W-:Y:S01]  /*1d290*/  FFMA.FTZ R147, R118, R7.reuse, -R104.reuse ;  /* 0x0000000776937223 */ /* 0x180fe20000010868 */
[----:B------:R-:W-:Y:S01]  /*1d2a0*/  FADD.FTZ R6, R152, R101 ;  /* 0x0000006598067221 */ /* 0x000fe20000010000 */
[-CC-:B------:R-:W-:Y:S01]  /*1d2b0*/  FFMA.FTZ R141, R122, R7.reuse, -R104.reuse ;  /* 0x000000077a8d7223 */ /* 0x180fe20000010868 */
[-CC-:B------:R-:W-:Y:S01]  /*1d2c0*/  FFMA.FTZ R143, R126, R7.reuse, -R104.reuse ;  /* 0x000000077e8f7223 */ /* 0x180fe20000010868 */
[----:B------:R-:W-:Y:S01]  /*1d2d0*/  FFMA.FTZ R137, R130, R7, -R104 ;  /* 0x0000000782897223 */ /* 0x000fe20000010868 */
[----:B------:R-:W-:Y:S01]  /*1d2e0*/  FADD.FTZ R101, R15, R6 ;  /* 0x000000060f657221 */ /* 0x000fe20000010000 */
[----:B------:R-:W-:Y:S01]  /*1d2f0*/  F2FP.F16.F32.PACK_AB R156, R12, R156 ;  /* 0x0000009c0c9c723e */ /* 0x000fe200000000ff */
[----:B------:R-:W2:Y:S01]  /*1d300*/  MUFU.EX2 R159, R159 ;  /* 0x0000009f009f7308 */ /* 0x000ea20000000800 */
[----:B0-----:R-:W-:Y:S01]  /*1d310*/  FFMA.FTZ R5, R4, R5, R157 ;  /* 0x0000000504057223 */ /* 0x001fe2000001009d */
[----:B------:R-:W-:Y:S01]  /*1d320*/  FADD.FTZ R101, R154, R101 ;  /* 0x000000659a657221 */ /* 0x000fe20000010000 */
[----:B------:R-:W-:Y:S01]  /*1d330*/  F2FP.F16.F32.PACK_AB R158, R13, R158 ;  /* 0x0000009e0d9e723e */ /* 0x000fe200000000ff */
[-CC-:B------:R-:W-:Y:S01]  /*1d340*/  FFMA.FTZ R131, R131, R7.reuse, -R104.reuse ;  /* 0x0000000783837223 */ /* 0x180fe20000010868 */
[-CC-:B------:R-:W-:Y:S01]  /*1d350*/  FFMA.FTZ R134, R134, R7.reuse, -R104.reuse ;  /* 0x0000000786867223 */ /* 0x180fe20000010868 */
[----:B------:R-:W-:Y:S01]  /*1d360*/  FADD.FTZ R101, R88, R101 ;  /* 0x0000006558657221 */ /* 0x000fe20000010000 */
[----:B------:R-:W-:Y:S01]  /*1d370*/  ISETP.GT.AND P2, PT, R10, R180, PT ;  /* 0x000000b40a00720c */ /* 0x000fe20003f44270 */
[----:B------:R-:W0:Y:S01]  /*1d380*/  MUFU.EX2 R91, R91 ;  /* 0x0000005b005b7308 */ /* 0x000e220000000800 */
[----:B-1----:R-:W-:Y:S01]  /*1d390*/  FADD.FTZ R6, R90, R5 ;  /* 0x000000055a067221 */ /* 0x002fe20000010000 */
[----:B------:R-:W-:Y:S01]  /*1d3a0*/  FADD.FTZ R102, R148, R101 ;  /* 0x0000006594667221 */ /* 0x000fe20000010000 */
[----:B------:R-:W-:Y:S01]  /*1d3b0*/  FFMA.FTZ R5, R119, R7, -R104 ;  /* 0x0000000777057223 */ /* 0x000fe20000010868 */
[----:B------:R-:W-:Y:S01]  /*1d3c0*/  F2FP.F16.F32.PACK_AB R152, R15, R152 ;  /* 0x000000980f98723e */ /* 0x000fe200000000ff */
[----:B------:R-:W-:-:S02]  /*1d3d0*/  VIADD R10, R10, 0xffffffff ;  /* 0xffffffff0a0a7836 */ /* 0x000fc40000000000 */
[----:B------:R-:W-:Y:S01]  /*1d3e0*/  FADD.FTZ R103, R89, R102 ;  /* 0x0000006659677221 */ /* 0x000fe20000010000 */
[----:B------:R-:W-:Y:S01]  /*1d3f0*/  F2FP.F16.F32.PACK_AB R154, R88, R154 ;  /* 0x0000009a589a723e */ /* 0x000fe200000000ff */
[----:B------:R-:W1:Y:S01]  /*1d400*/  MUFU.EX2 R153, R153 ;  /* 0x0000009900997308 */ /* 0x000e620000000800 */
[----:B--2---:R-:W-:Y:S01]  /*1d410*/  FADD.FTZ R6, R159, R6 ;  /* 0x000000069f067221 */ /* 0x004fe20000010000 */
[----:B------:R-:W-:Y:S01]  /*1d420*/  FADD.FTZ R103, R150, R103 ;  /* 0x0000006796677221 */ /* 0x000fe20000010000 */
[C---:B------:R-:W-:Y:S02]  /*1d430*/  F2FP.F16.F32.PACK_AB R150, R14.reuse, R150 ;  /* 0x000000960e96723e */ /* 0x040fe400000000ff */
[----:B------:R-:W-:Y:S01]  /*1d440*/  F2FP.F16.F32.PACK_AB R148, R89, R148 ;  /* 0x000000945994723e */ /* 0x000fe200000000ff */
[----:B------:R-:W-:Y:S01]  /*1d450*/  FADD.FTZ R103, R14, R103 ;  /* 0x000000670e677221 */ /* 0x000fe20000010000 */
[----:B------:R-:W-:Y:S01]  /*1d460*/  F2FP.F16.F32.PACK_AB R157, R90, R157 ;  /* 0x0000009d5a9d723e */ /* 0x000fe200000000ff */
[----:B------:R-:W2:Y:S01]  /*1d470*/  MUFU.EX2 R94, R94 ;  /* 0x0000005e005e7308 */ /* 0x000ea20000000800 */
[----:B0-----:R-:W-:Y:S01]  /*1d480*/  FADD.FTZ R6, R91, R6 ;  /* 0x000000065b067221 */ /* 0x001fe20000010000 */
[----:B------:R-:W-:Y:S01]  /*1d490*/  FADD.FTZ R105, R144, R103 ;  /* 0x0000006790697221 */ /* 0x000fe20000010000 */
[----:B------:R-:W-:-:S02]  /*1d4a0*/  F2FP.F16.F32.PACK_AB R144, R92, R144 ;  /* 0x000000905c90723e */ /* 0x000fc400000000ff */
[----:B------:R-:W-:Y:S01]  /*1d4b0*/  F2FP.F16.F32.PACK_AB R159, R91, R159 ;  /* 0x0000009f5b9f723e */ /* 0x000fe200000000ff */
[----:B------:R-:W-:Y:S02]  /*1d4c0*/  FADD.FTZ R105, R92, R105 ;  /* 0x000000695c697221 */ /* 0x000fe40000010000 */
[----:B------:R-:W0:Y:S01]  /*1d4d0*/  MUFU.EX2 R155, R155 ;  /* 0x0000009b009b7308 */ /* 0x000e220000000800 */
[----:B-1----:R-:W-:Y:S01]  /*1d4e0*/  FADD.FTZ R101, R153, R6 ;  /* 0x0000000699657221 */ /* 0x002fe20000010000 */
[----:B------:R-:W-:Y:S01]  /*1d4f0*/  FADD.FTZ R102, R146, R105 ;  /* 0x0000006992667221 */ /* 0x000fe20000010000 */
[----:B------:R-:W-:-:S05]  /*1d500*/  F2FP.F16.F32.PACK_AB R146, R93, R146 ;  /* 0x000000925d92723e */ /* 0x000fca00000000ff */
[----:B------:R-:W1:Y:S01]  /*1d510*/  MUFU.EX2 R95, R95 ;  /* 0x0000005f005f7308 */ /* 0x000e620000000800 */
[C---:B--2---:R-:W-:Y:S01]  /*1d520*/  FADD.FTZ R6, R94.reuse, R101 ;  /* 0x000000655e067221 */ /* 0x044fe20000010000 */
[----:B------:R-:W-:Y:S01]  /*1d530*/  @!P1 PRMT R101, RZ, 0x654, R21 ;  /* 0x00000654ff659816 */ /* 0x000fe20000000015 */
[----:B------:R-:W-:Y:S01]  /*1d540*/  FFMA.FTZ R21, R123, R7, -R104 ;  /* 0x000000077b157223 */ /* 0x000fe20000010868 */
[----:B------:R-:W-:Y:S02]  /*1d550*/  F2FP.F16.F32.PACK_AB R153, R94, R153 ;  /* 0x000000995e99723e */ /* 0x000fe400000000ff */
[----:B------:R2:W-:Y:S02]  /*1d560*/  @!P1 SYNCS.ARRIVE.TRANS64.RED.A1T0 RZ, [R101+URZ], RZ ;  /* 0x000000ff65ff99a7 */ /* 0x0005e4000810043f */
[----:B------:R-:W3:Y:S01]  /*1d570*/  MUFU.EX2 R149, R149 ;  /* 0x0000009500957308 */ /* 0x000ee20000000800 */
[----:B0-----:R-:W-:Y:S01]  /*1d580*/  FADD.FTZ R6, R155, R6 ;  /* 0x000000069b067221 */ /* 0x001fe20000010000 */
[-CC-:B--2---:R-:W-:Y:S01]  /*1d590*/  FFMA.FTZ R101, R127, R7.reuse, -R104.reuse ;  /* 0x000000077f657223 */ /* 0x184fe20000010868 */
[----:B------:R-:W-:-:S05]  /*1d5a0*/  FFMA.FTZ R104, R135, R7, -R104 ;  /* 0x0000000787687223 */ /* 0x000fca0000010868 */
[----:B------:R-:W0:Y:S01]  /*1d5b0*/  MUFU.EX2 R98, R98 ;  /* 0x0000006200627308 */ /* 0x000e220000000800 */
[C---:B-1----:R-:W-:Y:S01]  /*1d5c0*/  FADD.FTZ R6, R95.reuse, R6 ;  /* 0x000000065f067221 */ /* 0x042fe20000010000 */
[----:B------:R-:W-:-:S06]  /*1d5d0*/  F2FP.F16.F32.PACK_AB R155, R95, R155 ;  /* 0x0000009b5f9b723e */ /* 0x000fcc00000000ff */
[----:B------:R-:W1:Y:S01]  /*1d5e0*/  MUFU.EX2 R151, R151 ;  /* 0x0000009700977308 */ /* 0x000e620000000800 */
[----:B---3--:R-:W-:-:S07]  /*1d5f0*/  FADD.FTZ R103, R149, R6 ;  /* 0x0000000695677221 */ /* 0x008fce0000010000 */
[----:B------:R-:W2:Y:S01]  /*1d600*/  MUFU.EX2 R9, R111 ;  /* 0x0000006f00097308 */ /* 0x000ea20000000800 */
[C---:B0-----:R-:W-:Y:S01]  /*1d610*/  FADD.FTZ R6, R98.reuse, R103 ;  /* 0x0000006762067221 */ /* 0x041fe20000010000 */
[----:B------:R-:W-:Y:S01]  /*1d620*/  FADD.FTZ R103, R93, R102 ;  /* 0x000000665d677221 */ /* 0x000fe20000010000 */
[----:B------:R-:W-:-:S05]  /*1d630*/  F2FP.F16.F32.PACK_AB R149, R98, R149 ;  /* 0x000000956295723e */ /* 0x000fca00000000ff */
[----:B------:R-:W0:Y:S01]  /*1d640*/  MUFU.EX2 R145, R145 ;  /* 0x0000009100917308 */ /* 0x000e220000000800 */
[----:B-1----:R-:W-:-:S07]  /*1d650*/  FADD.FTZ R6, R151, R6 ;  /* 0x0000000697067221 */ /* 0x002fce0000010000 */
[----:B------:R-:W1:Y:S01]  /*1d660*/  MUFU.EX2 R140, R140 ;  /* 0x0000008c008c7308 */ /* 0x000e620000000800 */
[C---:B--2---:R-:W-:Y:S01]  /*1d670*/  FADD.FTZ R6, R9.reuse, R6 ;  /* 0x0000000609067221 */ /* 0x044fe20000010000 */
        /* <DEDUP_REMOVED lines=41> */
[----:B------:R-:W-:Y:S01]  /*1d910*/  F2FP.F16.F32.PACK_AB R138, R20, R138 ;  /* 0x0000008a148a723e */ /* 0x000fe200000000ff */
[----:B------:R-:W-:-:S05]  /*1d920*/  IMAD.MOV.U32 R20, RZ, RZ, R0 ;  /* 0x000000ffff147224 */ /* 0x000fca00078e0000 */
[----:B------:R-:W0:Y:S01]  /*1d930*/  MUFU.EX2 R134, R134 ;  /* 0x0000008600867308 */ /* 0x000e220000000800 */
[----:B-1----:R-:W-:-:S07]  /*1d940*/  FADD.FTZ R13, R137, R14 ;  /* 0x0000000e890d7221 */ /* 0x002fce0000010000 */
[----:B------:R-:W1:Y:S01]  /*1d950*/  MUFU.EX2 R104, R104 ;  /* 0x0000006800687308 */ /* 0x000e620000000800 */
[C---:B--2---:R-:W-:Y:S01]  /*1d960*/  FADD.FTZ R13, R12.reuse, R13 ;  /* 0x0000000d0c0d7221 */ /* 0x044fe20000010000 */
[----:B------:R-:W-:Y:S02]  /*1d970*/  F2FP.F16.F32.PACK_AB R137, R12, R137 ;  /* 0x000000890c89723e */ /* 0x000fe400000000ff */
[----:B------:R-:W-:Y:S01]  /*1d980*/  MOV R12, R23 ;  /* 0x00000017000c7202 */ /* 0x000fe20000000f00 */
[----:B0-----:R-:W-:-:S04]  /*1d990*/  FADD.FTZ R13, R134, R13 ;  /* 0x0000000d860d7221 */ /* 0x001fc80000010000 */
[C---:B-1----:R-:W-:Y:S01]  /*1d9a0*/  FADD.FTZ R5, R104.reuse, R13 ;  /* 0x0000000d68057221 */ /* 0x042fe20000010000 */
[----:B------:R-:W-:Y:S01]  /*1d9b0*/  F2FP.F16.F32.PACK_AB R139, R104, R134 ;  /* 0x00000086688b723e */ /* 0x000fe200000000ff */
[----:B------:R-:W-:Y:S01]  /*1d9c0*/  IMAD.MOV.U32 R13, RZ, RZ, R22 ;  /* 0x000000ffff0d7224 */ /* 0x000fe200078e0016 */
[----:B------:R-:W-:Y:S06]  /*1d9d0*/  @P2 BRA `(.L_x_1711) ;  /* 0xffffffcc00a42947 */ /* 0x000fec000383ffff */
.L_x_1692:
[----:B------:R-:W-:Y:S05]  /*1d9e0*/  BSYNC B0 ;  /* 0x0000000000007941 */ /* 0x000fea0003800000 */
.L_x_1691:
        /* <DEDUP_REMOVED lines=67> */
.L_x_1712:
[----:B------:R-:W-:Y:S01]  /*1de20*/  IMAD R13, R22, 0x8, R2 ;  /* 0x00000008160d7824 */ /* 0x000fe200078e0202 */
[----:B------:R-:W-:-:S04]  /*1de30*/  SHF.L.U32 R4, R23, 0x1f, RZ ;  /* 0x0000001f17047819 */ /* 0x000fc800000006ff */
[----:B------:R0:W1:Y:S01]  /*1de40*/  SYNCS.PHASECHK.TRANS64.TRYWAIT P2, [R13+URZ+0x2a850], R4 ;  /* 0x02a850040d0075a7 */ /* 0x000062000804017f */
[----:B------:R-:W-:Y:S05]  /*1de50*/  @!P0 BRA `(.L_x_1713) ;  /* 0x0000000000048947 */ /* 0x000fea0003800000 */
[----:B------:R-:W-:Y:S01]  /*1de60*/  BPT.TRAP 0x1 ;  /* 0x000000040000795c */ /* 0x000fe20000300000 */
.L_x_1713:
        /* <DEDUP_REMOVED lines=9> */
.L_x_1715:
[----:B------:R-:W-:Y:S05]  /*1df00*/  BSYNC B0 ;  /* 0x0000000000007941 */ /* 0x000fea0003800000 */
.L_x_1714:
[----:B------:R-:W-:Y:S01]  /*1df10*/  IMAD.MOV.U32 R8, RZ, RZ, R2 ;  /* 0x000000ffff087224 */ /* 0x000fe200078e0002 */
[----:B------:R-:W-:Y:S01]  /*1df20*/  WARPGROUP.ARRIVE ;  /* 0x00000000000079c5 */ /* 0x000fe20000000000 */
[----:B------:R-:W-:Y:S02]  /*1df30*/  IMAD.MOV.U32 R9, RZ, RZ, 0x40000040 ;  /* 0x40000040ff097424 */ /* 0x000fe400078e00ff */
[----:B------:R-:W-:Y:S01]  /*1df40*/  VIADD R22, R22, 0x1 ;  /* 0x0000000116167836 */ /* 0x000fe20000000000 */
[----:B------:R-:W-:Y:S01]  /*1df50*/  R2UR UR6, R8 ;  /* 0x00000000080672ca */ /* 0x000fe200000e0000 */
[----:B------:R-:W-:Y:S01]  /*1df60*/  VIADD R8, R2, 0x80 ;  /* 0x0000008002087836 */ /* 0x000fe20000000000 */
[----:B------:R-:W-:Y:S01]  /*1df70*/  R2UR UR7, R9 ;  /* 0x00000000090772ca */ /* 0x000fe200000e0000 */
[----:B------:R-:W-:Y:S01]  /*1df80*/  IMAD.MOV.U32 R9, RZ, RZ, 0x40000040 ;  /* 0x40000040ff097424 */ /* 0x000fe200078e00ff */
[----:B------:R-:W-:Y:S01]  /*1df90*/  ISETP.NE.AND P2, PT, R22, 0x2, PT ;  /* 0x000000021600780c */ /* 0x000fe20003f45270 */
[----:B------:R-:W-:-:S02]  /*1dfa0*/  IMAD.MOV.U32 R20, RZ, RZ, -0x800000 ;  /* 0xff800000ff147424 */ /* 0x000fc400078e00ff */
[----:B------:R-:W-:Y:S01]  /*1dfb0*/  IMAD.MOV.U32 R21, RZ, RZ, -0x800000 ;  /* 0xff800000ff157424 */ /* 0x000fe200078e00ff */
[----:B------:R-:W-:Y:S01]  /*1dfc0*/  SEL R22, R22, RZ, P2 ;  /* 0x000000ff16167207 */ /* 0x000fe20001000000 */
[----:B------:R-:W-:-:S06]  /*1dfd0*/  VIADD R188, R188, 0x1 ;  /* 0x00000001bcbc7836 */ /* 0x000fcc0000000000 */
        /* <DEDUP_REMOVED lines=26> */
[----:B------:R-:W0:Y:S02]  /*1e180*/  SHFL.BFLY PT, R2, R5, 0x2, 0x1f ;  /* 0x0c401f0005027f89 */ /* 0x000e2400000e0000 */
[----:B01----:R-:W-:Y:S01]  /*1e190*/  FADD.FTZ R4, R2, R5 ;  /* 0x0000000502047221 */ /* 0x003fe20000010000 */
[----:B------:R-:W-:-:S04]  /*1e1a0*/  IMAD.MOV.U32 R5, RZ, RZ, RZ ;  /* 0x000000ffff057224 */ /* 0x000fc800078e00ff */
[----:B------:R-:W0:Y:S02]  /*1e1b0*/  SHFL.BFLY PT, R11, R4, 0x1, 0x1f ;  /* 0x0c201f00040b7f89 */ /* 0x000e2400000e0000 */
[----:B0-----:R-:W-:Y:S01]  /*1e1c0*/  FADD.FTZ R11, R4, R11 ;  /* 0x0000000b040b7221 */ /* 0x001fe20000010000 */
[----:B------:R-:W-:-:S04]  /*1e1d0*/  @!P1 VIADD R4, R13, 0x2a860 ;  /* 0x0002a8600d049836 */ /* 0x000fc80000000000 */
[----:B------:R-:W-:Y:S02]  /*1e1e0*/  FSETP.NE.FTZ.AND P3, PT, R11, RZ, PT ;  /* 0x000000ff0b00720b */ /* 0x000fe40003f75000 */
[----:B------:R-:W-:Y:S01]  /*1e1f0*/  @!P1 PRMT R4, RZ, 0x654, R4 ;  /* 0x00000654ff049816 */ /* 0x000fe20000000004 */
[----:B------:R-:W-:Y:S02]  /*1e200*/  WARPGROUP.DEPBAR.LE gsb0, 0x0 ;  /* 0x00008000000079c5 */ /* 0x000fe40000010000 */
[----:B------:R-:W-:-:S06]  /*1e210*/  WARPGROUP.ARRIVE ;  /* 0x00000000000079c5 */ /* 0x000fcc0000000000 */
[----:B------:R-:W-:Y:S01]  /*1e220*/  HGMMA.64x128x16.F32 R24, R140, gdesc[UR4].tnspB, R24, gsb0 ;  /* 0x41e000048c187df0 */ /* 0x000fe20008000818 */
[----:B------:R-:W-:Y:S02]  /*1e230*/  R2UR UR6, R8 ;  /* 0x00000000080672ca */ /* 0x000fe400000e0000 */
[----:B------:R-:W-:Y:S01]  /*1e240*/  R2UR UR7, R9 ;  /* 0x00000000090772ca */ /* 0x000fe200000e0000 */
[----:B------:R-:W0:Y:S01]  /*1e250*/  @P3 MUFU.LG2 R8, R11 ;  /* 0x0000000b00083308 */ /* 0x000e220000000c00 */
[----:B------:R-:W1:Y:S01]  /*1e260*/  SHFL.BFLY PT, R9, R6, 0x2, 0x1f ;  /* 0x0c401f0006097f89 */ /* 0x000e6200000e0000 */
[----:B0-----:R-:W-:Y:S01]  /*1e270*/  @P3 FMUL.FTZ R8, R8, 0.69314718246459960938 ;  /* 0x3f31721808083820 */ /* 0x001fe20000410000 */
[----:B-1----:R-:W-:-:S05]  /*1e280*/  FADD.FTZ R9, R9, R6 ;  /* 0x0000000609097221 */ /* 0x002fca0000010000 */
[----:B------:R-:W0:Y:S02]  /*1e290*/  SHFL.BFLY PT, R2, R9, 0x1, 0x1f ;  /* 0x0c201f0009027f89 */ /* 0x000e2400000e0000 */
[----:B0-----:R-:W-:Y:S01]  /*1e2a0*/  FADD.FTZ R10, R9, R2 ;  /* 0x00000002090a7221 */ /* 0x001fe20000010000 */
[----:B------:R-:W-:-:S04]  /*1e2b0*/  SEL R2, RZ, 0x1, P2 ;  /* 0x00000001ff027807 */ /* 0x000fc80001000000 */
[----:B------:R-:W-:Y:S02]  /*1e2c0*/  FSETP.NE.FTZ.AND P0, PT, R10, RZ, PT ;  /* 0x000000ff0a00720b */ /* 0x000fe40003f15000 */
[----:B------:R-:W-:Y:S02]  /*1e2d0*/  LOP3.LUT R23, R23, R2, RZ, 0x3c, !PT ;  /* 0x0000000217177212 */ /* 0x000fe400078e3cff */
[----:B------:R-:W-:-:S06]  /*1e2e0*/  MOV R2, RZ ;  /* 0x000000ff00027202 */ /* 0x000fcc0000000f00 */
[----:B------:R-:W-:Y:S03]  /*1e2f0*/  @P3 MUFU.RCP R2, R11 ;  /* 0x0000000b00023308 */ /* 0x000fe60000001000 */
[C---:B------:R-:W-:Y:S01]  /*1e300*/  @P0 FMUL.FTZ R9, R7.reuse, 0.69314718246459960938 ;  /* 0x3f31721807090820 */ /* 0x040fe20000410000 */
[----:B------:R-:W-:-:S04]  /*1e310*/  @P3 FMUL.FTZ R7, R7, 0.69314718246459960938 ;  /* 0x3f31721807073820 */ /* 0x000fc80000410000 */
[----:B------:R-:W0:Y:S01]  /*1e320*/  @P0 MUFU.LG2 R6, R10 ;  /* 0x0000000a00060308 */ /* 0x000e220000000c00 */
[----:B------:R-:W-:-:S07]  /*1e330*/  @P3 FFMA.FTZ R21, R7, R3, R8 ;  /* 0x0000000307153223 */ /* 0x000fce0000010008 */
[----:B------:R-:W1:Y:S01]  /*1e340*/  @P0 MUFU.RCP R5, R10 ;  /* 0x0000000a00050308 */ /* 0x000e620000001000 */
[----:B0-----:R-:W-:-:S04]  /*1e350*/  @P0 FMUL.FTZ R6, R6, 0.69314718246459960938 ;  /* 0x3f31721806060820 */ /* 0x001fc80000410000 */
[----:B------:R-:W-:Y:S01]  /*1e360*/  @P0 FFMA.FTZ R20, R9, R0, R6 ;  /* 0x0000000009140223 */ /* 0x000fe20000010006 */
[----:B------:R-:W-:Y:S01]  /*1e370*/  PLOP3.LUT P0, PT, PT, PT, PT, 0x8, 0x0 ;  /* 0x000000000000781c */ /* 0x000fe20003f0e170 */
[----:B------:R-:W-:Y:S02]  /*1e380*/  WARPGROUP.DEPBAR.LE gsb0, 0x0 ;  /* 0x00008000000079c5 */ /* 0x000fe40000010000 */
[----:B------:R-:W-:-:S06]  /*1e390*/  WARPGROUP.ARRIVE ;  /* 0x00000000000079c5 */ /* 0x000fcc0000000000 */
[----:B------:R-:W-:Y:S03]  /*1e3a0*/  HGMMA.64x128x16.F32 R24, R136, gdesc[UR4].tnspB, R24, gsb0 ;  /* 0x41e0000488187df0 */ /* 0x000fe60008000818 */
[----:B------:R-:W-:Y:S02]  /*1e3b0*/  WARPGROUP.DEPBAR.LE gsb0, 0x0 ;  /* 0x00008000000079c5 */ /* 0x000fe40000010000 */
[----:B------:R0:W-:Y:S01]  /*1e3c0*/  @!P1 SYNCS.ARRIVE.TRANS64.RED.A1T0 RZ, [R4+URZ], RZ ;  /* 0x000000ff04ff99a7 */ /* 0x0001e2000810043f */
        /* <DEDUP_REMOVED lines=63> */
[----:B0-----:R-:W-:-:S07]  /*1e7c0*/  FMUL.FTZ R87, R87, R2 ;  /* 0x0000000257577220 */ /* 0x001fce0000410000 */
.L_x_1576:
[----:B------:R-:W0:Y:S08]  /*1e7d0*/  S2UR UR5, SR_CgaCtaId ;  /* 0x00000000000579c3 */ /* 0x000e300000008800 */
[----:B------:R-:W-:Y:S06]  /*1e7e0*/  BAR.SYNC.DEFER_BLOCKING 0x5, 0x180 ;  /* 0x0146000000007b1d */ /* 0x000fec0000010000 */
[----:B------:R-:W-:Y:S01]  /*1e7f0*/  UMOV UR4, 0x400 ;  /* 0x0000040000047882 */ /* 0x000fe20000000000 */
[----:B------:R-:W-:Y:S01]  /*1e800*/  BSSY B0, `(.L_x_1717) ;  /* 0x00002d3000007945 */ /* 0x000fe20003800000 */
[----:B0-----:R-:W-:-:S06]  /*1e810*/  ULEA UR4, UR5, UR4, 0x18 ;  /* 0x0000000405047291 */ /* 0x001fcc000f8ec03f */
[----:B------:R-:W-:-:S05]  /*1e820*/  IMAD.U32 R2, RZ, RZ, UR4 ;  /* 0x00000004ff027e24 */ /* 0x000fca000f8e00ff */
[----:B------:R0:W1:Y:S01]  /*1e830*/  LDS.128 R28, [R2+0x2a8d0] ;  /* 0x02a8d000021c7984 */ /* 0x0000620000000c00 */
[----:B------:R-:W-:Y:S06]  /*1e840*/  BAR.ARV 0x4, 0x180 ;  /* 0x0106000000007b1d */ /* 0x000fec0000002000 */
[----:B------:R-:W-:Y:S05]  /*1e850*/  @P0 BRA `(.L_x_1718) ;  /* 0x00000020004c0947 */ /* 0x000fea0003800000 */
[----:B------:R-:W2:Y:S01]  /*1e860*/  LDL R0, [R1+0x88] ;  /* 0x0000880001007983 */ /* 0x000ea20000100800 */
[----:B------:R-:W-:Y:S01]  /*1e870*/  F2FP.F16.F32.PACK_AB R34, R69, R68 ;  /* 0x000000444522723e */ /* 0x000fe200000000ff */
[----:B------:R-:W-:Y:S01]  /*1e880*/  ULDC.64 UR4, c[0x0][0xc00] ;  /* 0x0003000000047ab9 */ /* 0x000fe20000000a00 */
[----:B------:R-:W-:Y:S01]  /*1e890*/  ULDC.64 UR6, c[0x0][0xc08] ;  /* 0x0003020000067ab9 */ /* 0x000fe20000000a00 */
[----:B------:R-:W3:Y:S01]  /*1e8a0*/  S2R R3, SR_SWINHI ;  /* 0x0000000000037919 */ /* 0x000ee20000002f00 */
[----:B------:R-:W-:Y:S02]  /*1e8b0*/  MOV R72, R2 ;  /* 0x0000000200487202 */ /* 0x000fe40000000f00 */
[----:B---3--:R-:W-:Y:S01]  /*1e8c0*/  MOV R73, R3 ;  /* 0x0000000300497202 */ /* 0x008fe20000000f00 */
[----:B------:R-:W-:Y:S02]  /*1e8d0*/  BAR.SYNC.DEFER_BLOCKING 0x1, 0x100 ;  /* 0x0044000000007b1d */ /* 0x000fe40000010000 */
[----:B--2---:R-:W-:-:S03]  /*1e8e0*/  IMAD.WIDE R4, R0, 0x2, R72 ;  /* 0x0000000200047825 */ /* 0x004fc600078e0248 */
        /* <DEDUP_REMOVED lines=12> */
[----:B------:R-:W-:Y:S01]  /*1e9b0*/  IADD3 R107, P0, R4, 0x4060, RZ ;  /* 0x00004060046b7810 */ /* 0x000fe20007f1e0ff */
[--C-:B------:R-:W-:Y:S01]  /*1e9c0*/  IMAD.X R25, RZ, RZ, R5.reuse, P2 ;  /* 0x000000ffff197224 */ /* 0x100fe200010e0605 */
[----:B------:R-:W-:Y:S01]  /*1e9d0*/  LOP3.LUT R4, R3, R4, RZ, 0x3c, !PT ;  /* 0x0000000403047212 */ /* 0x000fe200078e3cff */
[--C-:B------:R-:W-:Y:S01]  /*1e9e0*/  IMAD.X R27, RZ, RZ, R5.reuse, P1 ;  /* 0x000000ffff1b7224 */ /* 0x100fe200008e0605 */
[----:B------:R-:W-:Y:S01]  /*1e9f0*/  LOP3.LUT R0, R7, 0x380, RZ, 0xc0, !PT ;  /* 0x0000038007007812 */ /* 0x000fe200078ec0ff */
[----:B------:R-:W-:Y:S01]  /*1ea00*/  IMAD.X R33, RZ, RZ, R5, P0 ;  /* 0x000000ffff217224 */ /* 0x000fe200000e0605 */
[----:B------:R-:W-:-:S02]  /*1ea10*/  LOP3.LUT R3, R6, 0x380, RZ, 0xc0, !PT ;  /* 0x0000038006037812 */ /* 0x000fc400078ec0ff */
[----:B------:R-:W-:Y:S02]  /*1ea20*/  SHF.R.U64 R0, R0, 0x3, RZ ;  /* 0x0000000300007819 */ /* 0x000fe400000012ff */
[----:B------:R-:W-:Y:S02]  /*1ea30*/  SHF.R.U64 R3, R3, 0x3, RZ ;  /* 0x0000000303037819 */ /* 0x000fe400000012ff */
[----:B------:R-:W-:Y:S02]  /*1ea40*/  LOP3.LUT R12, R35, 0x380, RZ, 0xc0, !PT ;  /* 0x00000380230c7812 */ /* 0x000fe400078ec0ff */
[----:B------:R-:W-:Y:S02]  /*1ea50*/  LOP3.LUT R14, R103, 0x380, RZ, 0xc0, !PT ;  /* 0x00000380670e7812 */ /* 0x000fe400078ec0ff */
[----:B------:R-:W-:Y:S02]  /*1ea60*/  LOP3.LUT R8, R0, R7, RZ, 0x3c, !PT ;  /* 0x0000000700087212 */ /* 0x000fe400078e3cff */
[----:B------:R-:W-:-:S02]  /*1ea70*/  LOP3.LUT R10, R3, R6, RZ, 0x3c, !PT ;  /* 0x00000006030a7212 */ /* 0x000fc400078e3cff */
[----:B------:R-:W-:Y:S02]  /*1ea80*/  LOP3.LUT R0, R105, 0x380, RZ, 0xc0, !PT ;  /* 0x0000038069007812 */ /* 0x000fe400078ec0ff */
[----:B------:R-:W-:Y:S02]  /*1ea90*/  LOP3.LUT R3, R26, 0x380, RZ, 0xc0, !PT ;  /* 0x000003801a037812 */ /* 0x000fe400078ec0ff */
[----:B------:R-:W-:Y:S02]  /*1eaa0*/  LOP3.LUT R32, R107, 0x380, RZ, 0xc0, !PT ;  /* 0x000003806b207812 */ /* 0x000fe400078ec0ff */
[----:B-1----:R-:W-:Y:S02]  /*1eab0*/  MOV R28, R4 ;  /* 0x00000004001c7202 */ /* 0x002fe40000000f00 */
[----:B------:R-:W-:Y:S02]  /*1eac0*/  SHF.R.U64 R12, R12, 0x3, RZ ;  /* 0x000000030c0c7819 */ /* 0x000fe400000012ff */
[----:B------:R-:W-:-:S02]  /*1ead0*/  SHF.R.U64 R14, R14, 0x3, RZ ;  /* 0x000000030e0e7819 */ /* 0x000fc400000012ff */
[----:B------:R-:W-:Y:S02]  /*1eae0*/  F2FP.F16.F32.PACK_AB R4, R89, R88 ;  /* 0x000000585904723e */ /* 0x000fe400000000ff */
[----:B------:R-:W-:Y:S02]  /*1eaf0*/  F2FP.F16.F32.PACK_AB R5, R97, R96 ;  /* 0x000000606105723e */ /* 0x000fe400000000ff */
[----:B------:R-:W-:Y:S02]  /*1eb00*/  F2FP.F16.F32.PACK_AB R6, R91, R90 ;  /* 0x0000005a5b06723e */ /* 0x000fe400000000ff */
[----:B------:R-:W-:Y:S02]  /*1eb10*/  F2FP.F16.F32.PACK_AB R7, R99, R98 ;  /* 0x000000626307723e */ /* 0x000fe400000000ff */
[----:B------:R-:W-:Y:S02]  /*1eb20*/  SHF.R.U64 R0, R0, 0x3, RZ ;  /* 0x0000000300007819 */ /* 0x000fe400000012ff */
[----:B------:R-:W-:Y:S01]  /*1eb30*/  SHF.R.U64 R3, R3, 0x3, RZ ;  /* 0x0000000303037819 */ /* 0x000fe200000012ff */
[----:B------:R1:W-:Y:S01]  /*1eb40*/  STSM.16.M88.4 [R28], R4 ;  /* 0x000000041c007844 */ /* 0x0003e20000000200 */
[----:B------:R-:W-:-:S02]  /*1eb50*/  SHF.R.U64 R32, R32, 0x3, RZ ;  /* 0x0000000320207819 */ /* 0x000fc400000012ff */
[----:B------:R-:W-:Y:S02]  /*1eb60*/  LOP3.LUT R12, R12, R35, RZ, 0x3c, !PT ;  /* 0x000000230c0c7212 */ /* 0x000fe400078e3cff */
[----:B------:R-:W-:Y:S02]  /*1eb70*/  LOP3.LUT R14, R14, R103, RZ, 0x3c, !PT ;  /* 0x000000670e0e7212 */ /* 0x000fe400078e3cff */
[----:B------:R-:W-:Y:S01]  /*1eb80*/  LOP3.LUT R24, R0, R105, RZ, 0x3c, !PT ;  /* 0x0000006900187212 */ /* 0x000fe200078e3cff */
[----:B------:R-:W2:Y:S01]  /*1eb90*/  LDC.64 R102, c[0x0][0xc00] ;  /* 0x00030000ff667b82 */ /* 0x000ea20000000a00 */
[----:B------:R-:W-:Y:S02]  /*1eba0*/  LOP3.LUT R26, R3, R26, RZ, 0x3c, !PT ;  /* 0x0000001a031a7212 */ /* 0x000fe400078e3cff */
[----:B------:R-:W-:Y:S02]  /*1ebb0*/  LOP3.LUT R32, R32, R107, RZ, 0x3c, !PT ;  /* 0x0000006b20207212 */ /* 0x000fe400078e3cff */
[----:B------:R-:W-:-:S02]  /*1ebc0*/  MOV R107, R8 ;  /* 0x00000008006b7202 */ /* 0x000fc40000000f00 */
[----:B------:R-:W-:Y:S02]  /*1ebd0*/  MOV R106, R10 ;  /* 0x0000000a006a7202 */ /* 0x000fe40000000f00 */
[----:B-1----:R-:W-:Y:S02]  /*1ebe0*/  F2FP.F16.F32.PACK_AB R4, R93, R92 ;  /* 0x0000005c5d04723e */ /* 0x002fe400000000ff */
[----:B------:R-:W-:Y:S02]  /*1ebf0*/  F2FP.F16.F32.PACK_AB R5, R101, R100 ;  /* 0x000000646505723e */ /* 0x000fe400000000ff */
[----:B------:R-:W-:Y:S02]  /*1ec00*/  F2FP.F16.F32.PACK_AB R6, R37, R36 ;  /* 0x000000242506723e */ /* 0x000fe400000000ff */
[----:B------:R-:W-:Y:S02]  /*1ec10*/  F2FP.F16.F32.PACK_AB R7, R39, R38 ;  /* 0x000000262707723e */ /* 0x000fe400000000ff */
[----:B------:R-:W-:-:S02]  /*1ec20*/  F2FP.F16.F32.PACK_AB R8, R41, R40 ;  /* 0x000000282908723e */ /* 0x000fc400000000ff */
[----:B------:R-:W-:Y:S01]  /*1ec30*/  F2FP.F16.F32.PACK_AB R9, R43, R42 ;  /* 0x0000002a2b09723e */ /* 0x000fe200000000ff */
[----:B------:R1:W-:Y:S01]  /*1ec40*/  STSM.16.M88.4 [R107], R4 ;  /* 0x000000046b007844 */ /* 0x0003e20000000200 */
[----:B------:R-:W-:Y:S02]  /*1ec50*/  F2FP.F16.F32.PACK_AB R10, R45, R44 ;  /* 0x0000002c2d0a723e */ /* 0x000fe400000000ff */
[----:B------:R-:W-:Y:S02]  /*1ec60*/  F2FP.F16.F32.PACK_AB R11, R47, R46 ;  /* 0x0000002e2f0b723e */ /* 0x000fe400000000ff */
[----:B------:R-:W-:Y:S02]  /*1ec70*/  MOV R3, R12 ;  /* 0x0000000c00037202 */ /* 0x000fe40000000f00 */
[----:B------:R-:W-:Y:S01]  /*1ec80*/  MOV R0, R14 ;  /* 0x0000000e00007202 */ /* 0x000fe20000000f00 */
[----:B------:R-:W-:Y:S01]  /*1ec90*/  STSM.16.M88.4 [R106], R8 ;  /* 0x000000086a007844 */ /* 0x000fe20000000200 */
[----:B------:R-:W-:-:S02]  /*1eca0*/  MOV R105, R24 ;  /* 0x0000001800697202 */ /* 0x000fc40000000f00 */
[----:B------:R-:W-:Y:S02]  /*1ecb0*/  MOV R104, R26 ;  /* 0x0000001a00687202 */ /* 0x000fe40000000f00 */
[----:B------:R-:W-:Y:S02]  /*1ecc0*/  F2FP.F16.F32.PACK_AB R12, R49, R48 ;  /* 0x00000030310c723e */ /* 0x000fe400000000ff */
        /* <DEDUP_REMOVED lines=13> */
[----:B-1----:R-:W-:Y:S02]  /*1eda0*/  F2FP.F16.F32.PACK_AB R4, R95, R94 ;  /* 0x0000005e5f04723e */ /* 0x002fe400000000ff */
[----:B------:R-:W-:Y:S01]  /*1edb0*/  F2FP.F16.F32.PACK_AB R5, R75, R74 ;  /* 0x0000004a4b05723e */ /* 0x000fe200000000ff */
[----:B------:R-:W-:Y:S01]  /*1edc0*/  STSM.16.M88.4 [R105], R32 ;  /* 0x0000002069007844 */ /* 0x000fe20000000200 */
[----:B------:R-:W-:Y:S01]  /*1edd0*/  F2FP.F16.F32.PACK_AB R6, R77, R76 ;  /* 0x0000004c4d06723e */ /* 0x000fe200000000ff */
[----:B--2---:R-:W-:Y:S01]  /*1ede0*/  IMAD.WIDE R12, R187, 0x4, R102 ;  /* 0x00000004bb0c7825 */ /* 0x004fe200078e0266 */
[----:B------:R-:W-:Y:S01]  /*1edf0*/  F2FP.F16.F32.PACK_AB R7, R79, R78 ;  /* 0x0000004e4f07723e */ /* 0x000fe200000000ff */
[----:B------:R-:W1:Y:S01]  /*1ee00*/  LDC R102, c[0x0][0xbe8] ;  /* 0x0002fa00ff667b82 */ /* 0x000e620000000800 */
[----:B------:R-:W-:-:S02]  /*1ee10*/  F2FP.F16.F32.PACK_AB R8, R81, R80 ;  /* 0x000000505108723e */ /* 0x000fc400000000ff */
[----:B------:R-:W-:Y:S01]  /*1ee20*/  F2FP.F16.F32.PACK_AB R9, R83, R82 ;  /* 0x000000525309723e */ /* 0x000fe200000000ff */
[----:B------:R2:W-:Y:S01]  /*1ee30*/  STSM.16.M88.4 [R104], R4 ;  /* 0x0000000468007844 */ /* 0x0005e20000000200 */
[----:B------:R-:W-:Y:S02]  /*1ee40*/  F2FP.F16.F32.PACK_AB R10, R85, R84 ;  /* 0x00000054550a723e */ /* 0x000fe400000000ff */
[----:B------:R-:W-:Y:S01]  /*1ee50*/  F2FP.F16.F32.PACK_AB R11, R87, R86 ;  /* 0x00000056570b723e */ /* 0x000fe200000000ff */
[----:B------:R-:W4:Y:S01]  /*1ee60*/  LDC.64 R14, c[0x0][0xba8] ;  /* 0x0002ea00ff0e7b82 */ /* 0x000f220000000a00 */
[----:B------:R-:W-:Y:S02]  /*1ee70*/  ISETP.NE.U32.AND P0, PT, RZ, UR4, PT ;  /* 0x00000004ff007c0c */ /* 0x000fe4000bf05070 */
[----:B---3--:R-:W-:Y:S01]  /*1ee80*/  MOV R0, RZ ;  /* 0x000000ff00007202 */ /* 0x008fe20000000f00 */
[----:B------:R3:W-:Y:S04]  /*1ee90*/  STSM.16.M88.4 [R28], R8 ;  /* 0x000000081c007844 */ /* 0x0007e80000000200 */
[----:B------:R-:W-:Y:S01]  /*1eea0*/  BAR.SYNC.DEFER_BLOCKING 0x1, 0x100 ;  /* 0x0044000000007b1d */ /* 0x000fe20000010000 */
[----:B------:R-:W-:-:S13]  /*1eeb0*/  ISETP.NE.AND.EX P0, PT, RZ, UR5, PT, P0 ;  /* 0x00000005ff007c0c */ /* 0x000fda000bf05300 */
[----:B------:R-:W4:Y:S01]  /*1eec0*/  @P0 LDG.E R0, desc[UR46][R12.64] ;  /* 0x0000002e0c000981 */ /* 0x000f22000c1e1900 */
[----:B------:R-:W-:Y:S01]  /*1eed0*/  ISETP.NE.U32.AND P1, PT, RZ, UR6, PT ;  /* 0x00000006ff007c0c */ /* 0x000fe2000bf25070 */
[----:B------:R-:W-:Y:S01]  /*1eee0*/  ULDC UR6, c[0x0][0xa88] ;  /* 0x0002a20000067ab9 */ /* 0x000fe20000000800 */
[C---:B------:R-:W-:Y:S01]  /*1eef0*/  ISETP.NE.AND P2, PT, R186.reuse, RZ, PT ;  /* 0x000000ffba00720c */ /* 0x040fe20003f45270 */
[----:B------:R-:W-:Y:S01]  /*1ef00*/  IMAD.U32 R3, RZ, RZ, UR6 ;  /* 0x00000006ff037e24 */ /* 0x000fe2000f8e00ff */
[----:B------:R-:W-:Y:S01]  /*1ef10*/  ULDC UR6, c[0x0][0xad4] ;  /* 0x0002b50000067ab9 */ /* 0x000fe20000000800 */
[----:B------:R-:W-:Y:S02]  /*1ef20*/  ISETP.NE.AND.EX P1, PT, RZ, UR7, PT, P1 ;  /* 0x00000007ff007c0c */ /* 0x000fe4000bf25310 */
[----:B------:R-:W-:Y:S01]  /*1ef30*/  SEL R186, R186, UR6, P2 ;  /* 0x00000006baba7c07 */ /* 0x000fe20009000000 */
[----:B------:R-:W-:-:S03]  /*1ef40*/  IMAD.MOV.U32 R26, RZ, RZ, 0x9b8 ;  /* 0x000009b8ff1a7424 */ /* 0x000fc600078e00ff */
[----:B------:R-:W-:-:S04]  /*1ef50*/  ISETP.GT.AND P3, PT, R186, 0x1, PT ;  /* 0x00000001ba00780c */ /* 0x000fc80003f64270 */
[----:B------:R-:W-:-:S03]  /*1ef60*/  SEL R26, R26, 0x978, P3 ;  /* 0x000009781a1a7807 */ /* 0x000fc60001800000 */
[----:B--2---:R-:W2:Y:S08]  /*1ef70*/  @P1 LDC.64 R4, c[0x0][0xc08] ;  /* 0x00030200ff041b82 */ /* 0x004eb00000000a00 */
[----:B------:R-:W0:Y:S08]  /*1ef80*/  LDC.64 R6, c[0x0][R26+0x220] ;  /* 0x000088001a067b82 */ /* 0x000e300000000a00 */
[----:B---3--:R-:W3:Y:S01]  /*1ef90*/  LDC.64 R8, c[0x0][R26+0x218] ;  /* 0x000086001a087b82 */ /* 0x008ee20000000a00 */
[----:B-1----:R-:W-:-:S07]  /*1efa0*/  ISETP.NE.AND P4, PT, R102, 0x1, PT ;  /* 0x000000016600780c */ /* 0x002fce0003f85270 */
[----:B------:R-:W1:Y:S01]  /*1efb0*/  LDC.64 R10, c[0x0][R26+0x228] ;  /* 0x00008a001a0a7b82 */ /* 0x000e620000000a00 */
[----:B--2---:R-:W-:-:S05]  /*1efc0*/  @P1 IMAD.WIDE R4, R187, 0x4, R4 ;  /* 0x00000004bb041825 */ /* 0x004fca00078e0204 */
[----:B------:R2:W5:Y:S01]  /*1efd0*/  @P1 LDG.E R3, desc[UR46][R4.64] ;  /* 0x0000002e04031981 */ /* 0x000562000c1e1900 */
[----:B------:R-:W-:Y:S01]  /*1efe0*/  ISETP.NE.U32.AND P2, PT, RZ, UR4, PT ;  /* 0x00000004ff007c0c */ /* 0x000fe2000bf45070 */
[----:B------:R-:W1:Y:S01]  /*1eff0*/  @P4 LDC R32, c[0x0][0xbec] ;  /* 0x0002fb00ff204b82 */ /* 0x000e620000000800 */
[----:B------:R-:W-:Y:S02]  /*1f000*/  SHF.R.S32.HI R24, RZ, 0x1f, R187 ;  /* 0x0000001fff187819 */ /* 0x000fe400000114bb */
[----:B------:R-:W-:Y:S02]  /*1f010*/  ISETP.NE.AND.EX P2, PT, RZ, UR5, PT, P2 ;  /* 0x00000005ff007c0c */ /* 0x000fe4000bf45320 */
[----:B------:R-:W-:Y:S02]  /*1f020*/  SEL R27, R190, RZ, P3 ;  /* 0x000000ffbe1b7207 */ /* 0x000fe40001800000 */
[----:B------:R-:W-:Y:S01]  /*1f030*/  SEL R28, R187, RZ, !P2 ;  /* 0x000000ffbb1c7207 */ /* 0x000fe20005000000 */
[----:B--2---:R-:W2:Y:S01]  /*1f040*/  LDC.64 R4, c[0x0][R26+0x210] ;  /* 0x000084001a047b82 */ /* 0x004ea20000000a00 */
[----:B------:R-:W-:-:S07]  /*1f050*/  SEL R25, R24, RZ, !P2 ;  /* 0x000000ff18197207 */ /* 0x000fce0005000000 */
[----:B------:R-:W2:Y:S01]  /*1f060*/  @P4 LDC R105, c[0x0][0xbf0] ;  /* 0x0002fc00ff694b82 */ /* 0x000ea20000000800 */
[----:B0-----:R-:W-:-:S07]  /*1f070*/  IMAD R7, R7, R28, RZ ;  /* 0x0000001c07077224 */ /* 0x001fce00078e02ff */
[----:B----4-:R-:W0:Y:S01]  /*1f080*/  @!P3 LDC R14, c[0x0][0xb50] ;  /* 0x0002d400ff0ebb82 */ /* 0x010e220000000800 */
[C---:B------:R-:W-:Y:S02]  /*1f090*/  IMAD R35, R6.reuse, R25, R7 ;  /* 0x0000001906237224 */ /* 0x040fe400078e0207 */
[----:B------:R-:W-:-:S05]  /*1f0a0*/  IMAD.WIDE.U32 R6, R6, R28, RZ ;  /* 0x0000001c06067225 */ /* 0x000fca00078e00ff */
[----:B------:R-:W4:Y:S01]  /*1f0b0*/  @!P3 LDC R15, c[0x0][0xb54] ;  /* 0x0002d500ff0fbb82 */ /* 0x000f220000000800 */
[-C--:B---3--:R-:W-:Y:S02]  /*1f0c0*/  IMAD R33, R9, R183.reuse, RZ ;  /* 0x000000b709217224 */ /* 0x088fe400078e02ff */
[----:B------:R-:W-:-:S04]  /*1f0d0*/  IMAD.WIDE.U32 R8, R8, R183, RZ ;  /* 0x000000b708087225 */ /* 0x000fc800078e00ff */
[----:B------:R-:W-:Y:S02]  /*1f0e0*/  IMAD.IADD R25, R181, 0x1, R178 ;  /* 0x00000001b5197824 */ /* 0x000fe400078e02b2 */
[----:B------:R-:W-:Y:S02]  /*1f0f0*/  IMAD.IADD R24, R9, 0x1, R33 ;  /* 0x0000000109187824 */ /* 0x000fe400078e0221 */
[----:B------:R-:W-:Y:S02]  /*1f100*/  IMAD.IADD R9, R7, 0x1, R35 ;  /* 0x0000000107097824 */ /* 0x000fe400078e0223 */
[----:B------:R-:W-:Y:S02]  /*1f110*/  IMAD.MOV.U32 R7, RZ, RZ, R25 ;  /* 0x000000ffff077224 */ /* 0x000fe400078e0019 */
[-C--:B-1----:R-:W-:Y:S02]  /*1f120*/  IMAD R33, R11, R27.reuse, RZ ;  /* 0x0000001b0b217224 */ /* 0x082fe400078e02ff */
[----:B------:R-:W-:-:S04]  /*1f130*/  IMAD.WIDE.U32 R10, R10, R27, RZ ;  /* 0x0000001b0a0a7225 */ /* 0x000fc800078e00ff */
[----:B------:R-:W-:Y:S01]  /*1f140*/  IMAD.IADD R33, R11, 0x1, R33 ;  /* 0x000000010b217824 */ /* 0x000fe200078e0221 */
[--C-:B------:R-:W-:Y:S01]  /*1f150*/  IADD3 R8, P2, P5, R6, R8, R0.reuse ;  /* 0x0000000806087210 */ /* 0x100fe20007d5e000 */
[----:B------:R-:W-:Y:S01]  /*1f160*/  @P4 IMAD.HI.U32 R6, R25, R32, RZ ;  /* 0x0000002019064227 */ /* 0x000fe200078e00ff */
[----:B------:R-:W-:-:S04]  /*1f170*/  SHF.R.S32.HI R103, RZ, 0x1f, R0 ;  /* 0x0000001fff677819 */ /* 0x000fc80000011400 */
[----:B--2---:R-:W-:Y:S02]  /*1f180*/  @P4 SHF.R.U32.HI R7, RZ, R105, R6 ;  /* 0x00000069ff074219 */ /* 0x004fe40000011606 */
[----:B------:R-:W-:Y:S02]  /*1f190*/  IADD3.X R9, R9, R24, R103, P2, P5 ;  /* 0x0000001809097210 */ /* 0x000fe400017ea467 */
[----:B------:R-:W-:Y:S01]  /*1f1a0*/  IADD3 R10, P2, P5, R7, R8, R10 ;  /* 0x00000008070a7210 */ /* 0x000fe20007d5e00a */
[--C-:B------:R-:W-:Y:S01]  /*1f1b0*/  IMAD.MOV R24, RZ, RZ, -R7.reuse ;  /* 0x000000ffff187224 */ /* 0x100fe200078e0a07 */
[----:B------:R-:W-:-:S03]  /*1f1c0*/  SHF.R.S32.HI R6, RZ, 0x1f, R7 ;  /* 0x0000001fff067819 */ /* 0x000fc60000011407 */
[----:B------:R-:W-:Y:S01]  /*1f1d0*/  IMAD R7, R102, R24, R25 ;  /* 0x0000001866077224 */ /* 0x000fe200078e0219 */
[----:B------:R-:W-:-:S03]  /*1f1e0*/  IADD3.X R11, R6, R9, R33, P2, P5 ;  /* 0x00000009060b7210 */ /* 0x000fc600017ea421 */
[-C--:B------:R-:W-:Y:S01]  /*1f1f0*/  IMAD R5, R5, R7.reuse, RZ ;  /* 0x0000000705057224 */ /* 0x080fe200078e02ff */
[----:B------:R-:W-:Y:S01]  /*1f200*/  SHF.R.S32.HI R9, RZ, 0x1f, R7 ;  /* 0x0000001fff097819 */ /* 0x000fe20000011407 */
[----:B------:R-:W-:-:S04]  /*1f210*/  IMAD.WIDE.U32 R10, R4, R7, R10 ;  /* 0x00000007040a7225 */ /* 0x000fc800078e000a */
[----:B------:R-:W-:Y:S01]  /*1f220*/  IMAD R5, R4, R9, R5 ;  /* 0x0000000904057224 */ /* 0x000fe200078e0205 */
[----:B0-----:R-:W-:-:S03]  /*1f230*/  LEA R14, P2, R10, R14, 0x2 ;  /* 0x0000000e0a0e7211 */ /* 0x001fc600078410ff */
[----:B------:R-:W-:-:S05]  /*1f240*/  IMAD.IADD R4, R11, 0x1, R5 ;  /* 0x000000010b047824 */ /* 0x000fca00078e0205 */
[----:B----4-:R-:W-:Y:S01]  /*1f250*/  LEA.HI.X R15, R10, R15, R4, 0x2, P2 ;  /* 0x0000000f0a0f7211 */ /* 0x010fe200010f1404 */
[----:B------:R-:W-:Y:S06]  /*1f260*/  @P1 BRA `(.L_x_1719) ;  /* 0x0000000000101947 */ /* 0x000fec0003800000 */
[----:B------:R-:W-:Y:S05]  /*1f270*/  @!P0 BRA `(.L_x_1719) ;  /* 0x00000000000c8947 */ /* 0x000fea0003800000 */
[----:B------:R-:W2:Y:S04]  /*1f280*/  LDG.E R4, desc[UR46][R12.64] ;  /* 0x0000002e0c047981 */ /* 0x000ea8000c1e1900 */
[----:B-----5:R-:W2:Y:S02]  /*1f290*/  LDG.E R3, desc[UR46][R12.64+0x4] ;  /* 0x0000042e0c037981 */ /* 0x020ea4000c1e1900 */
[----:B--2---:R-:W-:-:S07]  /*1f2a0*/  IMAD.IADD R3, R3, 0x1, -R4 ;  /* 0x0000000103037824 */ /* 0x004fce00078e0a04 */
.L_x_1719:
[----:B------:R-:W2:Y:S01]  /*1f2b0*/  LDL R8, [R1+0x84] ;  /* 0x0000840001087983 */ /* 0x000ea20000100800 */
[----:B-----5:R-:W-:Y:S01]  /*1f2c0*/  IMAD R3, R3, R102, RZ ;  /* 0x0000006603037224 */ /* 0x020fe200078e02ff */
[----:B------:R-:W-:Y:S02]  /*1f2d0*/  LOP3.LUT P0, RZ, R230, 0x3, RZ, 0xc0, !PT ;  /* 0x00000003e6ff7812 */ /* 0x000fe4000780c0ff */
[----:B------:R-:W-:Y:S04]  /*1f2e0*/  SHFL.IDX PT, R4, R14, RZ, 0x1c1f ;  /* 0x001c1fff0e047589 */ /* 0x000fe800000e0000 */
[----:B------:R-:W0:Y:S04]  /*1f2f0*/  SHFL.IDX PT, R5, R15, RZ, 0x1c1f ;  /* 0x001c1fff0f057589 */ /* 0x000e2800000e0000 */
[----:B------:R-:W-:Y:S04]  /*1f300*/  SHFL.IDX PT, R6, R14, 0x1, 0x1c1f ;  /* 0x003c1f000e067f89 */ /* 0x000fe800000e0000 */
[----:B------:R-:W1:Y:S01]  /*1f310*/  SHFL.IDX PT, R7, R15, 0x1, 0x1c1f ;  /* 0x003c1f000f077f89 */ /* 0x000e6200000e0000 */
[----:B--2---:R-:W-:-:S04]  /*1f320*/  IADD3 R8, R8, R178, RZ ;  /* 0x000000b208087210 */ /* 0x004fc80007ffe0ff */
[C---:B------:R-:W-:Y:S01]  /*1f330*/  ISETP.GE.OR P1, PT, R8.reuse, R3, P0 ;  /* 0x000000030800720c */ /* 0x040fe20000726670 */
[----:B------:R-:W-:-:S05]  /*1f340*/  VIADD R12, R8, 0x8 ;  /* 0x00000008080c7836 */ /* 0x000fca0000000000 */
[----:B------:R-:W-:-:S07]  /*1f350*/  ISETP.GE.OR P0, PT, R12, R3, P0 ;  /* 0x000000030c00720c */ /* 0x000fce0000706670 */
[----:B0-----:R0:W-:Y:S06]  /*1f360*/  @!P1 ST.E desc[UR46][R4.64], R20 ;  /* 0x0000001404009985 */ /* 0x0011ec000c10192e */
[----:B-1----:R0:W-:Y:S01]  /*1f370*/  @!P0 ST.E desc[UR46][R6.64], R21 ;  /* 0x0000001506008985 */ /* 0x0021e2000c10192e */
[----:B------:R-:W-:Y:S05]  /*1f380*/  @P3 BRA `(.L_x_1720) ;  /* 0x0000000800843947 */ /* 0x000fea0003800000 */
[----:B0-----:R-:W-:Y:S01]  /*1f390*/  IMAD R5, R208, 0x40, R182 ;  /* 0x00000040d0057824 */ /* 0x001fe200078e02b6 */
[----:B------:R-:W0:Y:S01]  /*1f3a0*/  @P4 LDC R53, c[0x0][0xbec] ;  /* 0x0002fb00ff354b82 */ /* 0x000e220000000800 */
[----:B------:R-:W-:Y:S02]  /*1f3b0*/  ULDC.64 UR4, c[0x0][0xaa0] ;  /* 0x0002a80000047ab9 */ /* 0x000fe40000000a00 */
[----:B------:R-:W-:-:S05]  /*1f3c0*/  IMAD.WIDE R72, R5, 0x2, R72 ;  /* 0x0000000205487825 */ /* 0x000fca00078e0248 */
[----:B------:R-:W1:Y:S01]  /*1f3d0*/  @P4 LDC R55, c[0x0][0xbf0] ;  /* 0x0002fc00ff374b82 */ /* 0x000e620000000800 */
[----:B------:R-:W-:Y:S01]  /*1f3e0*/  IADD3 R9, P6, R72, 0x1000, RZ ;  /* 0x0000100048097810 */ /* 0x000fe20007fde0ff */
[----:B------:R-:W-:Y:S01]  /*1f3f0*/  IMAD R103, R103, UR4, RZ ;  /* 0x0000000467677c24 */ /* 0x000fe2000f8e02ff */
[----:B------:R-:W-:Y:S01]  /*1f400*/  LEA R49, R185, R208, 0x5 ;  /* 0x000000d0b9317211 */ /* 0x000fe200078e28ff */
[----:B------:R-:W-:Y:S01]  /*1f410*/  IMAD.WIDE.U32 R20, R0, UR4, RZ ;  /* 0x0000000400147c25 */ /* 0x000fe2000f8e00ff */
[----:B------:R-:W-:Y:S02]  /*1f420*/  LOP3.LUT R8, R9, 0x380, RZ, 0xc0, !PT ;  /* 0x0000038009087812 */ /* 0x000fe400078ec0ff */
[----:B------:R-:W-:Y:S01]  /*1f430*/  IADD3 R13, P5, R72, 0x2000, RZ ;  /* 0x00002000480d7810 */ /* 0x000fe20007fbe0ff */
[----:B------:R-:W-:Y:S01]  /*1f440*/  IMAD R103, R0, UR5, R103 ;  /* 0x0000000500677c24 */ /* 0x000fe2000f8e0267 */
[----:B------:R-:W-:Y:S01]  /*1f450*/  SHF.R.U64 R8, R8, 0x3, RZ ;  /* 0x0000000308087819 */ /* 0x000fe200000012ff */
[----:B------:R-:W-:Y:S01]  /*1f460*/  ULDC.64 UR4, c[0x0][0xae8] ;  /* 0x0002ba0000047ab9 */ /* 0x000fe20000000a00 */
[----:B------:R-:W-:Y:S01]  /*1f470*/  IMAD.IADD R48, R178, 0x1, R49 ;  /* 0x00000001b2307824 */ /* 0x000fe200078e0231 */
[----:B------:R-:W-:Y:S01]  /*1f480*/  IADD3 R25, P3, R72, 0x3000, RZ ;  /* 0x0000300048197810 */ /* 0x000fe20007f7e0ff */
[----:B------:R-:W-:Y:S01]  /*1f490*/  IMAD.IADD R21, R21, 0x1, R103 ;  /* 0x0000000115157824 */ /* 0x000fe200078e0267 */
[----:B------:R-:W-:Y:S01]  /*1f4a0*/  LOP3.LUT R8, R8, R9, RZ, 0x3c, !PT ;  /* 0x0000000908087212 */ /* 0x000fe200078e3cff */
[----:B------:R-:W-:Y:S01]  /*1f4b0*/  IMAD.X R9, RZ, RZ, R73, P6 ;  /* 0x000000ffff097224 */ /* 0x000fe200030e0649 */
[C---:B------:R-:W-:Y:S01]  /*1f4c0*/  IADD3 R33, P2, R72.reuse, 0x4000, RZ ;  /* 0x0000400048217810 */ /* 0x040fe20007f5e0ff */
[----:B------:R-:W-:Y:S01]  /*1f4d0*/  IMAD.WIDE.U32 R20, R183, UR4, R20 ;  /* 0x00000004b7147c25 */ /* 0x000fe2000f8e0014 */
[----:B------:R-:W-:-:S02]  /*1f4e0*/  IADD3 R37, P1, R72, 0x5000, RZ ;  /* 0x0000500048257810 */ /* 0x000fc40007f3e0ff */
        /* <DEDUP_REMOVED lines=8> */
[----:B------:R-:W-:Y:S01]  /*1f570*/  LOP3.LUT R24, R25, 0x380, RZ, 0xc0, !PT ;  /* 0x0000038019187812 */ /* 0x000fe200078ec0ff */
[----:B------:R-:W-:Y:S01]  /*1f580*/  IMAD.MOV.U32 R49, RZ, RZ, R48 ;  /* 0x000000ffff317224 */ /* 0x000fe200078e0030 */
[----:B------:R-:W-:Y:S01]  /*1f590*/  LOP3.LUT R32, R33, 0x380, RZ, 0xc0, !PT ;  /* 0x0000038021207812 */ /* 0x000fe200078ec0ff */
[----:B------:R-:W-:Y:S01]  /*1f5a0*/  IMAD.X R45, RZ, RZ, R73, P6 ;  /* 0x000000ffff2d7224 */ /* 0x000fe200030e0649 */
[----:B------:R-:W-:-:S02]  /*1f5b0*/  LOP3.LUT R36, R37, 0x380, RZ, 0xc0, !PT ;  /* 0x0000038025247812 */ /* 0x000fc400078ec0ff */
[----:B------:R-:W-:Y:S02]  /*1f5c0*/  LOP3.LUT R40, R41, 0x380, RZ, 0xc0, !PT ;  /* 0x0000038029287812 */ /* 0x000fe400078ec0ff */
[----:B------:R-:W-:Y:S01]  /*1f5d0*/  LOP3.LUT R4, R5, 0x380, RZ, 0xc0, !PT ;  /* 0x0000038005047812 */ /* 0x000fe200078ec0ff */
[----:B------:R-:W-:Y:S01]  /*1f5e0*/  IMAD R51, R51, UR4, RZ ;  /* 0x0000000433337c24 */ /* 0x000fe2000f8e02ff */
[----:B------:R-:W-:Y:S02]  /*1f5f0*/  LOP3.LUT R7, R72, 0x380, RZ, 0xc0, !PT ;  /* 0x0000038048077812 */ /* 0x000fe400078ec0ff */
[----:B-1----:R-:W-:Y:S02]  /*1f600*/  @P4 SHF.R.U32.HI R49, RZ, R55, R0 ;  /* 0x00000037ff314219 */ /* 0x002fe40000011600 */
[----:B------:R-:W-:Y:S02]  /*1f610*/  SHF.R.U64 R12, R12, 0x3, RZ ;  /* 0x000000030c0c7819 */ /* 0x000fe400000012ff */
[----:B------:R-:W-:-:S02]  /*1f620*/  SHF.R.U64 R24, R24, 0x3, RZ ;  /* 0x0000000318187819 */ /* 0x000fc400000012ff */
[----:B------:R-:W-:Y:S02]  /*1f630*/  SHF.R.U64 R32, R32, 0x3, RZ ;  /* 0x0000000320207819 */ /* 0x000fe400000012ff */
[----:B------:R-:W-:Y:S02]  /*1f640*/  SHF.R.U64 R36, R36, 0x3, RZ ;  /* 0x0000000324247819 */ /* 0x000fe400000012ff */
[----:B------:R-:W-:Y:S02]  /*1f650*/  SHF.R.U64 R40, R40, 0x3, RZ ;  /* 0x0000000328287819 */ /* 0x000fe400000012ff */
[----:B------:R-:W-:Y:S01]  /*1f660*/  SHF.R.U64 R4, R4, 0x3, RZ ;  /* 0x0000000304047819 */ /* 0x000fe200000012ff */
[C---:B------:R-:W-:Y:S01]  /*1f670*/  IMAD R51, R28.reuse, UR5, R51 ;  /* 0x000000051c337c24 */ /* 0x040fe2000f8e0233 */
[----:B------:R-:W-:Y:S01]  /*1f680*/  SHF.R.U64 R7, R7, 0x3, RZ ;  /* 0x0000000307077819 */ /* 0x000fe200000012ff */
[----:B------:R-:W-:Y:S01]  /*1f690*/  IMAD.WIDE.U32 R20, R28, UR4, R20 ;  /* 0x000000041c147c25 */ /* 0x000fe2000f8e0014 */
[--C-:B------:R-:W-:Y:S01]  /*1f6a0*/  SHF.R.S32.HI R0, RZ, 0x1f, R49.reuse ;  /* 0x0000001fff007819 */ /* 0x100fe20000011431 */
[----:B------:R-:W-:Y:S01]  /*1f6b0*/  ULDC.64 UR4, c[0x0][0xae0] ;  /* 0x0002b80000047ab9 */ /* 0x000fe20000000a00 */
[----:B------:R-:W-:Y:S01]  /*1f6c0*/  LOP3.LUT R12, R12, R13, RZ, 0x3c, !PT ;  /* 0x0000000d0c0c7212 */ /* 0x000fe200078e3cff */
[----:B------:R-:W-:Y:S01]  /*1f6d0*/  IMAD.MOV R53, RZ, RZ, -R49 ;  /* 0x000000ffff357224 */ /* 0x000fe200078e0a31 */
        /* <DEDUP_REMOVED lines=11> */
[----:B------:R-:W-:Y:S01]  /*1f790*/  IMAD.IADD R21, R21, 0x1, R51 ;  /* 0x0000000115157824 */ /* 0x000fe200078e0233 */
[----:B------:R-:W5:Y:S01]  /*1f7a0*/  LD.E.128 R12, desc[UR46][R12.64] ;  /* 0x0000002e0c0c7980 */ /* 0x000f62000c101d00 */
[----:B------:R-:W-:-:S02]  /*1f7b0*/  IMAD R0, R0, UR4, RZ ;  /* 0x0000000400007c24 */ /* 0x000fc4000f8e02ff */
[----:B------:R-:W-:Y:S01]  /*1f7c0*/  IMAD R51, R102, R53, R48 ;  /* 0x0000003566337224 */ /* 0x000fe200078e0230 */
[----:B------:R0:W5:Y:S01]  /*1f7d0*/  LD.E.128 R4, desc[UR46][R72.64] ;  /* 0x0000002e48047980 */ /* 0x000162000c101d00 */
[----:B------:R-:W-:-:S03]  /*1f7e0*/  IMAD R53, R49, UR5, R0 ;  /* 0x0000000531357c24 */ /* 0x000fc6000f8e0200 */
[----:B------:R-:W5:Y:S01]  /*1f7f0*/  LD.E.128 R24, desc[UR46][R24.64] ;  /* 0x0000002e18187980 */ /* 0x000f62000c101d00 */
[----:B------:R-:W-:-:S03]  /*1f800*/  SHF.R.S32.HI R0, RZ, 0x1f, R51 ;  /* 0x0000001fff007819 */ /* 0x000fc60000011433 */
[----:B------:R-:W5:Y:S01]  /*1f810*/  LD.E.128 R32, desc[UR46][R32.64] ;  /* 0x0000002e20207980 */ /* 0x000f62000c101d00 */
[----:B------:R-:W-:Y:S01]  /*1f820*/  IMAD.WIDE.U32 R20, R49, UR4, R20 ;  /* 0x0000000431147c25 */ /* 0x000fe2000f8e0014 */
[----:B------:R-:W-:Y:S02]  /*1f830*/  ULDC.64 UR4, c[0x0][0xad8] ;  /* 0x0002b60000047ab9 */ /* 0x000fe40000000a00 */
        /* <DEDUP_REMOVED lines=10> */
[----:B------:R-:W-:Y:S02]  /*1f8e0*/  IMAD.IADD R21, R21, 0x1, R53 ;  /* 0x0000000115157824 */ /* 0x000fe400078e0235 */
[----:B------:R-:W-:Y:S02]  /*1f8f0*/  IMAD R28, R0, UR4, RZ ;  /* 0x00000004001c7c24 */ /* 0x000fe4000f8e02ff */
[C---:B------:R-:W-:Y:S02]  /*1f900*/  VIADD R0, R178.reuse, 0x20 ;  /* 0x00000020b2007836 */ /* 0x040fe40000000000 */
[C---:B------:R-:W-:Y:S02]  /*1f910*/  IMAD R49, R51.reuse, UR5, R28 ;  /* 0x0000000533317c24 */ /* 0x040fe4000f8e021c */
[----:B------:R-:W-:Y:S01]  /*1f920*/  IMAD.WIDE.U32 R20, R51, UR4, R20 ;  /* 0x0000000433147c25 */ /* 0x000fe2000f8e0014 */
[-C--:B------:R-:W-:Y:S01]  /*1f930*/  ISETP.GE.AND P2, PT, R178, R3.reuse, PT ;  /* 0x00000003b200720c */ /* 0x080fe20003f46270 */
[----:B------:R-:W-:Y:S01]  /*1f940*/  ULDC.64 UR4, c[0x0][0xa80] ;  /* 0x0002a00000047ab9 */ /* 0x000fe20000000a00 */
[----:B------:R-:W-:Y:S01]  /*1f950*/  ISETP.GE.AND P0, PT, R0, R3, PT ;  /* 0x000000030000720c */ /* 0x000fe20003f06270 */
[----:B------:R-:W-:Y:S01]  /*1f960*/  VIADD R28, R178, 0x40 ;  /* 0x00000040b21c7836 */ /* 0x000fe20000000000 */
[----:B------:R-:W-:Y:S01]  /*1f970*/  LEA R50, P3, R20, UR4, 0x1 ;  /* 0x0000000414327c11 */ /* 0x000fe2000f8608ff */
[----:B------:R-:W-:-:S02]  /*1f980*/  IMAD.IADD R21, R21, 0x1, R49 ;  /* 0x0000000115157824 */ /* 0x000fc400078e0231 */
[----:B------:R-:W-:Y:S01]  /*1f990*/  VIADD R0, R2, 0x2a820 ;  /* 0x0002a82002007836 */ /* 0x000fe20000000000 */
[----:B------:R-:W-:Y:S02]  /*1f9a0*/  ISETP.GE.AND P1, PT, R28, R3, PT ;  /* 0x000000031c00720c */ /* 0x000fe40003f26270 */
[----:B------:R-:W-:Y:S02]  /*1f9b0*/  LEA.HI.X R28, R20, UR5, R21, 0x1, P3 ;  /* 0x00000005141c7c11 */ /* 0x000fe400098f0c15 */
[----:B------:R-:W-:Y:S01]  /*1f9c0*/  PRMT R0, RZ, 0x654, R0 ;  /* 0x00000654ff007816 */ /* 0x000fe20000000000 */
[----:B-1----:R0:W1:Y:S01]  /*1f9d0*/  SHFL.IDX PT, R21, R50, RZ, 0x181f ;  /* 0x00181fff32157589 */ /* 0x00206200000e0000 */
[----:B------:R-:W-:Y:S02]  /*1f9e0*/  BSSY B1, `(.L_x_1721) ;  /* 0x000000f000017945 */ /* 0x000fe40003800000 */
[----:B------:R0:W-:Y:S01]  /*1f9f0*/  SYNCS.ARRIVE.TRANS64.RED.A1T0 RZ, [R0+URZ], RZ ;  /* 0x000000ff00ff79a7 */ /* 0x0001e2000810043f */
[----:B------:R0:W2:Y:S01]  /*1fa00*/  SHFL.IDX PT, R49, R28, RZ, 0x181f ;  /* 0x00181fff1c317589 */ /* 0x0000a200000e0000 */
[----:B------:R-:W-:-:S02]  /*1fa10*/  SHF.R.S32.HI R104, RZ, 0x1f, R184 ;  /* 0x0000001fff687819 */ /* 0x000fc400000114b8 */
        /* <DEDUP_REMOVED lines=11> */
.L_x_1722:
[----:B------:R-:W-:Y:S05]  /*1fad0*/  BSYNC B1 ;  /* 0x0000000000017941 */ /* 0x000fea0003800000 */
.L_x_1721:
[----:B---3-5:R3:W4:Y:S01]  /*1fae0*/  SHFL.IDX PT, R7, R28, 0x1, 0x181f ;  /* 0x00381f001c077f89 */ /* 0x02872200000e0000 */
        /* <DEDUP_REMOVED lines=10> */
[----:B------:R0:W-:Y:S04]  /*1fb90*/  @!P3 ST.E.128 desc[UR46][R4.64], R8 ;  /* 0x000000080400b985 */ /* 0x0001e8000c101d2e */
[----:B------:R0:W-:Y:S02]  /*1fba0*/  @!P4 ST.E.128 desc[UR46][R6.64], R36 ;  /* 0x000000240600c985 */ /* 0x0001e4000c101d2e */
.L_x_1724:
[----:B------:R-:W-:Y:S05]  /*1fbb0*/  BSYNC B1 ;  /* 0x0000000000017941 */ /* 0x000fea0003800000 */
.L_x_1723:
        /* <DEDUP_REMOVED lines=13> */
.L_x_1726:
[----:B------:R-:W-:Y:S05]  /*1fc90*/  BSYNC B1 ;  /* 0x0000000000017941 */ /* 0x000fea0003800000 */
.L_x_1725:
[----:B------:R-:W-:Y:S01]  /*1fca0*/  IADD3 R0, R178, 0x60, RZ ;  /* 0x00000060b2007810 */ /* 0x000fe20007ffe0ff */
[----:B0---4-:R0:W4:Y:S03]  /*1fcb0*/  SHFL.IDX PT, R7, R28, 0x3, 0x181f ;  /* 0x00781f001c077f89 */ /* 0x01112600000e0000 */
[----:B------:R-:W-:Y:S01]  /*1fcc0*/  ISETP.GE.AND P0, PT, R0, R3, PT ;  /* 0x000000030000720c */ /* 0x000fe20003f06270 */
[----:B------:R0:W0:-:S12]  /*1fcd0*/  SHFL.IDX PT, R9, R50, 0x3, 0x181f ;  /* 0x00781f0032097f89 */ /* 0x00001800000e0000 */
[----:B------:R-:W-:Y:S05]  /*1fce0*/  @P0 BRA `(.L_x_1727) ;  /* 0x0000001800100947 */ /* 0x000fea0003800000 */
[----:B------:R-:W-:Y:S02]  /*1fcf0*/  ULDC UR4, c[0x0][0xac8] ;  /* 0x0002b20000047ab9 */ /* 0x000fe40000000800 */
[----:B------:R-:W-:-:S13]  /*1fd00*/  ISETP.GE.AND P1, PT, R182, UR4, PT ;  /* 0x00000004b6007c0c */ /* 0x000fda000bf26270 */
[----:B0-----:R-:W-:-:S04]  /*1fd10*/  @!P1 LEA R4, P0, R182, R9, 0x1 ;  /* 0x00000009b6049211 */ /* 0x001fc800078008ff */
[----:B----4-:R-:W-:Y:S02]  /*1fd20*/  @!P1 LEA.HI.X R5, R182, R7, R105, 0x1, P0 ;  /* 0x00000007b6059211 */ /* 0x010fe400000f0c69 */
[----:B------:R-:W-:-:S03]  /*1fd30*/  ISETP.GE.AND P0, PT, R184, UR4, PT ;  /* 0x00000004b8007c0c */ /* 0x000fc6000bf06270 */
[----:B------:R0:W-:Y:S10]  /*1fd40*/  @!P1 ST.E.128 desc[UR46][R4.64], R24 ;  /* 0x0000001804009985 */ /* 0x0001f4000c101d2e */
[----:B------:R-:W-:Y:S05]  /*1fd50*/  @P0 BRA `(.L_x_1727) ;  /* 0x0000001400f40947 */ /* 0x000fea0003800000 */
[----:B0-----:R-:W-:-:S04]  /*1fd60*/  LEA R4, P0, R184, R9, 0x1 ;  /* 0x00000009b8047211 */ /* 0x001fc800078008ff */
[----:B------:R-:W-:-:S05]  /*1fd70*/  LEA.HI.X R5, R184, R7, R104, 0x1, P0 ;  /* 0x00000007b8057211 */ /* 0x000fca00000f0c68 */
[----:B------:R0:W-:Y:S01]  /*1fd80*/  ST.E.128 desc[UR46][R4.64], R44 ;  /* 0x0000002c04007985 */ /* 0x0001e2000c101d2e */
[----:B------:R-:W-:Y:S05]  /*1fd90*/  BRA `(.L_x_1727) ;  /* 0x0000001400e47947 */ /* 0x000fea0003800000 */
.L_x_1720:
[----:B0-----:R-:W0:Y:S01]  /*1fda0*/  @P4 LDC R6, c[0x0][0xbec] ;  /* 0x0002fb00ff064b82 */ /* 0x001e220000000800 */
[----:B------:R-:W-:Y:S01]  /*1fdb0*/  ULDC.64 UR4, c[0x0][0xb08] ;  /* 0x0002c20000047ab9 */ /* 0x000fe20000000a00 */
[----:B------:R-:W-:Y:S01]  /*1fdc0*/  SHF.R.S32.HI R7, RZ, 0x1f, R28 ;  /* 0x0000001fff077819 */ /* 0x000fe2000001141c */
[----:B------:R-:W-:Y:S01]  /*1fdd0*/  IMAD R103, R103, UR4, RZ ;  /* 0x0000000467677c24 */ /* 0x000fe2000f8e02ff */
[----:B------:R-:W-:Y:S01]  /*1fde0*/  ULDC.64 UR6, c[0x0][0xb30] ;  /* 0x0002cc0000067ab9 */ /* 0x000fe20000000a00 */
[----:B------:R-:W-:Y:S01]  /*1fdf0*/  IMAD.WIDE.U32 R4, R0, UR4, RZ ;  /* 0x0000000400047c25 */ /* 0x000fe2000f8e00ff */
[----:B------:R-:W-:Y:S01]  /*1fe00*/  ISETP.GE.AND P0, PT, R8, R3, PT ;  /* 0x000000030800720c */ /* 0x000fe20003f06270 */
[----:B------:R-:W-:Y:S01]  /*1fe10*/  BSSY B1, `(.L_x_1728) ;  /* 0x0000071000017945 */ /* 0x000fe20003800000 */
[----:B------:R-:W1:Y:S01]  /*1fe20*/  @P4 LDC R11, c[0x0][0xbf0] ;  /* 0x0002fc00ff0b4b82 */ /* 0x000e620000000800 */
[----:B------:R-:W-:Y:S01]  /*1fe30*/  IMAD R103, R0, UR5, R103 ;  /* 0x0000000500677c24 */ /* 0x000fe2000f8e0267 */
[----:B------:R-:W-:Y:S01]  /*1fe40*/  ULDC.64 UR4, c[0x0][0xb38] ;  /* 0x0002ce0000047ab9 */ /* 0x000fe20000000a00 */
[----:B------:R-:W-:-:S02]  /*1fe50*/  SHF.R.S32.HI R24, RZ, 0x1f, R198 ;  /* 0x0000001fff187819 */ /* 0x000fc400000114c6 */
[----:B------:R-:W-:Y:S01]  /*1fe60*/  IMAD.IADD R5, R5, 0x1, R103 ;  /* 0x0000000105057824 */ /* 0x000fe200078e0267 */
[----:B------:R-:W-:Y:S02]  /*1fe70*/  SHF.R.S32.HI R26, RZ, 0x1f, R199 ;  /* 0x0000001fff1a7819 */ /* 0x000fe400000114c7 */
[----:B------:R-:W-:Y:S01]  /*1fe80*/  SHF.R.S32.HI R27, RZ, 0x1f, R200 ;  /* 0x0000001fff1b7819 */ /* 0x000fe200000114c8 */
[C---:B------:R-:W-:Y:S01]  /*1fe90*/  IMAD.WIDE.U32 R4, R183.reuse, UR4, R4 ;  /* 0x00000004b7047c25 */ /* 0x040fe2000f8e0004 */
[----:B------:R-:W-:Y:S02]  /*1fea0*/  SHF.R.S32.HI R32, RZ, 0x1f, R201 ;  /* 0x0000001fff207819 */ /* 0x000fe400000114c9 */
[----:B------:R-:W-:Y:S01]  /*1feb0*/  SHF.R.S32.HI R33, RZ, 0x1f, R202 ;  /* 0x0000001fff217819 */ /* 0x000fe200000114ca */
[----:B------:R-:W-:Y:S01]  /*1fec0*/  IMAD R5, R183, UR5, R5 ;  /* 0x00000005b7057c24 */ /* 0x000fe2000f8e0205 */
[----:B------:R-:W-:Y:S01]  /*1fed0*/  ULDC.64 UR4, c[0x0][0xb40] ;  /* 0x0002d00000047ab9 */ /* 0x000fe20000000a00 */
[----:B------:R-:W-:Y:S01]  /*1fee0*/  SHF.R.S32.HI R34, RZ, 0x1f, R203 ;  /* 0x0000001fff227819 */ /* 0x000fe200000114cb */
[----:B------:R-:W-:Y:S01]  /*1fef0*/  IMAD R7, R7, UR4, RZ ;  /* 0x0000000407077c24 */ /* 0x000fe2000f8e02ff */
[----:B------:R-:W-:Y:S01]  /*1ff00*/  SHF.R.S32.HI R20, RZ, 0x1f, R204 ;  /* 0x0000001fff147819 */ /* 0x000fe200000114cc */
[----:B0-----:R-:W-:Y:S01]  /*1ff10*/  @P4 IMAD.HI.U32 R6, R25, R6, RZ ;  /* 0x0000000619064227 */ /* 0x001fe200078e00ff */
[----:B------:R-:W-:-:S02]  /*1ff20*/  SHF.R.S32.HI R14, RZ, 0x1f, R205 ;  /* 0x0000001fff0e7819 */ /* 0x000fc400000114cd */
[----:B------:R-:W-:Y:S01]  /*1ff30*/  SHF.R.S32.HI R15, RZ, 0x1f, R207 ;  /* 0x0000001fff0f7819 */ /* 0x000fe200000114cf */
[C---:B------:R-:W-:Y:S02]  /*1ff40*/  IMAD R9, R28.reuse, UR5, R7 ;  /* 0x000000051c097c24 */ /* 0x040fe4000f8e0207 */
[----:B------:R-:W-:Y:S01]  /*1ff50*/  IMAD.WIDE.U32 R4, R28, UR4, R4 ;  /* 0x000000041c047c25 */ /* 0x000fe2000f8e0004 */
[----:B------:R-:W-:-:S03]  /*1ff60*/  ULDC.64 UR4, c[0x0][0xb48] ;  /* 0x0002d20000047ab9 */ /* 0x000fc60000000a00 */
[----:B------:R-:W-:Y:S01]  /*1ff70*/  IMAD.MOV.U32 R7, RZ, RZ, R25 ;  /* 0x000000ffff077224 */ /* 0x000fe200078e0019 */
[----:B-1----:R-:W-:Y:S01]  /*1ff80*/  @P4 SHF.R.U32.HI R7, RZ, R11, R6 ;  /* 0x0000000bff074219 */ /* 0x002fe20000011606 */
[----:B------:R-:W-:Y:S02]  /*1ff90*/  IMAD.IADD R5, R5, 0x1, R9 ;  /* 0x0000000105057824 */ /* 0x000fe400078e0209 */
[----:B------:R-:W-:Y:S01]  /*1ffa0*/  VIADD R6, R2, 0x2a820 ;  /* 0x0002a82002067836 */ /* 0x000fe20000000000 */
[--C-:B------:R-:W-:Y:S01]  /*1ffb0*/  SHF.R.S32.HI R0, RZ, 0x1f, R7.reuse ;  /* 0x0000001fff007819 */ /* 0x100fe20000011407 */
[----:B------:R-:W-:Y:S02]  /*1ffc0*/  IMAD.MOV R9, RZ, RZ, -R7 ;  /* 0x000000ffff097224 */ /* 0x000fe400078e0a07 */
[----:B------:R-:W-:Y:S01]  /*1ffd0*/  IMAD.WIDE.U32 R4, R190, UR4, R4 ;  /* 0x00000004be047c25 */ /* 0x000fe2000f8e0004 */
[----:B------:R-:W-:-:S03]  /*1ffe0*/  PRMT R6, RZ, 0x654, R6 ;  /* 0x00000654ff067816 */ /* 0x000fc60000000006 */
[----:B------:R-:W-:Y:S01]  /*1fff0*/  IMAD R9, R102, R9, R25 ;  /* 0x0000000966097224 */ /* 0x000fe200078e0219 */
[----:B------:R0:W-:Y:S01]  /*20000*/  SYNCS.ARRIVE.TRANS64.RED.A1T0 RZ, [R6+URZ], RZ ;  /* 0x000000ff06ff79a7 */ /* 0x0001e2000810043f */
        /* <DEDUP_REMOVED lines=13> */
[----:B------:R-:W-:Y:S02]  /*200e0*/  LEA.HI.X R13, R4, UR5, R5, 0x2, P1 ;  /* 0x00000005040d7c11 */ /* 0x000fe400088f1405 */
[----:B------:R0:W1:Y:S04]  /*200f0*/  SHFL.IDX PT, R4, R0, RZ, 0x1c1f ;  /* 0x001c1fff00047589 */ /* 0x00006800000e0000 */
        /* <DEDUP_REMOVED lines=41> */
[----:B------:R-:W-:Y:S02]  /*20390*/  @!P0 LEA.HI.X R11, R198, R5, R24, 0x2, P6 ;  /* 0x00000005c60b8211 */ /* 0x000fe400030f1418 */
[----:B------:R-:W-:Y:S01]  /*203a0*/  ISETP.GE.AND P2, PT, R195, UR4, PT ;  /* 0x00000004c3007c0c */ /* 0x000fe2000bf46270 */
[----:B------:R1:W-:Y:S01]  /*203b0*/  @!P1 ST.E.64 desc[UR46][R8.64], R56 ;  /* 0x0000003808009985 */ /* 0x0003e2000c101b2e */
[----:B------:R-:W-:-:S03]  /*203c0*/  ISETP.GE.AND P1, PT, R194, UR4, PT ;  /* 0x00000004c2007c0c */ /* 0x000fc6000bf26270 */
[----:B------:R2:W-:Y:S01]  /*203d0*/  @!P0 ST.E.64 desc[UR46][R10.64], R60 ;  /* 0x0000003c0a008985 */ /* 0x0005e2000c101b2e */
[----:B------:R-:W-:Y:S02]  /*203e0*/  ISETP.GE.AND P0, PT, R193, UR4, PT ;  /* 0x00000004c1007c0c */ /* 0x000fe4000bf06270 */
[----:B0-----:R-:W-:-:S04]  /*203f0*/  @!P3 LEA R6, P5, R197, R4, 0x2 ;  /* 0x00000004c506b211 */ /* 0x001fc800078a10ff */
[-C--:B------:R-:W-:Y:S02]  /*20400*/  @!P3 LEA.HI.X R7, R197, R5.reuse, R237, 0x2, P5 ;  /* 0x00000005c507b211 */ /* 0x080fe400028f14ed */
[----:B------:R-:W-:Y:S02]  /*20410*/  ISETP.GE.AND P5, PT, R192, UR4, PT ;  /* 0x00000004c0007c0c */ /* 0x000fe4000bfa6270 */
[CC--:B-1----:R-:W-:Y:S01]  /*20420*/  @!P4 LEA R8, P6, R196.reuse, R4.reuse, 0x2 ;  /* 0x00000004c408c211 */ /* 0x0c2fe200078c10ff */
[----:B------:R0:W-:Y:S03]  /*20430*/  @!P3 ST.E.64 desc[UR46][R6.64], R64 ;  /* 0x000000400600b985 */ /* 0x0001e6000c101b2e */
[----:B------:R-:W-:Y:S02]  /*20440*/  @!P4 LEA.HI.X R9, R196, R5, R236, 0x2, P6 ;  /* 0x00000005c409c211 */ /* 0x000fe400030f14ec */
[----:B--2---:R-:W-:-:S03]  /*20450*/  @!P1 LEA R10, P6, R194, R4, 0x2 ;  /* 0x00000004c20a9211 */ /* 0x004fc600078c10ff */
[----:B------:R1:W-:Y:S01]  /*20460*/  @!P4 ST.E.64 desc[UR46][R8.64], R68 ;  /* 0x000000440800c985 */ /* 0x0003e2000c101b2e */
[----:B------:R-:W-:Y:S02]  /*20470*/  @!P1 LEA.HI.X R11, R194, R5, R234, 0x2, P6 ;  /* 0x00000005c20b9211 */ /* 0x000fe400030f14ea */
[----:B0-----:R-:W-:-:S04]  /*20480*/  @!P2 LEA R6, P3, R195, R4, 0x2 ;  /* 0x00000004c306a211 */ /* 0x001fc800078610ff */
[----:B------:R-:W-:Y:S02]  /*20490*/  @!P2 LEA.HI.X R7, R195, R5, R235, 0x2, P3 ;  /* 0x00000005c307a211 */ /* 0x000fe400018f14eb */
[----:B-1----:R-:W-:-:S03]  /*204a0*/  @!P0 LEA R8, P4, R193, R4, 0x2 ;  /* 0x00000004c1088211 */ /* 0x002fc600078810ff */
[----:B------:R3:W-:Y:S01]  /*204b0*/  @!P2 ST.E.64 desc[UR46][R6.64], R94 ;  /* 0x0000005e0600a985 */ /* 0x0007e2000c101b2e */
[C---:B------:R-:W-:Y:S02]  /*204c0*/  @!P5 LEA R4, P3, R192.reuse, R4, 0x2 ;  /* 0x00000004c004d211 */ /* 0x040fe400078610ff */
[-C--:B------:R-:W-:Y:S01]  /*204d0*/  @!P0 LEA.HI.X R9, R193, R5.reuse, R232, 0x2, P4 ;  /* 0x00000005c1098211 */ /* 0x080fe200020f14e8 */
[----:B------:R3:W-:Y:S01]  /*204e0*/  @!P1 ST.E.64 desc[UR46][R10.64], R76 ;  /* 0x0000004c0a009985 */ /* 0x0007e2000c101b2e */
[----:B------:R-:W-:-:S03]  /*204f0*/  @!P5 LEA.HI.X R5, R192, R5, R231, 0x2, P3 ;  /* 0x00000005c005d211 */ /* 0x000fc600018f14e7 */
[----:B------:R3:W-:Y:S04]  /*20500*/  @!P0 ST.E.64 desc[UR46][R8.64], R80 ;  /* 0x0000005008008985 */ /* 0x0007e8000c101b2e */
[----:B------:R3:W-:Y:S02]  /*20510*/  @!P5 ST.E.64 desc[UR46][R4.64], R84 ;  /* 0x000000540400d985 */ /* 0x0007e4000c101b2e */
.L_x_1729:
[----:B------:R-:W-:Y:S05]  /*20520*/  BSYNC B1 ;  /* 0x0000000000017941 */ /* 0x000fea0003800000 */
.L_x_1728:
        /* <DEDUP_REMOVED lines=70> */
.L_x_1718:
[----:B------:R-:W-:Y:S01]  /*20990*/  ULDC.64 UR4, c[0x0][0xc08] ;  /* 0x0003020000047ab9 */ /* 0x000fe20000000a00 */
[----:B------:R-:W2:Y:S01]  /*209a0*/  LDC.64 R4, c[0x0][0xc00] ;  /* 0x00030000ff047b82 */ /* 0x000ea20000000a00 */
[----:B------:R-:W-:Y:S01]  /*209b0*/  ISETP.NE.U32.AND P0, PT, RZ, UR4, PT ;  /* 0x00000004ff007c0c */ /* 0x000fe2000bf05070 */
[----:B------:R-:W-:-:S03]  /*209c0*/  IMAD.MOV.U32 R3, RZ, RZ, RZ ;  /* 0x000000ffff037224 */ /* 0x000fc600078e00ff */
[----:B------:R-:W-:Y:S01]  /*209d0*/  ISETP.NE.AND.EX P1, PT, RZ, UR5, PT, P0 ;  /* 0x00000005ff007c0c */ /* 0x000fe2000bf25300 */
[----:B------:R-:W-:Y:S02]  /*209e0*/  ULDC.64 UR4, c[0x0][0xc00] ;  /* 0x0003000000047ab9 */ /* 0x000fe40000000a00 */
[----:B------:R-:W-:-:S04]  /*209f0*/  ISETP.NE.U32.AND P0, PT, RZ, UR4, PT ;  /* 0x00000004ff007c0c */ /* 0x000fc8000bf05070 */
[----:B------:R-:W-:-:S06]  /*20a00*/  ISETP.NE.AND.EX P0, PT, RZ, UR5, PT, P0 ;  /* 0x00000005ff007c0c */ /* 0x000fcc000bf05300 */
[----:B------:R-:W3:Y:S01]  /*20a10*/  @P1 LDC.64 R6, c[0x0][0xc08] ;  /* 0x00030200ff061b82 */ /* 0x000ee20000000a00 */
[----:B------:R-:W-:Y:S02]  /*20a20*/  ULDC UR4, c[0x0][0xa88] ;  /* 0x0002a20000047ab9 */ /* 0x000fe40000000800 */
[----:B------:R-:W-:Y:S02]  /*20a30*/  IMAD.U32 R0, RZ, RZ, UR4 ;  /* 0x00000004ff007e24 */ /* 0x000fe4000f8e00ff */
[----:B--2---:R-:W-:-:S05]  /*20a40*/  IMAD.WIDE R4, R187, 0x4, R4 ;  /* 0x00000004bb047825 */ /* 0x004fca00078e0204 */
[----:B------:R2:W5:Y:S01]  /*20a50*/  @P0 LDG.E R3, desc[UR46][R4.64] ;  /* 0x0000002e04030981 */ /* 0x000562000c1e1900 */
[----:B---3--:R-:W-:-:S05]  /*20a60*/  @P1 IMAD.WIDE R6, R187, 0x4, R6 ;  /* 0x00000004bb061825 */ /* 0x008fca00078e0206 */
[----:B------:R2:W5:Y:S01]  /*20a70*/  @P1 LDG.E R0, desc[UR46][R6.64] ;  /* 0x0000002e06001981 */ /* 0x000562000c1e1900 */
[----:B------:R-:W-:Y:S02]  /*20a80*/  ISETP.NE.AND P2, PT, R186, RZ, PT ;  /* 0x000000ffba00720c */ /* 0x000fe40003f45270 */
[----:B-1----:R-:W-:Y:S01]  /*20a90*/  SHF.R.S32.HI R28, RZ, 0x1f, R187 ;  /* 0x0000001fff1c7819 */ /* 0x002fe200000114bb */
[----:B------:R-:W1:Y:S10]  /*20aa0*/  S2R R35, SR_TID.X ;  /* 0x0000000000237919 */ /* 0x000e740000002100 */
[----:B------:R-:W3:Y:S01]  /*20ab0*/  @!P2 LDC R186, c[0x0][0xad4] ;  /* 0x0002b500ffbaab82 */ /* 0x000ee20000000800 */
[----:B-1----:R-:W-:Y:S01]  /*20ac0*/  VIADD R8, R35, 0xffffff80 ;  /* 0xffffff8023087836 */ /* 0x002fe20000000000 */
[----:B---3--:R-:W-:-:S04]  /*20ad0*/  ISETP.GT.AND P2, PT, R186, 0x1, PT ;  /* 0x00000001ba00780c */ /* 0x008fc80003f44270 */
[----:B------:R-:W-:Y:S01]  /*20ae0*/  ISETP.GT.AND P3, PT, R8, 0x7f, PT ;  /* 0x0000007f0800780c */ /* 0x000fe20003f64270 */
[----:B--2---:R-:W-:-:S12]  /*20af0*/  @P1 BRA `(.L_x_1730) ;  /* 0x0000000000101947 */ /* 0x004fd80003800000 */
[----:B------:R-:W-:Y:S05]  /*20b00*/  @!P0 BRA `(.L_x_1730) ;  /* 0x00000000000c8947 */ /* 0x000fea0003800000 */
[----:B------:R-:W2:Y:S04]  /*20b10*/  LDG.E R7, desc[UR46][R4.64] ;  /* 0x0000002e04077981 */ /* 0x000ea8000c1e1900 */
[----:B-----5:R-:W2:Y:S02]  /*20b20*/  LDG.E R0, desc[UR46][R4.64+0x4] ;  /* 0x0000042e04007981 */ /* 0x020ea4000c1e1900 */
[----:B--2---:R-:W-:-:S07]  /*20b30*/  IADD3 R0, -R7, R0, RZ ;  /* 0x0000000007007210 */ /* 0x004fce0007ffe1ff */
.L_x_1730:
[----:B------:R-:W-:Y:S01]  /*20b40*/  BSSY B1, `(.L_x_1731) ;  /* 0x0000035000017945 */ /* 0x000fe20003800000 */
[----:B------:R-:W-:Y:S02]  /*20b50*/  SEL R33, R187, RZ, !P0 ;  /* 0x000000ffbb217207 */ /* 0x000fe40004000000 */
[----:B------:R-:W-:Y:S02]  /*20b60*/  SEL R28, R28, RZ, !P0 ;  /* 0x000000ff1c1c7207 */ /* 0x000fe40004000000 */
[----:B-----5:R-:W-:Y:S01]  /*20b70*/  SHF.R.S32.HI R26, RZ, 0x1f, R3 ;  /* 0x0000001fff1a7819 */ /* 0x020fe20000011403 */
[----:B------:R-:W-:Y:S06]  /*20b80*/  @P3 BRA `(.L_x_1732) ;  /* 0x0000000000c03947 */ /* 0x000fec0003800000 */
[----:B------:R-:W1:Y:S01]  /*20b90*/  LDC R37, c[0x0][0xbe8] ;  /* 0x0002fa00ff257b82 */ /* 0x000e620000000800 */
[----:B------:R-:W-:Y:S01]  /*20ba0*/  IADD3 R35, R178, -0x80, R35 ;  /* 0xffffff80b2237810 */ /* 0x000fe20007ffe023 */
[----:B-1----:R-:W-:-:S05]  /*20bb0*/  IMAD R4, R0, R37, RZ ;  /* 0x0000002500047224 */ /* 0x002fca00078e02ff */
[----:B------:R-:W-:-:S13]  /*20bc0*/  ISETP.GE.AND P0, PT, R35, R4, PT ;  /* 0x000000042300720c */ /* 0x000fda0003f06270 */
[----:B------:R-:W-:Y:S05]  /*20bd0*/  @P0 BRA `(.L_x_1732) ;  /* 0x0000000000ac0947 */ /* 0x000fea0003800000 */
[----:B------:R-:W-:Y:S01]  /*20be0*/  IMAD.MOV.U32 R24, RZ, RZ, 0x9b8 ;  /* 0x000009b8ff187424 */ /* 0x000fe200078e00ff */
[----:B------:R-:W-:Y:S01]  /*20bf0*/  ISETP.GT.AND P0, PT, R186, 0x1, PT ;  /* 0x00000001ba00780c */ /* 0x000fe20003f04270 */
[----:B------:R-:W1:Y:S01]  /*20c00*/  LDC.64 R4, c[0x0][0xba8] ;  /* 0x0002ea00ff047b82 */ /* 0x000e620000000a00 */
[----:B------:R-:W-:Y:S01]  /*20c10*/  ISETP.NE.AND P1, PT, R37, 0x1, PT ;  /* 0x000000012500780c */ /* 0x000fe20003f25270 */
[----:B------:R-:W-:Y:S01]  /*20c20*/  IMAD.MOV.U32 R21, RZ, RZ, R35 ;  /* 0x000000ffff157224 */ /* 0x000fe200078e0023 */
[----:B------:R-:W-:-:S05]  /*20c30*/  SEL R24, R24, 0x978, P0 ;  /* 0x0000097818187807 */ /* 0x000fca0000000000 */
[----:B------:R-:W2:Y:S08]  /*20c40*/  LDC.64 R12, c[0x0][R24+0x220] ;  /* 0x00008800180c7b82 */ /* 0x000eb00000000a00 */
[----:B------:R-:W3:Y:S08]  /*20c50*/  LDC.64 R10, c[0x0][R24+0x218] ;  /* 0x00008600180a7b82 */ /* 0x000ef00000000a00 */
[----:B------:R-:W4:Y:S08]  /*20c60*/  LDC.64 R8, c[0x0][R24+0x228] ;  /* 0x00008a0018087b82 */ /* 0x000f300000000a00 */
[----:B------:R-:W5:Y:S08]  /*20c70*/  LDC.64 R6, c[0x0][R24+0x210] ;  /* 0x0000840018067b82 */ /* 0x000f700000000a00 */
[----:B------:R-:W0:Y:S08]  /*20c80*/  @P1 LDC R20, c[0x0][0xbec] ;  /* 0x0002fb00ff141b82 */ /* 0x000e300000000800 */
[----:B------:R-:W4:Y:S01]  /*20c90*/  @P1 LDC R27, c[0x0][0xbf0] ;  /* 0x0002fc00ff1b1b82 */ /* 0x000f220000000800 */
[----:B--2---:R-:W-:-:S07]  /*20ca0*/  IMAD R13, R13, R33, RZ ;  /* 0x000000210d0d7224 */ /* 0x004fce00078e02ff */
[----:B-1----:R-:W1:Y:S01]  /*20cb0*/  @!P0 LDC R4, c[0x0][0xb50] ;  /* 0x0002d400ff048b82 */ /* 0x002e620000000800 */
[----:B0-----:R-:W-:-:S07]  /*20cc0*/  @P1 IMAD.HI.U32 R20, R35, R20, RZ ;  /* 0x0000001423141227 */ /* 0x001fce00078e00ff */
[----:B------:R-:W0:Y:S01]  /*20cd0*/  @!P0 LDC R5, c[0x0][0xb54] ;  /* 0x0002d500ff058b82 */ /* 0x000e220000000800 */
[-C--:B---3--:R-:W-:Y:S02]  /*20ce0*/  IMAD R25, R11, R183.reuse, RZ ;  /* 0x000000b70b197224 */ /* 0x088fe400078e02ff */
[----:B------:R-:W-:Y:S01]  /*20cf0*/  IMAD.WIDE.U32 R14, R10, R183, RZ ;  /* 0x000000b70a0e7225 */ /* 0x000fe200078e00ff */
[----:B----4-:R-:W-:-:S03]  /*20d00*/  @P1 SHF.R.U32.HI R21, RZ, R27, R20 ;  /* 0x0000001bff151219 */ /* 0x010fc60000011614 */
[----:B------:R-:W-:-:S04]  /*20d10*/  IMAD.WIDE.U32 R10, R12, R33, RZ ;  /* 0x000000210c0a7225 */ /* 0x000fc800078e00ff */
[----:B------:R-:W-:Y:S01]  /*20d20*/  IMAD R27, R12, R28, R13 ;  /* 0x0000001c0c1b7224 */ /* 0x000fe200078e020d */
[----:B------:R-:W-:Y:S01]  /*20d30*/  SEL R13, R190, RZ, P0 ;  /* 0x000000ffbe0d7207 */ /* 0x000fe20000000000 */
[----:B------:R-:W-:Y:S01]  /*20d40*/  IMAD.IADD R25, R15, 0x1, R25 ;  /* 0x000000010f197824 */ /* 0x000fe200078e0219 */
[----:B------:R-:W-:Y:S01]  /*20d50*/  IADD3 R14, P1, P3, R10, R14, R3 ;  /* 0x0000000e0a0e7210 */ /* 0x000fe20007b3e003 */
[----:B------:R-:W-:Y:S02]  /*20d60*/  IMAD.MOV R10, RZ, RZ, -R21 ;  /* 0x000000ffff0a7224 */ /* 0x000fe400078e0a15 */
[----:B------:R-:W-:Y:S02]  /*20d70*/  IMAD.IADD R27, R11, 0x1, R27 ;  /* 0x000000010b1b7824 */ /* 0x000fe400078e021b */
[-C--:B------:R-:W-:Y:S02]  /*20d80*/  IMAD R15, R9, R13.reuse, RZ ;  /* 0x0000000d090f7224 */ /* 0x080fe400078e02ff */
[----:B------:R-:W-:-:S04]  /*20d90*/  IMAD.WIDE.U32 R8, R8, R13, RZ ;  /* 0x0000000d08087225 */ /* 0x000fc800078e00ff */
[----:B------:R-:W-:Y:S01]  /*20da0*/  IMAD R11, R37, R10, R35 ;  /* 0x0000000a250b7224 */ /* 0x000fe200078e0223 */
[----:B------:R-:W-:Y:S01]  /*20db0*/  IADD3.X R10, R27, R25, R26, P1, P3 ;  /* 0x000000191b0a7210 */ /* 0x000fe20000fe641a */
[----:B------:R-:W-:Y:S01]  /*20dc0*/  IMAD.IADD R15, R9, 0x1, R15 ;  /* 0x00000001090f7824 */ /* 0x000fe200078e020f */
[----:B------:R-:W-:Y:S01]  /*20dd0*/  IADD3 R8, P0, P1, R21, R14, R8 ;  /* 0x0000000e15087210 */ /* 0x000fe2000791e008 */
[----:B-----5:R-:W-:Y:S01]  /*20de0*/  IMAD R7, R7, R11, RZ ;  /* 0x0000000b07077224 */ /* 0x020fe200078e02ff */
[----:B------:R-:W-:Y:S02]  /*20df0*/  SHF.R.S32.HI R21, RZ, 0x1f, R21 ;  /* 0x0000001fff157819 */ /* 0x000fe40000011415 */
[----:B------:R-:W-:Y:S02]  /*20e00*/  SHF.R.S32.HI R13, RZ, 0x1f, R11 ;  /* 0x0000001fff0d7819 */ /* 0x000fe4000001140b */
[----:B------:R-:W-:-:S03]  /*20e10*/  IADD3.X R9, R21, R10, R15, P0, P1 ;  /* 0x0000000a15097210 */ /* 0x000fc600007e240f */
[C---:B------:R-:W-:Y:S02]  /*20e20*/  IMAD R13, R6.reuse, R13, R7 ;  /* 0x0000000d060d7224 */ /* 0x040fe400078e0207 */
[----:B------:R-:W-:-:S04]  /*20e30*/  IMAD.WIDE.U32 R6, R6, R11, R8 ;  /* 0x0000000b06067225 */ /* 0x000fc800078e0008 */
[----:B------:R-:W-:Y:S01]  /*20e40*/  IMAD.IADD R7, R7, 0x1, R13 ;  /* 0x0000000107077824 */ /* 0x000fe200078e020d */
[----:B-1----:R-:W-:-:S04]  /*20e50*/  LEA R4, P0, R6, R4, 0x2 ;  /* 0x0000000406047211 */ /* 0x002fc800078010ff */
[----:B0-----:R-:W-:Y:S01]  /*20e60*/  LEA.HI.X R5, R6, R5, R7, 0x2, P0 ;  /* 0x0000000506057211 */ /* 0x001fe200000f1407 */
[----:B------:R-:W-:-:S05]  /*20e70*/  IMAD.MOV.U32 R7, RZ, RZ, -0x800000 ;  /* 0xff800000ff077424 */ /* 0x000fca00078e00ff */
[----:B------:R1:W-:Y:S03]  /*20e80*/  STG.E desc[UR46][R4.64], R7 ;  /* 0x0000000704007986 */ /* 0x0003e6000c10192e */
.L_x_1732:
[----:B------:R-:W-:Y:S05]  /*20e90*/  BSYNC B1 ;  /* 0x0000000000017941 */ /* 0x000fea0003800000 */
.L_x_1731:
[----:B------:R-:W-:Y:S05]  /*20ea0*/  @P2 BRA `(.L_x_1727) ;  /* 0x0000000400a02947 */ /* 0x000fea0003800000 */
[----:B------:R-:W2:Y:S01]  /*20eb0*/  LDC R11, c[0x0][0xbe8] ;  /* 0x0002fa00ff0b7b82 */ /* 0x000ea20000000800 */
[----:B------:R-:W-:Y:S01]  /*20ec0*/  ULDC.64 UR4, c[0x0][0xaa0] ;  /* 0x0002a80000047ab9 */ /* 0x000fe20000000a00 */
[----:B------:R-:W-:Y:S01]  /*20ed0*/  ULDC.64 UR6, c[0x0][0xaf0] ;  /* 0x0002bc0000067ab9 */ /* 0x000fe20000000a00 */
[----:B-1----:R-:W-:Y:S01]  /*20ee0*/  IMAD R4, R26, UR4, RZ ;  /* 0x000000041a047c24 */ /* 0x002fe2000f8e02ff */
[----:B------:R-:W-:Y:S01]  /*20ef0*/  BSSY B1, `(.L_x_1733) ;  /* 0x0000039000017945 */ /* 0x000fe20003800000 */
[----:B------:R-:W-:Y:S02]  /*20f00*/  SHF.R.S32.HI R10, RZ, 0x1f, R184 ;  /* 0x0000001fff0a7819 */ /* 0x000fe400000114b8 */
[C---:B------:R-:W-:Y:S01]  /*20f10*/  IMAD R7, R3.reuse, UR5, R4 ;  /* 0x0000000503077c24 */ /* 0x040fe2000f8e0204 */
[----:B------:R-:W-:Y:S01]  /*20f20*/  SHF.R.S32.HI R12, RZ, 0x1f, R182 ;  /* 0x0000001fff0c7819 */ /* 0x000fe200000114b6 */
[----:B------:R-:W-:Y:S01]  /*20f30*/  IMAD.WIDE.U32 R4, R3, UR4, RZ ;  /* 0x0000000403047c25 */ /* 0x000fe2000f8e00ff */
[----:B------:R-:W-:-:S03]  /*20f40*/  ULDC.64 UR4, c[0x0][0xae8] ;  /* 0x0002ba0000047ab9 */ /* 0x000fc60000000a00 */
[----:B------:R-:W-:Y:S02]  /*20f50*/  IMAD R3, R185, 0x20, R208 ;  /* 0x00000020b9037824 */ /* 0x000fe400078e02d0 */
[----:B------:R-:W-:Y:S02]  /*20f60*/  IMAD.IADD R5, R5, 0x1, R7 ;  /* 0x0000000105057824 */ /* 0x000fe400078e0207 */
[----:B------:R-:W-:Y:S01]  /*20f70*/  IMAD R7, R28, UR6, RZ ;  /* 0x000000061c077c24 */ /* 0x000fe2000f8e02ff */
[----:B------:R-:W-:Y:S01]  /*20f80*/  IADD3 R9, R178, R3, RZ ;  /* 0x00000003b2097210 */ /* 0x000fe20007ffe0ff */
[----:B------:R-:W-:-:S04]  /*20f90*/  IMAD.WIDE.U32 R4, R183, UR4, R4 ;  /* 0x00000004b7047c25 */ /* 0x000fc8000f8e0004 */
[----:B------:R-:W-:Y:S01]  /*20fa0*/  IMAD.MOV.U32 R3, RZ, RZ, R9 ;  /* 0x000000ffff037224 */ /* 0x000fe200078e0009 */
[----:B--2---:R-:W-:Y:S01]  /*20fb0*/  ISETP.NE.AND P0, PT, R11, 0x1, PT ;  /* 0x000000010b00780c */ /* 0x004fe20003f05270 */
[----:B------:R-:W-:Y:S01]  /*20fc0*/  IMAD R5, R183, UR5, R5 ;  /* 0x00000005b7057c24 */ /* 0x000fe2000f8e0205 */
[----:B------:R-:W-:Y:S01]  /*20fd0*/  ULDC.64 UR4, c[0x0][0xae0] ;  /* 0x0002b80000047ab9 */ /* 0x000fe20000000a00 */
[C---:B------:R-:W-:Y:S02]  /*20fe0*/  IMAD R7, R33.reuse, UR7, R7 ;  /* 0x0000000721077c24 */ /* 0x040fe4000f8e0207 */
[----:B------:R-:W-:-:S04]  /*20ff0*/  IMAD.WIDE.U32 R4, R33, UR6, R4 ;  /* 0x0000000621047c25 */ /* 0x000fc8000f8e0004 */
[----:B------:R-:W-:Y:S02]  /*21000*/  IMAD.IADD R5, R5, 0x1, R7 ;  /* 0x0000000105057824 */ /* 0x000fe400078e0207 */
[----:B------:R-:W-:Y:S02]  /*21010*/  IMAD.IADD R178, R208, 0x1, R178 ;  /* 0x00000001d0b27824 */ /* 0x000fe400078e02b2 */
[----:B------:R-:W1:Y:S08]  /*21020*/  @P0 LDC R6, c[0x0][0xbec] ;  /* 0x0002fb00ff060b82 */ /* 0x000e700000000800 */
[----:B------:R-:W2:Y:S01]  /*21030*/  @P0 LDC R13, c[0x0][0xbf0] ;  /* 0x0002fc00ff0d0b82 */ /* 0x000ea20000000800 */
[----:B-1----:R-:W-:-:S05]  /*21040*/  @P0 IMAD.HI.U32 R6, R9, R6, RZ ;  /* 0x0000000609060227 */ /* 0x002fca00078e00ff */
[----:B--2---:R-:W-:-:S04]  /*21050*/  @P0 SHF.R.U32.HI R3, RZ, R13, R6 ;  /* 0x0000000dff030219 */ /* 0x004fc80000011606 */
[--C-:B------:R-:W-:Y:S01]  /*21060*/  SHF.R.S32.HI R6, RZ, 0x1f, R3.reuse ;  /* 0x0000001fff067819 */ /* 0x100fe20000011403 */
[----:B------:R-:W-:Y:S02]  /*21070*/  IMAD.MOV R8, RZ, RZ, -R3 ;  /* 0x000000ffff087224 */ /* 0x000fe400078e0a03 */
[----:B------:R-:W-:-:S04]  /*21080*/  IMAD.WIDE.U32 R4, R3, UR4, R4 ;  /* 0x0000000403047c25 */ /* 0x000fc8000f8e0004 */
[----:B------:R-:W-:Y:S02]  /*21090*/  IMAD R6, R6, UR4, RZ ;  /* 0x0000000406067c24 */ /* 0x000fe4000f8e02ff */
[----:B------:R-:W-:Y:S02]  /*210a0*/  IMAD R7, R11, R8, R9 ;  /* 0x000000080b077224 */ /* 0x000fe400078e0209 */
[----:B------:R-:W-:Y:S01]  /*210b0*/  IMAD R9, R3, UR5, R6 ;  /* 0x0000000503097c24 */ /* 0x000fe2000f8e0206 */
[----:B------:R-:W-:Y:S01]  /*210c0*/  ULDC.64 UR4, c[0x0][0xad8] ;  /* 0x0002b60000047ab9 */ /* 0x000fe20000000a00 */
[----:B------:R-:W-:Y:S01]  /*210d0*/  IMAD R11, R0, R11, RZ ;  /* 0x0000000b000b7224 */ /* 0x000fe200078e02ff */
[----:B------:R-:W-:Y:S01]  /*210e0*/  SHF.R.S32.HI R3, RZ, 0x1f, R7 ;  /* 0x0000001fff037819 */ /* 0x000fe20000011407 */
[----:B------:R-:W-:Y:S02]  /*210f0*/  IMAD.IADD R5, R5, 0x1, R9 ;  /* 0x0000000105057824 */ /* 0x000fe400078e0209 */
[C---:B------:R-:W-:Y:S01]  /*21100*/  VIADD R0, R178.reuse, 0x20 ;  /* 0x00000020b2007836 */ /* 0x040fe20000000000 */
[----:B------:R-:W-:Y:S01]  /*21110*/  ISETP.GE.AND P2, PT, R178, R11, PT ;  /* 0x0000000bb200720c */ /* 0x000fe20003f46270 */
[----:B------:R-:W-:-:S02]  /*21120*/  IMAD R6, R3, UR4, RZ ;  /* 0x0000000403067c24 */ /* 0x000fc4000f8e02ff */
[----:B------:R-:W-:Y:S01]  /*21130*/  IMAD.WIDE.U32 R4, R7, UR4, R4 ;  /* 0x0000000407047c25 */ /* 0x000fe2000f8e0004 */
[----:B------:R-:W-:-:S03]  /*21140*/  ISETP.GE.AND P1, PT, R0, R11, PT ;  /* 0x0000000b0000720c */ /* 0x000fc60003f26270 */
[----:B------:R-:W-:Y:S01]  /*21150*/  IMAD R3, R7, UR5, R6 ;  /* 0x0000000507037c24 */ /* 0x000fe2000f8e0206 */
[----:B------:R-:W-:Y:S01]  /*21160*/  ULDC.64 UR4, c[0x0][0xa80] ;  /* 0x0002a00000047ab9 */ /* 0x000fe20000000a00 */
[----:B------:R-:W-:Y:S01]  /*21170*/  VIADD R0, R178, 0x40 ;  /* 0x00000040b2007836 */ /* 0x000fe20000000000 */
[----:B------:R-:W-:Y:S01]  /*21180*/  LEA R6, P3, R4, UR4, 0x1 ;  /* 0x0000000404067c11 */ /* 0x000fe2000f8608ff */
[----:B------:R-:W-:-:S03]  /*21190*/  IMAD.IADD R3, R5, 0x1, R3 ;  /* 0x0000000105037824 */ /* 0x000fc600078e0203 */
[----:B------:R-:W-:Y:S01]  /*211a0*/  ISETP.GE.AND P0, PT, R0, R11, PT ;  /* 0x0000000b0000720c */ /* 0x000fe20003f06270 */
[----:B------:R1:W2:Y:S01]  /*211b0*/  SHFL.IDX PT, R7, R6, RZ, 0x181f ;  /* 0x00181fff06077589 */ /* 0x0002a200000e0000 */
[----:B------:R-:W-:-:S05]  /*211c0*/  LEA.HI.X R3, R4, UR5, R3, 0x1, P3 ;  /* 0x0000000504037c11 */ /* 0x000fca00098f0c03 */
[----:B------:R1:W3:Y:S01]  /*211d0*/  SHFL.IDX PT, R5, R3, RZ, 0x181f ;  /* 0x00181fff03057589 */ /* 0x0002e200000e0000 */
[----:B------:R-:W-:Y:S05]  /*211e0*/  @P2 BRA `(.L_x_1734) ;  /* 0x0000000000242947 */ /* 0x000fea0003800000 */
[----:B------:R-:W-:Y:S02]  /*211f0*/  ULDC UR4, c[0x0][0xac8] ;  /* 0x0002b20000047ab9 */ /* 0x000fe40000000800 */
[----:B------:R-:W-:Y:S02]  /*21200*/  ISETP.GE.AND P4, PT, R182, UR4, PT ;  /* 0x00000004b6007c0c */ /* 0x000fe4000bf86270 */
[----:B------:R-:W-:-:S11]  /*21210*/  ISETP.GE.AND P5, PT, R184, UR4, PT ;  /* 0x00000004b8007c0c */ /* 0x000fd6000bfa6270 */
[-C--:B--2---:R-:W-:Y:S02]  /*21220*/  @!P4 LEA R8, P2, R182, R7.reuse, 0x1 ;  /* 0x00000007b608c211 */ /* 0x084fe400078408ff */
[----:B------:R-:W-:Y:S02]  /*21230*/  @!P5 LEA R4, P3, R184, R7, 0x1 ;  /* 0x00000007b804d211 */ /* 0x000fe400078608ff */
[-C--:B---3--:R-:W-:Y:S02]  /*21240*/  @!P4 LEA.HI.X R9, R182, R5.reuse, R12, 0x1, P2 ;  /* 0x00000005b609c211 */ /* 0x088fe400010f0c0c */
[----:B------:R-:W-:-:S03]  /*21250*/  @!P5 LEA.HI.X R5, R184, R5, R10, 0x1, P3 ;  /* 0x00000005b805d211 */ /* 0x000fc600018f0c0a */
[----:B------:R4:W-:Y:S04]  /*21260*/  @!P4 ST.E.128 desc[UR46][R8.64], RZ ;  /* 0x000000ff0800c985 */ /* 0x0009e8000c101d2e */
[----:B------:R4:W-:Y:S02]  /*21270*/  @!P5 ST.E.128 desc[UR46][R4.64], RZ ;  /* 0x000000ff0400d985 */ /* 0x0009e4000c101d2e */
.L_x_1734:
[----:B------:R-:W-:Y:S05]  /*21280*/  BSYNC B1 ;  /* 0x0000000000017941 */ /* 0x000fea0003800000 */
.L_x_1733:
[----:B---34-:R3:W4:Y:S01]  /*21290*/  SHFL.IDX PT, R5, R3, 0x1, 0x181f ;  /* 0x00381f0003057f89 */ /* 0x01872200000e0000 */
[----:B------:R-:W-:Y:S03]  /*212a0*/  BSSY B1, `(.L_x_1735) ;  /* 0x000000c000017945 */ /* 0x000fe60003800000 */
[----:B--2---:R3:W2:Y:S01]  /*212b0*/  SHFL.IDX PT, R7, R6, 0x1, 0x181f ;  /* 0x00381f0006077f89 */ /* 0x0046a200000e0000 */
[----:B------:R-:W-:Y:S05]  /*212c0*/  @P1 BRA `(.L_x_1736) ;  /* 0x0000000000241947 */ /* 0x000fea0003800000 */
[----:B------:R-:W-:Y:S02]  /*212d0*/  ULDC UR4, c[0x0][0xac8] ;  /* 0x0002b20000047ab9 */ /* 0x000fe40000000800 */
[----:B------:R-:W-:Y:S02]  /*212e0*/  ISETP.GE.AND P3, PT, R182, UR4, PT ;  /* 0x00000004b6007c0c */ /* 0x000fe4000bf66270 */
[----:B------:R-:W-:-:S11]  /*212f0*/  ISETP.GE.AND P4, PT, R184, UR4, PT ;  /* 0x00000004b8007c0c */ /* 0x000fd6000bf86270 */
[-C--:B--2---:R-:W-:Y:S02]  /*21300*/  @!P3 LEA R8, P1, R182, R7.reuse, 0x1 ;  /* 0x00000007b608b211 */ /* 0x084fe400078208ff */
[----:B------:R-:W-:Y:S02]  /*21310*/  @!P4 LEA R4, P2, R184, R7, 0x1 ;  /* 0x00000007b804c211 */ /* 0x000fe400078408ff */
[-C--:B----4-:R-:W-:Y:S02]  /*21320*/  @!P3 LEA.HI.X R9, R182, R5.reuse, R12, 0x1, P1 ;  /* 0x00000005b609b211 */ /* 0x090fe400008f0c0c */
[----:B------:R-:W-:-:S03]  /*21330*/  @!P4 LEA.HI.X R5, R184, R5, R10, 0x1, P2 ;  /* 0x00000005b805c211 */ /* 0x000fc600010f0c0a */
[----:B------:R2:W-:Y:S04]  /*21340*/  @!P3 ST.E.128 desc[UR46][R8.64], RZ ;  /* 0x000000ff0800b985 */ /* 0x0005e8000c101d2e */
[----:B------:R2:W-:Y:S02]  /*21350*/  @!P4 ST.E.128 desc[UR46][R4.64], RZ ;  /* 0x000000ff0400c985 */ /* 0x0005e4000c101d2e */
.L_x_1736:
[----:B------:R-:W-:Y:S05]  /*21360*/  BSYNC B1 ;  /* 0x0000000000017941 */ /* 0x000fea0003800000 */
.L_x_1735:
[----:B--2-4-:R2:W4:Y:S01]  /*21370*/  SHFL.IDX PT, R5, R3, 0x2, 0x181f ;  /* 0x00581f0003057f89 */ /* 0x01452200000e0000 */
        /* <DEDUP_REMOVED lines=12> */
.L_x_1738:
[----:B------:R-:W-:Y:S05]  /*21440*/  BSYNC B1 ;  /* 0x0000000000017941 */ /* 0x000fea0003800000 */
.L_x_1737:
[----:B------:R-:W-:Y:S01]  /*21450*/  VIADD R0, R178, 0x60 ;  /* 0x00000060b2007836 */ /* 0x000fe20000000000 */
[----:B-123--:R-:W1:Y:S04]  /*21460*/  SHFL.IDX PT, R3, R3, 0x3, 0x181f ;  /* 0x00781f0003037f89 */ /* 0x00ee6800000e0000 */
[----:B------:R-:W-:Y:S01]  /*21470*/  ISETP.GE.AND P0, PT, R0, R11, PT ;  /* 0x0000000b0000720c */ /* 0x000fe20003f06270 */
[----:B0---4-:R0:W2:-:S12]  /*21480*/  SHFL.IDX PT, R5, R6, 0x3, 0x181f ;  /* 0x00781f0006057f89 */ /* 0x01109800000e0000 */
[----:B0-----:R-:W-:Y:S05]  /*21490*/  @P0 BRA `(.L_x_1727) ;  /* 0x0000000000240947 */ /* 0x001fea0003800000 */
[----:B------:R-:W-:Y:S02]  /*214a0*/  ULDC UR4, c[0x0][0xac8] ;  /* 0x0002b20000047ab9 */ /* 0x000fe40000000800 */
[----:B------:R-:W-:Y:S02]  /*214b0*/  ISETP.GE.AND P2, PT, R182, UR4, PT ;  /* 0x00000004b6007c0c */ /* 0x000fe4000bf46270 */
[----:B------:R-:W-:-:S11]  /*214c0*/  ISETP.GE.AND P3, PT, R184, UR4, PT ;  /* 0x00000004b8007c0c */ /* 0x000fd6000bf66270 */
[-C--:B--2---:R-:W-:Y:S02]  /*214d0*/  @!P2 LEA R6, P0, R182, R5.reuse, 0x1 ;  /* 0x00000005b606a211 */ /* 0x084fe400078008ff */
[----:B------:R-:W-:Y:S02]  /*214e0*/  @!P3 LEA R4, P1, R184, R5, 0x1 ;  /* 0x00000005b804b211 */ /* 0x000fe400078208ff */
[-C--:B-1----:R-:W-:Y:S02]  /*214f0*/  @!P2 LEA.HI.X R7, R182, R3.reuse, R12, 0x1, P0 ;  /* 0x00000003b607a211 */ /* 0x082fe400000f0c0c */
[----:B------:R-:W-:-:S03]  /*21500*/  @!P3 LEA.HI.X R5, R184, R3, R10, 0x1, P1 ;  /* 0x00000003b805b211 */ /* 0x000fc600008f0c0a */
[----:B------:R0:W-:Y:S04]  /*21510*/  @!P2 ST.E.128 desc[UR46][R6.64], RZ ;  /* 0x000000ff0600a985 */ /* 0x0001e8000c101d2e */
[----:B------:R0:W-:Y:S02]  /*21520*/  @!P3 ST.E.128 desc[UR46][R4.64], RZ ;  /* 0x000000ff0400b985 */ /* 0x0001e4000c101d2e */
.L_x_1727:
[----:B------:R-:W-:Y:S05]  /*21530*/  BSYNC B0 ;  /* 0x0000000000007941 */ /* 0x000fea0003800000 */
.L_x_1717:
[----:B------:R-:W-:Y:S02]  /*21540*/  ULDC UR4, c[0x0][0xc3c] ;  /* 0x00030f0000047ab9 */ /* 0x000fe40000000800 */
[----:B------:R-:W-:-:S13]  /*21550*/  ISETP.GE.AND P0, PT, R31, UR4, PT ;  /* 0x000000041f007c0c */ /* 0x000fda000bf06270 */
[----:B------:R-:W-:Y:S05]  /*21560*/  @!P0 BRA `(.L_x_1739) ;  /* 0xfffffdfc00ec8947 */ /* 0x000fea000383ffff */
[----:B------:R-:W-:Y:S05]  /*21570*/  BRA `(.L_x_1445) ;  /* 0x0000009000207947 */ /* 0x000fea0003800000 */
.L_x_1443:
[----:B------:R-:W-:-:S08]  /*21580*/  NOP ;  /* 0x0000000000007918 */ /* 0x000fd00000000000 */
[----:B0-----:R-:W0:-:S00]  /*21590*/  USETMAXREG.DEALLOC.CTAPOOL 0x18 ;  /* 0x00000018000079c8 */ /* 0x001e0000080e0500 */
[----:B0-----:R-:W-:Y:S01]  /*215a0*/  LOP3.LUT R0, R0, 0x3, RZ, 0xc0, !PT ;  /* 0x0000000300007812 */ /* 0x001fe200078ec0ff */
[----:B------:R-:W-:Y:S01]  /*215b0*/  IMAD.MOV.U32 R7, RZ, RZ, RZ ;  /* 0x000000ffff077224 */ /* 0x000fe200078e00ff */
[----:B------:R-:W-:-:S04]  /*215c0*/  LOP3.LUT R17, R17, 0xfffffffd, RZ, 0xc0, !PT ;  /* 0xfffffffd11117812 */ /* 0x000fc800078ec0ff */
[----:B------:R-:W0:Y:S02]  /*215d0*/  SHFL.IDX PT, R0, R0, RZ, 0x1f ;  /* 0x00001fff00007589 */ /* 0x000e2400000e0000 */
[----:B0-----:R-:W-:-:S13]  /*215e0*/  ISETP.NE.AND P0, PT, R0, RZ, PT ;  /* 0x000000ff0000720c */ /* 0x001fda0003f05270 */
[----:B------:R-:W-:Y:S01]  /*215f0*/  @P0 LOP3.LUT R17, R17, 0x2, RZ, 0xfc, !PT ;  /* 0x0000000211110812 */ /* 0x000fe200078efcff */
[----:B------:R-:W-:Y:S06]  /*21600*/  @!P0 BRA `(.L_x_1740) ;  /* 0x0000000000248947 */ /* 0x000fec0003800000 */
[----:B------:R-:W0:Y:S08]  /*21610*/  S2UR UR5, SR_CgaCtaId ;  /* 0x00000000000579c3 */ /* 0x000e300000008800 */
[----:B------:R-:W-:Y:S06]  /*21620*/  BAR.SYNC.DEFER_BLOCKING 0x5, 0x180 ;  /* 0x0146000000007b1d */ /* 0x000fec0000010000 */
[----:B------:R-:W-:-:S02]  /*21630*/  UMOV UR4, 0x400 ;  /* 0x0000040000047882 */ /* 0x000fc40000000000 */
[----:B0-----:R-:W-:-:S09]  /*21640*/  ULEA UR4, UR5, UR4, 0x18 ;  /* 0x0000000405047291 */ /* 0x001fd2000f8ec03f */
[----:B------:R-:W0:Y:S04]  /*21650*/  LDS.128 R8, [UR4+0x2a8d0] ;  /* 0x02a8d004ff087984 */ /* 0x000e280008000c00 */
[----:B0-----:R0:W-:Y:S04]  /*21660*/  STL.64 [R1], R8 ;  /* 0x0000000801007387 */ /* 0x0011e80000100a00 */
[----:B------:R0:W-:Y:S01]  /*21670*/  STL.64 [R1+0x8], R10 ;  /* 0x0000080a01007387 */ /* 0x0001e20000100a00 */
[----:B------:R-:W-:Y:S06]  /*21680*/  BAR.ARV 0x4, 0x180 ;  /* 0x0106000000007b1d */ /* 0x000fec0000002000 */
[----:B------:R-:W-:Y:S05]  /*21690*/  BRA `(.L_x_1741) ;  /* 0x0000000c00b07947 */ /* 0x000fea0003800000 */
.L_x_1740:
[----:B------:R-:W-:Y:S01]  /*216a0*/  LOP3.LUT R0, R6, 0x1f, RZ, 0xc0, !PT ;  /* 0x0000001f06007812 */ /* 0x000fe200078ec0ff */
[----:B------:R-:W-:Y:S01]  /*216b0*/  ULDC UR4, c[0x0][0xc3c] ;  /* 0x00030f0000047ab9 */ /* 0x000fe20000000800 */
[----:B------:R-:W-:Y:S01]  /*216c0*/  MOV R8, RZ ;  /* 0x000000ff00087202 */ /* 0x000fe20000000f00 */
[----:B------:R-:W0:Y:S01]  /*216d0*/  S2UR UR6, SR_CTAID.X ;  /* 0x00000000000679c3 */ /* 0x000e220000002500 */
[----:B------:R-:W-:Y:S01]  /*216e0*/  ISETP.NE.AND P0, PT, R0, 0x1f, PT ;  /* 0x0000001f0000780c */ /* 0x000fe20003f05270 */
[----:B------:R-:W-:-:S03]  /*216f0*/  ULDC UR5, c[0x0][0xc38] ;  /* 0x00030e0000057ab9 */ /* 0x000fc60000000800 */
[----:B------:R-:W-:-:S13]  /*21700*/  ISETP.GE.OR P1, PT, R0, UR4, !P0 ;  /* 0x0000000400007c0c */ /* 0x000fda000c726670 */
[----:B------:R-:W1:Y:S08]  /*21710*/  @!P1 LDC.64 R2, c[0x0][0xc80] ;  /* 0x00032000ff029b82 */ /* 0x000e700000000a00 */
[----:B------:R-:W2:Y:S01]  /*21720*/  @!P1 LDC.64 R4, c[0x0][0xc78] ;  /* 0x00031e00ff049b82 */ /* 0x000ea20000000a00 */
[----:B-1----:R-:W-:-:S05]  /*21730*/  @!P1 IMAD.WIDE.U32 R2, R0, 0x4, R2 ;  /* 0x0000000400029825 */ /* 0x002fca00078e0002 */
        /* <DEDUP_REMOVED lines=33> */
.L_x_1744:
        /* <DEDUP_REMOVED lines=39> */
.L_x_1742:
        /* <DEDUP_REMOVED lines=12> */
.L_x_1745:
[----:B----4-:R-:W-:Y:S01]  /*21c80*/  IMAD R3, R3, UR5, R10 ;  /* 0x0000000503037c24 */ /* 0x010fe2000f8e020a */
[----:B------:R-:W-:Y:S02]  /*21c90*/  IADD3 R14, R9, UR4, RZ ;  /* 0x00000004090e7c10 */ /* 0x000fe4000fffe0ff */
[----:B-1----:R-:W-:Y:S02]  /*21ca0*/  ISETP.NE.AND P0, PT, R8, 0x1, PT ;  /* 0x000000010800780c */ /* 0x002fe40003f05270 */
[----:B------:R1:W-:Y:S01]  /*21cb0*/  STL [R1], R3 ;  /* 0x0000000301007387 */ /* 0x0003e20000100800 */
[----:B---3--:R-:W-:-:S03]  /*21cc0*/  IADD3 R5, -R3, UR6, RZ ;  /* 0x0000000603057c10 */ /* 0x008fc6000fffe1ff */
[----:B------:R1:W-:Y:S07]  /*21cd0*/  STL [R1+0xc], R14 ;  /* 0x00000c0e01007387 */ /* 0x0003ee0000100800 */
        /* <DEDUP_REMOVED lines=34> */
[----:B------:R-:W-:Y:S02]  /*21f00*/  @!P2 IADD3 R10, -R10, RZ, RZ ;  /* 0x000000ff0a0aa210 */ /* 0x000fe40007ffe1ff */
        /* <DEDUP_REMOVED lines=22> */
.L_x_1746:
[----:B-1----:R-:W1:Y:S02]  /*22070*/  LDC.64 R2, c[0x0][0xc90] ;  /* 0x00032400ff027b82 */ /* 0x002e640000000a00 */
        /* <DEDUP_REMOVED lines=9> */
[----:B0-----:R-:W-:-:S05]  /*22110*/  IADD3 R12, RZ, -R3, RZ ;  /* 0x80000003ff0c7210 */ /* 0x001fca0007ffe0ff */
        /* <DEDUP_REMOVED lines=20> */
[----:B------:R-:W-:Y:S01]  /*22260*/  IMAD R8, R8, R2, R5 ;  /* 0x0000000208087224 */ /* 0x000fe200078e0205 */
[----:B------:R-:W-:Y:S02]  /*22270*/  MOV R2, RZ ;  /* 0x000000ff00027202 */ /* 0x000fe40000000f00 */
        /* <DEDUP_REMOVED lines=28> */
.L_x_1747:
[----:B01----:R-:W-:-:S05]  /*22440*/  LOP3.LUT R3, RZ, R2, RZ, 0x33, !PT ;  /* 0x00000002ff037212 */ /* 0x003fca00078e33ff */
[----:B------:R-:W-:-:S05]  /*22450*/  IMAD.IADD R2, R4, 0x1, R3 ;  /* 0x0000000104027824 */ /* 0x000fca00078e0203 */
[----:B------:R1:W-:Y:S01]  /*22460*/  STL [R1+0x4], R2 ;  /* 0x0000040201007387 */ /* 0x0003e20000100800 */
[----:B------:R-:W-:Y:S05]  /*22470*/  BRA `(.L_x_1748) ;  /* 0x0000000000107947 */ /* 0x000fea0003800000 */
.L_x_1743:
[----:B------:R-:W-:Y:S01]  /*22480*/  IMAD.U32 R2, RZ, RZ, UR6 ;  /* 0x00000006ff027e24 */ /* 0x000fe2000f8e00ff */
[----:B------:R0:W-:Y:S04]  /*22490*/  STL [R1+0x4], RZ ;  /* 0x000004ff01007387 */ /* 0x0001e80000100800 */
[----:B------:R0:W-:Y:S04]  /*224a0*/  STL [R1+0x8], RZ ;  /* 0x000008ff01007387 */ /* 0x0001e80000100800 */
[----:B------:R0:W-:Y:S02]  /*224b0*/  STL [R1], R2 ;  /* 0x0000000201007387 */ /* 0x0001e40000100800 */
.L_x_1748:
        /* <DEDUP_REMOVED lines=10> */
.L_x_1741:
[----:B--2---:R-:W2:Y:S01]  /*22560*/  LDL R0, [R1+0xc] ;  /* 0x00000c0001007983 */ /* 0x004ea20000100800 */
[----:B------:R-:W-:-:S03]  /*22570*/  ULDC UR4, c[0x0][0xc3c] ;  /* 0x00030f0000047ab9 */ /* 0x000fc60000000800 */
[----:B------:R3:W-:Y:S01]  /*22580*/  STL [R1+0x10], RZ ;  /* 0x000010ff01007387 */ /* 0x0007e20000100800 */
[----:B--2---:R-:W-:Y:S01]  /*22590*/  ISETP.GE.AND P0, PT, R0, UR4, PT ;  /* 0x0000000400007c0c */ /* 0x004fe2000bf06270 */
[----:B------:R-:W-:-:S05]  /*225a0*/  IMAD.MOV.U32 R0, RZ, RZ, 0x1 ;  /* 0x00000001ff007424 */ /* 0x000fca00078e00ff */
[----:B------:R3:W-:Y:S04]  /*225b0*/  STL [R1+0x18], R0 ;  /* 0x0000180001007387 */ /* 0x0007e80000100800 */
[----:B------:R3:W-:Y:S03]  /*225c0*/  STL [R1+0x58], RZ ;  /* 0x000058ff01007387 */ /* 0x0007e60000100800 */
[----:B------:R-:W-:Y:S05]  /*225d0*/  @P0 BRA `(.L_x_1749) ;  /* 0x0000007c00180947 */ /* 0x000fea0003800000 */
[----:B------:R-:W2:Y:S01]  /*225e0*/  S2UR UR5, SR_CgaCtaId ;  /* 0x00000000000579c3 */ /* 0x000ea20000008800 */
[C---:B---3--:R-:W-:Y:S01]  /*225f0*/  IMAD.SHL.U32 R0, R6.reuse, 0x8, RZ ;  /* 0x0000000806007824 */ /* 0x048fe200078e00ff */
[----:B------:R-:W-:Y:S01]  /*22600*/  LOP3.LUT R4, R6, 0x7f, RZ, 0xc0, !PT ;  /* 0x0000007f06047812 */ /* 0x000fe200078ec0ff */
[----:B------:R-:W-:Y:S01]  /*22610*/  UMOV UR4, 0x400 ;  /* 0x0000040000047882 */ /* 0x000fe20000000000 */
[----:B------:R-:W-:Y:S01]  /*22620*/  BSSY B8, `(.L_x_1749) ;  /* 0x00007c1000087945 */ /* 0x000fe20003800000 */
[----:B------:R-:W-:Y:S01]  /*22630*/  ULDC.64 UR36, c[0x0][0x198] ;  /* 0x0000660000247ab9 */ /* 0x000fe20000000a00 */
[----:B------:R-:W-:Y:S01]  /*22640*/  LOP3.LUT R3, R0, 0x1f8, RZ, 0xc0, !PT ;  /* 0x000001f800037812 */ /* 0x000fe200078ec0ff */
[----:B------:R-:W-:Y:S01]  /*22650*/  ULDC UR38, c[0x0][0xc] ;  /* 0x0000030000267ab9 */ /* 0x000fe20000000800 */
[----:B01----:R-:W-:Y:S02]  /*22660*/  SHF.L.U32 R2, R4, 0x3, RZ ;  /* 0x0000000304027819 */ /* 0x003fe400000006ff */
[----:B------:R-:W-:Y:S01]  /*22670*/  LOP3.LUT R3, R3, 0x38, R6, 0x78, !PT ;  /* 0x0000003803037812 */ /* 0x000fe200078e7806 */
[----:B------:R-:W-:Y:S01]  /*22680*/  IMAD.SHL.U32 R6, R6, 0x10, RZ ;  /* 0x0000001006067824 */ /* 0x000fe200078e00ff */
[----:B------:R-:W-:-:S02]  /*22690*/  LOP3.LUT R0, R0, 0x38, RZ, 0xc0, !PT ;  /* 0x0000003800007812 */ /* 0x000fc400078ec0ff */
[----:B------:R-:W-:Y:S02]  /*226a0*/  LOP3.LUT R2, R3, 0x200, R2, 0xf8, !PT ;  /* 0x0000020003027812 */ /* 0x000fe400078ef802 */
[----:B------:R-:W-:-:S04]  /*226b0*/  SHF.R.U32.HI R3, RZ, 0x3, R4 ;  /* 0x00000003ff037819 */ /* 0x000fc80000011604 */
[----:B------:R-:W-:Y:S01]  /*226c0*/  LOP3.LUT R4, R3, 0x70, R6, 0xf8, !PT ;  /* 0x0000007003047812 */ /* 0x000fe200078ef806 */
[----:B--2---:R-:W-:-:S06]  /*226d0*/  ULEA UR4, UR5, UR4, 0x18 ;  /* 0x0000000405047291 */ /* 0x004fcc000f8ec03f */
[----:B------:R-:W-:-:S04]  /*226e0*/  IMAD.U32 R19, RZ, RZ, UR4 ;  /* 0x00000004ff137e24 */ /* 0x000fc8000f8e00ff */
[----:B------:R-:W-:Y:S02]  /*226f0*/  IMAD R3, R2, 0x2, R19 ;  /* 0x0000000202037824 */ /* 0x000fe400078e0213 */
[----:B------:R-:W-:-:S03]  /*22700*/  IMAD.MOV.U32 R2, RZ, RZ, 0x1 ;  /* 0x00000001ff027424 */ /* 0x000fc600078e00ff */
[----:B------:R0:W-:Y:S04]  /*22710*/  STL [R1+0x28], R3 ;  /* 0x0000280301007387 */ /* 0x0001e80000100800 */
[----:B------:R-:W-:Y:S04]  /*22720*/  STL [R1+0x58], RZ ;  /* 0x000058ff01007387 */ /* 0x000fe80000100800 */
[----:B------:R1:W-:Y:S01]  /*22730*/  STL [R1+0x20], R2 ;  /* 0x0000200201007387 */ /* 0x0003e20000100800 */
[----:B0-----:R-:W-:-:S03]  /*22740*/  IMAD.MOV.U32 R3, RZ, RZ, 0x1 ;  /* 0x00000001ff037424 */ /* 0x001fc600078e00ff */
[----:B------:R0:W-:Y:S04]  /*22750*/  STL [R1+0x14], RZ ;  /* 0x000014ff01007387 */ /* 0x0001e80000100800 */
[----:B------:R0:W-:Y:S01]  /*22760*/  STL [R1+0x10], RZ ;  /* 0x000010ff01007387 */ /* 0x0001e20000100800 */
[----:B-1----:R-:W-:-:S03]  /*22770*/  LOP3.LUT R2, R0, 0x40, RZ, 0xfc, !PT ;  /* 0x0000004000027812 */ /* 0x002fc600078efcff */
[----:B------:R0:W-:Y:S01]  /*22780*/  STL [R1+0x18], R3 ;  /* 0x0000180301007387 */ /* 0x0001e20000100800 */
[----:B------:R-:W-:-:S07]  /*22790*/  LOP3.LUT R0, R0, 0x80, RZ, 0xfc, !PT ;  /* 0x0000008000007812 */ /* 0x000fce00078efcff */
.L_x_1909:
[----:B------:R-:W2:Y:S01]  /*227a0*/  LDL R14, [R1+0xc] ;  /* 0x00000c00010e7983 */ /* 0x000ea20000100800 */
[----:B------:R-:W-:Y:S05]  /*227b0*/  YIELD ;  /* 0x0000000000007946 */ /* 0x000fea0003800000 */
[----:B------:R-:W-:Y:S01]  /*227c0*/  ULDC.64 UR4, c[0x0][0xa28] ;  /* 0x00028a0000047ab9 */ /* 0x000fe20000000a00 */
[----:B0--3--:R-:W-:Y:S02]  /*227d0*/  CS2R R6, SRZ ;  /* 0x0000000000067805 */ /* 0x009fe4000001ff00 */
[----:B------:R-:W-:Y:S01]  /*227e0*/  ISETP.NE.U32.AND P0, PT, RZ, UR4, PT ;  /* 0x00000004ff007c0c */ /* 0x000fe2000bf05070 */
[----:B-1----:R-:W1:Y:S01]  /*227f0*/  LDC.64 R12, c[0x0][0xa00] ;  /* 0x00028000ff0c7b82 */ /* 0x002e620000000a00 */
[----:B------:R-:W-:Y:S01]  /*22800*/  ULDC.64 UR6, c[0x0][0xa08] ;  /* 0x0002820000067ab9 */ /* 0x000fe20000000a00 */
[----:B------:R-:W-:Y:S01]  /*22810*/  ULDC.64 UR8, c[0x0][0xa10] ;  /* 0x0002840000087ab9 */ /* 0x000fe20000000a00 */
[----:B------:R-:W-:Y:S01]  /*22820*/  ISETP.NE.AND.EX P0, PT, RZ, UR5, PT, P0 ;  /* 0x00000005ff007c0c */ /* 0x000fe2000bf05300 */
[----:B------:R-:W-:-:S04]  /*22830*/  ULDC.64 UR4, c[0x0][0xa18] ;  /* 0x0002860000047ab9 */ /* 0x000fc80000000a00 */
[----:B------:R-:W3:Y:S08]  /*22840*/  LDC.64 R4, c[0x0][0xa08] ;  /* 0x00028200ff047b82 */ /* 0x000ef00000000a00 */
[----:B0-----:R-:W2:Y:S02]  /*22850*/  @P0 LDC.64 R2, c[0x0][0xa28] ;  /* 0x00028a00ff020b82 */ /* 0x001ea40000000a00 */
[----:B--2---:R-:W-:-:S05]  /*22860*/  @P0 IMAD.WIDE R2, R14, 0x4, R2 ;  /* 0x000000040e020825 */ /* 0x004fca00078e0202 */
[----:B------:R0:W5:Y:S01]  /*22870*/  @P0 LDG.E R6, desc[UR46][R2.64] ;  /* 0x0000002e02060981 */ /* 0x000162000c1e1900 */
[----:B------:R-:W-:Y:S01]  /*22880*/  ISETP.NE.U32.AND P0, PT, RZ, UR4, PT ;  /* 0x00000004ff007c0c */ /* 0x000fe2000bf05070 */
[----:B-1----:R-:W-:Y:S01]  /*22890*/  IMAD.WIDE R12, R14, 0x4, R12 ;  /* 0x000000040e0c7825 */ /* 0x002fe200078e020c */
[----:B------:R-:W-:Y:S02]  /*228a0*/  ISETP.NE.U32.AND P2, PT, RZ, UR6, PT ;  /* 0x00000006ff007c0c */ /* 0x000fe4000bf45070 */
[----:B------:R-:W-:Y:S01]  /*228b0*/  ISETP.NE.AND.EX P0, PT, RZ, UR5, PT, P0 ;  /* 0x00000005ff007c0c */ /* 0x000fe2000bf05300 */
[----:B------:R-:W-:Y:S01]  /*228c0*/  ULDC.64 UR4, c[0x0][0xa00] ;  /* 0x0002800000047ab9 */ /* 0x000fe20000000a00 */
[----:B------:R-:W-:Y:S01]  /*228d0*/  ISETP.NE.U32.AND P4, PT, RZ, UR8, PT ;  /* 0x00000008ff007c0c */ /* 0x000fe2000bf85070 */
[----:B------:R-:W-:Y:S01]  /*228e0*/  IMAD.MOV.U32 R8, RZ, RZ, RZ ;  /* 0x000000ffff087224 */ /* 0x000fe200078e00ff */
[----:B------:R-:W-:Y:S01]  /*228f0*/  ISETP.NE.U32.AND P1, PT, RZ, UR4, PT ;  /* 0x00000004ff007c0c */ /* 0x000fe2000bf25070 */
[----:B0-----:R-:W0:Y:S01]  /*22900*/  LDC.64 R2, c[0x0][0xa10] ;  /* 0x00028400ff027b82 */ /* 0x001e220000000a00 */
[----:B------:R-:W-:-:S02]  /*22910*/  IMAD.MOV.U32 R0, RZ, RZ, RZ ;  /* 0x000000ffff007224 */ /* 0x000fc400078e00ff */
[----:B------:R-:W-:Y:S01]  /*22920*/  ISETP.NE.AND.EX P3, PT, RZ, UR5, PT, P1 ;  /* 0x00000005ff007c0c */ /* 0x000fe2000bf65310 */
[----:B---3--:R-:W-:-:S04]  /*22930*/  IMAD.WIDE R4, R14, 0x4, R4 ;  /* 0x000000040e047825 */ /* 0x008fc800078e0204 */
[----:B------:R-:W1:Y:S01]  /*22940*/  @P0 LDC.64 R10, c[0x0][0xa18] ;  /* 0x00028600ff0a0b82 */ /* 0x000e620000000a00 */
[----:B------:R-:W-:Y:S01]  /*22950*/  ULDC UR4, c[0x0][0x288] ;  /* 0x0000a20000047ab9 */ /* 0x000fe20000000800 */
[----:B------:R-:W-:Y:S02]  /*22960*/  ISETP.NE.AND.EX P1, PT, RZ, UR7, PT, P2 ;  /* 0x00000007ff007c0c */ /* 0x000fe4000bf25320 */
[----:B------:R-:W-:-:S04]  /*22970*/  ISETP.NE.AND.EX P2, PT, RZ, UR9, PT, P4 ;  /* 0x00000009ff007c0c */ /* 0x000fc8000bf45340 */
[----:B------:R-:W2:Y:S07]  /*22980*/  @P3 LDG.E R7, desc[UR46][R12.64] ;  /* 0x0000002e0c073981 */ /* 0x000eae000c1e1900 */
[----:B------:R3:W5:Y:S01]  /*22990*/  @P1 LDG.E R8, desc[UR46][R4.64] ;  /* 0x0000002e04081981 */ /* 0x000762000c1e1900 */
[----:B0-----:R-:W-:-:S05]  /*229a0*/  IMAD.WIDE R2, R14, 0x4, R2 ;  /* 0x000000040e027825 */ /* 0x001fca00078e0202 */
[----:B------:R3:W5:Y:S01]  /*229b0*/  @P2 LDG.E R0, desc[UR46][R2.64] ;  /* 0x0000002e02002981 */ /* 0x000762000c1e1900 */
[----:B-1----:R-:W-:-:S03]  /*229c0*/  @P0 IMAD.WIDE R10, R14, 0x4, R10 ;  /* 0x000000040e0a0825 */ /* 0x002fc600078e020a */
[----:B--2---:R0:W-:Y:S02]  /*229d0*/  STL [R1+0x48], R7 ;  /* 0x0000480701007387 */ /* 0x0041e40000100800 */
[----:B0-----:R-:W-:Y:S01]  /*229e0*/  IMAD.U32 R7, RZ, RZ, UR4 ;  /* 0x00000004ff077e24 */ /* 0x001fe2000f8e00ff */
[----:B------:R-:W-:-:S05]  /*229f0*/  ULDC.64 UR4, c[0x0][0x418] ;  /* 0x0001060000047ab9 */ /* 0x000fca0000000a00 */
[----:B------:R-:W2:Y:S01]  /*22a00*/  @P0 LDG.E R7, desc[UR46][R10.64] ;  /* 0x0000002e0a070981 */ /* 0x000ea2000c1e1900 */
[----:B------:R-:W-:-:S03]  /*22a10*/  UISETP.NE.U32.AND UP0, UPT, UR4, URZ, UPT ;  /* 0x0000003f0400728c */ /* 0x000fc6000bf05070 */
[----:B------:R-:W-:Y:S01]  /*22a20*/  ULDC UR4, c[0x0][0x424] ;  /* 0x0001090000047ab9 */ /* 0x000fe20000000800 */
[----:B------:R-:W-:-:S03]  /*22a30*/  UISETP.NE.AND.EX UP0, UPT, UR5, URZ, UPT, UP0 ;  /* 0x0000003f0500728c */ /* 0x000fc6000bf05300 */
[----:B------:R-:W-:Y:S01]  /*22a40*/  ULDC UR5, c[0x0][0x2f0] ;  /* 0x0000bc0000057ab9 */ /* 0x000fe20000000800 */
[----:B------:R-:W-:Y:S01]  /*22a50*/  USEL UR4, UR4, 0x1, UP0 ;  /* 0x0000000104047887 */ /* 0x000fe20008000000 */
[----:B--2---:R0:W-:Y:S04]  /*22a60*/  STL [R1+0x38], R7 ;  /* 0x0000380701007387 */ /* 0x0041e80000100800 */
[----:B------:R3:W5:Y:S01]  /*22a70*/  LDL R15, [R1+0x38] ;  /* 0x00003800010f7983 */ /* 0x0007620000100800 */
[----:B------:R-:W-:-:S03]  /*22a80*/  UIMAD UR4, UR4, UR5, URZ ;  /* 0x00000005040472a4 */ /* 0x000fc6000f8e023f */
[----:B------:R-:W-:Y:S02]  /*22a90*/  ULDC UR5, c[0x0][0x348] ;  /* 0x0000d20000057ab9 */ /* 0x000fe40000000800 */
[----:B------:R-:W-:Y:S02]  /*22aa0*/  IMAD.U32 R10, RZ, RZ, UR5 ;  /* 0x00000005ff0a7e24 */ /* 0x000fe4000f8e00ff */
[----:B0-----:R-:W-:Y:S01]  /*22ab0*/  IMAD.U32 R7, RZ, RZ, UR4 ;  /* 0x00000004ff077e24 */ /* 0x001fe2000f8e00ff */
[----:B---3--:R-:W-:Y:S06]  /*22ac0*/  @P0 BRA `(.L_x_1750) ;  /* 0x0000000000140947 */ /* 0x008fec0003800000 */
[----:B------:R-:W-:Y:S05]  /*22ad0*/  @!P3 BRA `(.L_x_1750) ;  /* 0x000000000010b947 */ /* 0x000fea0003800000 */
[----:B------:R-:W2:Y:S04]  /*22ae0*/  LDG.E R9, desc[UR46][R12.64] ;  /* 0x0000002e0c097981 */ /* 0x000ea8000c1e1900 */
[----:B------:R-:W2:Y:S02]  /*22af0*/  LDG.E R12, desc[UR46][R12.64+0x4] ;  /* 0x0000042e0c0c7981 */ /* 0x000ea4000c1e1900 */
[----:B--2--5:R-:W-:-:S05]  /*22b00*/  IADD3 R15, -R9, R12, RZ ;  /* 0x0000000c090f7210 */ /* 0x024fca0007ffe1ff */
[----:B------:R0:W-:Y:S02]  /*22b10*/  STL [R1+0x38], R15 ;  /* 0x0000380f01007387 */ /* 0x0001e40000100800 */
.L_x_1750:
[----:B------:R-:W2:Y:S01]  /*22b20*/  LDL.LU R11, [R1+0x8] ;  /* 0x00000800010b7983 */ /* 0x000ea20000300800 */
[----:B-----5:R-:W-:Y:S01]  /*22b30*/  IMAD.IADD R8, R8, 0x1, R6 ;  /* 0x0000000108087824 */ /* 0x020fe200078e0206 */
[----:B------:R-:W-:Y:S02]  /*22b40*/  ULDC.64 UR4, c[0x0][0xa20] ;  /* 0x0002880000047ab9 */ /* 0x000fe40000000a00 */
[----:B------:R-:W-:Y:S02]  /*22b50*/  ISETP.NE.U32.AND P0, PT, RZ, UR4, PT ;  /* 0x00000004ff007c0c */ /* 0x000fe4000bf05070 */
[----:B------:R1:W-:Y:S02]  /*22b60*/  STL [R1+0x1c], R8 ;  /* 0x00001c0801007387 */ /* 0x0003e40000100800 */
[----:B------:R-:W-:Y:S02]  /*22b70*/  ISETP.NE.AND.EX P0, PT, RZ, UR5, PT, P0 ;  /* 0x00000005ff007c0c */ /* 0x000fe4000bf05300 */
[----:B--2---:R-:W-:-:S02]  /*22b80*/  LOP3.LUT R18, R11, 0xff000000, RZ, 0xc0, !PT ;  /* 0xff0000000b127812 */ /* 0x004fc400078ec0ff */
[C---:B------:R-:W-:Y:S02]  /*22b90*/  LOP3.LUT R9, R11.reuse, 0xff0000, RZ, 0xc0, !PT ;  /* 0x00ff00000b097812 */ /* 0x040fe400078ec0ff */
[----:B------:R-:W-:Y:S02]  /*22ba0*/  SHF.R.U32.HI R18, RZ, 0x8, R18 ;  /* 0x00000008ff127819 */ /* 0x000fe40000011612 */
[----:B------:R-:W-:Y:S02]  /*22bb0*/  LOP3.LUT R16, R11, 0xffff, RZ, 0xc0, !PT ;  /* 0x0000ffff0b107812 */ /* 0x000fe400078ec0ff */
[----:B------:R-:W-:-:S03]  /*22bc0*/  LEA.HI R18, R9, R18, RZ, 0x10 ;  /* 0x0000001209127211 */ /* 0x000fc600078f80ff */
[----:B-1----:R-:W-:Y:S05]  /*22bd0*/  @!P0 BRA `(.L_x_1751) ;  /* 0x0000000000108947 */ /* 0x002fea0003800000 */
[----:B------:R-:W1:Y:S02]  /*22be0*/  LDC.64 R4, c[0x0][0xa20] ;  /* 0x00028800ff047b82 */ /* 0x000e640000000a00 */
[----:B-1----:R-:W-:-:S05]  /*22bf0*/  IMAD.WIDE R4, R14, 0x4, R4 ;  /* 0x000000040e047825 */ /* 0x002fca00078e0204 */
[----:B------:R1:W5:Y:S01]  /*22c00*/  LDG.E R7, desc[UR46][R4.64] ;  /* 0x0000002e04077981 */ /* 0x000362000c1e1900 */
[----:B------:R-:W-:Y:S05]  /*22c10*/  BRA `(.L_x_1752) ;  /* 0x0000000000107947 */ /* 0x000fea0003800000 */
.L_x_1751:
[----:B------:R-:W-:Y:S05]  /*22c20*/  @!P1 BRA `(.L_x_1752) ;  /* 0x00000000000c9947 */ /* 0x000fea0003800000 */
[----:B------:R-:W2:Y:S04]  /*22c30*/  LDG.E R7, desc[UR46][R4.64] ;  /* 0x0000002e04077981 */ /* 0x000ea8000c1e1900 */
[----:B------:R-:W2:Y:S02]  /*22c40*/  LDG.E R4, desc[UR46][R4.64+0x4] ;  /* 0x0000042e04047981 */ /* 0x000ea4000c1e1900 */
[----:B--2---:R-:W-:-:S07]  /*22c50*/  IMAD.IADD R7, R4, 0x1, -R7 ;  /* 0x0000000104077824 */ /* 0x004fce00078e0a07 */
.L_x_1752:
[----:B------:R-:W2:Y:S04]  /*22c60*/  LDL.LU R8, [R1+0x4] ;  /* 0x0000040001087983 */ /* 0x000ea80000300800 */
[----:B-1----:R-:W3:Y:S04]  /*22c70*/  @P2 LDG.E R4, desc[UR46][R2.64] ;  /* 0x0000002e02042981 */ /* 0x002ee8000c1e1900 */
[----:B------:R1:W3:Y:S01]  /*22c80*/  @P2 LDG.E R2, desc[UR46][R2.64+0x4] ;  /* 0x0000042e02022981 */ /* 0x0002e2000c1e1900 */
[----:B-----5:R-:W-:Y:S01]  /*22c90*/  IMAD.IADD R9, R7, 0x1, -R6 ;  /* 0x0000000107097824 */ /* 0x020fe200078e0a06 */
[----:B-1----:R-:W1:Y:S02]  /*22ca0*/  LDC R3, c[0x0][0x448] ;  /* 0x00011200ff037b82 */ /* 0x002e640000000800 */
[----:B-1----:R-:W-:-:S13]  /*22cb0*/  ISETP.NE.AND P1, PT, R3, 0x1, PT ;  /* 0x000000010300780c */ /* 0x002fda0003f25270 */
[----:B------:R-:W1:Y:S08]  /*22cc0*/  @P1 LDC R3, c[0x0][0x44c] ;  /* 0x00011300ff031b82 */ /* 0x000e700000000800 */
[----:B------:R-:W4:Y:S01]  /*22cd0*/  @P1 LDC R5, c[0x0][0x450] ;  /* 0x00011400ff051b82 */ /* 0x000f220000000800 */
[----:B--2---:R-:W-:-:S04]  /*22ce0*/  IMAD.SHL.U32 R12, R8, 0x80, RZ ;  /* 0x00000080080c7824 */ /* 0x004fc800078e00ff */
[----:B------:R-:W-:Y:S01]  /*22cf0*/  VIADD R7, R12, 0x7f ;  /* 0x0000007f0c077836 */ /* 0x000fe20000000000 */
[----:B------:R2:W-:Y:S01]  /*22d00*/  STL [R1+0x30], R12 ;  /* 0x0000300c01007387 */ /* 0x0005e20000100800 */
[----:B---3--:R-:W-:Y:S02]  /*22d10*/  @P2 IMAD.IADD R10, R2, 0x1, -R4 ;  /* 0x00000001020a2824 */ /* 0x008fe400078e0a04 */
[----:B-1----:R-:W-:-:S04]  /*22d20*/  @P1 IMAD.HI.U32 R2, R7, R3, RZ ;  /* 0x0000000307021227 */ /* 0x002fc800078e00ff */
[----:B------:R-:W-:Y:S01]  /*22d30*/  IMAD.IADD R6, R9, 0x1, R10 ;  /* 0x0000000109067824 */ /* 0x000fe200078e020a */
[----:B----4-:R-:W-:-:S03]  /*22d40*/  @P1 SHF.R.U32.HI R7, RZ, R5, R2 ;  /* 0x00000005ff071219 */ /* 0x010fc60000011602 */
[C---:B------:R-:W-:Y:S01]  /*22d50*/  VIADD R2, R6.reuse, 0x5f ;  /* 0x0000005f06027836 */ /* 0x040fe20000000000 */
[----:B------:R-:W-:-:S03]  /*22d60*/  IADD3 R21, R6, 0x1, -R15 ;  /* 0x0000000106157810 */ /* 0x000fc60007ffe80f */
[----:B------:R-:W-:-:S04]  /*22d70*/  IMAD.HI R2, R2, 0x2aaaaaab, RZ ;  /* 0x2aaaaaab02027827 */ /* 0x000fc800078e02ff */
[----:B------:R-:W-:Y:S01]  /*22d80*/  IMAD.IADD R7, R21, 0x1, R7 ;  /* 0x0000000115077824 */ /* 0x000fe200078e0207 */
[----:B------:R-:W-:-:S04]  /*22d90*/  SHF.R.U32.HI R3, RZ, 0x1f, R2 ;  /* 0x0000001fff037819 */ /* 0x000fc80000011602 */
[----:B------:R-:W-:Y:S02]  /*22da0*/  LEA.HI.SX32 R11, R2, R3, 0x1c ;  /* 0x00000003020b7211 */ /* 0x000fe400078fe2ff */
[----:B------:R-:W1:Y:S03]  /*22db0*/  LDC.64 R2, c[0x0][0x9e0] ;  /* 0x00027800ff027b82 */ /* 0x000e660000000a00 */
[----:B------:R2:W-:Y:S01]  /*22dc0*/  STL [R1+0x5c], R11 ;  /* 0x00005c0b01007387 */ /* 0x0005e20000100800 */
[----:B-1----:R-:W-:Y:S01]  /*22dd0*/  ISETP.GE.AND P3, PT, R3, 0x1, PT ;  /* 0x000000010300780c */ /* 0x002fe20003f66270 */
[----:B------:R-:W-:-:S12]  /*22de0*/  IMAD.IADD R8, R7, 0x1, R2 ;  /* 0x0000000107087824 */ /* 0x000fd800078e0202 */
[----:B--2---:R-:W-:Y:S05]  /*22df0*/  @!P3 BRA `(.L_x_1753) ;  /* 0x000000000048b947 */ /* 0x004fea0003800000 */
[C---:B------:R-:W-:Y:S01]  /*22e00*/  ISETP.GT.AND P0, PT, R7.reuse, RZ, PT ;  /* 0x000000ff0700720c */ /* 0x040fe20003f04270 */
[----:B------:R-:W-:Y:S01]  /*22e10*/  BSSY B0, `(.L_x_1754) ;  /* 0x000000e000007945 */ /* 0x000fe20003800000 */
[----:B------:R-:W-:-:S11]  /*22e20*/  IADD3 R2, R7, -0x1, RZ ;  /* 0xffffffff07027810 */ /* 0x000fd60007ffe0ff */
        /* <DEDUP_REMOVED lines=8> */
.L_x_1755:
[----:B------:R-:W-:-:S13]  /*22eb0*/  ISETP.NE.AND P0, PT, R3, 0x1, PT ;  /* 0x000000010300780c */ /* 0x000fda0003f05270 */
[----:B------:R-:W1:Y:S02]  /*22ec0*/  @P0 LDC.64 R4, c[0x0][0x9e8] ;  /* 0x00027a00ff040b82 */ /* 0x000e640000000a00 */
[----:B-1----:R-:W-:-:S05]  /*22ed0*/  @P0 IMAD.HI.U32 R4, R2, R4, RZ ;  /* 0x0000000402040227 */ /* 0x002fca00078e00ff */
[----:B------:R-:W-:-:S07]  /*22ee0*/  @P0 SHF.R.U32.HI R2, RZ, R5, R4 ;  /* 0x00000005ff020219 */ /* 0x000fce0000011604 */
.L_x_1756:
[----:B------:R-:W-:Y:S05]  /*22ef0*/  BSYNC B0 ;  /* 0x0000000000007941 */ /* 0x000fea0003800000 */
.L_x_1754:
[----:B------:R-:W-:-:S05]  /*22f00*/  IMAD R2, R2, R3, R3 ;  /* 0x0000000302027224 */ /* 0x000fca00078e0203 */
[----:B------:R-:W-:-:S07]  /*22f10*/  VIMNMX R8, R8, R2, PT ;  /* 0x0000000208087248 */ /* 0x000fce0003fe0100 */
.L_x_1753:
[----:B------:R-:W1:Y:S01]  /*22f20*/  @P1 LDC R4, c[0x0][0x44c] ;  /* 0x00011300ff041b82 */ /* 0x000e620000000800 */
[----:B------:R-:W-:Y:S01]  /*22f30*/  VIADD R8, R8, 0x5f ;  /* 0x0000005f08087836 */ /* 0x000fe20000000000 */
[----:B------:R-:W-:Y:S01]  /*22f40*/  ULDC UR4, c[0x0][0x9dc] ;  /* 0x0002770000047ab9 */ /* 0x000fe20000000800 */
[----:B------:R-:W-:Y:S02]  /*22f50*/  IMAD.MOV.U32 R2, RZ, RZ, R12 ;  /* 0x000000ffff027224 */ /* 0x000fe400078e000c */
[----:B------:R-:W-:-:S03]  /*22f60*/  IMAD.HI R8, R8, 0x2aaaaaab, RZ ;  /* 0x2aaaaaab08087827 */ /* 0x000fc600078e02ff */
[----:B------:R-:W2:Y:S01]  /*22f70*/  @P1 LDC R5, c[0x0][0x450] ;  /* 0x00011400ff051b82 */ /* 0x000ea20000000800 */
[----:B------:R-:W-:Y:S01]  /*22f80*/  IMAD.IADD R20, R6, 0x1, -R15 ;  /* 0x0000000106147824 */ /* 0x000fe200078e0a0f */
[----:B------:R-:W-:-:S04]  /*22f90*/  SHF.R.U32.HI R7, RZ, 0x1f, R8 ;  /* 0x0000001fff077819 */ /* 0x000fc80000011608 */
[----:B------:R-:W-:-:S04]  /*22fa0*/  LEA.HI.SX32 R7, R8, R7, 0x1c ;  /* 0x0000000708077211 */ /* 0x000fc800078fe2ff */
[----:B------:R-:W-:Y:S01]  /*22fb0*/  VIMNMX R7, R11, R7, PT ;  /* 0x000000070b077248 */ /* 0x000fe20003fe0100 */
[----:B-1----:R-:W-:-:S05]  /*22fc0*/  @P1 IMAD.HI.U32 R4, R12, R4, RZ ;  /* 0x000000040c041227 */ /* 0x002fca00078e00ff */
[----:B--2---:R-:W-:-:S05]  /*22fd0*/  @P1 SHF.R.U32.HI R2, RZ, R5, R4 ;  /* 0x00000005ff021219 */ /* 0x004fca0000011604 */
        /* <DEDUP_REMOVED lines=13> */
.L_x_1759:
[----:B------:R-:W-:-:S13]  /*230b0*/  ISETP.NE.AND P0, PT, R3, 0x1, PT ;  /* 0x000000010300780c */ /* 0x000fda0003f05270 */
[----:B------:R-:W1:Y:S02]  /*230c0*/  @P0 LDC.64 R4, c[0x0][0x9e8] ;  /* 0x00027a00ff040b82 */ /* 0x000e640000000a00 */
[----:B-1----:R-:W-:-:S05]  /*230d0*/  @P0 IMAD.HI.U32 R4, R2, R4, RZ ;  /* 0x0000000402040227 */ /* 0x002fca00078e00ff */
[----:B------:R-:W-:-:S07]  /*230e0*/  @P0 SHF.R.U32.HI R2, RZ, R5, R4 ;  /* 0x00000005ff020219 */ /* 0x000fce0000011604 */
.L_x_1760:
[----:B------:R-:W-:Y:S05]  /*230f0*/  BSYNC B0 ;  /* 0x0000000000007941 */ /* 0x000fea0003800000 */
.L_x_1758:
[----:B------:R-:W-:-:S05]  /*23100*/  IMAD R2, R2, R3, RZ ;  /* 0x0000000302027224 */ /* 0x000fca00078e02ff */
[----:B------:R-:W-:-:S07]  /*23110*/  VIMNMX R6, R6, R2, !PT ;  /* 0x0000000206067248 */ /* 0x000fce0007fe0100 */
.L_x_1757:
[----:B------:R-:W-:Y:S01]  /*23120*/  IMAD.HI R6, R6, 0x2aaaaaab, RZ ;  /* 0x2aaaaaab06067827 */ /* 0x000fe200078e02ff */
[----:B------:R-:W-:Y:S01]  /*23130*/  LOP3.LUT R12, R18, 0xff, RZ, 0xc0, !PT ;  /* 0x000000ff120c7812 */ /* 0x000fe200078ec0ff */
[----:B------:R-:W-:Y:S01]  /*23140*/  BSSY B0, `(.L_x_1761) ;  /* 0x0000027000007945 */ /* 0x000fe20003800000 */
[----:B------:R-:W-:Y:S01]  /*23150*/  SHF.R.U32.HI R18, RZ, 0x10, R18 ;  /* 0x00000010ff127819 */ /* 0x000fe20000011612 */
[----:B------:R-:W-:Y:S01]  /*23160*/  IMAD.MOV.U32 R2, RZ, RZ, RZ ;  /* 0x000000ffff027224 */ /* 0x000fe200078e00ff */
[----:B------:R-:W-:Y:S01]  /*23170*/  SHF.R.U32.HI R4, RZ, 0x1f, R6 ;  /* 0x0000001fff047819 */ /* 0x000fe20000011606 */
[----:B------:R1:W-:Y:S03]  /*23180*/  STL [R1+0x50], R12 ;  /* 0x0000500c01007387 */ /* 0x0003e60000100800 */
[----:B------:R-:W-:-:S04]  /*23190*/  LEA.HI.SX32 R4, R6, R4, 0x1c ;  /* 0x0000000406047211 */ /* 0x000fc800078fe2ff */
[----:B------:R-:W-:-:S04]  /*231a0*/  VIMNMX R4, RZ, R4, !PT ;  /* 0x00000004ff047248 */ /* 0x000fc80007fe0100 */
[----:B------:R-:W-:-:S13]  /*231b0*/  ISETP.GT.AND P0, PT, R7, R4, PT ;  /* 0x000000040700720c */ /* 0x000fda0003f04270 */
[----:B-1----:R-:W-:Y:S05]  /*231c0*/  @!P0 BRA `(.L_x_1762) ;  /* 0x0000000000788947 */ /* 0x002fea0003800000 */
[----:B------:R-:W-:Y:S01]  /*231d0*/  ISETP.NE.AND P0, PT, R18, RZ, PT ;  /* 0x000000ff1200720c */ /* 0x000fe20003f05270 */
[----:B------:R-:W-:-:S03]  /*231e0*/  ULDC UR4, c[0x0][0x9f0] ;  /* 0x00027c0000047ab9 */ /* 0x000fc60000000800 */
[----:B------:R-:W-:-:S04]  /*231f0*/  SEL R5, R18, UR4, P0 ;  /* 0x0000000412057c07 */ /* 0x000fc80008000000 */
[----:B------:R-:W-:Y:S02]  /*23200*/  IABS R6, R5 ;  /* 0x0000000500067213 */ /* 0x000fe40000000000 */
[----:B------:R-:W-:Y:S02]  /*23210*/  IADD3 R8, R5, -0x1, R7 ;  /* 0xffffffff05087810 */ /* 0x000fe40007ffe007 */
[----:B------:R-:W1:Y:S03]  /*23220*/  I2F.RP R2, R6 ;  /* 0x0000000600027306 */ /* 0x000e660000209400 */
[----:B------:R-:W-:-:S05]  /*23230*/  IMAD.IADD R8, R8, 0x1, -R4 ;  /* 0x0000000108087824 */ /* 0x000fca00078e0a04 */
[----:B-1----:R-:W1:Y:S02]  /*23240*/  MUFU.RCP R2, R2 ;  /* 0x0000000200027308 */ /* 0x002e640000001000 */
[----:B-1----:R-:W-:-:S06]  /*23250*/  VIADD R2, R2, 0xffffffe ;  /* 0x0ffffffe02027836 */ /* 0x002fcc0000000000 */
[----:B------:R1:W2:Y:S02]  /*23260*/  F2I.FTZ.U32.TRUNC.NTZ R3, R2 ;  /* 0x0000000200037305 */ /* 0x0002a4000021f000 */
[----:B-1----:R-:W-:-:S04]  /*23270*/  LOP3.LUT R2, R8, R5, RZ, 0x3c, !PT ;  /* 0x0000000508027212 */ /* 0x002fc800078e3cff */
[----:B------:R-:W-:Y:S01]  /*23280*/  ISETP.GE.AND P3, PT, R2, RZ, PT ;  /* 0x000000ff0200720c */ /* 0x000fe20003f66270 */
[----:B--2---:R-:W-:-:S04]  /*23290*/  IMAD.MOV R2, RZ, RZ, -R3 ;  /* 0x000000ffff027224 */ /* 0x004fc800078e0a03 */
[----:B------:R-:W-:Y:S01]  /*232a0*/  IMAD R11, R2, R6, RZ ;  /* 0x00000006020b7224 */ /* 0x000fe200078e02ff */
[----:B------:R-:W-:-:S05]  /*232b0*/  MOV R2, RZ ;  /* 0x000000ff00027202 */ /* 0x000fca0000000f00 */
[----:B------:R-:W-:Y:S01]  /*232c0*/  IMAD.HI.U32 R11, R3, R11, R2 ;  /* 0x0000000b030b7227 */ /* 0x000fe200078e0002 */
[----:B------:R-:W-:Y:S02]  /*232d0*/  IABS R2, R5 ;  /* 0x0000000500027213 */ /* 0x000fe40000000000 */
[----:B------:R-:W-:-:S03]  /*232e0*/  IABS R3, R8 ;  /* 0x0000000800037213 */ /* 0x000fc60000000000 */
[----:B------:R-:W-:-:S04]  /*232f0*/  IMAD.MOV R2, RZ, RZ, -R2 ;  /* 0x000000ffff027224 */ /* 0x000fc800078e0a02 */
        /* <DEDUP_REMOVED lines=10> */
[----:B------:R-:W-:-:S07]  /*233a0*/  @!P1 LOP3.LUT R2, RZ, R5, RZ, 0x33, !PT ;  /* 0x00000005ff029212 */ /* 0x000fce00078e33ff */
.L_x_1762:
[----:B------:R-:W-:Y:S05]  /*233b0*/  BSYNC B0 ;  /* 0x0000000000007941 */ /* 0x000fea0003800000 */
.L_x_1761:
[-C--:B------:R-:W-:Y:S01]  /*233c0*/  IMAD R4, R12, R2.reuse, R4 ;  /* 0x000000020c047224 */ /* 0x080fe200078e0204 */
[----:B------:R-:W-:Y:S04]  /*233d0*/  BSSY B0, `(.L_x_1763) ;  /* 0x0000143000007945 */ /* 0x000fe80003800000 */
        /* <DEDUP_REMOVED lines=12> */
[----:B------:R-:W-:Y:S02]  /*234a0*/  @P0 LEA.HI.SX32 R4, R2, R5, 0x1c ;  /* 0x0000000502040211 */ /* 0x000fe400078fe2ff */
        /* <DEDUP_REMOVED lines=10> */
.L_x_1952:
[----:B--2---:R-:W-:Y:S02]  /*23550*/  ISETP.NE.AND P0, PT, R14, RZ, PT ;  /* 0x000000ff0e00720c */ /* 0x004fe40003f05270 */
[----:B------:R-:W-:-:S11]  /*23560*/  PLOP3.LUT P6, PT, PT, PT, PT, 0x8, 0x0 ;  /* 0x000000000000781c */ /* 0x000fd60003fce170 */
[----:B------:R-:W-:Y:S05]  /*23570*/  @P0 BRA `(.L_x_1766) ;  /* 0x00000000000c0947 */ /* 0x000fea0003800000 */
[----:B------:R-:W-:-:S03]  /*23580*/  UMOV UR4, 0xffffffff ;  /* 0xffffffff00047882 */ /* 0x000fc60000000000 */
[----:B------:R-:W-:Y:S05]  /*23590*/  BRA.DIV UR4, `(.L_x_1767) ;  /* 0x0000007e04407947 */ /* 0x000fea000b800000 */
[----:B------:R-:W-:-:S13]  /*235a0*/  ELECT P6, URZ, PT ;  /* 0x00000000003f782f */ /* 0x000fda00038c0000 */
.L_x_1766:
        /* <DEDUP_REMOVED lines=9> */
.L_x_1955:
[----:B------:R-:W-:Y:S05]  /*23640*/  BSYNC B1 ;  /* 0x0000000000017941 */ /* 0x000fea0003800000 */
.L_x_1768:
        /* <DEDUP_REMOVED lines=12> */
.L_x_1956:
[----:B------:R-:W-:Y:S05]  /*23710*/  BSYNC B2 ;  /* 0x0000000000027941 */ /* 0x000fea0003800000 */
.L_x_1772:
        /* <DEDUP_REMOVED lines=9> */
.L_x_1775:
[----:B------:R-:W-:Y:S05]  /*237b0*/  BSYNC B2 ;  /* 0x0000000000027941 */ /* 0x000fea0003800000 */
.L_x_1774:
[----:B-1----:R-:W3:Y:S01]  /*237c0*/  LDL R5, [R1+0x14] ;  /* 0x0000140001057983 */ /* 0x002ee20000100800 */
[----:B------:R-:W-:Y:S01]  /*237d0*/  IMAD.MOV.U32 R12, RZ, RZ, RZ ;  /* 0x000000ffff0c7224 */ /* 0x000fe200078e00ff */
[----:B------:R-:W-:Y:S01]  /*237e0*/  UIADD3 UR4, UP0, UR36, 0x570, URZ ;  /* 0x0000057024047890 */ /* 0x000fe2000ff1e03f */
[----:B------:R-:W-:Y:S01]  /*237f0*/  IMAD R6, R4, 0x60, R0 ;  /* 0x0000006004067824 */ /* 0x000fe200078e0200 */
[----:B------:R-:W-:Y:S01]  /*23800*/  PLOP3.LUT P0, PT, PT, PT, PT, 0x80, 0x0 ;  /* 0x000000000000781c */ /* 0x000fe20003f0f070 */
[----:B------:R-:W-:Y:S01]  /*23810*/  UMOV UR6, 0x0 ;  /* 0x0000000000067882 */ /* 0x000fe20000000000 */
[----:B------:R-:W-:Y:S01]  /*23820*/  R2UR UR10, R12 ;  /* 0x000000000c0a72ca */ /* 0x000fe200000e0000 */
[----:B------:R-:W-:Y:S01]  /*23830*/  VIADD R6, R6, 0xffffffa0 ;  /* 0xffffffa006067836 */ /* 0x000fe20000000000 */
[----:B------:R-:W-:Y:S01]  /*23840*/  UIADD3.X UR5, URZ, UR37, URZ, UP0, !UPT ;  /* 0x000000253f057290 */ /* 0x000fe200087fe43f */
[----:B------:R-:W-:Y:S01]  /*23850*/  UMOV UR7, 0x12f00000 ;  /* 0x12f0000000077882 */ /* 0x000fe20000000000 */
[----:B---3--:R-:W-:-:S02]  /*23860*/  IMAD R9, R5, 0x9000, R19 ;  /* 0x0000900005097824 */ /* 0x008fc400078e0213 */
[----:B------:R-:W-:Y:S02]  /*23870*/  VIADD R5, R7, 0x2a890 ;  /* 0x0002a89007057836 */ /* 0x000fe40000000000 */
[----:B------:R-:W-:-:S07]  /*23880*/  VIADD R8, R9, 0x18400 ;  /* 0x0001840009087836 */ /* 0x000fce0000000000 */
.L_x_1776:
        /* <DEDUP_REMOVED lines=16> */
.L_x_1777:
        /* <DEDUP_REMOVED lines=15> */
.L_x_1778:
        /* <DEDUP_REMOVED lines=10> */
[----:B------:R-:W1:Y:S01]  /*23b20*/  SYNCS.PHASECHK.TRANS64.TRYWAIT P0, [R7+URZ+0x2a8c0], R10 ;  /* 0x02a8c00a070075a7 */ /* 0x000e62000800017f */
[----:B------:R-:W-:Y:S04]  /*23b30*/  BSSY B2, `(.L_x_1779) ;  /* 0x0000002000027945 */ /* 0x000fe80003800000 */
[----:B-1----:R-:W-:Y:S05]  /*23b40*/  @!P0 BRA `(.L_x_1780) ;  /* 0x00000078001c8947 */ /* 0x002fea0003800000 */
.L_x_1957:
[----:B------:R-:W-:Y:S05]  /*23b50*/  BSYNC B2 ;  /* 0x0000000000027941 */ /* 0x000fea0003800000 */
.L_x_1779:
[----:B------:R-:W-:Y:S01]  /*23b60*/  BSSY B2, `(.L_x_1781) ;  /* 0x000000b000027945 */ /* 0x000fe20003800000 */
[----:B-12---:R-:W-:Y:S02]  /*23b70*/  IMAD.MOV.U32 R10, RZ, RZ, 0x0 ;  /* 0x00000000ff0a7424 */ /* 0x006fe400078e00ff */
[----:B------:R-:W-:Y:S01]  /*23b80*/  IMAD.MOV.U32 R11, RZ, RZ, 0x12f00000 ;  /* 0x12f00000ff0b7424 */ /* 0x000fe200078e00ff */
[----:B------:R-:W-:Y:S06]  /*23b90*/  @P1 BRA `(.L_x_1782) ;  /* 0x00000000001c1947 */ /* 0x000fec0003800000 */
[----:B------:R-:W1:Y:S01]  /*23ba0*/  S2R R8, SR_TID.X ;  /* 0x0000000000087919 */ /* 0x000e620000002100 */
[----:B------:R-:W-:-:S04]  /*23bb0*/  MOV R5, 0x6000 ;  /* 0x0000600000057802 */ /* 0x000fc80000000f00 */
[----:B------:R2:W-:Y:S01]  /*23bc0*/  SYNCS.ARRIVE.TRANS64 RZ, [R7+URZ+0x2a8b0], R5 ;  /* 0x02a8b00507ff79a7 */ /* 0x0005e2000800003f */
[----:B-1----:R-:W-:-:S04]  /*23bd0*/  LOP3.LUT R8, R8, 0x1f, RZ, 0xc0, !PT ;  /* 0x0000001f08087812 */ /* 0x002fc800078ec0ff */
[----:B------:R-:W-:-:S13]  /*23be0*/  ISETP.NE.AND P0, PT, R8, RZ, PT ;  /* 0x000000ff0800720c */ /* 0x000fda0003f05270 */
[----:B--2---:R-:W-:Y:S05]  /*23bf0*/  @!P0 BRA `(.L_x_1782) ;  /* 0x0000000000048947 */ /* 0x004fea0003800000 */
[----:B------:R-:W-:Y:S01]  /*23c00*/  BPT.TRAP 0x1 ;  /* 0x000000040000795c */ /* 0x000fe20000300000 */
.L_x_1782:
[----:B------:R-:W-:Y:S05]  /*23c10*/  BSYNC B2 ;  /* 0x0000000000027941 */ /* 0x000fea0003800000 */
.L_x_1781:
[----:B------:R-:W2:Y:S01]  /*23c20*/  LDL R5, [R1+0x14] ;  /* 0x0000140001057983 */ /* 0x000ea20000100800 */
[----:B------:R-:W-:Y:S01]  /*23c30*/  R2UR UR10, R12 ;  /* 0x000000000c0a72ca */ /* 0x000fe200000e0000 */
[----:B------:R-:W-:Y:S01]  /*23c40*/  UIADD3 UR4, UP0, UR36, 0x670, URZ ;  /* 0x0000067024047890 */ /* 0x000fe2000ff1e03f */
[----:B------:R-:W-:Y:S01]  /*23c50*/  R2UR UR6, R10 ;  /* 0x000000000a0672ca */ /* 0x000fe200000e0000 */
[----:B------:R-:W-:Y:S01]  /*23c60*/  VIADD R7, R7, 0x2a8b0 ;  /* 0x0002a8b007077836 */ /* 0x000fe20000000000 */
[----:B------:R-:W-:Y:S01]  /*23c70*/  R2UR UR7, R11 ;  /* 0x000000000b0772ca */ /* 0x000fe200000e0000 */
[----:B------:R-:W-:Y:S01]  /*23c80*/  UIADD3.X UR5, URZ, UR37, URZ, UP0, !UPT ;  /* 0x000000253f057290 */ /* 0x000fe200087fe43f */
[----:B------:R-:W-:Y:S01]  /*23c90*/  PLOP3.LUT P0, PT, PT, PT, PT, 0x80, 0x0 ;  /* 0x000000000000781c */ /* 0x000fe20003f0f070 */
[----:B--2---:R-:W-:-:S04]  /*23ca0*/  IMAD R8, R5, 0x6000, R19 ;  /* 0x0000600005087824 */ /* 0x004fc800078e0213 */
[----:B------:R-:W-:-:S08]  /*23cb0*/  VIADD R5, R8, 0x400 ;  /* 0x0000040008057836 */ /* 0x000fd00000000000 */
.L_x_1783:
        /* <DEDUP_REMOVED lines=10> */
[----:B------:R-:W-:Y:S01]  /*23d60*/  R2UR UR10, R13 ;  /* 0x000000000d0a72ca */ /* 0x000fe200000e0000 */
[----:B------:R-:W-:Y:S01]  /*23d70*/  VIADD R5, R8, 0x3400 ;  /* 0x0000340008057836 */ /* 0x000fe20000000000 */
[----:B------:R-:W-:Y:S02]  /*23d80*/  R2UR UR6, R10 ;  /* 0x000000000a0672ca */ /* 0x000fe400000e0000 */
[----:B------:R-:W-:Y:S02]  /*23d90*/  R2UR UR7, R11 ;  /* 0x000000000b0772ca */ /* 0x000fe400000e0000 */
[----:B------:R-:W-:-:S13]  /*23da0*/  PLOP3.LUT P0, PT, PT, PT, PT, 0x80, 0x0 ;  /* 0x000000000000781c */ /* 0x000fda0003f0f070 */
.L_x_1784:
        /* <DEDUP_REMOVED lines=10> */
.L_x_1771:
[----:B------:R-:W-:Y:S05]  /*23e50*/  BSYNC B1 ;  /* 0x0000000000017941 */ /* 0x000fea0003800000 */
.L_x_1770:
[----:B------:R-:W1:Y:S04]  /*23e60*/  LDL.LU R9, [R1+0x14] ;  /* 0x0000140001097983 */ /* 0x000e680000300800 */
[----:B------:R-:W2:Y:S01]  /*23e70*/  LDL.LU R8, [R1+0x20] ;  /* 0x0000200001087983 */ /* 0x000ea20000300800 */
[----:B------:R-:W-:Y:S01]  /*23e80*/  PLOP3.LUT P0, PT, PT, PT, PT, 0x8, 0x0 ;  /* 0x000000000000781c */ /* 0x000fe20003f0e170 */
[----:B-1----:R-:W-:Y:S02]  /*23e90*/  VIADD R5, R9, 0x1 ;  /* 0x0000000109057836 */ /* 0x002fe40000000000 */
[----:B------:R-:W-:-:S03]  /*23ea0*/  VIADD R9, R4, 0xfffffffe ;  /* 0xfffffffe04097836 */ /* 0x000fc60000000000 */
[----:B------:R-:W-:Y:S02]  /*23eb0*/  ISETP.NE.AND P1, PT, R5, 0x2, PT ;  /* 0x000000020500780c */ /* 0x000fe40003f25270 */
[----:B------:R-:W-:Y:S02]  /*23ec0*/  ISETP.GE.AND P2, PT, R9, R3, PT ;  /* 0x000000030900720c */ /* 0x000fe40003f46270 */
[----:B------:R-:W-:-:S04]  /*23ed0*/  SEL R4, RZ, 0x1, P1 ;  /* 0x00000001ff047807 */ /* 0x000fc80000800000 */
[----:B--2---:R-:W-:Y:S02]  /*23ee0*/  LOP3.LUT R8, R8, R4, RZ, 0x3c, !PT ;  /* 0x0000000408087212 */ /* 0x004fe400078e3cff */
[----:B------:R-:W-:-:S05]  /*23ef0*/  SEL R4, R5, RZ, P1 ;  /* 0x000000ff05047207 */ /* 0x000fca0000800000 */
[----:B------:R1:W-:Y:S04]  /*23f00*/  STL [R1+0x14], R4 ;  /* 0x0000140401007387 */ /* 0x0003e80000100800 */
[----:B------:R1:W-:Y:S01]  /*23f10*/  STL [R1+0x20], R8 ;  /* 0x0000200801007387 */ /* 0x0003e20000100800 */
[----:B------:R-:W-:Y:S05]  /*23f20*/  @!P2 BRA `(.L_x_1764) ;  /* 0x000000080034a947 */ /* 0x000fea0003800000 */
.L_x_1800:
        /* <DEDUP_REMOVED lines=13> */
.L_x_1958:
[----:B------:R-:W-:Y:S05]  /*24000*/  BSYNC B2 ;  /* 0x0000000000027941 */ /* 0x000fea0003800000 */
.L_x_1787:
[----:B------:R-:W-:Y:S04]  /*24010*/  BSSY B2, `(.L_x_1789) ;  /* 0x0000009000027945 */ /* 0x000fe80003800000 */
        /* <DEDUP_REMOVED lines=8> */
.L_x_1790:
[----:B------:R-:W-:Y:S05]  /*240a0*/  BSYNC B2 ;  /* 0x0000000000027941 */ /* 0x000fea0003800000 */
.L_x_1789:
[----:B------:R-:W2:Y:S01]  /*240b0*/  LDL R4, [R1+0x14] ;  /* 0x0000140001047983 */ /* 0x000ea20000100800 */
[----:B------:R-:W-:Y:S01]  /*240c0*/  IMAD.MOV.U32 R12, RZ, RZ, RZ ;  /* 0x000000ffff0c7224 */ /* 0x000fe200078e00ff */
[----:B------:R-:W-:Y:S01]  /*240d0*/  UIADD3 UR4, UP0, UR36, 0x570, URZ ;  /* 0x0000057024047890 */ /* 0x000fe2000ff1e03f */
[----:B------:R-:W-:Y:S01]  /*240e0*/  PLOP3.LUT P1, PT, PT, PT, PT, 0x80, 0x0 ;  /* 0x000000000000781c */ /* 0x000fe20003f2f070 */
[----:B------:R-:W-:Y:S01]  /*240f0*/  IMAD R5, R9, 0x60, R0 ;  /* 0x0000006009057824 */ /* 0x000fe200078e0200 */
[----:B------:R-:W-:Y:S01]  /*24100*/  UMOV UR6, 0x0 ;  /* 0x0000000000067882 */ /* 0x000fe20000000000 */
[----:B------:R-:W-:Y:S01]  /*24110*/  R2UR UR10, R12 ;  /* 0x000000000c0a72ca */ /* 0x000fe200000e0000 */
[----:B------:R-:W-:Y:S01]  /*24120*/  UIADD3.X UR5, URZ, UR37, URZ, UP0, !UPT ;  /* 0x000000253f057290 */ /* 0x000fe200087fe43f */
[----:B------:R-:W-:Y:S01]  /*24130*/  UMOV UR7, 0x12f00000 ;  /* 0x12f0000000077882 */ /* 0x000fe20000000000 */
[----:B--2---:R-:W-:Y:S02]  /*24140*/  IMAD R6, R4, 0x9000, R19 ;  /* 0x0000900004067824 */ /* 0x004fe400078e0213 */
[----:B------:R-:W-:-:S02]  /*24150*/  VIADD R4, R8, 0x2a890 ;  /* 0x0002a89008047836 */ /* 0x000fc40000000000 */
[----:B------:R-:W-:-:S08]  /*24160*/  VIADD R10, R6, 0x18400 ;  /* 0x00018400060a7836 */ /* 0x000fd00000000000 */
.L_x_1791:
        /* <DEDUP_REMOVED lines=10> */
[----:B------:R-:W-:Y:S01]  /*24210*/  MOV R13, 0x40 ;  /* 0x00000040000d7802 */ /* 0x000fe20000000f00 */
[----:B------:R-:W-:Y:S01]  /*24220*/  VIADD R10, R6, 0x1b400 ;  /* 0x0001b400060a7836 */ /* 0x000fe20000000000 */
[----:B------:R-:W-:Y:S01]  /*24230*/  PLOP3.LUT P1, PT, PT, PT, PT, 0x80, 0x0 ;  /* 0x000000000000781c */ /* 0x000fe20003f2f070 */
[----:B------:R-:W-:Y:S01]  /*24240*/  UMOV UR6, 0x0 ;  /* 0x0000000000067882 */ /* 0x000fe20000000000 */
[----:B------:R-:W-:Y:S01]  /*24250*/  R2UR UR10, R13 ;  /* 0x000000000d0a72ca */ /* 0x000fe200000e0000 */
[----:B------:R-:W-:-:S14]  /*24260*/  UMOV UR7, 0x12f00000 ;  /* 0x12f0000000077882 */ /* 0x000fdc0000000000 */
.L_x_1792:
        /* <DEDUP_REMOVED lines=15> */
.L_x_1793:
        /* <DEDUP_REMOVED lines=10> */
[----:B------:R-:W2:Y:S01]  /*24400*/  SYNCS.PHASECHK.TRANS64.TRYWAIT P1, [R8+URZ+0x2a8c0], R7 ;  /* 0x02a8c007080075a7 */ /* 0x000ea2000802017f */
[----:B------:R-:W-:Y:S04]  /*24410*/  BSSY B2, `(.L_x_1794) ;  /* 0x0000002000027945 */ /* 0x000fe80003800000 */
[----:B--2---:R-:W-:Y:S05]  /*24420*/  @!P1 BRA `(.L_x_1795) ;  /* 0x00000070000c9947 */ /* 0x004fea0003800000 */
.L_x_1959:
[----:B------:R-:W-:Y:S05]  /*24430*/  BSYNC B2 ;  /* 0x0000000000027941 */ /* 0x000fea0003800000 */
.L_x_1794:
[----:B------:R-:W-:Y:S01]  /*24440*/  BSSY B2, `(.L_x_1796) ;  /* 0x000000b000027945 */ /* 0x000fe20003800000 */
[----:B------:R-:W-:Y:S02]  /*24450*/  IMAD.MOV.U32 R10, RZ, RZ, 0x0 ;  /* 0x00000000ff0a7424 */ /* 0x000fe400078e00ff */
[----:B------:R-:W-:Y:S01]  /*24460*/  IMAD.MOV.U32 R11, RZ, RZ, 0x12f00000 ;  /* 0x12f00000ff0b7424 */ /* 0x000fe200078e00ff */
[----:B------:R-:W-:Y:S06]  /*24470*/  @P2 BRA `(.L_x_1797) ;  /* 0x00000000001c2947 */ /* 0x000fec0003800000 */
[----:B------:R-:W3:Y:S01]  /*24480*/  S2R R6, SR_TID.X ;  /* 0x0000000000067919 */ /* 0x000ee20000002100 */
[----:B------:R-:W-:-:S04]  /*24490*/  IMAD.MOV.U32 R4, RZ, RZ, 0x6000 ;  /* 0x00006000ff047424 */ /* 0x000fc800078e00ff */
[----:B------:R4:W-:Y:S01]  /*244a0*/  SYNCS.ARRIVE.TRANS64 RZ, [R8+URZ+0x2a8b0], R4 ;  /* 0x02a8b00408ff79a7 */ /* 0x0009e2000800003f */
[----:B---3--:R-:W-:-:S04]  /*244b0*/  LOP3.LUT R6, R6, 0x1f, RZ, 0xc0, !PT ;  /* 0x0000001f06067812 */ /* 0x008fc800078ec0ff */
[----:B------:R-:W-:-:S13]  /*244c0*/  ISETP.NE.AND P1, PT, R6, RZ, PT ;  /* 0x000000ff0600720c */ /* 0x000fda0003f25270 */
[----:B----4-:R-:W-:Y:S05]  /*244d0*/  @!P1 BRA `(.L_x_1797) ;  /* 0x0000000000049947 */ /* 0x010fea0003800000 */
[----:B------:R-:W-:Y:S01]  /*244e0*/  BPT.TRAP 0x1 ;  /* 0x000000040000795c */ /* 0x000fe20000300000 */
.L_x_1797:
[----:B------:R-:W-:Y:S05]  /*244f0*/  BSYNC B2 ;  /* 0x0000000000027941 */ /* 0x000fea0003800000 */
.L_x_1796:
[----:B------:R-:W3:Y:S01]  /*24500*/  LDL R4, [R1+0x14] ;  /* 0x0000140001047983 */ /* 0x000ee20000100800 */
[----:B------:R-:W-:Y:S01]  /*24510*/  R2UR UR10, R12 ;  /* 0x000000000c0a72ca */ /* 0x000fe200000e0000 */
[----:B------:R-:W-:Y:S01]  /*24520*/  UIADD3 UR4, UP0, UR36, 0x670, URZ ;  /* 0x0000067024047890 */ /* 0x000fe2000ff1e03f */
[----:B------:R-:W-:Y:S01]  /*24530*/  R2UR UR6, R10 ;  /* 0x000000000a0672ca */ /* 0x000fe200000e0000 */
[----:B-12---:R-:W-:Y:S01]  /*24540*/  VIADD R8, R8, 0x2a8b0 ;  /* 0x0002a8b008087836 */ /* 0x006fe20000000000 */
[----:B------:R-:W-:Y:S01]  /*24550*/  R2UR UR7, R11 ;  /* 0x000000000b0772ca */ /* 0x000fe200000e0000 */
[----:B------:R-:W-:Y:S01]  /*24560*/  UIADD3.X UR5, URZ, UR37, URZ, UP0, !UPT ;  /* 0x000000253f057290 */ /* 0x000fe200087fe43f */
[----:B------:R-:W-:Y:S01]  /*24570*/  PLOP3.LUT P1, PT, PT, PT, PT, 0x80, 0x0 ;  /* 0x000000000000781c */ /* 0x000fe20003f2f070 */
[----:B---3--:R-:W-:-:S04]  /*24580*/  IMAD R4, R4, 0x6000, R19 ;  /* 0x0000600004047824 */ /* 0x008fc800078e0213 */
[----:B------:R-:W-:-:S08]  /*24590*/  VIADD R6, R4, 0x400 ;  /* 0x0000040004067836 */ /* 0x000fd00000000000 */
.L_x_1798:
        /* <DEDUP_REMOVED lines=15> */
.L_x_1799:
        /* <DEDUP_REMOVED lines=10> */
.L_x_1786:
[----:B------:R-:W-:Y:S05]  /*24730*/  BSYNC B1 ;  /* 0x0000000000017941 */ /* 0x000fea0003800000 */
.L_x_1785:
[----:B------:R-:W1:Y:S04]  /*24740*/  LDL.LU R7, [R1+0x14] ;  /* 0x0000140001077983 */ /* 0x000e680000300800 */
[----:B------:R-:W2:Y:S01]  /*24750*/  LDL.LU R6, [R1+0x20] ;  /* 0x0000200001067983 */ /* 0x000ea20000300800 */
[C---:B------:R-:W-:Y:S01]  /*24760*/  ISETP.GT.AND P2, PT, R9.reuse, R3, PT ;  /* 0x000000030900720c */ /* 0x040fe20003f44270 */
[----:B------:R-:W-:Y:S02]  /*24770*/  VIADD R9, R9, 0xffffffff ;  /* 0xffffffff09097836 */ /* 0x000fe40000000000 */
[----:B-1----:R-:W-:-:S05]  /*24780*/  VIADD R4, R7, 0x1 ;  /* 0x0000000107047836 */ /* 0x002fca0000000000 */
[----:B------:R-:W-:-:S04]  /*24790*/  ISETP.NE.AND P1, PT, R4, 0x2, PT ;  /* 0x000000020400780c */ /* 0x000fc80003f25270 */
[----:B------:R-:W-:Y:S02]  /*247a0*/  SEL R5, RZ, 0x1, P1 ;  /* 0x00000001ff057807 */ /* 0x000fe40000800000 */
[----:B------:R-:W-:Y:S02]  /*247b0*/  SEL R4, R4, RZ, P1 ;  /* 0x000000ff04047207 */ /* 0x000fe40000800000 */
[----:B--2---:R-:W-:-:S05]  /*247c0*/  LOP3.LUT R6, R6, R5, RZ, 0x3c, !PT ;  /* 0x0000000506067212 */ /* 0x004fca00078e3cff */
[----:B------:R2:W-:Y:S04]  /*247d0*/  STL [R1+0x20], R6 ;  /* 0x0000200601007387 */ /* 0x0005e80000100800 */
[----:B------:R2:W-:Y:S01]  /*247e0*/  STL [R1+0x14], R4 ;  /* 0x0000140401007387 */ /* 0x0005e20000100800 */
[----:B------:R-:W-:Y:S05]  /*247f0*/  @P2 BRA `(.L_x_1800) ;  /* 0xfffffff400cc2947 */ /* 0x000fea000383ffff */
.L_x_1764:
[----:B------:R-:W-:Y:S05]  /*24800*/  BSYNC B0 ;  /* 0x0000000000007941 */ /* 0x000fea0003800000 */
.L_x_1763:
[----:B------:R-:W3:Y:S01]  /*24810*/  LDL R7, [R1+0x30] ;  /* 0x0000300001077983 */ /* 0x000ee20000100800 */
[----:B------:R-:W4:Y:S01]  /*24820*/  LDC R0, c[0x0][0x448] ;  /* 0x00011200ff007b82 */ /* 0x000f220000000800 */
[----:B------:R-:W-:Y:S07]  /*24830*/  @!P0 WARPSYNC.ALL ;  /* 0x0000000000008948 */ /* 0x000fee0003800000 */
[----:B------:R-:W-:Y:S01]  /*24840*/  @!P0 BAR.SYNC.DEFER_BLOCKING 0xc, 0x180 ;  /* 0x0306000000008b1d */ /* 0x000fe20000010000 */
[----:B----4-:R-:W-:-:S13]  /*24850*/  ISETP.NE.AND P1, PT, R0, 0x1, PT ;  /* 0x000000010000780c */ /* 0x010fda0003f25270 */
[----:B------:R-:W4:Y:S08]  /*24860*/  @P1 LDC R0, c[0x0][0x44c] ;  /* 0x00011300ff001b82 */ /* 0x000f300000000800 */
[----:B------:R-:W5:Y:S01]  /*24870*/  @P1 LDC R3, c[0x0][0x450] ;  /* 0x00011400ff031b82 */ /* 0x000f620000000800 */
[----:B---3--:R-:W-:-:S05]  /*24880*/  IADD3 R2, R7, 0x7f, RZ ;  /* 0x0000007f07027810 */ /* 0x008fca0007ffe0ff */
[----:B----4-:R-:W-:-:S05]  /*24890*/  @P1 IMAD.HI.U32 R0, R2, R0, RZ ;  /* 0x0000000002001227 */ /* 0x010fca00078e00ff */
[----:B-----5:R-:W-:-:S05]  /*248a0*/  @P1 SHF.R.U32.HI R2, RZ, R3, R0 ;  /* 0x00000003ff021219 */ /* 0x020fca0000011600 */
[----:B------:R-:W-:Y:S02]  /*248b0*/  IMAD.IADD R0, R21, 0x1, R2 ;  /* 0x0000000115007824 */ /* 0x000fe400078e0202 */
[----:B------:R-:W3:Y:S02]  /*248c0*/  LDC.64 R2, c[0x0][0x9e0] ;  /* 0x00027800ff027b82 */ /* 0x000ee40000000a00 */
[----:B---3--:R-:W-:Y:S01]  /*248d0*/  ISETP.GE.AND P2, PT, R3, 0x1, PT ;  /* 0x000000010300780c */ /* 0x008fe20003f46270 */
[----:B------:R-:W-:-:S12]  /*248e0*/  IMAD.IADD R2, R0, 0x1, R2 ;  /* 0x0000000100027824 */ /* 0x000fd800078e0202 */
[----:B------:R-:W-:Y:S05]  /*248f0*/  @!P2 BRA `(.L_x_1801) ;  /* 0x000000000048a947 */ /* 0x000fea0003800000 */
[C---:B------:R-:W-:Y:S01]  /*24900*/  ISETP.GT.AND P0, PT, R0.reuse, RZ, PT ;  /* 0x000000ff0000720c */ /* 0x040fe20003f04270 */
[----:B------:R-:W-:Y:S01]  /*24910*/  BSSY B0, `(.L_x_1802) ;  /* 0x000000e000007945 */ /* 0x000fe20003800000 */
[----:B--2---:R-:W-:-:S11]  /*24920*/  VIADD R6, R0, 0xffffffff ;  /* 0xffffffff00067836 */ /* 0x004fd60000000000 */
[----:B------:R-:W-:Y:S05]  /*24930*/  @P0 BRA `(.L_x_1803) ;  /* 0x00000000001c0947 */ /* 0x000fea0003800000 */
[----:B------:R-:W-:Y:S01]  /*24940*/  ISETP.NE.AND P0, PT, R3, 0x1, PT ;  /* 0x000000010300780c */ /* 0x000fe20003f05270 */
[----:B------:R-:W-:-:S12]  /*24950*/  IMAD.MOV R0, RZ, RZ, -R0 ;  /* 0x000000ffff007224 */ /* 0x000fd800078e0a00 */
[----:B-1----:R-:W1:Y:S02]  /*24960*/  @P0 LDC.64 R4, c[0x0][0x9e8] ;  /* 0x00027a00ff040b82 */ /* 0x002e640000000a00 */
[----:B-1----:R-:W-:-:S05]  /*24970*/  @P0 IMAD.HI.U32 R4, R0, R4, RZ ;  /* 0x0000000400040227 */ /* 0x002fca00078e00ff */
[----:B------:R-:W-:-:S04]  /*24980*/  @P0 SHF.R.U32.HI R0, RZ, R5, R4 ;  /* 0x00000005ff000219 */ /* 0x000fc80000011604 */
[----:B------:R-:W-:Y:S01]  /*24990*/  LOP3.LUT R6, RZ, R0, RZ, 0x33, !PT ;  /* 0x00000000ff067212 */ /* 0x000fe200078e33ff */
[----:B------:R-:W-:Y:S06]  /*249a0*/  BRA `(.L_x_1804) ;  /* 0x0000000000107947 */ /* 0x000fec0003800000 */
.L_x_1803:
[----:B------:R-:W-:-:S13]  /*249b0*/  ISETP.NE.AND P0, PT, R3, 0x1, PT ;  /* 0x000000010300780c */ /* 0x000fda0003f05270 */
[----:B-1----:R-:W1:Y:S02]  /*249c0*/  @P0 LDC.64 R4, c[0x0][0x9e8] ;  /* 0x00027a00ff040b82 */ /* 0x002e640000000a00 */
[----:B-1----:R-:W-:-:S05]  /*249d0*/  @P0 IMAD.HI.U32 R4, R6, R4, RZ ;  /* 0x0000000406040227 */ /* 0x002fca00078e00ff */
[----:B------:R-:W-:-:S07]  /*249e0*/  @P0 SHF.R.U32.HI R6, RZ, R5, R4 ;  /* 0x00000005ff060219 */ /* 0x000fce0000011604 */
.L_x_1804:
[----:B------:R-:W-:Y:S05]  /*249f0*/  BSYNC B0 ;  /* 0x0000000000007941 */ /* 0x000fea0003800000 */
.L_x_1802:
[----:B------:R-:W-:-:S05]  /*24a00*/  IMAD R6, R6, R3, R3 ;  /* 0x0000000306067224 */ /* 0x000fca00078e0203 */
[----:B------:R-:W-:-:S07]  /*24a10*/  VIMNMX R2, R2, R6, PT ;  /* 0x0000000602027248 */ /* 0x000fce0003fe0100 */
.L_x_1801:
[----:B--2---:R-:W2:Y:S01]  /*24a20*/  LDL R6, [R1+0x5c] ;  /* 0x00005c0001067983 */ /* 0x004ea20000100800 */
[----:B------:R-:W3:Y:S01]  /*24a30*/  @P1 LDC R0, c[0x0][0x44c] ;  /* 0x00011300ff001b82 */ /* 0x000ee20000000800 */
[----:B------:R-:W-:Y:S01]  /*24a40*/  VIADD R2, R2, 0x5f ;  /* 0x0000005f02027836 */ /* 0x000fe20000000000 */
[----:B------:R-:W-:Y:S01]  /*24a50*/  ULDC UR4, c[0x0][0x9dc] ;  /* 0x0002770000047ab9 */ /* 0x000fe20000000800 */
[----:B-1----:R-:W-:Y:S02]  /*24a60*/  IMAD.MOV.U32 R4, RZ, RZ, R7 ;  /* 0x000000ffff047224 */ /* 0x002fe400078e0007 */
[----:B------:R-:W-:-:S03]  /*24a70*/  IMAD.HI R2, R2, 0x2aaaaaab, RZ ;  /* 0x2aaaaaab02027827 */ /* 0x000fc600078e02ff */
[----:B------:R-:W1:Y:S01]  /*24a80*/  @P1 LDC R5, c[0x0][0x450] ;  /* 0x00011400ff051b82 */ /* 0x000e620000000800 */
[----:B---3--:R-:W-:-:S05]  /*24a90*/  @P1 IMAD.HI.U32 R0, R7, R0, RZ ;  /* 0x0000000007001227 */ /* 0x008fca00078e00ff */
[----:B-1----:R-:W-:-:S05]  /*24aa0*/  @P1 SHF.R.U32.HI R4, RZ, R5, R0 ;  /* 0x00000005ff041219 */ /* 0x002fca0000011600 */
[----:B------:R-:W-:Y:S01]  /*24ab0*/  IMAD.IADD R0, R20, 0x1, R4 ;  /* 0x0000000114007824 */ /* 0x000fe200078e0204 */
[----:B------:R-:W-:-:S04]  /*24ac0*/  SHF.R.U32.HI R4, RZ, 0x1f, R2 ;  /* 0x0000001fff047819 */ /* 0x000fc80000011602 */
[----:B------:R-:W-:Y:S01]  /*24ad0*/  LEA.HI.SX32 R7, R2, R4, 0x1c ;  /* 0x0000000402077211 */ /* 0x000fe200078fe2ff */
[----:B------:R-:W-:-:S04]  /*24ae0*/  VIADD R2, R0, -UR4 ;  /* 0x8000000400027c36 */ /* 0x000fc80008000000 */
[----:B------:R1:W-:Y:S01]  /*24af0*/  STL [R1+0x60], R7 ;  /* 0x0000600701007387 */ /* 0x0003e20000100800 */
[----:B--2---:R-:W-:Y:S01]  /*24b00*/  VIMNMX R6, R6, R7, PT ;  /* 0x0000000706067248 */ /* 0x004fe20003fe0100 */
[----:B-1----:R-:W-:Y:S06]  /*24b10*/  @!P2 BRA `(.L_x_1805) ;  /* 0x000000000044a947 */ /* 0x002fec0003800000 */
        /* <DEDUP_REMOVED lines=10> */
.L_x_1807:
[----:B------:R-:W-:-:S13]  /*24bc0*/  ISETP.NE.AND P0, PT, R3, 0x1, PT ;  /* 0x000000010300780c */ /* 0x000fda0003f05270 */
[----:B------:R-:W1:Y:S02]  /*24bd0*/  @P0 LDC.64 R4, c[0x0][0x9e8] ;  /* 0x00027a00ff040b82 */ /* 0x000e640000000a00 */
[----:B-1----:R-:W-:-:S05]  /*24be0*/  @P0 IMAD.HI.U32 R4, R0, R4, RZ ;  /* 0x0000000400040227 */ /* 0x002fca00078e00ff */
[----:B------:R-:W-:-:S07]  /*24bf0*/  @P0 SHF.R.U32.HI R0, RZ, R5, R4 ;  /* 0x00000005ff000219 */ /* 0x000fce0000011604 */
.L_x_1808:
[----:B------:R-:W-:Y:S05]  /*24c00*/  BSYNC B0 ;  /* 0x0000000000007941 */ /* 0x000fea0003800000 */
.L_x_1806:
[----:B------:R-:W-:-:S05]  /*24c10*/  IMAD R0, R0, R3, RZ ;  /* 0x0000000300007224 */ /* 0x000fca00078e02ff */
[----:B------:R-:W-:-:S07]  /*24c20*/  VIMNMX R2, R2, R0, !PT ;  /* 0x0000000002027248 */ /* 0x000fce0007fe0100 */
.L_x_1805:
[----:B------:R-:W-:Y:S01]  /*24c30*/  IMAD.HI R2, R2, 0x2aaaaaab, RZ ;  /* 0x2aaaaaab02027827 */ /* 0x000fe200078e02ff */
[----:B------:R-:W-:Y:S01]  /*24c40*/  ISETP.NE.AND P1, PT, R18, RZ, PT ;  /* 0x000000ff1200720c */ /* 0x000fe20003f25270 */
[----:B------:R-:W-:Y:S03]  /*24c50*/  BSSY B0, `(.L_x_1809) ;  /* 0x0000025000007945 */ /* 0x000fe60003800000 */
[----:B------:R-:W-:-:S04]  /*24c60*/  SHF.R.U32.HI R0, RZ, 0x1f, R2 ;  /* 0x0000001fff007819 */ /* 0x000fc80000011602 */
[----:B------:R-:W-:-:S04]  /*24c70*/  LEA.HI.SX32 R0, R2, R0, 0x1c ;  /* 0x0000000002007211 */ /* 0x000fc800078fe2ff */
[----:B------:R-:W-:Y:S01]  /*24c80*/  VIMNMX R8, RZ, R0, !PT ;  /* 0x00000000ff087248 */ /* 0x000fe20007fe0100 */
[----:B------:R-:W1:Y:S03]  /*24c90*/  @!P1 LDC R18, c[0x0][0x9f0] ;  /* 0x00027c00ff129b82 */ /* 0x000e660000000800 */
[----:B------:R-:W-:Y:S01]  /*24ca0*/  ISETP.GT.AND P0, PT, R6, R8, PT ;  /* 0x000000080600720c */ /* 0x000fe20003f04270 */
[----:B------:R2:W-:Y:S04]  /*24cb0*/  STL [R1+0x3c], R8 ;  /* 0x00003c0801007387 */ /* 0x0005e80000100800 */
[----:B------:R2:W-:Y:S08]  /*24cc0*/  STL [R1+0x40], RZ ;  /* 0x000040ff01007387 */ /* 0x0005f00000100800 */
[----:B--2---:R-:W-:Y:S05]  /*24cd0*/  @!P0 BRA `(.L_x_1810) ;  /* 0x0000000000708947 */ /* 0x004fea0003800000 */
[----:B-1----:R-:W-:-:S04]  /*24ce0*/  IABS R0, R18 ;  /* 0x0000001200007213 */ /* 0x002fc80000000000 */
[----:B------:R-:W1:Y:S08]  /*24cf0*/  I2F.RP R2, R0 ;  /* 0x0000000000027306 */ /* 0x000e700000209400 */
[----:B-1----:R-:W1:Y:S02]  /*24d00*/  MUFU.RCP R2, R2 ;  /* 0x0000000200027308 */ /* 0x002e640000001000 */
[----:B-1----:R-:W-:-:S06]  /*24d10*/  VIADD R2, R2, 0xffffffe ;  /* 0x0ffffffe02027836 */ /* 0x002fcc0000000000 */
[----:B------:R-:W1:Y:S02]  /*24d20*/  F2I.FTZ.U32.TRUNC.NTZ R3, R2 ;  /* 0x0000000200037305 */ /* 0x000e64000021f000 */
[----:B-1----:R-:W-:-:S04]  /*24d30*/  IMAD.MOV R2, RZ, RZ, -R3 ;  /* 0x000000ffff027224 */ /* 0x002fc800078e0a03 */
[----:B------:R-:W-:Y:S01]  /*24d40*/  IMAD R4, R2, R0, RZ ;  /* 0x0000000002047224 */ /* 0x000fe200078e02ff */
[----:B------:R-:W-:-:S05]  /*24d50*/  MOV R2, RZ ;  /* 0x000000ff00027202 */ /* 0x000fca0000000f00 */
[----:B------:R-:W-:Y:S01]  /*24d60*/  IMAD.HI.U32 R7, R3, R4, R2 ;  /* 0x0000000403077227 */ /* 0x000fe200078e0002 */
[----:B------:R-:W-:Y:S02]  /*24d70*/  IADD3 R4, R18, -0x1, R6 ;  /* 0xffffffff12047810 */ /* 0x000fe40007ffe006 */
[----:B------:R-:W-:-:S03]  /*24d80*/  IABS R2, R18 ;  /* 0x0000001200027213 */ /* 0x000fc60000000000 */
[----:B------:R-:W-:Y:S02]  /*24d90*/  IMAD.IADD R4, R4, 0x1, -R8 ;  /* 0x0000000104047824 */ /* 0x000fe400078e0a08 */
[----:B------:R-:W-:-:S03]  /*24da0*/  IMAD.MOV R2, RZ, RZ, -R2 ;  /* 0x000000ffff027224 */ /* 0x000fc600078e0a02 */
[----:B------:R-:W-:Y:S01]  /*24db0*/  IABS R3, R4 ;  /* 0x0000000400037213 */ /* 0x000fe20000000000 */
[----:B------:R-:W-:Y:S01]  /*24dc0*/  IMAD.MOV.U32 R5, RZ, RZ, R2 ;  /* 0x000000ffff057224 */ /* 0x000fe200078e0002 */
        /* <DEDUP_REMOVED lines=12> */
[----:B------:R2:W-:Y:S02]  /*24e90*/  STL [R1+0x40], R2 ;  /* 0x0000400201007387 */ /* 0x0005e40000100800 */
.L_x_1810:
[----:B------:R-:W-:Y:S05]  /*24ea0*/  BSYNC B0 ;  /* 0x0000000000007941 */ /* 0x000fea0003800000 */
.L_x_1809:
[----:B------:R-:W3:Y:S04]  /*24eb0*/  LDL R0, [R1+0x40] ;  /* 0x0000400001007983 */ /* 0x000ee80000100800 */
[----:B--2---:R-:W3:Y:S01]  /*24ec0*/  LDL R2, [R1+0x50] ;  /* 0x0000500001027983 */ /* 0x004ee20000100800 */
[----:B------:R-:W-:Y:S01]  /*24ed0*/  BSSY B7, `(.L_x_1811) ;  /* 0x0000417000077945 */ /* 0x000fe20003800000 */
[----:B---3--:R-:W-:-:S05]  /*24ee0*/  IMAD R2, R2, R0, R8 ;  /* 0x0000000002027224 */ /* 0x008fca00078e0208 */
[----:B------:R-:W-:Y:S01]  /*24ef0*/  VIADDMNMX R0, R2, R0, R6, PT ;  /* 0x0000000002007246 */ /* 0x000fe20003800106 */
[----:B------:R2:W-:Y:S03]  /*24f00*/  STL [R1+0x2c], R2 ;  /* 0x00002c0201007387 */ /* 0x0005e60000100800 */
[----:B------:R-:W-:Y:S01]  /*24f10*/  ISETP.GT.AND P0, PT, R0, R2, PT ;  /* 0x000000020000720c */ /* 0x000fe20003f04270 */
[----:B------:R2:W-:-:S12]  /*24f20*/  STL [R1+0x44], R0 ;  /* 0x0000440001007387 */ /* 0x0005d80000100800 */
[----:B--2---:R-:W-:Y:S05]  /*24f30*/  @P0 BRA `(.L_x_1812) ;  /* 0x0000000000480947 */ /* 0x004fea0003800000 */
[----:B------:R-:W2:Y:S02]  /*24f40*/  S2R R0, SR_TID.X ;  /* 0x0000000000007919 */ /* 0x000ea40000002100 */
[----:B--2---:R-:W-:-:S04]  /*24f50*/  LOP3.LUT R0, R0, 0x7f, RZ, 0xc0, !PT ;  /* 0x0000007f00007812 */ /* 0x004fc800078ec0ff */
[----:B------:R-:W-:-:S13]  /*24f60*/  ISETP.NE.AND P0, PT, R0, RZ, PT ;  /* 0x000000ff0000720c */ /* 0x000fda0003f05270 */
[----:B------:R-:W-:Y:S05]  /*24f70*/  @P0 BRA `(.L_x_1813) ;  /* 0x0000004000300947 */ /* 0x000fea0003800000 */
[----:B------:R-:W2:Y:S01]  /*24f80*/  S2R R3, SR_LANEID ;  /* 0x0000000000037919 */ /* 0x000ea20000000000 */
[----:B------:R-:W-:Y:S02]  /*24f90*/  VOTEU.ANY UR4, UPT, PT ;  /* 0x0000000000047886 */ /* 0x000fe400038e0100 */
[----:B------:R-:W2:Y:S08]  /*24fa0*/  FLO.U32 R0, UR4 ;  /* 0x0000000400007d00 */ /* 0x000eb000080e0000 */
[----:B------:R-:W3:Y:S01]  /*24fb0*/  POPC R4, UR4 ;  /* 0x0000000400047d09 */ /* 0x000ee20008000000 */
[----:B--2---:R-:W-:-:S02]  /*24fc0*/  ISETP.EQ.U32.AND P0, PT, R0, R3, PT ;  /* 0x000000030000720c */ /* 0x004fc40003f02070 */
[----:B------:R-:W3:Y:S11]  /*24fd0*/  LDC.64 R2, c[0x0][0xc60] ;  /* 0x00031800ff027b82 */ /* 0x000ef60000000a00 */
[----:B---3--:R-:W2:Y:S01]  /*24fe0*/  @P0 ATOMG.E.ADD.STRONG.GPU PT, R3, desc[UR46][R2.64], R4 ;  /* 0x00000004020309a8 */ /* 0x008ea200081ee1ee */
[----:B------:R-:W3:Y:S02]  /*24ff0*/  S2R R5, SR_LTMASK ;  /* 0x0000000000057919 */ /* 0x000ee40000003900 */
[----:B---3--:R-:W-:-:S06]  /*25000*/  LOP3.LUT R5, R5, UR4, RZ, 0xc0, !PT ;  /* 0x0000000405057c12 */ /* 0x008fcc000f8ec0ff */
[----:B------:R-:W3:Y:S01]  /*25010*/  POPC R5, R5 ;  /* 0x0000000500057309 */ /* 0x000ee20000000000 */
[----:B--2---:R-:W3:Y:S02]  /*25020*/  SHFL.IDX PT, R0, R3, R0, 0x1f ;  /* 0x00001f0003007589 */ /* 0x004ee400000e0000 */
[----:B---3--:R-:W-:-:S05]  /*25030*/  IADD3 R0, R0, UR38, R5 ;  /* 0x0000002600007c10 */ /* 0x008fca000fffe005 */
[----:B------:R2:W-:Y:S01]  /*25040*/  STL [R1], R0 ;  /* 0x0000000001007387 */ /* 0x0005e20000100800 */
[----:B------:R-:W-:Y:S05]  /*25050*/  BRA `(.L_x_1813) ;  /* 0x0000003c00f87947 */ /* 0x000fea0003800000 */
.L_x_1812:
        /* <DEDUP_REMOVED lines=8> */
[----:B------:R-:W-:Y:S01]  /*250e0*/  IMAD.U32 R4, RZ, RZ, UR6 ;  /* 0x00000006ff047e24 */ /* 0x000fe2000f8e00ff */
[----:B------:R-:W-:Y:S01]  /*250f0*/  MOV R6, UR8 ;  /* 0x0000000800067c02 */ /* 0x000fe20008000f00 */
[----:B------:R-:W2:Y:S01]  /*25100*/  LDC.64 R2, c[0x4][R2] ;  /* 0x0100000002027b82 */ /* 0x000ea20000000a00 */
        /* <DEDUP_REMOVED lines=8> */
[----:B012---:R-:W-:Y:S05]  /*25190*/  CALL.ABS.NOINC R2 ;  /* 0x0000000002007343 */ /* 0x007fea0003c00000 */
.L_x_1815:
[----:B------:R-:W-:Y:S05]  /*251a0*/  BSYNC B6 ;  /* 0x0000000000067941 */ /* 0x000fea0003800000 */
.L_x_1814:
[----:B------:R-:W-:Y:S01]  /*251b0*/  VIADD R0, R19, 0x400 ;  /* 0x0000040013007836 */ /* 0x000fe20000000000 */
[----:B------:R-:W-:Y:S04]  /*251c0*/  BSSY B6, `(.L_x_1816) ;  /* 0x0000022000067945 */ /* 0x000fe80003800000 */
[----:B------:R-:W-:-:S13]  /*251d0*/  LOP3.LUT P0, RZ, R0, 0x3ff, RZ, 0xc0, !PT ;  /* 0x000003ff00ff7812 */ /* 0x000fda000780c0ff */
[----:B------:R-:W-:Y:S05]  /*251e0*/  @!P0 BRA `(.L_x_1817) ;  /* 0x00000000007c8947 */ /* 0x000fea0003800000 */
[----:B-1----:R-:W-:Y:S01]  /*251f0*/  MOV R18, 0x0 ;  /* 0x0000000000127802 */ /* 0x002fe20000000f00 */
[----:B------:R-:W-:Y:S01]  /*25200*/  ULDC.64 UR6, c[0x4][0xb8] ;  /* 0x01002e0000067ab9 */ /* 0x000fe20000000a00 */
[----:B------:R-:W-:Y:S01]  /*25210*/  ULDC.64 UR8, c[0x4][0xc0] ;  /* 0x0100300000087ab9 */ /* 0x000fe20000000a00 */
[----:B------:R-:W-:Y:S01]  /*25220*/  ULDC.64 UR4, c[0x4][0x40] ;  /* 0x0100100000047ab9 */ /* 0x000fe20000000a00 */
[----:B------:R1:W2:Y:S01]  /*25230*/  LDC.64 R2, c[0x4][R18] ;  /* 0x0100000012027b82 */ /* 0x0002a20000000a00 */
        /* <DEDUP_REMOVED lines=8> */
[----:B-1----:R-:W-:-:S07]  /*252c0*/  IMAD.MOV.U32 R13, RZ, RZ, RZ ;  /* 0x000000ffff0d7224 */ /* 0x002fce00078e00ff */
[----:B------:R-:W-:-:S07]  /*252d0*/  LEPC R20, `(.L_x_1818) ;  /* 0x000000001014794e */ /* 0x000fce0000000000 */
[----:B0-2---:R-:W-:Y:S05]  /*252e0*/  CALL.ABS.NOINC R2 ;  /* 0x0000000002007343 */ /* 0x005fea0003c00000 */
.L_x_1818:
[----:B------:R0:W1:Y:S01]  /*252f0*/  LDC.64 R2, c[0x4][R18] ;  /* 0x0100000012027b82 */ /* 0x0000620000000a00 */
[----:B------:R-:W-:Y:S01]  /*25300*/  ULDC.64 UR4, c[0x4][0xb8] ;  /* 0x01002e0000047ab9 */ /* 0x000fe20000000a00 */
[----:B------:R-:W-:Y:S01]  /*25310*/  ULDC.64 UR6, c[0x4][0xc0] ;  /* 0x0100300000067ab9 */ /* 0x000fe20000000a00 */
[----:B------:R-:W-:Y:S01]  /*25320*/  ULDC.64 UR8, c[0x4][0x48] ;  /* 0x0100120000087ab9 */ /* 0x000fe20000000a00 */
        /* <DEDUP_REMOVED lines=11> */
.L_x_1817:
[----:B------:R-:W-:Y:S05]  /*253e0*/  BSYNC B6 ;  /* 0x0000000000067941 */ /* 0x000fea0003800000 */
.L_x_1816:
[----:B------:R-:W2:Y:S01]  /*253f0*/  LDL R0, [R1+0xc] ;  /* 0x00000c0001007983 */ /* 0x000ea20000100800 */
[----:B------:R-:W-:Y:S02]  /*25400*/  ULDC.64 UR4, c[0x0][0x9f8] ;  /* 0x00027e0000047ab9 */ /* 0x000fe40000000a00 */
[----:B------:R-:W-:Y:S01]  /*25410*/  ISETP.NE.U32.AND P0, PT, RZ, UR4, PT ;  /* 0x00000004ff007c0c */ /* 0x000fe2000bf05070 */
[----:B-1----:R-:W3:Y:S03]  /*25420*/  LDL R18, [R1+0x44] ;  /* 0x0000440001127983 */ /* 0x002ee60000100800 */
[----:B------:R-:W-:Y:S01]  /*25430*/  ISETP.NE.AND.EX P0, PT, RZ, UR5, PT, P0 ;  /* 0x00000005ff007c0c */ /* 0x000fe2000bf05300 */
[----:B------:R-:W-:-:S12]  /*25440*/  ULDC.64 UR4, c[0x0][0xa08] ;  /* 0x0002820000047ab9 */ /* 0x000fd80000000a00 */
[----:B------:R-:W1:Y:S01]  /*25450*/  @P0 LDC.64 R2, c[0x0][0x9f8] ;  /* 0x00027e00ff020b82 */ /* 0x000e620000000a00 */
[----:B--2---:R-:W-:Y:S02]  /*25460*/  IMAD.MOV.U32 R7, RZ, RZ, R0 ;  /* 0x000000ffff077224 */ /* 0x004fe400078e0000 */
[----:B-1----:R-:W-:-:S05]  /*25470*/  @P0 IMAD.WIDE R2, R0, 0x4, R2 ;  /* 0x0000000400020825 */ /* 0x002fca00078e0202 */
[----:B------:R1:W2:Y:S01]  /*25480*/  @P0 LDG.E R7, desc[UR46][R2.64] ;  /* 0x0000002e02070981 */ /* 0x0002a2000c1e1900 */
[----:B---3--:R-:W-:Y:S01]  /*25490*/  VIADD R0, R18, 0xffffffff ;  /* 0xffffffff12007836 */ /* 0x008fe20000000000 */
[----:B-1----:R-:W1:Y:S02]  /*254a0*/  LDC.64 R2, c[0x0][0x418] ;  /* 0x00010600ff027b82 */ /* 0x002e640000000a00 */
[----:B-1----:R-:W-:Y:S01]  /*254b0*/  LOP3.LUT P0, RZ, R2, UR4, RZ, 0xfc, !PT ;  /* 0x0000000402ff7c12 */ /* 0x002fe2000f80fcff */
[----:B------:R-:W-:-:S03]  /*254c0*/  UMOV UR4, 0xffffffff ;  /* 0xffffffff00047882 */ /* 0x000fc60000000000 */
[----:B------:R-:W-:Y:S02]  /*254d0*/  LOP3.LUT P0, RZ, R3, UR5, RZ, 0xfc, P0 ;  /* 0x0000000503ff7c12 */ /* 0x000fe4000800fcff */
[----:B--2---:R-:W-:Y:S01]  /*254e0*/  SHF.R.S32.HI R8, RZ, 0x1f, R7 ;  /* 0x0000001fff087819 */ /* 0x004fe20000011407 */
[----:B------:R1:W-:Y:S01]  /*254f0*/  STL [R1+0x8], R7 ;  /* 0x0000080701007387 */ /* 0x0003e20000100800 */
[----:B------:R-:W-:-:S03]  /*25500*/  SEL R18, R7, RZ, !P0 ;  /* 0x000000ff07127207 */ /* 0x000fc60004000000 */
[----:B------:R1:W-:Y:S01]  /*25510*/  STL [R1+0x24], R8 ;  /* 0x0000240801007387 */ /* 0x0003e20000100800 */
[----:B------:R-:W-:Y:S05]  /*25520*/  BRA.DIV UR4, `(.L_x_1819) ;  /* 0x0000005e04e07947 */ /* 0x000fea000b800000 */
[----:B------:R-:W2:Y:S02]  /*25530*/  S2R R4, SR_TID.X ;  /* 0x0000000000047919 */ /* 0x000ea40000002100 */
[----:B--2---:R-:W-:-:S04]  /*25540*/  SHF.R.U32.HI R4, RZ, 0x5, R4 ;  /* 0x00000005ff047819 */ /* 0x004fc80000011604 */
[----:B------:R-:W-:-:S05]  /*25550*/  LOP3.LUT R4, R4, 0x3, RZ, 0xc0, !PT ;  /* 0x0000000304047812 */ /* 0x000fca00078ec0ff */
[----:B------:R2:W3:Y:S02]  /*25560*/  SHFL.IDX PT, R14, R4, RZ, 0x1f ;  /* 0x00001fff040e7589 */ /* 0x0004e400000e0000 */
.L_x_1962:
[----:B------:R4:W-:Y:S01]  /*25570*/  STL [R1+0x4], R0 ;  /* 0x0000040001007387 */ /* 0x0009e20000100800 */
[----:B---3--:R-:W-:Y:S02]  /*25580*/  ISETP.NE.AND P0, PT, R14, RZ, PT ;  /* 0x000000ff0e00720c */ /* 0x008fe40003f05270 */
[----:B------:R-:W-:Y:S02]  /*25590*/  PLOP3.LUT P1, PT, PT, PT, PT, 0x8, 0x0 ;  /* 0x000000000000781c */ /* 0x000fe40003f2e170 */
[----:B------:R-:W-:-:S11]  /*255a0*/  LOP3.LUT R17, R17, 0xfffffffe, RZ, 0xc0, !PT ;  /* 0xfffffffe11117812 */ /* 0x000fd600078ec0ff */
[----:B------:R-:W-:Y:S01]  /*255b0*/  @P1 LOP3.LUT R17, R17, 0x1, RZ, 0xfc, !PT ;  /* 0x0000000111111812 */ /* 0x000fe200078efcff */
[----:B----4-:R-:W-:Y:S06]  /*255c0*/  @P0 BRA `(.L_x_1820) ;  /* 0x0000000400380947 */ /* 0x010fec0003800000 */
[----:B------:R-:W-:-:S03]  /*255d0*/  UMOV UR4, 0xffffffff ;  /* 0xffffffff00047882 */ /* 0x000fc60000000000 */
[----:B------:R-:W-:Y:S05]  /*255e0*/  BRA.DIV UR4, `(.L_x_1821) ;  /* 0x0000005e04e47947 */ /* 0x000fea000b800000 */
[----:B------:R-:W-:-:S13]  /*255f0*/  ELECT P6, URZ, PT ;  /* 0x00000000003f782f */ /* 0x000fda00038c0000 */
.L_x_1965:
[----:B------:R-:W-:Y:S05]  /*25600*/  @!P6 BRA `(.L_x_1820) ;  /* 0x000000040028e947 */ /* 0x000fea0003800000 */
[----:B------:R-:W-:-:S04]  /*25610*/  ISETP.NE.U32.AND P0, PT, R2, RZ, PT ;  /* 0x000000ff0200720c */ /* 0x000fc80003f05070 */
[----:B------:R-:W-:-:S13]  /*25620*/  ISETP.NE.AND.EX P0, PT, R3, RZ, PT, P0 ;  /* 0x000000ff0300720c */ /* 0x000fda0003f05300 */
[----:B------:R-:W-:Y:S05]  /*25630*/  @!P0 BRA `(.L_x_1822) ;  /* 0x0000000000508947 */ /* 0x000fea0003800000 */
[----:B------:R-:W3:Y:S01]  /*25640*/  LDC R6, c[0x0][0x43c] ;  /* 0x00010f00ff067b82 */ /* 0x000ee20000000800 */
[----:B------:R-:W-:Y:S01]  /*25650*/  IMAD.MOV.U32 R9, RZ, RZ, R0 ;  /* 0x000000ffff097224 */ /* 0x000fe200078e0000 */
[----:B------:R-:W-:-:S03]  /*25660*/  ULDC.64 UR4, c[0x0][0x428] ;  /* 0x00010a0000047ab9 */ /* 0x000fc60000000a00 */
[----:B------:R-:W-:Y:S01]  /*25670*/  IMAD.MOV.U32 R0, RZ, RZ, R9 ;  /* 0x000000ffff007224 */ /* 0x000fe200078e0009 */
[----:B---3--:R-:W-:-:S13]  /*25680*/  ISETP.NE.AND P0, PT, R6, 0x1, PT ;  /* 0x000000010600780c */ /* 0x008fda0003f05270 */
[----:B--2---:R-:W2:Y:S02]  /*25690*/  @P0 LDC.64 R4, c[0x0][0x440] ;  /* 0x00011000ff040b82 */ /* 0x004ea40000000a00 */
        /* <DEDUP_REMOVED lines=14> */
.L_x_1822:
[----:B------:R-:W4:Y:S04]  /*25780*/  LDL R0, [R1+0x10] ;  /* 0x0000100001007983 */ /* 0x000f280000100800 */
[----:B---3--:R-:W3:Y:S01]  /*25790*/  LDL R2, [R1+0x18] ;  /* 0x0000180001027983 */ /* 0x008ee20000100800 */
[----:B----4-:R-:W-:Y:S02]  /*257a0*/  LEA R0, R0, R19, 0x3 ;  /* 0x0000001300007211 */ /* 0x010fe400078e18ff */
[----:B---3--:R-:W-:-:S04]  /*257b0*/  SHF.L.U32 R2, R2, 0x1f, RZ ;  /* 0x0000001f02027819 */ /* 0x008fc800000006ff */
[----:B------:R-:W3:Y:S02]  /*257c0*/  SYNCS.PHASECHK.TRANS64.TRYWAIT P0, [R0+URZ+0x2a840], R2 ;  /* 0x02a84002000075a7 */ /* 0x000ee4000800017f */
[----:B---3--:R-:W-:Y:S05]  /*257d0*/  @!P0 BRA `(.L_x_1823) ;  /* 0x0000005c00888947 */ /* 0x008fea0003800000 */
.L_x_1966:
[----:B------:R-:W4:Y:S02]  /*257e0*/  S2R R3, SR_TID.X ;  /* 0x0000000000037919 */ /* 0x000f240000002100 */
[----:B----4-:R-:W-:-:S04]  /*257f0*/  LOP3.LUT R3, R3, 0x7f, RZ, 0xc0, !PT ;  /* 0x0000007f03037812 */ /* 0x010fc800078ec0ff */
[----:B------:R-:W-:-:S13]  /*25800*/  ISETP.NE.AND P0, PT, R3, RZ, PT ;  /* 0x000000ff0300720c */ /* 0x000fda0003f05270 */
        /* <DEDUP_REMOVED lines=8> */
.L_x_1824:
[----:B--2---:R-:W2:Y:S04]  /*25890*/  LDL R4, [R1+0x10] ;  /* 0x0000100001047983 */ /* 0x004ea80000100800 */
[----:B------:R-:W4:Y:S04]  /*258a0*/  LDL R3, [R1+0x4] ;  /* 0x0000040001037983 */ /* 0x000f280000100800 */
[----:B---3--:R-:W3:Y:S01]  /*258b0*/  LDL R2, [R1+0x1c] ;  /* 0x00001c0001027983 */ /* 0x008ee20000100800 */
[----:B------:R-:W-:Y:S01]  /*258c0*/  R2UR UR9, R0 ;  /* 0x00000000000972ca */ /* 0x000fe200000e0000 */
[----:B------:R-:W-:Y:S01]  /*258d0*/  UIADD3 UR4, UP0, UR36, 0x370, URZ ;  /* 0x0000037024047890 */ /* 0x000fe2000ff1e03f */
[----:B------:R-:W-:Y:S01]  /*258e0*/  R2UR UR12, R16 ;  /* 0x00000000100c72ca */ /* 0x000fe200000e0000 */
[----:B------:R-:W-:Y:S01]  /*258f0*/  UMOV UR10, URZ ;  /* 0x0000003f000a7c82 */ /* 0x000fe20008000000 */
[----:B-----5:R-:W-:Y:S01]  /*25900*/  R2UR UR13, R18 ;  /* 0x00000000120d72ca */ /* 0x020fe200000e0000 */
[----:B------:R-:W-:Y:S01]  /*25910*/  UMOV UR6, 0x0 ;  /* 0x0000000000067882 */ /* 0x000fe20000000000 */
[----:B------:R-:W-:Y:S01]  /*25920*/  UMOV UR7, 0x14f00000 ;  /* 0x14f0000000077882 */ /* 0x000fe20000000000 */
[----:B------:R-:W-:Y:S01]  /*25930*/  UMOV UR17, 0x40 ;  /* 0x0000004000117882 */ /* 0x000fe20000000000 */
[----:B------:R-:W-:-:S02]  /*25940*/  PLOP3.LUT P0, PT, PT, PT, PT, 0x80, 0x0 ;  /* 0x000000000000781c */ /* 0x000fc40003f0f070 */
[----:B------:R-:W-:-:S03]  /*25950*/  LOP3.LUT R17, R17, 0xfffffffe, RZ, 0xc0, !PT ;  /* 0xfffffffe11117812 */ /* 0x000fc600078ec0ff */
[----:B------:R-:W-:-:S08]  /*25960*/  UIADD3 UR9, UR9, 0x2a830, URZ ;  /* 0x0002a83009097890 */ /* 0x000fd0000fffe03f */
[----:B------:R-:W-:Y:S01]  /*25970*/  @P0 LOP3.LUT R17, R17, 0x1, RZ, 0xfc, !PT ;  /* 0x0000000111110812 */ /* 0x000fe200078efcff */
[----:B--2---:R-:W-:Y:S01]  /*25980*/  IMAD R0, R4, 0x9000, R19 ;  /* 0x0000900004007824 */ /* 0x004fe200078e0213 */
[----:B----4-:R-:W-:-:S04]  /*25990*/  R2UR UR11, R3 ;  /* 0x00000000030b72ca */ /* 0x010fc800000e0000 */
[----:B------:R-:W-:Y:S02]  /*259a0*/  R2UR UR8, R0 ;  /* 0x00000000000872ca */ /* 0x000fe400000e0000 */
[----:B---3--:R-:W-:-:S11]  /*259b0*/  R2UR UR5, R2 ;  /* 0x00000000020572ca */ /* 0x008fd600000e0000 */
[----:B------:R-:W-:Y:S02]  /*259c0*/  UIADD3 UR14, UR8, 0x18400, URZ ;  /* 0x00018400080e7890 */ /* 0x000fe4000fffe03f */
[----:B------:R-:W-:Y:S02]  /*259d0*/  UIMAD UR11, UR11, 0x60, UR5 ;  /* 0x000000600b0b78a4 */ /* 0x000fe4000f8e0205 */
[----:B------:R-:W-:Y:S02]  /*259e0*/  UIADD3.X UR5, URZ, UR37, URZ, UP0, !UPT ;  /* 0x000000253f057290 */ /* 0x000fe400087fe43f */
[----:B------:R-:W-:Y:S02]  /*259f0*/  UIADD3 UR15, UR8, 0x1b400, URZ ;  /* 0x0001b400080f7890 */ /* 0x000fe4000fffe03f */
[----:B------:R-:W-:-:S03]  /*25a00*/  UIADD3 UR16, UR8, 0x1e400, URZ ;  /* 0x0001e40008107890 */ /* 0x000fc6000fffe03f */
[----:B------:R-:W-:Y:S01]  /*25a10*/  UMOV UR8, UR14 ;  /* 0x0000000e00087c82 */ /* 0x000fe20008000000 */
[----:B------:R-:W-:Y:S01]  /*25a20*/  UMOV UR14, 0x80 ;  /* 0x00000080000e7882 */ /* 0x000fe20000000000 */
[----:B------:R2:W-:Y:S02]  /*25a30*/  UTMALDG.4D [UR8], [UR4], desc[UR6] ;  /* 0x00000608040075b4 */ /* 0x0005e40008019000 */
[----:B--2---:R-:W-:Y:S01]  /*25a40*/  UMOV UR8, UR15 ;  /* 0x0000000f00087c82 */ /* 0x004fe20008000000 */
[----:B------:R-:W-:Y:S02]  /*25a50*/  UMOV UR10, UR17 ;  /* 0x00000011000a7c82 */ /* 0x000fe40008000000 */
[----:B------:R2:W-:Y:S02]  /*25a60*/  UTMALDG.4D [UR8], [UR4], desc[UR6] ;  /* 0x00000608040075b4 */ /* 0x0005e40008019000 */
[----:B--2---:R-:W-:Y:S01]  /*25a70*/  UMOV UR8, UR16 ;  /* 0x0000001000087c82 */ /* 0x004fe20008000000 */
[----:B------:R-:W-:-:S02]  /*25a80*/  UMOV UR10, UR14 ;  /* 0x0000000e000a7c82 */ /* 0x000fc40008000000 */
[----:B------:R3:W-:Y:S02]  /*25a90*/  UTMALDG.4D [UR8], [UR4], desc[UR6] ;  /* 0x00000608040075b4 */ /* 0x0007e40008019000 */
[----:B---3--:R-:W-:Y:S01]  /*25aa0*/  NOP ;  /* 0x0000000000007918 */ /* 0x008fe20000000000 */
.L_x_1820:
[----:B------:R-:W3:Y:S01]  /*25ab0*/  LDL.LU R3, [R1+0x48] ;  /* 0x0000480001037983 */ /* 0x000ee20000300800 */
[----:B------:R-:W-:Y:S05]  /*25ac0*/  WARPSYNC.ALL ;  /* 0x0000000000007948 */ /* 0x000fea0003800000 */
[----:B------:R-:W-:Y:S01]  /*25ad0*/  ULDC.64 UR4, c[0x0][0x298] ;  /* 0x0000a60000047ab9 */ /* 0x000fe20000000a00 */
[----:B------:R-:W-:Y:S01]  /*25ae0*/  BSSY B6, `(.L_x_1825) ;  /* 0x000001c000067945 */ /* 0x000fe20003800000 */
[----:B------:R-:W-:Y:S01]  /*25af0*/  BAR.SYNC.DEFER_BLOCKING 0x8, 0x180 ;  /* 0x0206000000007b1d */ /* 0x000fe20000010000 */
[----:B---3--:R-:W-:Y:S01]  /*25b00*/  SHF.R.S32.HI R0, RZ, 0x1f, R3 ;  /* 0x0000001fff007819 */ /* 0x008fe20000011403 */
[----:B--2---:R-:W-:-:S04]  /*25b10*/  IMAD.WIDE.U32 R4, R3, UR4, RZ ;  /* 0x0000000403047c25 */ /* 0x004fc8000f8e00ff */
        /* <DEDUP_REMOVED lines=12> */
[----:B--2---:R-:W-:Y:S01]  /*25be0*/  IMAD.U32 R4, RZ, RZ, UR4 ;  /* 0x00000004ff047e24 */ /* 0x004fe2000f8e00ff */
[----:B------:R-:W-:Y:S01]  /*25bf0*/  MOV R12, 0x1 ;  /* 0x00000001000c7802 */ /* 0x000fe20000000f00 */
[----:B------:R-:W2:Y:S01]  /*25c00*/  LDC.64 R2, c[0x4][R2] ;  /* 0x0100000002027b82 */ /* 0x000ea20000000a00 */
[----:B------:R-:W-:Y:S02]  /*25c10*/  IMAD.U32 R5, RZ, RZ, UR5 ;  /* 0x00000005ff057e24 */ /* 0x000fe4000f8e00ff */
[----:B------:R-:W-:Y:S02]  /*25c20*/  IMAD.U32 R6, RZ, RZ, UR6 ;  /* 0x00000006ff067e24 */ /* 0x000fe4000f8e00ff */
[----:B-1----:R-:W-:-:S02]  /*25c30*/  IMAD.U32 R7, RZ, RZ, UR7 ;  /* 0x00000007ff077e24 */ /* 0x002fc4000f8e00ff */
[----:B------:R-:W-:Y:S02]  /*25c40*/  IMAD.U32 R10, RZ, RZ, UR8 ;  /* 0x00000008ff0a7e24 */ /* 0x000fe4000f8e00ff */
[----:B------:R-:W-:Y:S02]  /*25c50*/  IMAD.U32 R11, RZ, RZ, UR9 ;  /* 0x00000009ff0b7e24 */ /* 0x000fe4000f8e00ff */
[----:B------:R-:W-:Y:S02]  /*25c60*/  IMAD.MOV.U32 R8, RZ, RZ, 0x70 ;  /* 0x00000070ff087424 */ /* 0x000fe400078e00ff */
[----:B------:R-:W-:-:S07]  /*25c70*/  IMAD.MOV.U32 R13, RZ, RZ, RZ ;  /* 0x000000ffff0d7224 */ /* 0x000fce00078e00ff */
[----:B------:R-:W-:-:S07]  /*25c80*/  LEPC R20, `(.L_x_1826) ;  /* 0x000000001014794e */ /* 0x000fce0000000000 */
[----:B0-2---:R-:W-:Y:S05]  /*25c90*/  CALL.ABS.NOINC R2 ;  /* 0x0000000002007343 */ /* 0x005fea0003c00000 */
.L_x_1826:
[----:B------:R-:W-:Y:S05]  /*25ca0*/  BSYNC B6 ;  /* 0x0000000000067941 */ /* 0x000fea0003800000 */
.L_x_1825:
[----:B--2---:R-:W2:Y:S01]  /*25cb0*/  LDL.LU R0, [R1+0x54] ;  /* 0x0000540001007983 */ /* 0x004ea20000300800 */
[----:B------:R-:W-:Y:S01]  /*25cc0*/  ULDC.64 UR6, c[0x0][0xa00] ;  /* 0x0002800000067ab9 */ /* 0x000fe20000000a00 */
[----:B-1----:R-:W1:Y:S01]  /*25cd0*/  LDC R7, c[0x0][0x448] ;  /* 0x00011200ff077b82 */ /* 0x002e620000000800 */
[----:B------:R-:W-:Y:S01]  /*25ce0*/  ULDC.64 UR4, c[0x0][0x2d8] ;  /* 0x0000b60000047ab9 */ /* 0x000fe20000000a00 */
[----:B------:R-:W2:Y:S04]  /*25cf0*/  LDL.LU.64 R2, [R1+0x48] ;  /* 0x0000480001027983 */ /* 0x000ea80000300a00 */
[----:B------:R-:W3:Y:S04]  /*25d00*/  LDL R5, [R1+0xc] ;  /* 0x00000c0001057983 */ /* 0x000ee80000100800 */
[----:B------:R-:W4:Y:S01]  /*25d10*/  LDL R9, [R1+0x30] ;  /* 0x0000300001097983 */ /* 0x000f220000100800 */
[----:B------:R-:W-:-:S04]  /*25d20*/  ISETP.NE.U32.AND P0, PT, RZ, UR6, PT ;  /* 0x00000006ff007c0c */ /* 0x000fc8000bf05070 */
[----:B------:R-:W-:Y:S01]  /*25d30*/  ISETP.NE.AND.EX P0, PT, RZ, UR7, PT, P0 ;  /* 0x00000007ff007c0c */ /* 0x000fe2000bf05300 */
[----:B------:R-:W0:Y:S01]  /*25d40*/  S2R R8, SR_TID.X ;  /* 0x0000000000087919 */ /* 0x000e220000002100 */
[----:B------:R-:W-:Y:S01]  /*25d50*/  ULDC.64 UR6, c[0x0][0x280] ;  /* 0x0000a00000067ab9 */ /* 0x000fe20000000a00 */
[----:B------:R-:W1:Y:S01]  /*25d60*/  S2R R10, SR_TID.X ;  /* 0x00000000000a7919 */ /* 0x000e620000002100 */
[----:B0-----:R-:W-:Y:S02]  /*25d70*/  IMAD.SHL.U32 R8, R8, 0x10, RZ ;  /* 0x0000001008087824 */ /* 0x001fe400078e00ff */
[----:B-1----:R-:W-:-:S05]  /*25d80*/  IMAD.SHL.U32 R10, R10, 0x8, RZ ;  /* 0x000000080a0a7824 */ /* 0x002fca00078e00ff */
[----:B------:R-:W-:-:S04]  /*25d90*/  LOP3.LUT R10, R10, 0x38, RZ, 0xc0, !PT ;  /* 0x000000380a0a7812 */ /* 0x000fc800078ec0ff */
[C---:B------:R-:W-:Y:S02]  /*25da0*/  LOP3.LUT R11, R10.reuse, 0x40, RZ, 0xfc, !PT ;  /* 0x000000400a0b7812 */ /* 0x040fe400078efcff */
[----:B------:R-:W-:Y:S01]  /*25db0*/  LOP3.LUT R10, R10, 0x80, RZ, 0xfc, !PT ;  /* 0x000000800a0a7812 */ /* 0x000fe200078efcff */
[----:B--2---:R-:W-:Y:S01]  /*25dc0*/  IMAD.MOV.U32 R3, RZ, RZ, R0 ;  /* 0x000000ffff037224 */ /* 0x004fe200078e0000 */
[----:B---3--:R-:W-:-:S04]  /*25dd0*/  SHF.R.S32.HI R0, RZ, 0x1f, R5 ;  /* 0x0000001fff007819 */ /* 0x008fc80000011405 */
[----:B------:R-:W-:Y:S02]  /*25de0*/  SEL R4, R0, RZ, !P0 ;  /* 0x000000ff00047207 */ /* 0x000fe40004000000 */
[----:B------:R-:W-:Y:S02]  /*25df0*/  SEL R0, R5, RZ, !P0 ;  /* 0x000000ff05007207 */ /* 0x000fe40004000000 */
[----:B------:R-:W0:Y:S01]  /*25e00*/  S2R R5, SR_TID.X ;  /* 0x0000000000057919 */ /* 0x000e220000002100 */
[----:B------:R-:W-:Y:S01]  /*25e10*/  ISETP.NE.AND P0, PT, R7, 0x1, PT ;  /* 0x000000010700780c */ /* 0x000fe20003f05270 */
[----:B------:R-:W-:-:S04]  /*25e20*/  IMAD.WIDE.U32 R2, R16, UR4, R2 ;  /* 0x0000000410027c25 */ /* 0x000fc8000f8e0002 */
[----:B------:R-:W-:Y:S01]  /*25e30*/  IMAD R3, R16, UR5, R3 ;  /* 0x0000000510037c24 */ /* 0x000fe2000f8e0203 */
[----:B------:R-:W-:-:S07]  /*25e40*/  ULDC.64 UR4, c[0x0][0x2e0] ;  /* 0x0000b80000047ab9 */ /* 0x000fce0000000a00 */
[----:B------:R-:W1:Y:S01]  /*25e50*/  @P0 LDC R6, c[0x0][0x450] ;  /* 0x00011400ff060b82 */ /* 0x000e620000000800 */
[----:B0-----:R-:W-:-:S04]  /*25e60*/  LOP3.LUT R5, R5, 0x7f, RZ, 0xc0, !PT ;  /* 0x0000007f05057812 */ /* 0x001fc800078ec0ff */
[----:B------:R-:W-:-:S04]  /*25e70*/  SHF.R.U32.HI R5, RZ, 0x3, R5 ;  /* 0x00000003ff057819 */ /* 0x000fc80000011605 */
[----:B------:R-:W-:Y:S02]  /*25e80*/  LOP3.LUT R8, R5, 0x70, R8, 0xf8, !PT ;  /* 0x0000007005087812 */ /* 0x000fe400078ef808 */
[----:B------:R-:W0:Y:S01]  /*25e90*/  @P0 LDC R5, c[0x0][0x44c] ;  /* 0x00011300ff050b82 */ /* 0x000e220000000800 */
[----:B------:R-:W-:Y:S02]  /*25ea0*/  IMAD R4, R4, UR4, RZ ;  /* 0x0000000404047c24 */ /* 0x000fe4000f8e02ff */
[----:B------:R-:W-:-:S04]  /*25eb0*/  IMAD.WIDE.U32 R2, R0, UR4, R2 ;  /* 0x0000000400027c25 */ /* 0x000fc8000f8e0002 */
[----:B------:R-:W-:Y:S01]  /*25ec0*/  IMAD R0, R0, UR5, R4 ;  /* 0x0000000500007c24 */ /* 0x000fe2000f8e0204 */
[----:B------:R-:W-:Y:S01]  /*25ed0*/  ULDC.64 UR4, c[0x0][0x2d0] ;  /* 0x0000b40000047ab9 */ /* 0x000fe20000000a00 */
[----:B----4-:R-:W-:Y:S02]  /*25ee0*/  IMAD.IADD R4, R8, 0x1, R9 ;  /* 0x0000000108047824 */ /* 0x010fe400078e0209 */
[----:B------:R-:W-:Y:S02]  /*25ef0*/  IMAD.IADD R3, R3, 0x1, R0 ;  /* 0x0000000103037824 */ /* 0x000fe400078e0200 */
[----:B------:R-:W-:Y:S02]  /*25f00*/  IMAD.MOV.U32 R0, RZ, RZ, R4 ;  /* 0x000000ffff007224 */ /* 0x000fe400078e0004 */
[----:B0-----:R-:W-:-:S05]  /*25f10*/  @P0 IMAD.HI.U32 R5, R4, R5, RZ ;  /* 0x0000000504050227 */ /* 0x001fca00078e00ff */
[----:B-1----:R-:W-:-:S05]  /*25f20*/  @P0 SHF.R.U32.HI R0, RZ, R6, R5 ;  /* 0x00000006ff000219 */ /* 0x002fca0000011605 */
        /* <DEDUP_REMOVED lines=16> */
[----:B------:R-:W-:Y:S02]  /*26030*/  LEA R4, P3, R2, UR6, 0x1 ;  /* 0x0000000602047c11 */ /* 0x000fe4000f8608ff */
[----:B------:R-:W-:-:S02]  /*26040*/  ISETP.GE.AND P1, PT, R11, UR4, PT ;  /* 0x000000040b007c0c */ /* 0x000fc4000bf26270 */
[----:B------:R-:W-:-:S04]  /*26050*/  IADD3 R0, R3, R0, RZ ;  /* 0x0000000003007210 */ /* 0x000fc80007ffe0ff */
        /* <DEDUP_REMOVED lines=11> */
[----:B------:R-:W0:Y:S02]  /*26110*/  S2R R11, SR_TID.X ;  /* 0x00000000000b7919 */ /* 0x000e240000002100 */
        /* <DEDUP_REMOVED lines=83> */
.L_x_1983:
[----:B------:R-:W-:Y:S01]  /*26650*/  VIADD R0, R0, 0x70 ;  /* 0x0000007000007836 */ /* 0x000fe20000000000 */
[----:B------:R-:W-:Y:S04]  /*26660*/  BSSY B0, `(.L_x_1828) ;  /* 0x000000e000007945 */ /* 0x000fe80003800000 */
[----:B------:R-:W-:-:S13]  /*26670*/  ISETP.GE.AND P3, PT, R0, R2, PT ;  /* 0x000000020000720c */ /* 0x000fda0003f66270 */
[----:B------:R-:W-:Y:S05]  /*26680*/  @P3 BRA `(.L_x_1829) ;  /* 0x00000000002c3947 */ /* 0x000fea0003800000 */
[----:B0-----:R-:W0:Y:S02]  /*26690*/  S2R R4, SR_TID.X ;  /* 0x0000000000047919 */ /* 0x001e240000002100 */
        /* <DEDUP_REMOVED lines=10> */
.L_x_1829:
[----:B------:R-:W-:Y:S05]  /*26740*/  BSYNC B0 ;  /* 0x0000000000007941 */ /* 0x000fea0003800000 */
.L_x_1828:
[----:B------:R-:W-:Y:S01]  /*26750*/  NOP ;  /* 0x0000000000007918 */ /* 0x000fe20000000000 */
[----:B------:R-:W-:Y:S01]  /*26760*/  PLOP3.LUT P0, PT, PT, PT, PT, 0x80, 0x0 ;  /* 0x000000000000781c */ /* 0x000fe20003f0f070 */
[----:B------:R-:W-:-:S12]  /*26770*/  VIADD R11, R19, 0x2a800 ;  /* 0x0002a800130b7836 */ /* 0x000fd80000000000 */
.L_x_1830:
        /* <DEDUP_REMOVED lines=10> */
[----:B------:R-:W-:-:S04]  /*26820*/  LOP3.LUT R0, R0, 0xfffffffe, RZ, 0xc0, !PT ;  /* 0xfffffffe00007812 */ /* 0x000fc800078ec0ff */
[----:B------:R-:W-:-:S04]  /*26830*/  IADD3 R0, R2, -R0, RZ ;  /* 0x8000000002007210 */ /* 0x000fc80007ffe0ff */
[----:B------:R-:W-:Y:S01]  /*26840*/  SHF.L.U32 R0, R0, 0x1f, RZ ;  /* 0x0000001f00007819 */ /* 0x000fe200000006ff */
[----:B------:R-:W-:Y:S01]  /*26850*/  NOP ;  /* 0x0000000000007918 */ /* 0x000fe20000000000 */
[----:B------:R4:W-:Y:S01]  /*26860*/  SYNCS.ARRIVE.TRANS64.A1T0 RZ, [R19+URZ+0x2a800], RZ ;  /* 0x02a800ff13ff79a7 */ /* 0x0009e2000810003f */
[----:B------:R-:W-:Y:S01]  /*26870*/  BSSY B0, `(.L_x_1831) ;  /* 0x0000003000007945 */ /* 0x000fe20003800000 */
[----:B------:R-:W5:Y:S03]  /*26880*/  SYNCS.PHASECHK.TRANS64.TRYWAIT P0, [R19+URZ+0x2a820], R0 ;  /* 0x02a82000130075a7 */ /* 0x000f66000800017f */
[----:B----45:R-:W-:Y:S05]  /*26890*/  @!P0 BRA `(.L_x_1832) ;  /* 0x0000005800708947 */ /* 0x030fea0003800000 */
.L_x_1984:
[----:B------:R-:W-:Y:S05]  /*268a0*/  BSYNC B0 ;  /* 0x0000000000007941 */ /* 0x000fea0003800000 */
.L_x_1831:
[----:B------:R-:W4:Y:S04]  /*268b0*/  LDL R2, [R1+0x44] ;  /* 0x0000440001027983 */ /* 0x000f280000100800 */
[----:B0-----:R-:W5:Y:S01]  /*268c0*/  LDL R4, [R1+0x2c] ;  /* 0x00002c0001047983 */ /* 0x001f620000100800 */
[----:B------:R-:W-:Y:S01]  /*268d0*/  BSSY B0, `(.L_x_1833) ;  /* 0x000021d000007945 */ /* 0x000fe20003800000 */
[----:B----4-:R-:W-:-:S05]  /*268e0*/  VIADD R0, R2, 0xfffffffe ;  /* 0xfffffffe02007836 */ /* 0x010fca0000000000 */
[----:B-----5:R-:W-:-:S13]  /*268f0*/  ISETP.GE.AND P0, PT, R0, R4, PT ;  /* 0x000000040000720c */ /* 0x020fda0003f06270 */
[----:B------:R-:W-:Y:S05]  /*26900*/  @!P0 BRA `(.L_x_1834) ;  /* 0x0000002000648947 */ /* 0x000fea0003800000 */
[----:B--2---:R-:W2:Y:S04]  /*26910*/  LDL.LU R3, [R1+0x50] ;  /* 0x0000500001037983 */ /* 0x004ea80000300800 */
[----:B---3--:R-:W3:Y:S04]  /*26920*/  LDL.LU R7, [R1+0x40] ;  /* 0x0000400001077983 */ /* 0x008ee80000300800 */
[----:B------:R-:W4:Y:S04]  /*26930*/  LDL.LU R2, [R1+0x60] ;  /* 0x0000600001027983 */ /* 0x000f280000300800 */
[----:B------:R-:W5:Y:S04]  /*26940*/  LDL.LU R6, [R1+0x3c] ;  /* 0x00003c0001067983 */ /* 0x000f680000300800 */
[----:B-1----:R-:W5:Y:S01]  /*26950*/  LDL.LU R5, [R1+0x5c] ;  /* 0x00005c0001057983 */ /* 0x002f620000300800 */
[----:B------:R-:W-:Y:S01]  /*26960*/  LOP3.LUT R10, RZ, R4, RZ, 0x33, !PT ;  /* 0x00000004ff0a7212 */ /* 0x000fe200078e33ff */
[----:B------:R-:W-:Y:S01]  /*26970*/  BSSY B2, `(.L_x_1835) ;  /* 0x00000bb000027945 */ /* 0x000fe20003800000 */
[----:B--2---:R-:W-:-:S04]  /*26980*/  VIADD R3, R3, 0x1 ;  /* 0x0000000103037836 */ /* 0x004fc80000000000 */
[----:B---3--:R-:W-:Y:S01]  /*26990*/  IMAD R3, R3, R7, RZ ;  /* 0x0000000703037224 */ /* 0x008fe200078e02ff */
[----:B----4-:R-:W-:-:S04]  /*269a0*/  LOP3.LUT R2, RZ, R2, RZ, 0x33, !PT ;  /* 0x00000002ff027212 */ /* 0x010fc800078e33ff */
        /* <DEDUP_REMOVED lines=12> */
[----:B------:R-:W-:Y:S01]  /*26a70*/  LOP3.LUT P1, RZ, R17, 0x1, RZ, 0xc0, !PT ;  /* 0x0000000111ff7812 */ /* 0x000fe2000782c0ff */
[----:B------:R-:W-:Y:S01]  /*26a80*/  BSSY B1, `(.L_x_1837) ;  /* 0x00000a5000017945 */ /* 0x000fe20003800000 */
[----:B--2---:R-:W-:-:S05]  /*26a90*/  VIADD R8, R5, 0x1 ;  /* 0x0000000105087836 */ /* 0x004fca0000000000 */
[----:B------:R-:W-:-:S04]  /*26aa0*/  ISETP.NE.AND P0, PT, R8, 0x2, PT ;  /* 0x000000020800780c */ /* 0x000fc80003f05270 */
[----:B------:R-:W-:Y:S02]  /*26ab0*/  SEL R9, RZ, 0x1, P0 ;  /* 0x00000001ff097807 */ /* 0x000fe40000000000 */
[----:B------:R-:W-:Y:S02]  /*26ac0*/  SEL R8, R8, RZ, P0 ;  /* 0x000000ff08087207 */ /* 0x000fe40000000000 */
[----:B---3--:R-:W-:Y:S01]  /*26ad0*/  LOP3.LUT R9, R4, R9, RZ, 0x3c, !PT ;  /* 0x0000000904097212 */ /* 0x008fe200078e3cff */
[----:B------:R-:W-:Y:S06]  /*26ae0*/  @!P1 BRA `(.L_x_1838) ;  /* 0x0000000800789947 */ /* 0x000fec0003800000 */
        /* <DEDUP_REMOVED lines=24> */
.L_x_1839:
[----:B------:R-:W-:Y:S01]  /*26c70*/  IMAD R3, R8, 0x8, R19 ;  /* 0x0000000808037824 */ /* 0x000fe200078e0213 */
[----:B------:R-:W-:Y:S01]  /*26c80*/  SHF.L.U32 R2, R9, 0x1f, RZ ;  /* 0x0000001f09027819 */ /* 0x000fe200000006ff */
[----:B------:R-:W-:Y:S03]  /*26c90*/  BSSY B3, `(.L_x_1840) ;  /* 0x0000003000037945 */ /* 0x000fe60003800000 */
[----:B------:R-:W1:Y:S02]  /*26ca0*/  SYNCS.PHASECHK.TRANS64.TRYWAIT P0, [R3+URZ+0x2a840], R2 ;  /* 0x02a84002030075a7 */ /* 0x000e64000800017f */
[----:B-1----:R-:W-:Y:S05]  /*26cb0*/  @!P0 BRA `(.L_x_1841) ;  /* 0x00000054007c8947 */ /* 0x002fea0003800000 */
.L_x_1985:
[----:B------:R-:W-:Y:S05]  /*26cc0*/  BSYNC B3 ;  /* 0x0000000000037941 */ /* 0x000fea0003800000 */
.L_x_1840:
        /* <DEDUP_REMOVED lines=12> */
.L_x_1843:
[----:B------:R-:W-:Y:S05]  /*26d90*/  BSYNC B3 ;  /* 0x0000000000037941 */ /* 0x000fea0003800000 */
.L_x_1842:
[----:B-1----:R-:W2:Y:S01]  /*26da0*/  LDL R2, [R1+0x1c] ;  /* 0x00001c0001027983 */ /* 0x002ea20000100800 */
[----:B------:R-:W-:Y:S01]  /*26db0*/  MOV R14, RZ ;  /* 0x000000ff000e7202 */ /* 0x000fe20000000f00 */
[----:B------:R-:W-:Y:S01]  /*26dc0*/  IMAD R6, R8, 0x9000, R19 ;  /* 0x0000900008067824 */ /* 0x000fe200078e0213 */
[----:B------:R-:W-:Y:S01]  /*26dd0*/  UIADD3 UR4, UP0, UR36, 0x370, URZ ;  /* 0x0000037024047890 */ /* 0x000fe2000ff1e03f */
        /* <DEDUP_REMOVED lines=8> */
.L_x_1844:
        /* <DEDUP_REMOVED lines=16> */
.L_x_1845:
        /* <DEDUP_REMOVED lines=15> */
.L_x_1846:
        /* <DEDUP_REMOVED lines=10> */
[----:B------:R-:W2:Y:S04]  /*270f0*/  LDL.LU R12, [R1+0x18] ;  /* 0x00001800010c7983 */ /* 0x000ea80000300800 */
[----:B------:R-:W3:Y:S01]  /*27100*/  LDL R6, [R1+0x10] ;  /* 0x0000100001067983 */ /* 0x000ee20000100800 */
[----:B------:R-:W-:Y:S01]  /*27110*/  BSSY B3, `(.L_x_1847) ;  /* 0x0000005000037945 */ /* 0x000fe20003800000 */
[----:B--2---:R-:W-:Y:S01]  /*27120*/  SHF.L.U32 R2, R12, 0x1f, RZ ;  /* 0x0000001f0c027819 */ /* 0x004fe200000006ff */
[----:B---3--:R-:W-:-:S04]  /*27130*/  IMAD R3, R6, 0x8, R11 ;  /* 0x0000000806037824 */ /* 0x008fc800078e020b */
[----:B------:R-:W0:Y:S02]  /*27140*/  SYNCS.PHASECHK.TRANS64.TRYWAIT P0, [R3+URZ+0x60], R2 ;  /* 0x00006002030075a7 */ /* 0x000e24000800017f */
[----:B0-----:R-:W-:Y:S05]  /*27150*/  @!P0 BRA `(.L_x_1848) ;  /* 0x0000005000688947 */ /* 0x001fea0003800000 */
.L_x_1986:
[----:B------:R-:W-:Y:S05]  /*27160*/  BSYNC B3 ;  /* 0x0000000000037941 */ /* 0x000fea0003800000 */
.L_x_1847:
[----:B------:R1:W5:Y:S01]  /*27170*/  LDL R6, [R1+0x10] ;  /* 0x0000100001067983 */ /* 0x0003620000100800 */
[----:B------:R-:W-:Y:S01]  /*27180*/  BSSY B3, `(.L_x_1849) ;  /* 0x000000c000037945 */ /* 0x000fe20003800000 */
[----:B------:R-:W-:Y:S02]  /*27190*/  IMAD.MOV.U32 R12, RZ, RZ, 0x0 ;  /* 0x00000000ff0c7424 */ /* 0x000fe400078e00ff */
[----:B------:R-:W-:Y:S01]  /*271a0*/  IMAD.MOV.U32 R13, RZ, RZ, 0x14f00000 ;  /* 0x14f00000ff0d7424 */ /* 0x000fe200078e00ff */
[----:B------:R-:W-:Y:S06]  /*271b0*/  @P1 BRA `(.L_x_1850) ;  /* 0x0000000000201947 */ /* 0x000fec0003800000 */
[----:B------:R-:W2:Y:S01]  /*271c0*/  S2R R5, SR_TID.X ;  /* 0x0000000000057919 */ /* 0x000ea20000002100 */
[----:B0----5:R-:W-:Y:S02]  /*271d0*/  IMAD R2, R6, 0x8, R19 ;  /* 0x0000000806027824 */ /* 0x021fe400078e0213 */
[----:B------:R-:W-:-:S04]  /*271e0*/  IMAD.MOV.U32 R3, RZ, RZ, 0x6000 ;  /* 0x00006000ff037424 */ /* 0x000fc800078e00ff */
[----:B------:R3:W-:Y:S01]  /*271f0*/  SYNCS.ARRIVE.TRANS64 RZ, [R2+URZ+0x2a850], R3 ;  /* 0x02a8500302ff79a7 */ /* 0x0007e2000800003f */
[----:B--2---:R-:W-:-:S04]  /*27200*/  LOP3.LUT R5, R5, 0x1f, RZ, 0xc0, !PT ;  /* 0x0000001f05057812 */ /* 0x004fc800078ec0ff */
[----:B------:R-:W-:-:S13]  /*27210*/  ISETP.NE.AND P0, PT, R5, RZ, PT ;  /* 0x000000ff0500720c */ /* 0x000fda0003f05270 */
[----:B---3--:R-:W-:Y:S05]  /*27220*/  @!P0 BRA `(.L_x_1850) ;  /* 0x0000000000048947 */ /* 0x008fea0003800000 */
[----:B------:R-:W-:Y:S01]  /*27230*/  BPT.TRAP 0x1 ;  /* 0x000000040000795c */ /* 0x000fe20000300000 */
.L_x_1850:
[----:B------:R-:W-:Y:S05]  /*27240*/  BSYNC B3 ;  /* 0x0000000000037941 */ /* 0x000fea0003800000 */
.L_x_1849:
[----:B------:R-:W2:Y:S04]  /*27250*/  LDL R5, [R1+0x1c] ;  /* 0x00001c0001057983 */ /* 0x000ea80000100800 */
[----:B0-----:R-:W2:Y:S01]  /*27260*/  LDL.LU R3, [R1+0x4] ;  /* 0x0000040001037983 */ /* 0x001ea20000300800 */
[----:B------:R-:W-:Y:S01]  /*27270*/  R2UR UR10, R14 ;  /* 0x000000000e0a72ca */ /* 0x000fe200000e0000 */
[----:B------:R-:W-:Y:S01]  /*27280*/  UIADD3 UR4, UP0, UR36, 0x470, URZ ;  /* 0x0000047024047890 */ /* 0x000fe2000ff1e03f */
[----:B------:R-:W-:Y:S02]  /*27290*/  R2UR UR6, R12 ;  /* 0x000000000c0672ca */ /* 0x000fe400000e0000 */
[----:B------:R-:W-:Y:S01]  /*272a0*/  R2UR UR7, R13 ;  /* 0x000000000d0772ca */ /* 0x000fe200000e0000 */
[----:B------:R-:W-:Y:S01]  /*272b0*/  UIADD3.X UR5, URZ, UR37, URZ, UP0, !UPT ;  /* 0x000000253f057290 */ /* 0x000fe200087fe43f */
[C---:B-----5:R-:W-:Y:S01]  /*272c0*/  LEA R2, R6.reuse, R19, 0x3 ;  /* 0x0000001306027211 */ /* 0x060fe200078e18ff */
[----:B------:R-:W-:Y:S01]  /*272d0*/  IMAD R6, R6, 0x6000, R19 ;  /* 0x0000600006067824 */ /* 0x000fe200078e0213 */
[----:B------:R-:W-:-:S03]  /*272e0*/  PLOP3.LUT P0, PT, PT, PT, PT, 0x80, 0x0 ;  /* 0x000000000000781c */ /* 0x000fc60003f0f070 */
[----:B------:R-:W-:Y:S02]  /*272f0*/  VIADD R2, R2, 0x2a850 ;  /* 0x0002a85002027836 */ /* 0x000fe40000000000 */
[----:B--2---:R-:W-:Y:S02]  /*27300*/  IMAD R3, R3, 0x60, R5 ;  /* 0x0000006003037824 */ /* 0x004fe400078e0205 */
[----:B------:R-:W-:-:S07]  /*27310*/  VIADD R5, R6, 0x400 ;  /* 0x0000040006057836 */ /* 0x000fce0000000000 */
.L_x_1851:
        /* <DEDUP_REMOVED lines=15> */
.L_x_1852:
        /* <DEDUP_REMOVED lines=12> */
.L_x_1838:
[----:B------:R-:W-:Y:S05]  /*274d0*/  BSYNC B1 ;  /* 0x0000000000017941 */ /* 0x000fea0003800000 */
.L_x_1837:
[----:B0-----:R-:W2:Y:S04]  /*274e0*/  LDL.LU R0, [R1+0x44] ;  /* 0x0000440001007983 */ /* 0x001ea80000300800 */
[----:B------:R0:W-:Y:S04]  /*274f0*/  STL [R1+0x10], R8 ;  /* 0x0000100801007387 */ /* 0x0001e80000100800 */
[----:B------:R0:W-:Y:S02]  /*27500*/  STL [R1+0x18], R9 ;  /* 0x0000180901007387 */ /* 0x0001e40000100800 */
[----:B0-2---:R-:W-:-:S07]  /*27510*/  VIADD R0, R0, 0xfffffffd ;  /* 0xfffffffd00007836 */ /* 0x005fce0000000000 */
.L_x_1836:
[----:B------:R-:W-:Y:S05]  /*27520*/  BSYNC B2 ;  /* 0x0000000000027941 */ /* 0x000fea0003800000 */
.L_x_1835:
[----:B------:R-:W-:-:S05]  /*27530*/  VIADD R10, R10, 0xfffffffe ;  /* 0xfffffffe0a0a7836 */ /* 0x000fca0000000000 */
[----:B------:R-:W-:-:S13]  /*27540*/  ISETP.NE.AND P0, PT, R10, R7, PT ;  /* 0x000000070a00720c */ /* 0x000fda0003f05270 */
[----:B------:R-:W-:Y:S05]  /*27550*/  @!P0 BRA `(.L_x_1834) ;  /* 0x0000001400508947 */ /* 0x000fea0003800000 */
[----:B------:R-:W-:-:S07]  /*27560*/  IMAD.MOV.U32 R9, RZ, RZ, R18 ;  /* 0x000000ffff097224 */ /* 0x000fce00078e0012 */
.L_x_1885:
[----:B--2---:R-:W2:Y:S04]  /*27570*/  LDL R3, [R1+0x10] ;  /* 0x0000100001037983 */ /* 0x004ea80000100800 */
[----:B------:R-:W3:Y:S01]  /*27580*/  LDL R2, [R1+0x18] ;  /* 0x0000180001027983 */ /* 0x000ee20000100800 */
[----:B------:R-:W-:Y:S01]  /*27590*/  LOP3.LUT P1, RZ, R17, 0x1, RZ, 0xc0, !PT ;  /* 0x0000000111ff7812 */ /* 0x000fe2000782c0ff */
[----:B------:R-:W-:Y:S05]  /*275a0*/  YIELD ;  /* 0x0000000000007946 */ /* 0x000fea0003800000 */
[----:B------:R-:W-:Y:S01]  /*275b0*/  BSSY B1, `(.L_x_1853) ;  /* 0x00000a3000017945 */ /* 0x000fe20003800000 */
[----:B--2---:R-:W-:-:S05]  /*275c0*/  VIADD R4, R3, 0x1 ;  /* 0x0000000103047836 */ /* 0x004fca0000000000 */
[----:B------:R-:W-:-:S04]  /*275d0*/  ISETP.NE.AND P0, PT, R4, 0x2, PT ;  /* 0x000000020400780c */ /* 0x000fc80003f05270 */
[----:B------:R-:W-:Y:S02]  /*275e0*/  SEL R5, RZ, 0x1, P0 ;  /* 0x00000001ff057807 */ /* 0x000fe40000000000 */
[----:B------:R-:W-:Y:S02]  /*275f0*/  SEL R4, R4, RZ, P0 ;  /* 0x000000ff04047207 */ /* 0x000fe40000000000 */
[----:B---3--:R-:W-:Y:S01]  /*27600*/  LOP3.LUT R5, R2, R5, RZ, 0x3c, !PT ;  /* 0x0000000502057212 */ /* 0x008fe200078e3cff */
[----:B0-----:R-:W-:Y:S06]  /*27610*/  @!P1 BRA `(.L_x_1854) ;  /* 0x0000000800709947 */ /* 0x001fec0003800000 */
        /* <DEDUP_REMOVED lines=24> */
.L_x_1855:
[----:B------:R-:W-:Y:S01]  /*277a0*/  IMAD R3, R4, 0x8, R19 ;  /* 0x0000000804037824 */ /* 0x000fe200078e0213 */
[----:B------:R-:W-:Y:S01]  /*277b0*/  SHF.L.U32 R2, R5, 0x1f, RZ ;  /* 0x0000001f05027819 */ /* 0x000fe200000006ff */
[----:B------:R-:W-:Y:S03]  /*277c0*/  BSSY B2, `(.L_x_1856) ;  /* 0x0000003000027945 */ /* 0x000fe60003800000 */
[----:B------:R-:W2:Y:S02]  /*277d0*/  SYNCS.PHASECHK.TRANS64.TRYWAIT P0, [R3+URZ+0x2a840], R2 ;  /* 0x02a84002030075a7 */ /* 0x000ea4000800017f */
[----:B--2---:R-:W-:Y:S05]  /*277e0*/  @!P0 BRA `(.L_x_1857) ;  /* 0x0000004800d88947 */ /* 0x004fea0003800000 */
.L_x_1987:
[----:B------:R-:W-:Y:S05]  /*277f0*/  BSYNC B2 ;  /* 0x0000000000027941 */ /* 0x000fea0003800000 */
.L_x_1856:
[----:B------:R-:W3:Y:S01]  /*27800*/  S2R R7, SR_TID.X ;  /* 0x0000000000077919 */ /* 0x000ee20000002100 */
[----:B------:R-:W-:Y:S01]  /*27810*/  BSSY B2, `(.L_x_1858) ;  /* 0x000000b000027945 */ /* 0x000fe20003800000 */
        /* <DEDUP_REMOVED lines=10> */
.L_x_1859:
[----:B------:R-:W-:Y:S05]  /*278c0*/  BSYNC B2 ;  /* 0x0000000000027941 */ /* 0x000fea0003800000 */
.L_x_1858:
[----:B--2---:R-:W2:Y:S01]  /*278d0*/  LDL R2, [R1+0x1c] ;  /* 0x00001c0001027983 */ /* 0x004ea20000100800 */
        /* <DEDUP_REMOVED lines=10> */
[----:B--2---:R-:W-:-:S10]  /*27980*/  IMAD R2, R6, 0x60, R2 ;  /* 0x0000006006027824 */ /* 0x004fd400078e0202 */
.L_x_1860:
        /* <DEDUP_REMOVED lines=16> */
.L_x_1861:
        /* <DEDUP_REMOVED lines=15> */
.L_x_1862:
        /* <DEDUP_REMOVED lines=17> */
.L_x_1988:
[----:B------:R-:W-:Y:S05]  /*27c90*/  BSYNC B2 ;  /* 0x0000000000027941 */ /* 0x000fea0003800000 */
.L_x_1863:
[----:B------:R-:W-:Y:S01]  /*27ca0*/  BSSY B2, `(.L_x_1865) ;  /* 0x000000b000027945 */ /* 0x000fe20003800000 */
[----:B------:R-:W-:Y:S01]  /*27cb0*/  MOV R12, 0x0 ;  /* 0x00000000000c7802 */ /* 0x000fe20000000f00 */
[----:B------:R-:W-:Y:S02]  /*27cc0*/  IMAD.MOV.U32 R13, RZ, RZ, 0x14f00000 ;  /* 0x14f00000ff0d7424 */ /* 0x000fe400078e00ff */
[----:B------:R-:W-:Y:S05]  /*27cd0*/  @P1 BRA `(.L_x_1866) ;  /* 0x00000000001c1947 */ /* 0x000fea0003800000 */
[----:B------:R-:W2:Y:S01]  /*27ce0*/  S2R R7, SR_TID.X ;  /* 0x0000000000077919 */ /* 0x000ea20000002100 */
[----:B0-----:R-:W-:-:S04]  /*27cf0*/  IMAD.MOV.U32 R3, RZ, RZ, 0x6000 ;  /* 0x00006000ff037424 */ /* 0x001fc800078e00ff */
[----:B------:R3:W-:Y:S01]  /*27d00*/  SYNCS.ARRIVE.TRANS64 RZ, [R2+URZ+0x50], R3 ;  /* 0x0000500302ff79a7 */ /* 0x0007e2000800003f */
[----:B--2---:R-:W-:-:S04]  /*27d10*/  LOP3.LUT R7, R7, 0x1f, RZ, 0xc0, !PT ;  /* 0x0000001f07077812 */ /* 0x004fc800078ec0ff */
[----:B------:R-:W-:-:S13]  /*27d20*/  ISETP.NE.AND P0, PT, R7, RZ, PT ;  /* 0x000000ff0700720c */ /* 0x000fda0003f05270 */
[----:B---3--:R-:W-:Y:S05]  /*27d30*/  @!P0 BRA `(.L_x_1866) ;  /* 0x0000000000048947 */ /* 0x008fea0003800000 */
[----:B------:R-:W-:Y:S01]  /*27d40*/  BPT.TRAP 0x1 ;  /* 0x000000040000795c */ /* 0x000fe20000300000 */
.L_x_1866:
[----:B------:R-:W-:Y:S05]  /*27d50*/  BSYNC B2 ;  /* 0x0000000000027941 */ /* 0x000fea0003800000 */
.L_x_1865:
[----:B0-----:R-:W2:Y:S04]  /*27d60*/  LDL.LU R3, [R1+0x10] ;  /* 0x0000100001037983 */ /* 0x001ea80000300800 */
[----:B------:R-:W3:Y:S04]  /*27d70*/  LDL R8, [R1+0x1c] ;  /* 0x00001c0001087983 */ /* 0x000ee80000100800 */
[----:B------:R-:W3:Y:S01]  /*27d80*/  LDL.LU R7, [R1+0x4] ;  /* 0x0000040001077983 */ /* 0x000ee20000300800 */
[----:B------:R-:W-:Y:S01]  /*27d90*/  R2UR UR10, R10 ;  /* 0x000000000a0a72ca */ /* 0x000fe200000e0000 */
[----:B------:R-:W-:Y:S01]  /*27da0*/  UIADD3 UR4, UP0, UR36, 0x470, URZ ;  /* 0x0000047024047890 */ /* 0x000fe2000ff1e03f */
[----:B------:R-:W-:Y:S01]  /*27db0*/  R2UR UR6, R12 ;  /* 0x000000000c0672ca */ /* 0x000fe200000e0000 */
[----:B------:R-:W-:Y:S01]  /*27dc0*/  VIADD R2, R2, 0x50 ;  /* 0x0000005002027836 */ /* 0x000fe20000000000 */
[----:B------:R-:W-:Y:S01]  /*27dd0*/  R2UR UR7, R13 ;  /* 0x000000000d0772ca */ /* 0x000fe200000e0000 */
[----:B------:R-:W-:Y:S01]  /*27de0*/  UIADD3.X UR5, URZ, UR37, URZ, UP0, !UPT ;  /* 0x000000253f057290 */ /* 0x000fe200087fe43f */
[----:B------:R-:W-:Y:S01]  /*27df0*/  PLOP3.LUT P0, PT, PT, PT, PT, 0x80, 0x0 ;  /* 0x000000000000781c */ /* 0x000fe20003f0f070 */
[----:B--2---:R-:W-:-:S02]  /*27e00*/  IMAD R3, R3, 0x6000, R19 ;  /* 0x0000600003037824 */ /* 0x004fc400078e0213 */
[----:B---3--:R-:W-:Y:S02]  /*27e10*/  IMAD R7, R7, 0x60, R8 ;  /* 0x0000006007077824 */ /* 0x008fe400078e0208 */
[----:B------:R-:W-:-:S08]  /*27e20*/  VIADD R8, R3, 0x400 ;  /* 0x0000040003087836 */ /* 0x000fd00000000000 */
.L_x_1867:
        /* <DEDUP_REMOVED lines=15> */
.L_x_1868:
        /* <DEDUP_REMOVED lines=12> */
.L_x_1854:
[----:B------:R-:W-:Y:S05]  /*27fe0*/  BSYNC B1 ;  /* 0x0000000000017941 */ /* 0x000fea0003800000 */
.L_x_1853:
[----:B------:R-:W-:Y:S01]  /*27ff0*/  VIADD R3, R4, 0x1 ;  /* 0x0000000104037836 */ /* 0x000fe20000000000 */
[----:B------:R-:W-:Y:S01]  /*28000*/  LOP3.LUT P1, RZ, R17, 0x1, RZ, 0xc0, !PT ;  /* 0x0000000111ff7812 */ /* 0x000fe2000782c0ff */
[----:B------:R-:W-:Y:S01]  /*28010*/  BSSY B1, `(.L_x_1869) ;  /* 0x00000a4000017945 */ /* 0x000fe20003800000 */
[----:B0-----:R-:W-:Y:S02]  /*28020*/  VIADD R6, R0, 0xffffffff ;  /* 0xffffffff00067836 */ /* 0x001fe40000000000 */
[----:B------:R-:W-:-:S04]  /*28030*/  ISETP.NE.AND P0, PT, R3, 0x2, PT ;  /* 0x000000020300780c */ /* 0x000fc80003f05270 */
[----:B------:R-:W-:Y:S02]  /*28040*/  SEL R2, RZ, 0x1, P0 ;  /* 0x00000001ff027807 */ /* 0x000fe40000000000 */
[----:B------:R-:W-:Y:S02]  /*28050*/  SEL R12, R3, RZ, P0 ;  /* 0x000000ff030c7207 */ /* 0x000fe40000000000 */
[----:B------:R-:W-:-:S05]  /*28060*/  LOP3.LUT R10, R5, R2, RZ, 0x3c, !PT ;  /* 0x00000002050a7212 */ /* 0x000fca00078e3cff */
[----:B------:R0:W-:Y:S04]  /*28070*/  STL [R1+0x18], R10 ;  /* 0x0000180a01007387 */ /* 0x0001e80000100800 */
[----:B------:R0:W-:Y:S01]  /*28080*/  STL [R1+0x10], R12 ;  /* 0x0000100c01007387 */ /* 0x0001e20000100800 */
[----:B------:R-:W-:Y:S05]  /*28090*/  @!P1 BRA `(.L_x_1870) ;  /* 0x00000008006c9947 */ /* 0x000fea0003800000 */
[----:B------:R-:W-:Y:S01]  /*280a0*/  ULDC.64 UR4, c[0x0][0x418] ;  /* 0x0001060000047ab9 */ /* 0x000fe20000000a00 */
[----:B------:R-:W-:Y:S01]  /*280b0*/  IMAD.MOV.U32 R7, RZ, RZ, R6 ;  /* 0x000000ffff077224 */ /* 0x000fe200078e0006 */
[----:B------:R-:W-:-:S04]  /*280c0*/  ISETP.NE.U32.AND P0, PT, RZ, UR4, PT ;  /* 0x00000004ff007c0c */ /* 0x000fc8000bf05070 */
[----:B------:R-:W-:-:S13]  /*280d0*/  ISETP.NE.AND.EX P0, PT, RZ, UR5, PT, P0 ;  /* 0x00000005ff007c0c */ /* 0x000fda000bf05300 */
[----:B------:R-:W-:Y:S05]  /*280e0*/  @!P0 BRA `(.L_x_1871) ;  /* 0x00000000004c8947 */ /* 0x000fea0003800000 */
[----:B------:R-:W2:Y:S01]  /*280f0*/  LDL R14, [R1+0x24] ;  /* 0x00002400010e7983 */ /* 0x000ea20000100800 */
[----:B------:R-:W3:Y:S01]  /*28100*/  LDC R8, c[0x0][0x43c] ;  /* 0x00010f00ff087b82 */ /* 0x000ee20000000800 */
[----:B------:R-:W-:Y:S02]  /*28110*/  ULDC.64 UR6, c[0x0][0x428] ;  /* 0x00010a0000067ab9 */ /* 0x000fe40000000a00 */
[----:B------:R-:W4:Y:S01]  /*28120*/  LDL R13, [R1+0x8] ;  /* 0x00000800010d7983 */ /* 0x000f220000100800 */
[----:B---3--:R-:W-:-:S13]  /*28130*/  ISETP.NE.AND P0, PT, R8, 0x1, PT ;  /* 0x000000010800780c */ /* 0x008fda0003f05270 */
[----:B------:R-:W3:Y:S02]  /*28140*/  @P0 LDC.64 R2, c[0x0][0x440] ;  /* 0x00011000ff020b82 */ /* 0x000ee40000000a00 */
[----:B---3--:R-:W-:-:S04]  /*28150*/  @P0 IMAD.HI.U32 R7, R6, R2, RZ ;  /* 0x0000000206070227 */ /* 0x008fc800078e00ff */
[----:B------:R-:W-:Y:S01]  /*28160*/  IMAD.MOV.U32 R2, RZ, RZ, R6 ;  /* 0x000000ffff027224 */ /* 0x000fe200078e0006 */
[----:B------:R-:W-:-:S04]  /*28170*/  @P0 SHF.R.U32.HI R2, RZ, R3, R7 ;  /* 0x00000003ff020219 */ /* 0x000fc80000011607 */
[----:B------:R-:W-:Y:S02]  /*28180*/  IADD3 R7, -R2, RZ, RZ ;  /* 0x000000ff02077210 */ /* 0x000fe40007ffe1ff */
[----:B------:R-:W-:-:S03]  /*28190*/  SHF.R.S32.HI R3, RZ, 0x1f, R2 ;  /* 0x0000001fff037819 */ /* 0x000fc60000011402 */
[----:B------:R-:W-:Y:S02]  /*281a0*/  IMAD R7, R8, R7, R6 ;  /* 0x0000000708077224 */ /* 0x000fe400078e0206 */
[----:B--2---:R-:W-:-:S04]  /*281b0*/  IMAD R8, R14, UR6, RZ ;  /* 0x000000060e087c24 */ /* 0x004fc8000f8e02ff */
[C---:B----4-:R-:W-:Y:S02]  /*281c0*/  IMAD R8, R13.reuse, UR7, R8 ;  /* 0x000000070d087c24 */ /* 0x050fe4000f8e0208 */
[----:B------:R-:W-:-:S04]  /*281d0*/  IMAD.WIDE.U32 R2, R13, UR6, R2 ;  /* 0x000000060d027c25 */ /* 0x000fc8000f8e0002 */
[----:B------:R-:W-:Y:S01]  /*281e0*/  IMAD.IADD R3, R8, 0x1, R3 ;  /* 0x0000000108037824 */ /* 0x000fe200078e0203 */
[----:B------:R-:W-:-:S04]  /*281f0*/  LEA R8, P0, R2, UR4, 0x2 ;  /* 0x0000000402087c11 */ /* 0x000fc8000f8010ff */
[----:B------:R-:W-:-:S06]  /*28200*/  LEA.HI.X R9, R2, UR5, R3, 0x2, P0 ;  /* 0x0000000502097c11 */ /* 0x000fcc00080f1403 */
[----:B------:R2:W5:Y:S03]  /*28210*/  LDG.E R9, desc[UR46][R8.64] ;  /* 0x0000002e08097981 */ /* 0x000566000c1e1900 */
.L_x_1871:
[----:B------:R-:W-:Y:S01]  /*28220*/  IMAD R2, R12, 0x8, R19 ;  /* 0x000000080c027824 */ /* 0x000fe200078e0213 */
[----:B------:R-:W-:Y:S01]  /*28230*/  SHF.L.U32 R3, R10, 0x1f, RZ ;  /* 0x0000001f0a037819 */ /* 0x000fe200000006ff */
[----:B------:R-:W-:Y:S03]  /*28240*/  BSSY B2, `(.L_x_1872) ;  /* 0x0000003000027945 */ /* 0x000fe60003800000 */
[----:B------:R-:W3:Y:S02]  /*28250*/  SYNCS.PHASECHK.TRANS64.TRYWAIT P0, [R2+URZ+0x2a840], R3 ;  /* 0x02a84003020075a7 */ /* 0x000ee4000800017f */
[----:B---3--:R-:W-:Y:S05]  /*28260*/  @!P0 BRA `(.L_x_1873) ;  /* 0x0000004000608947 */ /* 0x008fea0003800000 */
.L_x_1989:
[----:B------:R-:W-:Y:S05]  /*28270*/  BSYNC B2 ;  /* 0x0000000000027941 */ /* 0x000fea0003800000 */
.L_x_1872:
[----:B--2---:R-:W2:Y:S01]  /*28280*/  S2R R8, SR_TID.X ;  /* 0x0000000000087919 */ /* 0x004ea20000002100 */
[----:B------:R-:W-:Y:S01]  /*28290*/  BSSY B2, `(.L_x_1874) ;  /* 0x000000b000027945 */ /* 0x000fe20003800000 */
[----:B--2---:R-:W-:-:S04]  /*282a0*/  LOP3.LUT R8, R8, 0x7f, RZ, 0xc0, !PT ;  /* 0x0000007f08087812 */ /* 0x004fc800078ec0ff */
[----:B------:R-:W-:-:S13]  /*282b0*/  ISETP.NE.AND P1, PT, R8, RZ, PT ;  /* 0x000000ff0800720c */ /* 0x000fda0003f25270 */
[----:B------:R-:W-:Y:S05]  /*282c0*/  @P1 BRA `(.L_x_1875) ;  /* 0x00000000001c1947 */ /* 0x000fea0003800000 */
[----:B------:R-:W2:Y:S01]  /*282d0*/  S2R R8, SR_TID.X ;  /* 0x0000000000087919 */ /* 0x000ea20000002100 */
[----:B---3--:R-:W-:-:S04]  /*282e0*/  IMAD.MOV.U32 R3, RZ, RZ, 0x9000 ;  /* 0x00009000ff037424 */ /* 0x008fc800078e00ff */
[----:B------:R4:W-:Y:S01]  /*282f0*/  SYNCS.ARRIVE.TRANS64 RZ, [R2+URZ+0x2a830], R3 ;  /* 0x02a8300302ff79a7 */ /* 0x0009e2000800003f */
[----:B--2---:R-:W-:-:S04]  /*28300*/  LOP3.LUT R8, R8, 0x1f, RZ, 0xc0, !PT ;  /* 0x0000001f08087812 */ /* 0x004fc800078ec0ff */
[----:B------:R-:W-:-:S13]  /*28310*/  ISETP.NE.AND P0, PT, R8, RZ, PT ;  /* 0x000000ff0800720c */ /* 0x000fda0003f05270 */
[----:B----4-:R-:W-:Y:S05]  /*28320*/  @!P0 BRA `(.L_x_1875) ;  /* 0x0000000000048947 */ /* 0x010fea0003800000 */
[----:B------:R-:W-:Y:S01]  /*28330*/  BPT.TRAP 0x1 ;  /* 0x000000040000795c */ /* 0x000fe20000300000 */
.L_x_1875:
[----:B------:R-:W-:Y:S05]  /*28340*/  BSYNC B2 ;  /* 0x0000000000027941 */ /* 0x000fea0003800000 */
.L_x_1874:
[----:B------:R-:W2:Y:S04]  /*28350*/  LDL R8, [R1+0x10] ;  /* 0x0000100001087983 */ /* 0x000ea80000100800 */
[----:B---3--:R-:W3:Y:S01]  /*28360*/  LDL R2, [R1+0x1c] ;  /* 0x00001c0001027983 */ /* 0x008ee20000100800 */
[----:B------:R-:W-:Y:S01]  /*28370*/  IMAD.MOV.U32 R14, RZ, RZ, RZ ;  /* 0x000000ffff0e7224 */ /* 0x000fe200078e00ff */
[----:B------:R-:W-:Y:S01]  /*28380*/  UIADD3 UR4, UP0, UR36, 0x370, URZ ;  /* 0x0000037024047890 */ /* 0x000fe2000ff1e03f */
[----:B------:R-:W-:Y:S01]  /*28390*/  PLOP3.LUT P0, PT, PT, PT, PT, 0x80, 0x0 ;  /* 0x000000000000781c */ /* 0x000fe20003f0f070 */
[----:B------:R-:W-:Y:S01]  /*283a0*/  UMOV UR6, 0x0 ;  /* 0x0000000000067882 */ /* 0x000fe20000000000 */
[----:B------:R-:W-:Y:S01]  /*283b0*/  UMOV UR7, 0x14f00000 ;  /* 0x14f0000000077882 */ /* 0x000fe20000000000 */
[----:B------:R-:W-:Y:S01]  /*283c0*/  R2UR UR10, R14 ;  /* 0x000000000e0a72ca */ /* 0x000fe200000e0000 */
[----:B------:R-:W-:Y:S01]  /*283d0*/  UIADD3.X UR5, URZ, UR37, URZ, UP0, !UPT ;  /* 0x000000253f057290 */ /* 0x000fe200087fe43f */
[----:B--2---:R-:W-:-:S02]  /*283e0*/  IMAD R3, R8, 0x8, R11 ;  /* 0x0000000808037824 */ /* 0x004fc400078e020b */
[----:B------:R-:W-:Y:S02]  /*283f0*/  IMAD R8, R8, 0x9000, R19 ;  /* 0x0000900008087824 */ /* 0x000fe400078e0213 */
[----:B------:R-:W-:Y:S02]  /*28400*/  VIADD R3, R3, 0x30 ;  /* 0x0000003003037836 */ /* 0x000fe40000000000 */
[----:B---3--:R-:W-:Y:S02]  /*28410*/  IMAD R2, R7, 0x60, R2 ;  /* 0x0000006007027824 */ /* 0x008fe400078e0202 */
[----:B0-----:R-:W-:-:S07]  /*28420*/  VIADD R10, R8, 0x18400 ;  /* 0x00018400080a7836 */ /* 0x001fce0000000000 */
.L_x_1876:
        /* <DEDUP_REMOVED lines=16> */
.L_x_1877:
        /* <DEDUP_REMOVED lines=15> */
.L_x_1878:
        /* <DEDUP_REMOVED lines=11> */
[----:B------:R-:W-:Y:S01]  /*286d0*/  BSSY B2, `(.L_x_1879) ;  /* 0x0000004000027945 */ /* 0x000fe20003800000 */
[----:B------:R-:W-:-:S04]  /*286e0*/  LEA R2, R4, R11, 0x3 ;  /* 0x0000000b04027211 */ /* 0x000fc800078e18ff */
[----:B------:R-:W0:Y:S02]  /*286f0*/  SYNCS.PHASECHK.TRANS64.TRYWAIT P0, [R2+URZ+0x60], R5 ;  /* 0x00006005020075a7 */ /* 0x000e24000800017f */
[----:B0-----:R-:W-:Y:S05]  /*28700*/  @!P0 BRA `(.L_x_1880) ;  /* 0x0000003c004c8947 */ /* 0x001fea0003800000 */
.L_x_1990:
[----:B------:R-:W-:Y:S05]  /*28710*/  BSYNC B2 ;  /* 0x0000000000027941 */ /* 0x000fea0003800000 */
.L_x_1879:
[----:B------:R-:W-:Y:S01]  /*28720*/  BSSY B2, `(.L_x_1881) ;  /* 0x000000b000027945 */ /* 0x000fe20003800000 */
[----:B------:R-:W-:Y:S02]  /*28730*/  IMAD.MOV.U32 R12, RZ, RZ, 0x0 ;  /* 0x00000000ff0c7424 */ /* 0x000fe400078e00ff */
[----:B------:R-:W-:Y:S01]  /*28740*/  IMAD.MOV.U32 R13, RZ, RZ, 0x14f00000 ;  /* 0x14f00000ff0d7424 */ /* 0x000fe200078e00ff */
[----:B------:R-:W-:Y:S06]  /*28750*/  @P1 BRA `(.L_x_1882) ;  /* 0x00000000001c1947 */ /* 0x000fec0003800000 */
[----:B------:R-:W2:Y:S01]  /*28760*/  S2R R8, SR_TID.X ;  /* 0x0000000000087919 */ /* 0x000ea20000002100 */
[----:B------:R-:W-:-:S04]  /*28770*/  IMAD.MOV.U32 R3, RZ, RZ, 0x6000 ;  /* 0x00006000ff037424 */ /* 0x000fc800078e00ff */
[----:B------:R3:W-:Y:S01]  /*28780*/  SYNCS.ARRIVE.TRANS64 RZ, [R2+URZ+0x50], R3 ;  /* 0x0000500302ff79a7 */ /* 0x0007e2000800003f */
[----:B--2---:R-:W-:-:S04]  /*28790*/  LOP3.LUT R8, R8, 0x1f, RZ, 0xc0, !PT ;  /* 0x0000001f08087812 */ /* 0x004fc800078ec0ff */
[----:B------:R-:W-:-:S13]  /*287a0*/  ISETP.NE.AND P0, PT, R8, RZ, PT ;  /* 0x000000ff0800720c */ /* 0x000fda0003f05270 */
[----:B---3--:R-:W-:Y:S05]  /*287b0*/  @!P0 BRA `(.L_x_1882) ;  /* 0x0000000000048947 */ /* 0x008fea0003800000 */
[----:B------:R-:W-:Y:S01]  /*287c0*/  BPT.TRAP 0x1 ;  /* 0x000000040000795c */ /* 0x000fe20000300000 */
.L_x_1882:
[----:B------:R-:W-:Y:S05]  /*287d0*/  BSYNC B2 ;  /* 0x0000000000027941 */ /* 0x000fea0003800000 */
.L_x_1881:
        /* <DEDUP_REMOVED lines=12> */
.L_x_1883:
        /* <DEDUP_REMOVED lines=15> */
.L_x_1884:
        /* <DEDUP_REMOVED lines=12> */
.L_x_1870:
[----:B------:R-:W-:Y:S05]  /*28a50*/  BSYNC B1 ;  /* 0x0000000000017941 */ /* 0x000fea0003800000 */
.L_x_1869:
[----:B------:R-:W3:Y:S01]  /*28a60*/  LDL R2, [R1+0x2c] ;  /* 0x00002c0001027983 */ /* 0x000ee20000100800 */
[----:B------:R-:W-:Y:S01]  /*28a70*/  VIADD R0, R0, 0xfffffffe ;  /* 0xfffffffe00007836 */ /* 0x000fe20000000000 */
[----:B---3--:R-:W-:-:S13]  /*28a80*/  ISETP.GT.AND P0, PT, R6, R2, PT ;  /* 0x000000020600720c */ /* 0x008fda0003f04270 */
[----:B------:R-:W-:Y:S05]  /*28a90*/  @P0 BRA `(.L_x_1885) ;  /* 0xffffffe800b40947 */ /* 0x000fea000383ffff */
.L_x_1834:
[----:B------:R-:W-:Y:S05]  /*28aa0*/  BSYNC B0 ;  /* 0x0000000000007941 */ /* 0x000fea0003800000 */
.L_x_1833:
        /* <DEDUP_REMOVED lines=8> */
[----:B------:R-:W2:Y:S02]  /*28b30*/  FLO.U32 R0, UR4 ;  /* 0x0000000400007d00 */ /* 0x000ea400080e0000 */
        /* <DEDUP_REMOVED lines=9> */
.L_x_1887:
[----:B------:R-:W-:Y:S05]  /*28bd0*/  BSYNC B0 ;  /* 0x0000000000007941 */ /* 0x000fea0003800000 */
.L_x_1886:
[----:B------:R-:W-:Y:S01]  /*28be0*/  LOP3.LUT P0, RZ, R17, 0x1, RZ, 0xc0, !PT ;  /* 0x0000000111ff7812 */ /* 0x000fe2000780c0ff */
[----:B------:R-:W-:-:S12]  /*28bf0*/  BSSY B0, `(.L_x_1888) ;  /* 0x000003b000007945 */ /* 0x000fd80003800000 */
[----:B------:R-:W-:Y:S05]  /*28c00*/  @!P0 BRA `(.L_x_1889) ;  /* 0x0000000000e48947 */ /* 0x000fea0003800000 */
[----:B--2---:R-:W2:Y:S04]  /*28c10*/  LDL R0, [R1+0x10] ;  /* 0x0000100001007983 */ /* 0x004ea80000100800 */
[----:B------:R-:W4:Y:S01]  /*28c20*/  LDL R2, [R1+0x18] ;  /* 0x0000180001027983 */ /* 0x000f220000100800 */
[----:B------:R-:W-:Y:S01]  /*28c30*/  BSSY B1, `(.L_x_1890) ;  /* 0x0000006000017945 */ /* 0x000fe20003800000 */
[----:B------:R-:W-:Y:S01]  /*28c40*/  ISETP.NE.AND P1, PT, R3, RZ, PT ;  /* 0x000000ff0300720c */ /* 0x000fe20003f25270 */
[----:B--2---:R-:W-:Y:S01]  /*28c50*/  IMAD R0, R0, 0x8, R19 ;  /* 0x0000000800007824 */ /* 0x004fe200078e0213 */
[----:B----4-:R-:W-:-:S04]  /*28c60*/  SHF.L.U32 R2, R2, 0x1f, RZ ;  /* 0x0000001f02027819 */ /* 0x010fc800000006ff */
[----:B------:R-:W2:Y:S02]  /*28c70*/  SYNCS.PHASECHK.TRANS64.TRYWAIT P0, [R0+URZ+0x2a860], R2 ;  /* 0x02a86002000075a7 */ /* 0x000ea4000800017f */
[----:B--2---:R-:W-:Y:S05]  /*28c80*/  @!P0 BRA `(.L_x_1891) ;  /* 0x0000003800008947 */ /* 0x004fea0003800000 */
.L_x_1991:
[----:B------:R-:W-:Y:S05]  /*28c90*/  BSYNC B1 ;  /* 0x0000000000017941 */ /* 0x000fea0003800000 */
.L_x_1890:
[----:B------:R-:W-:Y:S04]  /*28ca0*/  BSSY B1, `(.L_x_1892) ;  /* 0x0000009000017945 */ /* 0x000fe80003800000 */
[----:B------:R-:W-:Y:S05]  /*28cb0*/  @P1 BRA `(.L_x_1893) ;  /* 0x00000000001c1947 */ /* 0x000fea0003800000 */
[----:B------:R-:W4:Y:S01]  /*28cc0*/  S2R R3, SR_TID.X ;  /* 0x0000000000037919 */ /* 0x000f220000002100 */
[----:B--2---:R-:W-:-:S04]  /*28cd0*/  IMAD.MOV.U32 R2, RZ, RZ, 0x6000 ;  /* 0x00006000ff027424 */ /* 0x004fc800078e00ff */
[----:B------:R2:W-:Y:S01]  /*28ce0*/  SYNCS.ARRIVE.TRANS64 RZ, [R0+URZ+0x2a850], R2 ;  /* 0x02a8500200ff79a7 */ /* 0x0005e2000800003f */
[----:B----4-:R-:W-:-:S04]  /*28cf0*/  LOP3.LUT R3, R3, 0x1f, RZ, 0xc0, !PT ;  /* 0x0000001f03037812 */ /* 0x010fc800078ec0ff */
[----:B------:R-:W-:-:S13]  /*28d00*/  ISETP.NE.AND P0, PT, R3, RZ, PT ;  /* 0x000000ff0300720c */ /* 0x000fda0003f05270 */
[----:B--2---:R-:W-:Y:S05]  /*28d10*/  @!P0 BRA `(.L_x_1893) ;  /* 0x0000000000048947 */ /* 0x004fea0003800000 */
[----:B------:R-:W-:Y:S01]  /*28d20*/  BPT.TRAP 0x1 ;  /* 0x000000040000795c */ /* 0x000fe20000300000 */
.L_x_1893:
[----:B------:R-:W-:Y:S05]  /*28d30*/  BSYNC B1 ;  /* 0x0000000000017941 */ /* 0x000fea0003800000 */
.L_x_1892:
[----:B------:R-:W4:Y:S04]  /*28d40*/  LDL.LU R4, [R1+0x1c] ;  /* 0x00001c0001047983 */ /* 0x000f280000300800 */
[----:B------:R-:W4:Y:S04]  /*28d50*/  LDL.LU R3, [R1+0x4] ;  /* 0x0000040001037983 */ /* 0x000f280000300800 */
[----:B--2---:R-:W2:Y:S01]  /*28d60*/  LDL R2, [R1+0x10] ;  /* 0x0000100001027983 */ /* 0x004ea20000100800 */
[----:B------:R-:W-:Y:S01]  /*28d70*/  UIADD3 UR4, UP0, UR36, 0x470, URZ ;  /* 0x0000047024047890 */ /* 0x000fe2000ff1e03f */
[----:B------:R-:W-:Y:S01]  /*28d80*/  PLOP3.LUT P0, PT, PT, PT, PT, 0x80, 0x0 ;  /* 0x000000000000781c */ /* 0x000fe20003f0f070 */
[----:B------:R-:W-:Y:S01]  /*28d90*/  UMOV UR6, 0x0 ;  /* 0x0000000000067882 */ /* 0x000fe20000000000 */
[----:B------:R-:W-:Y:S01]  /*28da0*/  IADD3 R0, R0, 0x2a850, RZ ;  /* 0x0002a85000007810 */ /* 0x000fe20007ffe0ff */
[----:B------:R-:W-:Y:S01]  /*28db0*/  UIADD3.X UR5, URZ, UR37, URZ, UP0, !UPT ;  /* 0x000000253f057290 */ /* 0x000fe200087fe43f */
[----:B------:R-:W-:Y:S01]  /*28dc0*/  UMOV UR7, 0x14f00000 ;  /* 0x14f0000000077882 */ /* 0x000fe20000000000 */
[----:B------:R-:W-:Y:S01]  /*28dd0*/  UMOV UR10, URZ ;  /* 0x0000003f000a7c82 */ /* 0x000fe20008000000 */
[----:B----4-:R-:W-:-:S02]  /*28de0*/  IMAD R3, R3, 0x60, R4 ;  /* 0x0000006003037824 */ /* 0x010fc400078e0204 */
[----:B--2---:R-:W-:-:S04]  /*28df0*/  IMAD R2, R2, 0x6000, R19 ;  /* 0x0000600002027824 */ /* 0x004fc800078e0213 */
[----:B------:R-:W-:-:S07]  /*28e00*/  VIADD R4, R2, 0x400 ;  /* 0x0000040002047836 */ /* 0x000fce0000000000 */
.L_x_1894:
        /* <DEDUP_REMOVED lines=15> */
.L_x_1895:
        /* <DEDUP_REMOVED lines=9> */
[----:B----4-:R-:W-:Y:S05]  /*28f90*/  @P0 BRA.U.ANY `(.L_x_1895) ;  /* 0xfffffffd00d80947 */ /* 0x010fea000393ffff */
.L_x_1889:
[----:B------:R-:W-:Y:S05]  /*28fa0*/  BSYNC B0 ;  /* 0x0000000000007941 */ /* 0x000fea0003800000 */
.L_x_1888:
[----:B-1----:R-:W2:Y:S04]  /*28fb0*/  LDL.LU R5, [R1+0x10] ;  /* 0x0000100001057983 */ /* 0x002ea80000300800 */
[----:B------:R-:W4:Y:S01]  /*28fc0*/  LDL.LU R4, [R1+0x18] ;  /* 0x0000180001047983 */ /* 0x000f220000300800 */
[----:B--2---:R-:W-:-:S05]  /*28fd0*/  VIADD R0, R5, 0x1 ;  /* 0x0000000105007836 */ /* 0x004fca0000000000 */
[----:B------:R-:W-:-:S04]  /*28fe0*/  ISETP.NE.AND P0, PT, R0, 0x2, PT ;  /* 0x000000020000780c */ /* 0x000fc80003f05270 */
[----:B------:R-:W-:Y:S02]  /*28ff0*/  SEL R2, RZ, 0x1, P0 ;  /* 0x00000001ff027807 */ /* 0x000fe40000000000 */
[----:B------:R-:W-:Y:S02]  /*29000*/  SEL R0, R0, RZ, P0 ;  /* 0x000000ff00007207 */ /* 0x000fe40000000000 */
[----:B----4-:R-:W-:-:S03]  /*29010*/  LOP3.LUT R4, R4, R2, RZ, 0x3c, !PT ;  /* 0x0000000204047212 */ /* 0x010fc600078e3cff */
[----:B------:R4:W-:Y:S04]  /*29020*/  STL [R1+0x10], R0 ;  /* 0x0000100001007387 */ /* 0x0009e80000100800 */
[----:B------:R4:W-:Y:S02]  /*29030*/  STL [R1+0x18], R4 ;  /* 0x0000180401007387 */ /* 0x0009e40000100800 */
.L_x_1813:
[----:B------:R-:W-:Y:S05]  /*29040*/  BSYNC B7 ;  /* 0x0000000000077941 */ /* 0x000fea0003800000 */
.L_x_1811:
[----:B------:R-:W-:-:S13]  /*29050*/  LOP3.LUT P0, RZ, R17, 0x2, RZ, 0xc0, !PT ;  /* 0x0000000211ff7812 */ /* 0x000fda000780c0ff */
[----:B------:R-:W-:Y:S05]  /*29060*/  @!P0 BRA `(.L_x_1896) ;  /* 0x00000000002c8947 */ /* 0x000fea0003800000 */
[----:B------:R-:W-:Y:S05]  /*29070*/  WARPSYNC.ALL ;  /* 0x0000000000007948 */ /* 0x000fea0003800000 */
[----:B------:R-:W5:Y:S08]  /*29080*/  S2UR UR5, SR_CgaCtaId ;  /* 0x00000000000579c3 */ /* 0x000f700000008800 */
[----:B------:R-:W-:Y:S06]  /*29090*/  BAR.SYNC.DEFER_BLOCKING 0x5, 0x180 ;  /* 0x0146000000007b1d */ /* 0x000fec0000010000 */
[----:B------:R-:W-:-:S02]  /*290a0*/  UMOV UR4, 0x400 ;  /* 0x0000040000047882 */ /* 0x000fc40000000000 */
[----:B-----5:R-:W-:-:S06]  /*290b0*/  ULEA UR4, UR5, UR4, 0x18 ;  /* 0x0000000405047291 */ /* 0x020fcc000f8ec03f */
[----:B------:R-:W-:-:S05]  /*290c0*/  IMAD.U32 R19, RZ, RZ, UR4 ;  /* 0x00000004ff137e24 */ /* 0x000fca000f8e00ff */
[----:B---34-:R-:W3:Y:S04]  /*290d0*/  LDS.128 R4, [R19+0x2a8d0] ;  /* 0x02a8d00013047984 */ /* 0x018ee80000000c00 */
[----:B---3--:R3:W-:Y:S04]  /*290e0*/  STL.64 [R1], R4 ;  /* 0x0000000401007387 */ /* 0x0087e80000100a00 */
[----:B------:R3:W-:Y:S01]  /*290f0*/  STL.64 [R1+0x8], R6 ;  /* 0x0000080601007387 */ /* 0x0007e20000100a00 */
[----:B------:R-:W-:Y:S06]  /*29100*/  BAR.ARV 0x4, 0x180 ;  /* 0x0106000000007b1d */ /* 0x000fec0000002000 */
[----:B------:R-:W-:Y:S05]  /*29110*/  BRA `(.L_x_1897) ;  /* 0x0000001000347947 */ /* 0x000fea0003800000 */
.L_x_1896:
[----:B------:R-:W5:Y:S01]  /*29120*/  S2R R16, SR_TID.X ;  /* 0x0000000000107919 */ /* 0x000f620000002100 */
[----:B------:R-:W-:Y:S01]  /*29130*/  UMOV UR4, 0xffffffff ;  /* 0xffffffff00047882 */ /* 0x000fe20000000000 */
[----:B-----5:R-:W-:-:S04]  /*29140*/  LOP3.LUT R16, R16, 0x1f, RZ, 0xc0, !PT ;  /* 0x0000001f10107812 */ /* 0x020fc800078ec0ff */
[----:B------:R-:W-:Y:S01]  /*29150*/  ISETP.NE.AND P0, PT, R16, 0x1f, PT ;  /* 0x0000001f1000780c */ /* 0x000fe20003f05270 */
[----:B------:R-:W-:-:S12]  /*29160*/  BRA.DIV UR4, `(.L_x_1898) ;  /* 0x0000003204dc7947 */ /* 0x000fd8000b800000 */
[----:B------:R-:W0:Y:S01]  /*29170*/  LDL.LU R2, [R1] ;  /* 0x0000000001027983 */ /* 0x000e220000300800 */
[----:B------:R-:W-:-:S03]  /*29180*/  ULDC UR4, c[0x0][0xc3c] ;  /* 0x00030f0000047ab9 */ /* 0x000fc60000000800 */
[----:B------:R-:W2:Y:S01]  /*29190*/  LDL R3, [R1+0xc] ;  /* 0x00000c0001037983 */ /* 0x000ea20000100800 */
[----:B0--3--:R-:W-:Y:S02]  /*291a0*/  IMAD.MOV.U32 R10, RZ, RZ, R2 ;  /* 0x000000ffff0a7224 */ /* 0x009fe400078e0002 */
[----:B--2-4-:R-:W-:-:S05]  /*291b0*/  IMAD.IADD R0, R3, 0x1, R16 ;  /* 0x0000000103007824 */ /* 0x014fca00078e0210 */
[----:B------:R-:W-:-:S13]  /*291c0*/  ISETP.GE.OR P1, PT, R0, UR4, !P0 ;  /* 0x0000000400007c0c */ /* 0x000fda000c726670 */
[----:B------:R-:W0:Y:S08]  /*291d0*/  @!P1 LDC.64 R2, c[0x0][0xc80] ;  /* 0x00032000ff029b82 */ /* 0x000e300000000a00 */
[----:B------:R-:W2:Y:S01]  /*291e0*/  @!P1 LDC.64 R6, c[0x0][0xc78] ;  /* 0x00031e00ff069b82 */ /* 0x000ea20000000a00 */
[----:B0-----:R-:W-:-:S05]  /*291f0*/  @!P1 IMAD.WIDE R2, R0, 0x4, R2 ;  /* 0x0000000400029825 */ /* 0x001fca00078e0202 */
[----:B------:R2:W3:Y:S02]  /*29200*/  @!P1 LDG.E R8, desc[UR46][R2.64] ;  /* 0x0000002e02089981 */ /* 0x0004e4000c1e1900 */
[----:B--2---:R-:W-:-:S06]  /*29210*/  @!P1 IMAD.WIDE R2, R0, 0x4, R6 ;  /* 0x0000000400029825 */ /* 0x004fcc00078e0206 */
[----:B------:R-:W2:Y:S01]  /*29220*/  @!P1 LDG.E R2, desc[UR46][R2.64] ;  /* 0x0000002e02029981 */ /* 0x000ea2000c1e1900 */
[----:B------:R-:W-:Y:S01]  /*29230*/  IMAD.MOV.U32 R4, RZ, RZ, RZ ;  /* 0x000000ffff047224 */ /* 0x000fe200078e00ff */
[C---:B------:R-:W-:Y:S01]  /*29240*/  ISETP.GE.U32.AND P2, PT, R16.reuse, 0x2, PT ;  /* 0x000000021000780c */ /* 0x040fe20003f46070 */
[----:B------:R-:W-:Y:S01]  /*29250*/  IMAD.MOV.U32 R6, RZ, RZ, RZ ;  /* 0x000000ffff067224 */ /* 0x000fe200078e00ff */
[C---:B------:R-:W-:Y:S01]  /*29260*/  ISETP.GE.U32.AND P3, PT, R16.reuse, 0x4, PT ;  /* 0x000000041000780c */ /* 0x040fe20003f66070 */
[----:B------:R-:W-:Y:S01]  /*29270*/  SHFL.IDX PT, R5, R10, RZ, 0x1f ;  /* 0x00001fff0a057589 */ /* 0x000fe200000e0000 */
[C---:B------:R-:W-:Y:S02]  /*29280*/  ISETP.GE.U32.AND P4, PT, R16.reuse, 0x8, PT ;  /* 0x000000081000780c */ /* 0x040fe40003f86070 */
[----:B------:R-:W-:Y:S01]  /*29290*/  ISETP.GE.U32.AND P5, PT, R16, 0x10, PT ;  /* 0x000000101000780c */ /* 0x000fe20003fa6070 */
[----:B------:R-:W-:Y:S01]  /*292a0*/  SHFL.IDX PT, R0, R10, 0x1, 0x1f ;  /* 0x00201f000a007f89 */ /* 0x000fe200000e0000 */
[----:B---3--:R-:W-:-:S02]  /*292b0*/  @!P1 IMAD.MOV.U32 R4, RZ, RZ, R8 ;  /* 0x000000ffff049224 */ /* 0x008fc400078e0008 */
[----:B------:R-:W-:Y:S02]  /*292c0*/  IMAD.MOV.U32 R8, RZ, RZ, RZ ;  /* 0x000000ffff087224 */ /* 0x000fe400078e00ff */
[----:B--2---:R-:W-:Y:S01]  /*292d0*/  @!P1 IMAD.MOV.U32 R6, RZ, RZ, R2 ;  /* 0x000000ffff069224 */ /* 0x004fe200078e0002 */
        /* <DEDUP_REMOVED lines=17> */
[----:B------:R0:W2:Y:S02]  /*293f0*/  SHFL.IDX PT, R9, R7, 0x1f, 0x1f ;  /* 0x03e01f0007097f89 */ /* 0x0000a400000e0000 */
.L_x_2001:
[----:B------:R-:W-:Y:S02]  /*29400*/  ULDC UR4, c[0x0][0xc38] ;  /* 0x00030e0000047ab9 */ /* 0x000fe40000000800 */
[----:B------:R-:W-:-:S04]  /*29410*/  IMAD.U32 R2, RZ, RZ, UR4 ;  /* 0x00000004ff027e24 */ /* 0x000fc8000f8e00ff */
[----:B--2---:R-:W-:-:S04]  /*29420*/  IMAD R9, R9, R2, RZ ;  /* 0x0000000209097224 */ /* 0x004fc800078e02ff */
[----:B------:R-:W-:-:S05]  /*29430*/  IMAD.IADD R0, R0, 0x1, R9 ;  /* 0x0000000100007824 */ /* 0x000fca00078e0209 */
[----:B------:R-:W-:-:S13]  /*29440*/  ISETP.GT.AND P6, PT, R0, R5, PT ;  /* 0x000000050000720c */ /* 0x000fda0003fc4270 */
[----:B------:R-:W-:Y:S05]  /*29450*/  @P6 BRA `(.L_x_1899) ;  /* 0x0000000000ac6947 */ /* 0x000fea0003800000 */
.L_x_1902:
[----:B------:R-:W2:Y:S01]  /*29460*/  LDL.LU R3, [R1+0xc] ;  /* 0x00000c0001037983 */ /* 0x000ea20000300800 */
[----:B------:R-:W3:Y:S01]  /*29470*/  LDC R2, c[0x0][0xc3c] ;  /* 0x00030f00ff027b82 */ /* 0x000ee20000000800 */
[----:B--2---:R-:W-:-:S05]  /*29480*/  VIADD R3, R3, 0x1f ;  /* 0x0000001f03037836 */ /* 0x004fca0000000000 */
[----:B---3--:R-:W-:-:S13]  /*29490*/  ISETP.GE.AND P6, PT, R3, R2, PT ;  /* 0x000000020300720c */ /* 0x008fda0003fc6270 */
[----:B------:R-:W-:Y:S05]  /*294a0*/  @P6 BRA `(.L_x_1900) ;  /* 0x0000000800e86947 */ /* 0x000fea0003800000 */
[----:B------:R-:W2:Y:S01]  /*294b0*/  S2R R4, SR_TID.X ;  /* 0x0000000000047919 */ /* 0x000ea20000002100 */
[----:B------:R3:W-:Y:S01]  /*294c0*/  STL [R1+0xc], R3 ;  /* 0x00000c0301007387 */ /* 0x0007e20000100800 */
[----:B--2---:R-:W-:-:S05]  /*294d0*/  LOP3.LUT R4, R4, 0x1f, RZ, 0xc0, !PT ;  /* 0x0000001f04047812 */ /* 0x004fca00078ec0ff */
[----:B------:R-:W-:Y:S02]  /*294e0*/  IMAD.IADD R6, R3, 0x1, R4 ;  /* 0x0000000103067824 */ /* 0x000fe400078e0204 */
[----:B------:R-:W-:-:S03]  /*294f0*/  IMAD.MOV.U32 R4, RZ, RZ, RZ ;  /* 0x000000ffff047224 */ /* 0x000fc600078e00ff */
[----:B------:R-:W-:-:S13]  /*29500*/  ISETP.GE.OR P6, PT, R6, R2, !P0 ;  /* 0x000000020600720c */ /* 0x000fda00047c6670 */
[----:B---3--:R-:W2:Y:S02]  /*29510*/  @!P6 LDC.64 R2, c[0x0][0xc80] ;  /* 0x00032000ff02eb82 */ /* 0x008ea40000000a00 */
[----:B--2---:R-:W-:-:S05]  /*29520*/  @!P6 IMAD.WIDE R2, R6, 0x4, R2 ;  /* 0x000000040602e825 */ /* 0x004fca00078e0202 */
[----:B------:R2:W3:Y:S02]  /*29530*/  @!P6 LDG.E R4, desc[UR46][R2.64] ;  /* 0x0000002e0204e981 */ /* 0x0004e4000c1e1900 */
[----:B--2---:R-:W2:Y:S02]  /*29540*/  @!P6 LDC.64 R2, c[0x0][0xc78] ;  /* 0x00031e00ff02eb82 */ /* 0x004ea40000000a00 */
[----:B--2---:R-:W-:Y:S01]  /*29550*/  @!P6 IMAD.WIDE R2, R6, 0x4, R2 ;  /* 0x000000040602e825 */ /* 0x004fe200078e0202 */
[----:B------:R-:W-:-:S06]  /*29560*/  MOV R6, RZ ;  /* 0x000000ff00067202 */ /* 0x000fcc0000000f00 */
[----:B------:R-:W3:Y:S01]  /*29570*/  @!P6 LDG.E R6, desc[UR46][R2.64] ;  /* 0x0000002e0206e981 */ /* 0x000ee2000c1e1900 */
[----:B------:R-:W-:Y:S01]  /*29580*/  UMOV UR4, 0xffffffff ;  /* 0xffffffff00047882 */ /* 0x000fe20000000000 */
[----:B---3--:R-:W-:Y:S02]  /*29590*/  IMAD R2, R6, R4, RZ ;  /* 0x0000000406027224 */ /* 0x008fe400078e02ff */
[----:B------:R-:W-:Y:S05]  /*295a0*/  BRA.DIV UR4, `(.L_x_1901) ;  /* 0x00000036042c7947 */ /* 0x000fea000b800000 */
[----:B------:R-:W2:Y:S02]  /*295b0*/  SHFL.UP PT, R3, R2, 0x1, RZ ;  /* 0x0420000002037989 */ /* 0x000ea400000e00ff */
[----:B--2---:R-:W-:-:S05]  /*295c0*/  SEL R3, R3, RZ, P1 ;  /* 0x000000ff03037207 */ /* 0x004fca0000800000 */
[----:B------:R-:W-:-:S05]  /*295d0*/  IMAD.IADD R2, R2, 0x1, R3 ;  /* 0x0000000102027824 */ /* 0x000fca00078e0203 */
        /* <DEDUP_REMOVED lines=11> */
[----:B0-----:R-:W-:-:S05]  /*29690*/  IMAD.IADD R7, R2, 0x1, R3 ;  /* 0x0000000102077824 */ /* 0x001fca00078e0203 */
[----:B------:R0:W2:Y:S02]  /*296a0*/  SHFL.IDX PT, R9, R7, 0x1f, 0x1f ;  /* 0x03e01f0007097f89 */ /* 0x0000a400000e0000 */
.L_x_2009:
[----:B------:R-:W-:Y:S02]  /*296b0*/  ULDC UR4, c[0x0][0xc38] ;  /* 0x00030e0000047ab9 */ /* 0x000fe40000000800 */
[----:B------:R-:W-:-:S04]  /*296c0*/  IMAD.U32 R2, RZ, RZ, UR4 ;  /* 0x00000004ff027e24 */ /* 0x000fc8000f8e00ff */
[----:B--2---:R-:W-:-:S04]  /*296d0*/  IMAD R9, R9, R2, RZ ;  /* 0x0000000209097224 */ /* 0x004fc800078e02ff */
[----:B------:R-:W-:-:S05]  /*296e0*/  IMAD.IADD R0, R9, 0x1, R0 ;  /* 0x0000000109007824 */ /* 0x000fca00078e0200 */
[----:B------:R-:W-:-:S13]  /*296f0*/  ISETP.GT.AND P6, PT, R0, R5, PT ;  /* 0x000000050000720c */ /* 0x000fda0003fc4270 */
[----:B------:R-:W-:Y:S05]  /*29700*/  @!P6 BRA `(.L_x_1902) ;  /* 0xfffffffc0054e947 */ /* 0x000fea000383ffff */
.L_x_1899:
[----:B------:R-:W-:Y:S01]  /*29710*/  IMAD.IADD R9, R0, 0x1, -R9 ;  /* 0x0000000100097824 */ /* 0x000fe200078e0a09 */
[----:B------:R-:W-:-:S03]  /*29720*/  UMOV UR4, 0xffffffff ;  /* 0xffffffff00047882 */ /* 0x000fc60000000000 */
[----:B------:R-:W-:-:S05]  /*29730*/  IMAD R0, R7, R2, R9 ;  /* 0x0000000207007224 */ /* 0x000fca00078e0209 */
[----:B------:R-:W-:Y:S01]  /*29740*/  ISETP.GT.AND P6, PT, R0, R5, PT ;  /* 0x000000050000720c */ /* 0x000fe20003fc4270 */
[----:B------:R-:W-:-:S12]  /*29750*/  BRA.DIV UR4, `(.L_x_1903) ;  /* 0x0000003604987947 */ /* 0x000fd8000b800000 */
[----:B------:R-:W2:Y:S01]  /*29760*/  LDL.LU R10, [R1+0xc] ;  /* 0x00000c00010a7983 */ /* 0x000ea20000300800 */
[----:B------:R-:W-:-:S04]  /*29770*/  VOTE.ANY R0, PT, !P6 ;  /* 0x0000000000007806 */ /* 0x000fc800070e0100 */
[----:B------:R-:W3:Y:S02]  /*29780*/  POPC R3, R0 ;  /* 0x0000000000037309 */ /* 0x000ee40000000000 */
[----:B---3--:R3:W4:Y:S04]  /*29790*/  SHFL.IDX PT, R4, R4, R3, 0x1f ;  /* 0x00001f0304047589 */ /* 0x00872800000e0000 */
[----:B------:R3:W0:Y:S01]  /*297a0*/  SHFL.IDX PT, R6, R6, R3, 0x1f ;  /* 0x00001f0306067589 */ /* 0x00062200000e0000 */
[----:B--2---:R-:W-:-:S05]  /*297b0*/  IMAD.IADD R10, R3, 0x1, R10 ;  /* 0x00000001030a7824 */ /* 0x004fca00078e020a */
[----:B0---4-:R3:W-:Y:S02]  /*297c0*/  STL [R1+0xc], R10 ;  /* 0x00000c0a01007387 */ /* 0x0117e40000100800 */
.L_x_2014:
[----:B------:R-:W-:-:S13]  /*297d0*/  ISETP.NE.AND P0, PT, R0, RZ, PT ;  /* 0x000000ff0000720c */ /* 0x000fda0003f05270 */
[----:B------:R-:W-:Y:S05]  /*297e0*/  @!P0 BRA `(.L_x_1904) ;  /* 0x0000000000148947 */ /* 0x000fea0003800000 */
[----:B------:R-:W-:Y:S01]  /*297f0*/  UMOV UR4, 0xffffffff ;  /* 0xffffffff00047882 */ /* 0x000fe20000000000 */
[----:B---3--:R-:W-:Y:S02]  /*29800*/  VIADD R3, R3, 0xffffffff ;  /* 0xffffffff03037836 */ /* 0x008fe40000000000 */
[----:B------:R-:W-:Y:S05]  /*29810*/  BRA.DIV UR4, `(.L_x_1905) ;  /* 0x0000003604d07947 */ /* 0x000fea000b800000 */
[----:B------:R2:W3:Y:S02]  /*29820*/  SHFL.IDX PT, R3, R7, R3, 0x1f ;  /* 0x00001f0307037589 */ /* 0x0004e400000e0000 */
.L_x_2017:
[----:B---3--:R-:W-:-:S07]  /*29830*/  MOV R8, R3 ;  /* 0x0000000300087202 */ /* 0x008fce0000000f00 */
.L_x_1904:
[----:B------:R-:W-:Y:S01]  /*29840*/  ISETP.NE.AND P0, PT, R6, 0x1, PT ;  /* 0x000000010600780c */ /* 0x000fe20003f05270 */
[----:B------:R-:W-:-:S05]  /*29850*/  IMAD R0, R8, R2, R9 ;  /* 0x0000000208007224 */ /* 0x000fca00078e0209 */
[----:B------:R4:W-:Y:S02]  /*29860*/  STL [R1], R0 ;  /* 0x0000000001007387 */ /* 0x0009e40000100800 */
[----:B----4-:R-:W-:-:S05]  /*29870*/  IMAD.IADD R0, R5, 0x1, -R0 ;  /* 0x0000000105007824 */ /* 0x010fca00078e0a00 */
[----:B------:R-:W-:Y:S05]  /*29880*/  @!P0 BRA `(.L_x_1906) ;  /* 0x0000000000e48947 */ /* 0x000fea0003800000 */
[----:B------:R-:W-:-:S04]  /*29890*/  IABS R5, R4 ;  /* 0x0000000400057213 */ /* 0x000fc80000000000 */
[----:B------:R-:W4:Y:S08]  /*298a0*/  I2F.RP R2, R5 ;  /* 0x0000000500027306 */ /* 0x000f300000209400 */
[----:B----4-:R-:W4:Y:S02]  /*298b0*/  MUFU.RCP R2, R2 ;  /* 0x0000000200027308 */ /* 0x010f240000001000 */
[----:B----4-:R-:W-:-:S06]  /*298c0*/  VIADD R2, R2, 0xffffffe ;  /* 0x0ffffffe02027836 */ /* 0x010fcc0000000000 */
[----:B---3--:R-:W3:Y:S02]  /*298d0*/  F2I.FTZ.U32.TRUNC.NTZ R3, R2 ;  /* 0x0000000200037305 */ /* 0x008ee4000021f000 */
[----:B---3--:R-:W-:-:S04]  /*298e0*/  IMAD.MOV R2, RZ, RZ, -R3 ;  /* 0x000000ffff027224 */ /* 0x008fc800078e0a03 */
        /* <DEDUP_REMOVED lines=14> */
[----:B------:R-:W3:Y:S07]  /*299d0*/  I2F.RP R2, R5 ;  /* 0x0000000500027306 */ /* 0x000eee0000209400 */
[----:B------:R-:W-:Y:S01]  /*299e0*/  @P0 IADD3 R8, R8, 0x1, RZ ;  /* 0x0000000108080810 */ /* 0x000fe20007ffe0ff */
[----:B---3--:R-:W3:Y:S02]  /*299f0*/  MUFU.RCP R2, R2 ;  /* 0x0000000200027308 */ /* 0x008ee40000001000 */
[----:B---3--:R-:W-:-:S06]  /*29a00*/  VIADD R2, R2, 0xffffffe ;  /* 0x0ffffffe02027836 */ /* 0x008fcc0000000000 */
[----:B------:R-:W3:Y:S02]  /*29a10*/  F2I.FTZ.U32.TRUNC.NTZ R3, R2 ;  /* 0x0000000200037305 */ /* 0x000ee4000021f000 */
[----:B---3--:R-:W-:-:S04]  /*29a20*/  IMAD.MOV R2, RZ, RZ, -R3 ;  /* 0x000000ffff027224 */ /* 0x008fc800078e0a03 */
[----:B--2---:R-:W-:Y:S02]  /*29a30*/  IMAD R7, R2, R5, RZ ;  /* 0x0000000502077224 */ /* 0x004fe400078e02ff */
        /* <DEDUP_REMOVED lines=26> */
[----:B------:R-:W-:-:S05]  /*29be0*/  IMAD R6, R6, 0x1000000, R7 ;  /* 0x0100000006067824 */ /* 0x000fca00078e0207 */
[----:B------:R-:W-:-:S05]  /*29bf0*/  LEA R2, R2, R6, 0x10 ;  /* 0x0000000602027211 */ /* 0x000fca00078e80ff */
[----:B------:R3:W-:Y:S01]  /*29c00*/  STL [R1+0x8], R2 ;  /* 0x0000080201007387 */ /* 0x0007e20000100800 */
[----:B------:R-:W-:Y:S05]  /*29c10*/  BRA `(.L_x_1907) ;  /* 0x0000000000fc7947 */ /* 0x000fea0003800000 */
.L_x_1906:
[----:B---3--:R-:W3:Y:S01]  /*29c20*/  LDL R3, [R1+0xc] ;  /* 0x00000c0001037983 */ /* 0x008ee20000100800 */
[----:B--2---:R-:W3:Y:S02]  /*29c30*/  LDC.64 R6, c[0x0][0xc90] ;  /* 0x00032400ff067b82 */ /* 0x004ee40000000a00 */
[----:B---3--:R-:W-:-:S05]  /*29c40*/  IMAD.WIDE R6, R3, 0x4, R6 ;  /* 0x0000000403067825 */ /* 0x008fca00078e0206 */
[----:B------:R-:W2:Y:S02]  /*29c50*/  LDG.E R3, desc[UR46][R6.64] ;  /* 0x0000002e06037981 */ /* 0x000ea4000c1e1900 */
[----:B--2---:R-:W-:-:S05]  /*29c60*/  IMAD R5, R4, R3, RZ ;  /* 0x0000000304057224 */ /* 0x004fca00078e02ff */
[----:B------:R-:W-:-:S04]  /*29c70*/  IABS R8, R5 ;  /* 0x0000000500087213 */ /* 0x000fc80000000000 */
[----:B------:R-:W2:Y:S08]  /*29c80*/  I2F.RP R6, R8 ;  /* 0x0000000800067306 */ /* 0x000eb00000209400 */
[----:B--2---:R-:W2:Y:S02]  /*29c90*/  MUFU.RCP R6, R6 ;  /* 0x0000000600067308 */ /* 0x004ea40000001000 */
[----:B--2---:R-:W-:-:S06]  /*29ca0*/  VIADD R6, R6, 0xffffffe ;  /* 0x0ffffffe06067836 */ /* 0x004fcc0000000000 */
[----:B------:R-:W2:Y:S02]  /*29cb0*/  F2I.FTZ.U32.TRUNC.NTZ R7, R6 ;  /* 0x0000000600077305 */ /* 0x000ea4000021f000 */
[----:B--2---:R-:W-:-:S04]  /*29cc0*/  IMAD.MOV R6, RZ, RZ, -R7 ;  /* 0x000000ffff067224 */ /* 0x004fc800078e0a07 */
        /* <DEDUP_REMOVED lines=18> */
[----:B------:R-:W-:Y:S01]  /*29df0*/  IMAD R7, R3, R6, RZ ;  /* 0x0000000603077224 */ /* 0x000fe200078e02ff */
[----:B------:R-:W-:-:S03]  /*29e00*/  IADD3 R6, -R6, RZ, RZ ;  /* 0x000000ff06067210 */ /* 0x000fc60007ffe1ff */
[----:B------:R-:W-:Y:S02]  /*29e10*/  IMAD.MOV R8, RZ, RZ, -R7 ;  /* 0x000000ffff087224 */ /* 0x000fe400078e0a07 */
[----:B------:R-:W-:-:S03]  /*29e20*/  IMAD R6, R5, R6, R0 ;  /* 0x0000000605067224 */ /* 0x000fc600078e0200 */
[----:B------:R-:W-:-:S04]  /*29e30*/  VIADDMNMX R8, R8, R2, R3, PT ;  /* 0x0000000208087246 */ /* 0x000fc80003800103 */
[----:B------:R-:W-:-:S04]  /*29e40*/  IABS R9, R8 ;  /* 0x0000000800097213 */ /* 0x000fc80000000000 */
[----:B------:R-:W2:Y:S08]  /*29e50*/  I2F.RP R2, R9 ;  /* 0x0000000900027306 */ /* 0x000eb00000209400 */
[----:B--2---:R-:W2:Y:S02]  /*29e60*/  MUFU.RCP R2, R2 ;  /* 0x0000000200027308 */ /* 0x004ea40000001000 */
[----:B--2---:R-:W-:-:S06]  /*29e70*/  VIADD R2, R2, 0xffffffe ;  /* 0x0ffffffe02027836 */ /* 0x004fcc0000000000 */
[----:B------:R2:W3:Y:S02]  /*29e80*/  F2I.FTZ.U32.TRUNC.NTZ R3, R2 ;  /* 0x0000000200037305 */ /* 0x0004e4000021f000 */
[----:B--2---:R-:W-:Y:S02]  /*29e90*/  IMAD.MOV.U32 R2, RZ, RZ, RZ ;  /* 0x000000ffff027224 */ /* 0x004fe400078e00ff */
[----:B---3--:R-:W-:-:S04]  /*29ea0*/  IMAD.MOV R0, RZ, RZ, -R3 ;  /* 0x000000ffff007224 */ /* 0x008fc800078e0a03 */
[----:B------:R-:W-:-:S04]  /*29eb0*/  IMAD R0, R0, R9, RZ ;  /* 0x0000000900007224 */ /* 0x000fc800078e02ff */
        /* <DEDUP_REMOVED lines=11> */
[----:B------:R-:W-:Y:S02]  /*29f70*/  LOP3.LUT R0, R6, R8, RZ, 0x3c, !PT ;  /* 0x0000000806007212 */ /* 0x000fe400078e3cff */
[----:B------:R-:W-:Y:S02]  /*29f80*/  IADD3 R6, R7, 0x1000000, R6 ;  /* 0x0100000007067810 */ /* 0x000fe40007ffe006 */
[----:B------:R-:W-:-:S07]  /*29f90*/  ISETP.GE.AND P2, PT, R0, RZ, PT ;  /* 0x000000ff0000720c */ /* 0x000fce0003f46270 */
[----:B------:R-:W-:-:S04]  /*29fa0*/  @P0 VIADD R2, R2, 0x1 ;  /* 0x0000000102020836 */ /* 0x000fc80000000000 */
[----:B------:R-:W-:-:S04]  /*29fb0*/  IMAD.MOV.U32 R0, RZ, RZ, R2 ;  /* 0x000000ffff007224 */ /* 0x000fc800078e0002 */
[----:B------:R-:W-:Y:S01]  /*29fc0*/  @!P2 IMAD.MOV R0, RZ, RZ, -R0 ;  /* 0x000000ffff00a224 */ /* 0x000fe200078e0a00 */
[----:B------:R-:W-:Y:S01]  /*29fd0*/  @!P1 LOP3.LUT R0, RZ, R8, RZ, 0x33, !PT ;  /* 0x00000008ff009212 */ /* 0x000fe200078e33ff */
[----:B------:R-:W-:-:S04]  /*29fe0*/  IMAD.MOV R8, RZ, RZ, -R8 ;  /* 0x000000ffff087224 */ /* 0x000fc800078e0a08 */
[----:B------:R-:W-:-:S05]  /*29ff0*/  IMAD R2, R0, R8, R6 ;  /* 0x0000000800027224 */ /* 0x000fca00078e0206 */
[----:B------:R2:W-:Y:S02]  /*2a000*/  STL [R1+0x8], R2 ;  /* 0x0000080201007387 */ /* 0x0005e40000100800 */
.L_x_1907:
[----:B------:R-:W-:-:S05]  /*2a010*/  LOP3.LUT R0, RZ, R0, RZ, 0x33, !PT ;  /* 0x00000000ff007212 */ /* 0x000fca00078e33ff */
[----:B------:R-:W-:-:S05]  /*2a020*/  IMAD.IADD R0, R4, 0x1, R0 ;  /* 0x0000000104007824 */ /* 0x000fca00078e0200 */
[----:B------:R4:W-:Y:S01]  /*2a030*/  STL [R1+0x4], R0 ;  /* 0x0000040001007387 */ /* 0x0009e20000100800 */
[----:B------:R-:W-:Y:S05]  /*2a040*/  BRA `(.L_x_1908) ;  /* 0x0000000000287947 */ /* 0x000fea0003800000 */
.L_x_1900:
[----:B------:R-:W-:Y:S01]  /*2a050*/  UMOV UR4, URZ ;  /* 0x0000003f00047c82 */ /* 0x000fe20008000000 */
[----:B------:R-:W-:Y:S01]  /*2a060*/  ULDC UR6, c[0x0][0xc3c] ;  /* 0x00030f0000067ab9 */ /* 0x000fe20000000800 */
[----:B------:R-:W-:Y:S01]  /*2a070*/  UMOV UR5, URZ ;  /* 0x0000003f00057c82 */ /* 0x000fe20008000000 */
[----:B------:R-:W-:Y:S01]  /*2a080*/  MOV R3, UR4 ;  /* 0x0000000400037c02 */ /* 0x000fe20008000f00 */
[----:B------:R-:W-:Y:S01]  /*2a090*/  IMAD.U32 R0, RZ, RZ, UR6 ;  /* 0x00000006ff007e24 */ /* 0x000fe2000f8e00ff */
[----:B------:R2:W-:Y:S01]  /*2a0a0*/  STL [R1], R5 ;  /* 0x0000000501007387 */ /* 0x0005e20000100800 */
[----:B------:R-:W-:-:S03]  /*2a0b0*/  IMAD.U32 R2, RZ, RZ, UR5 ;  /* 0x00000005ff027e24 */ /* 0x000fc6000f8e00ff */
[----:B------:R2:W-:Y:S04]  /*2a0c0*/  STL [R1+0x4], R3 ;  /* 0x0000040301007387 */ /* 0x0005e80000100800 */
[----:B------:R2:W-:Y:S04]  /*2a0d0*/  STL [R1+0xc], R0 ;  /* 0x00000c0001007387 */ /* 0x0005e80000100800 */
[----:B------:R2:W-:Y:S02]  /*2a0e0*/  STL [R1+0x8], R2 ;  /* 0x0000080201007387 */ /* 0x0005e40000100800 */
.L_x_1908:
[----:B--23--:R-:W0:Y:S04]  /*2a0f0*/  LDL R2, [R1+0xc] ;  /* 0x00000c0001027983 */ /* 0x00ce280000100800 */
[----:B------:R-:W2:Y:S04]  /*2a100*/  LDL R3, [R1+0x8] ;  /* 0x0000080001037983 */ /* 0x000ea80000100800 */
[----:B------:R-:W3:Y:S04]  /*2a110*/  LDL R5, [R1+0x4] ;  /* 0x0000040001057983 */ /* 0x000ee80000100800 */
[----:B------:R-:W3:Y:S01]  /*2a120*/  LDL R4, [R1] ;  /* 0x0000000001047983 */ /* 0x000ee20000100800 */
[----:B----4-:R-:W4:Y:S01]  /*2a130*/  S2R R0, SR_TID.X ;  /* 0x0000000000007919 */ /* 0x010f220000002100 */
[----:B------:R-:W-:Y:S05]  /*2a140*/  WARPSYNC.ALL ;  /* 0x0000000000007948 */ /* 0x000fea0003800000 */
[----:B----4-:R-:W-:Y:S01]  /*2a150*/  LOP3.LUT R0, R0, 0x1f, RZ, 0xc0, !PT ;  /* 0x0000001f00007812 */ /* 0x010fe200078ec0ff */
[----:B------:R-:W-:Y:S03]  /*2a160*/  BAR.SYNC.DEFER_BLOCKING 0x4, 0x180 ;  /* 0x0106000000007b1d */ /* 0x000fe60000010000 */
[----:B------:R-:W-:-:S13]  /*2a170*/  ISETP.NE.AND P0, PT, R0, RZ, PT ;  /* 0x000000ff0000720c */ /* 0x000fda0003f05270 */
[----:B------:R-:W4:Y:S01]  /*2a180*/  @!P0 S2R R0, SR_CgaCtaId ;  /* 0x0000000000008919 */ /* 0x000f220000008800 */
[----:B0-----:R-:W-:Y:S01]  /*2a190*/  IMAD.MOV.U32 R7, RZ, RZ, R2 ;  /* 0x000000ffff077224 */ /* 0x001fe200078e0002 */
[----:B------:R-:W-:Y:S01]  /*2a1a0*/  @!P0 MOV R2, 0x400 ;  /* 0x0000040000028802 */ /* 0x000fe20000000f00 */
[----:B--2---:R-:W-:-:S03]  /*2a1b0*/  IMAD.MOV.U32 R6, RZ, RZ, R3 ;  /* 0x000000ffff067224 */ /* 0x004fc600078e0003 */
[----:B----4-:R-:W-:-:S05]  /*2a1c0*/  @!P0 LEA R19, R0, R2, 0x18 ;  /* 0x0000000200138211 */ /* 0x010fca00078ec0ff */
[----:B---3--:R0:W-:Y:S01]  /*2a1d0*/  @!P0 STS.128 [R19+0x2a8d0], R4 ;  /* 0x02a8d00413008388 */ /* 0x0081e20000000c00 */
[----:B------:R-:W-:Y:S06]  /*2a1e0*/  BAR.ARV 0x5, 0x180 ;  /* 0x0146000000007b1d */ /* 0x000fec0000002000 */
.L_x_1897:
[----:B--2---:R-:W2:Y:S01]  /*2a1f0*/  LDL R0, [R1+0xc] ;  /* 0x00000c0001007983 */ /* 0x004ea20000100800 */
[----:B------:R-:W-:Y:S02]  /*2a200*/  ULDC UR4, c[0x0][0xc3c] ;  /* 0x00030f0000047ab9 */ /* 0x000fe40000000800 */
[----:B--2---:R-:W-:-:S13]  /*2a210*/  ISETP.GE.AND P0, PT, R0, UR4, PT ;  /* 0x0000000400007c0c */ /* 0x004fda000bf06270 */
[----:B------:R-:W-:Y:S05]  /*2a220*/  @!P0 BRA `(.L_x_1909) ;  /* 0xffffff84005c8947 */ /* 0x000fea000383ffff */
[----:B------:R-:W-:Y:S05]  /*2a230*/  BSYNC B8 ;  /* 0x0000000000087941 */ /* 0x000fea0003800000 */
.L_x_1749:
[----:B---3--:R-:W2:Y:S01]  /*2a240*/  LDL.LU R0, [R1+0x58] ;  /* 0x0000580001007983 */ /* 0x008ea20000300800 */
[----:B------:R-:W-:Y:S01]  /*2a250*/  BSSY B0, `(.L_x_1910) ;  /* 0x000000b000007945 */ /* 0x000fe20003800000 */
[----:B0-----:R-:W0:Y:S01]  /*2a260*/  S2R R5, SR_CgaCtaId ;  /* 0x0000000000057919 */ /* 0x001e220000008800 */
[----:B--2---:R-:W-:-:S05]  /*2a270*/  VIADD R0, R0, 0x1 ;  /* 0x0000000100007836 */ /* 0x004fca0000000000 */
[----:B-1----:R-:W-:-:S04]  /*2a280*/  LEA.HI R2, R0, R0, RZ, 0x1 ;  /* 0x0000000000027211 */ /* 0x002fc800078f08ff */
[----:B------:R-:W-:-:S05]  /*2a290*/  LOP3.LUT R3, R2, 0xfffffffe, RZ, 0xc0, !PT ;  /* 0xfffffffe02037812 */ /* 0x000fca00078ec0ff */
[----:B------:R-:W-:Y:S01]  /*2a2a0*/  IMAD.IADD R3, R0, 0x1, -R3 ;  /* 0x0000000100037824 */ /* 0x000fe200078e0a03 */
[----:B------:R-:W-:-:S04]  /*2a2b0*/  MOV R0, 0x400 ;  /* 0x0000040000007802 */ /* 0x000fc80000000f00 */
[----:B0-----:R-:W-:Y:S02]  /*2a2c0*/  LEA R0, R5, R0, 0x18 ;  /* 0x0000000005007211 */ /* 0x001fe400078ec0ff */
[----:B------:R-:W-:-:S04]  /*2a2d0*/  SHF.L.U32 R3, R3, 0x1f, RZ ;  /* 0x0000001f03037819 */ /* 0x000fc800000006ff */
[----:B------:R-:W0:Y:S02]  /*2a2e0*/  SYNCS.PHASECHK.TRANS64.TRYWAIT P0, [R0+URZ+0x2a820], R3 ;  /* 0x02a82003000075a7 */ /* 0x000e24000800017f */
[----:B0-----:R-:W-:Y:S05]  /*2a2f0*/  @!P0 BRA `(.L_x_1911) ;  /* 0x0000002c00448947 */ /* 0x001fea0003800000 */
.L_x_2018:
[----:B------:R-:W-:Y:S05]  /*2a300*/  BSYNC B0 ;  /* 0x0000000000007941 */ /* 0x000fea0003800000 */
.L_x_1910:
[----:B------:R-:W-:-:S03]  /*2a310*/  UMOV UR4, 0xffffffff ;  /* 0xffffffff00047882 */ /* 0x000fc60000000000 */
[----:B------:R-:W-:Y:S05]  /*2a320*/  BRA.DIV UR4, `(.L_x_1912) ;  /* 0x0000002e044c7947 */ /* 0x000fea000b800000 */
[----:B------:R-:W1:Y:S02]  /*2a330*/  S2R R2, SR_TID.X ;  /* 0x0000000000027919 */ /* 0x000e640000002100 */
[----:B-1----:R-:W-:-:S04]  /*2a340*/  SHF.R.U32.HI R2, RZ, 0x5, R2 ;  /* 0x00000005ff027819 */ /* 0x002fc80000011602 */
[----:B------:R-:W-:-:S05]  /*2a350*/  LOP3.LUT R2, R2, 0x3, RZ, 0xc0, !PT ;  /* 0x0000000302027812 */ /* 0x000fca00078ec0ff */
[----:B------:R1:W2:Y:S02]  /*2a360*/  SHFL.IDX PT, R14, R2, RZ, 0x1f ;  /* 0x00001fff020e7589 */ /* 0x0002a400000e0000 */
.L_x_2021:
[----:B--2---:R-:W-:-:S13]  /*2a370*/  ISETP.NE.AND P0, PT, R14, RZ, PT ;  /* 0x000000ff0e00720c */ /* 0x004fda0003f05270 */
[----:B------:R-:W-:Y:S05]  /*2a380*/  @P0 BRA `(.L_x_1445) ;  /* 0x00000000009c0947 */ /* 0x000fea0003800000 */
[----:B------:R-:W-:-:S03]  /*2a390*/  UMOV UR4, 0xffffffff ;  /* 0xffffffff00047882 */ /* 0x000fc60000000000 */
[----:B------:R-:W-:Y:S05]  /*2a3a0*/  BRA.DIV UR4, `(.L_x_1913) ;  /* 0x0000002e04607947 */ /* 0x000fea000b800000 */
[----:B------:R-:W-:-:S13]  /*2a3b0*/  ELECT P6, URZ, PT ;  /* 0x00000000003f782f */ /* 0x000fda00038c0000 */
.L_x_2024:
        /* <DEDUP_REMOVED lines=8> */
.L_x_1914:
[----:B0-----:R-:W2:Y:S04]  /*2a440*/  LDL R3, [R1+0x10] ;  /* 0x0000100001037983 */ /* 0x001ea80000100800 */
[----:B------:R-:W3:Y:S01]  /*2a450*/  LDL.LU R7, [R1+0x18] ;  /* 0x0000180001077983 */ /* 0x000ee20000300800 */
[----:B------:R-:W-:-:S04]  /*2a460*/  VIADD R2, R0, 0x2a840 ;  /* 0x0002a84000027836 */ /* 0x000fc80000000000 */
[C---:B--2---:R-:W-:Y:S01]  /*2a470*/  IMAD R6, R3.reuse, 0x8, R2 ;  /* 0x0000000803067824 */ /* 0x044fe200078e0202 */
[----:B------:R-:W-:Y:S02]  /*2a480*/  IADD3 R3, R3, 0x1, RZ ;  /* 0x0000000103037810 */ /* 0x000fe40007ffe0ff */
[----:B---3--:R-:W-:Y:S02]  /*2a490*/  SHF.L.U32 R5, R7, 0x1f, RZ ;  /* 0x0000001f07057819 */ /* 0x008fe400000006ff */
[C---:B------:R-:W-:Y:S02]  /*2a4a0*/  ISETP.NE.AND P1, PT, R3.reuse, 0x2, PT ;  /* 0x000000020300780c */ /* 0x040fe40003f25270 */
[----:B------:R-:W0:Y:S02]  /*2a4b0*/  SYNCS.PHASECHK.TRANS64.TRYWAIT P0, [R6+URZ], R5 ;  /* 0x00000005060075a7 */ /* 0x000e24000800017f */
[----:B------:R-:W-:Y:S02]  /*2a4c0*/  SEL R4, RZ, 0x1, P1 ;  /* 0x00000001ff047807 */ /* 0x000fe40000800000 */
[----:B------:R-:W-:-:S02]  /*2a4d0*/  SEL R3, R3, RZ, P1 ;  /* 0x000000ff03037207 */ /* 0x000fc40000800000 */
[----:B------:R-:W-:-:S03]  /*2a4e0*/  LOP3.LUT R4, R7, R4, RZ, 0x3c, !PT ;  /* 0x0000000407047212 */ /* 0x000fc600078e3cff */
[----:B------:R-:W-:Y:S01]  /*2a4f0*/  IMAD R7, R3, 0x8, R2 ;  /* 0x0000000803077824 */ /* 0x000fe200078e0202 */
[----:B------:R-:W-:Y:S01]  /*2a500*/  SHF.L.U32 R2, R4, 0x1f, RZ ;  /* 0x0000001f04027819 */ /* 0x000fe200000006ff */
[----:B0-----:R-:W-:Y:S06]  /*2a510*/  @!P0 BRA `(.L_x_1915) ;  /* 0x0000002c00248947 */ /* 0x001fec0003800000 */
.L_x_2025:
[----:B------:R-:W1:Y:S02]  /*2a520*/  SYNCS.PHASECHK.TRANS64.TRYWAIT P0, [R7+URZ], R2 ;  /* 0x00000002070075a7 */ /* 0x000e64000800017f */
[----:B-1----:R-:W-:Y:S05]  /*2a530*/  @!P0 BRA `(.L_x_1916) ;  /* 0x0000002c00308947 */ /* 0x002fea0003800000 */
.L_x_2026:
[----:B------:R-:W-:Y:S05]  /*2a540*/  @!P2 BRA `(.L_x_1917) ;  /* 0x000000000004a947 */ /* 0x000fea0003800000 */
[----:B------:R-:W-:Y:S01]  /*2a550*/  BPT.TRAP 0x1 ;  /* 0x000000040000795c */ /* 0x000fe20000300000 */
.L_x_1917:
[----:B------:R-:W2:Y:S01]  /*2a560*/  LDL.LU R4, [R1+0x10] ;  /* 0x0000100001047983 */ /* 0x000ea20000300800 */
[----:B------:R-:W-:-:S04]  /*2a570*/  VIADD R0, R0, 0x2a860 ;  /* 0x0002a86000007836 */ /* 0x000fc80000000000 */
[----:B--2---:R-:W-:-:S04]  /*2a580*/  IMAD R4, R4, 0x8, R0 ;  /* 0x0000000804047824 */ /* 0x004fc800078e0200 */
[----:B------:R-:W2:Y:S02]  /*2a590*/  SYNCS.PHASECHK.TRANS64.TRYWAIT P0, [R4+URZ], R5 ;  /* 0x00000005040075a7 */ /* 0x000ea4000800017f */
[----:B--2---:R-:W-:Y:S05]  /*2a5a0*/  @!P0 BRA `(.L_x_1918) ;  /* 0x0000002c00288947 */ /* 0x004fea0003800000 */
.L_x_2027:
[----:B------:R-:W-:-:S07]  /*2a5b0*/  IMAD R3, R3, 0x8, R0 ;  /* 0x0000000803037824 */ /* 0x000fce00078e0200 */
.L_x_1919:
[----:B---3--:R3:W4:Y:S02]  /*2a5c0*/  SYNCS.PHASECHK.TRANS64.TRYWAIT P0, [R3+URZ], R2 ;  /* 0x00000002030075a7 */ /* 0x008724000800017f */
[----:B----4-:R-:W-:Y:S05]  /*2a5d0*/  @!P0 NANOSLEEP.SYNCS 0x989680 ;  /* 0x009896800000895d */ /* 0x010fea0003900000 */
[----:B------:R-:W4:Y:S02]  /*2a5e0*/  @!P0 SYNCS.PHASECHK.TRANS64 P0, [R3+URZ], R2 ;  /* 0x00000002030085a7 */ /* 0x000f24000800007f */
[----:B----4-:R-:W-:Y:S05]  /*2a5f0*/  @!P0 BRA `(.L_x_1919) ;  /* 0xfffffffc00f08947 */ /* 0x010fea000383ffff */
.L_x_1445:
[----:B------:R-:W-:Y:S05]  /*2a600*/  BSYNC B9 ;  /* 0x0000000000097941 */ /* 0x000fea0003800000 */
.L_x_1442:
[----:B------:R-:W-:Y:S05]  /*2a610*/  EXIT ;  /* 0x000000000000794d */ /* 0x000fea0003800000 */
.L_x_1473:
[----:B0-----:R0:W1:Y:S02]  /*2a620*/  SYNCS.PHASECHK.TRANS64.TRYWAIT P5, [R3+URZ+0x2a890], R0 ;  /* 0x02a89000030075a7 */ /* 0x00106400080a017f */
[----:B-1----:R-:W-:Y:S05]  /*2a630*/  @!P5 NANOSLEEP.SYNCS 0x989680 ;  /* 0x009896800000d95d */ /* 0x002fea0003900000 */
[----:B------:R-:W1:Y:S02]  /*2a640*/  @!P5 SYNCS.PHASECHK.TRANS64 P5, [R3+URZ+0x2a890], R0 ;  /* 0x02a890000300d5a7 */ /* 0x000e6400080a007f */
[----:B-1----:R-:W-:Y:S05]  /*2a650*/  @!P5 BRA `(.L_x_1473) ;  /* 0xfffffffc00f0d947 */ /* 0x002fea000383ffff */
[----:B------:R-:W-:Y:S05]  /*2a660*/  BRA `(.L_x_1920) ;  /* 0xfffffd9800347947 */ /* 0x000fea000383ffff */
.L_x_1527:
[----:B-1----:R1:W2:Y:S02]  /*2a670*/  SYNCS.PHASECHK.TRANS64.TRYWAIT P5, [R3+URZ+0x2a890], R0 ;  /* 0x02a89000030075a7 */ /* 0x0022a400080a017f */
[----:B--2---:R-:W-:Y:S05]  /*2a680*/  @!P5 NANOSLEEP.SYNCS 0x989680 ;  /* 0x009896800000d95d */ /* 0x004fea0003900000 */
[----:B------:R-:W2:Y:S02]  /*2a690*/  @!P5 SYNCS.PHASECHK.TRANS64 P5, [R3+URZ+0x2a890], R0 ;  /* 0x02a890000300d5a7 */ /* 0x000ea400080a007f */
[----:B--2---:R-:W-:Y:S05]  /*2a6a0*/  @!P5 BRA `(.L_x_1527) ;  /* 0xfffffffc00f0d947 */ /* 0x004fea000383ffff */
[----:B------:R-:W-:Y:S05]  /*2a6b0*/  BRA `(.L_x_1921) ;  /* 0xfffffdcc000c7947 */ /* 0x000fea000383ffff */
.L_x_1552:
[----:B0-----:R0:W1:Y:S02]  /*2a6c0*/  SYNCS.PHASECHK.TRANS64.TRYWAIT P4, [R3+URZ+0x2a890], R0 ;  /* 0x02a89000030075a7 */ /* 0x001064000808017f */
[----:B-1----:R-:W-:Y:S05]  /*2a6d0*/  @!P4 NANOSLEEP.SYNCS 0x989680 ;  /* 0x009896800000c95d */ /* 0x002fea0003900000 */
[----:B------:R-:W1:Y:S02]  /*2a6e0*/  @!P4 SYNCS.PHASECHK.TRANS64 P4, [R3+URZ+0x2a890], R0 ;  /* 0x02a890000300c5a7 */ /* 0x000e64000808007f */
[----:B-1----:R-:W-:Y:S05]  /*2a6f0*/  @!P4 BRA `(.L_x_1552) ;  /* 0xfffffffc00f0c947 */ /* 0x002fea000383ffff */
[----:B------:R-:W-:Y:S05]  /*2a700*/  BRA `(.L_x_1922) ;  /* 0xfffffdfc005c7947 */ /* 0x000fea000383ffff */
.L_x_1558:
[----:B0-----:R0:W1:Y:S02]  /*2a710*/  SYNCS.PHASECHK.TRANS64.TRYWAIT P4, [R3+URZ+0x2a8b0], R0 ;  /* 0x02a8b000030075a7 */ /* 0x001064000808017f */
[----:B-1----:R-:W-:Y:S05]  /*2a720*/  @!P4 NANOSLEEP.SYNCS 0x989680 ;  /* 0x009896800000c95d */ /* 0x002fea0003900000 */
[----:B------:R-:W1:Y:S02]  /*2a730*/  @!P4 SYNCS.PHASECHK.TRANS64 P4, [R3+URZ+0x2a8b0], R0 ;  /* 0x02a8b0000300c5a7 */ /* 0x000e64000808007f */
[----:B-1----:R-:W-:Y:S05]  /*2a740*/  @!P4 BRA `(.L_x_1558) ;  /* 0xfffffffc00f0c947 */ /* 0x002fea000383ffff */
[----:B------:R-:W-:Y:S05]  /*2a750*/  BRA `(.L_x_1923) ;  /* 0xfffffe00005c7947 */ /* 0x000fea000383ffff */
.L_x_1586:
[----:B------:R-:W-:Y:S01]  /*2a760*/  BSSY B1, `(.L_x_1924) ;  /* 0x0000008000017945 */ /* 0x000fe20003800000 */
[----:B------:R-:W-:Y:S02]  /*2a770*/  IMAD.MOV.U32 R13, RZ, RZ, R0 ;  /* 0x000000ffff0d7224 */ /* 0x000fe400078e0000 */
[----:B------:R-:W-:Y:S02]  /*2a780*/  IMAD.MOV.U32 R12, RZ, RZ, RZ ;  /* 0x000000ffff0c7224 */ /* 0x000fe400078e00ff */
[----:B------:R-:W-:Y:S02]  /*2a790*/  IMAD.MOV.U32 R11, RZ, RZ, 0x1c1f ;  /* 0x00001c1fff0b7424 */ /* 0x000fe400078e00ff */
[----:B------:R-:W-:-:S07]  /*2a7a0*/  IMAD.MOV.U32 R15, RZ, RZ, -0x1 ;  /* 0xffffffffff0f7424 */ /* 0x000fce00078e00ff */
[----:B------:R-:W-:Y:S05]  /*2a7b0*/  WARPSYNC.COLLECTIVE R15, `(.L_x_1925) ;  /* 0x000000000f087348 */ /* 0x000fea0003c00000 */
[----:B------:R0:W1:Y:S02]  /*2a7c0*/  SHFL.IDX P6, R14, R13, R12, R11 ;  /* 0x0000000c0d0e7389 */ /* 0x00006400000c000b */
[----:B01----:R-:W-:Y:S01]  /*2a7d0*/  ENDCOLLECTIVE ;  /* 0x000000000000791b */ /* 0x003fe20003800000 */
.L_x_1925:
[----:B------:R-:W-:Y:S05]  /*2a7e0*/  BSYNC B1 ;  /* 0x0000000000017941 */ /* 0x000fea0003800000 */
.L_x_1924:
[----:B------:R-:W-:Y:S01]  /*2a7f0*/  MOV R13, R10 ;  /* 0x0000000a000d7202 */ /* 0x000fe20000000f00 */
[----:B------:R-:W-:Y:S02]  /*2a800*/  IMAD.MOV.U32 R12, RZ, RZ, RZ ;  /* 0x000000ffff0c7224 */ /* 0x000fe400078e00ff */
[----:B------:R-:W-:Y:S02]  /*2a810*/  IMAD.MOV.U32 R11, RZ, RZ, 0x1c1f ;  /* 0x00001c1fff0b7424 */ /* 0x000fe400078e00ff */
[----:B------:R-:W-:Y:S02]  /*2a820*/  IMAD.MOV.U32 R15, RZ, RZ, -0x1 ;  /* 0xffffffffff0f7424 */ /* 0x000fe400078e00ff */
[----:B------:R-:W-:-:S07]  /*2a830*/  IMAD.MOV.U32 R7, RZ, RZ, R14 ;  /* 0x000000ffff077224 */ /* 0x000fce00078e000e */
[----:B------:R-:W-:Y:S05]  /*2a840*/  WARPSYNC.COLLECTIVE R15, `(.L_x_1926) ;  /* 0x000000000f087348 */ /* 0x000fea0003c00000 */
[----:B------:R0:W1:Y:S02]  /*2a850*/  SHFL.IDX P6, R14, R13, R12, R11 ;  /* 0x0000000c0d0e7389 */ /* 0x00006400000c000b */
[----:B01----:R-:W-:Y:S01]  /*2a860*/  ENDCOLLECTIVE ;  /* 0x000000000000791b */ /* 0x003fe20003800000 */
.L_x_1926:
[----:B------:R-:W-:Y:S02]  /*2a870*/  IMAD.MOV.U32 R13, RZ, RZ, R63 ;  /* 0x000000ffff0d7224 */ /* 0x000fe400078e003f */
[----:B------:R-:W-:-:S07]  /*2a880*/  IMAD.MOV.U32 R6, RZ, RZ, R14 ;  /* 0x000000ffff067224 */ /* 0x000fce00078e000e */
[----:B------:R-:W-:Y:S05]  /*2a890*/  WARPSYNC.COLLECTIVE R15, `(.L_x_1927) ;  /* 0x000000000f087348 */ /* 0x000fea0003c00000 */
[----:B------:R0:W1:Y:S02]  /*2a8a0*/  SHFL.IDX P6, R14, R13, R12, R11 ;  /* 0x0000000c0d0e7389 */ /* 0x00006400000c000b */
[----:B01----:R-:W-:Y:S01]  /*2a8b0*/  ENDCOLLECTIVE ;  /* 0x000000000000791b */ /* 0x003fe20003800000 */
.L_x_1927:
[----:B------:R-:W-:Y:S02]  /*2a8c0*/  IMAD.MOV.U32 R13, RZ, RZ, R3 ;  /* 0x000000ffff0d7224 */ /* 0x000fe400078e0003 */
[----:B------:R-:W-:-:S07]  /*2a8d0*/  IMAD.MOV.U32 R9, RZ, RZ, R14 ;  /* 0x000000ffff097224 */ /* 0x000fce00078e000e */
[----:B------:R-:W-:Y:S05]  /*2a8e0*/  WARPSYNC.COLLECTIVE R15, `(.L_x_1928) ;  /* 0x000000000f087348 */ /* 0x000fea0003c00000 */
[----:B------:R0:W1:Y:S02]  /*2a8f0*/  SHFL.IDX P6, R14, R13, R12, R11 ;  /* 0x0000000c0d0e7389 */ /* 0x00006400000c000b */
[----:B01----:R-:W-:Y:S01]  /*2a900*/  ENDCOLLECTIVE ;  /* 0x000000000000791b */ /* 0x003fe20003800000 */
.L_x_1928:
[----:B------:R-:W-:Y:S01]  /*2a910*/  IMAD.MOV.U32 R8, RZ, RZ, R14 ;  /* 0x000000ffff087224 */ /* 0x000fe200078e000e */
[----:B------:R-:W-:Y:S06]  /*2a920*/  BRA `(.L_x_1929) ;  /* 0xfffffe1400247947 */ /* 0x000fec000383ffff */
.L_x_1589:
[----:B------:R-:W-:Y:S01]  /*2a930*/  BSSY B1, `(.L_x_1930) ;  /* 0x0000008000017945 */ /* 0x000fe20003800000 */
[----:B------:R-:W-:Y:S01]  /*2a940*/  IMAD.MOV.U32 R13, RZ, RZ, R0 ;  /* 0x000000ffff0d7224 */ /* 0x000fe200078e0000 */
[----:B------:R-:W-:Y:S01]  /*2a950*/  MOV R12, 0x1 ;  /* 0x00000001000c7802 */ /* 0x000fe20000000f00 */
[----:B------:R-:W-:Y:S02]  /*2a960*/  IMAD.MOV.U32 R11, RZ, RZ, 0x1c1f ;  /* 0x00001c1fff0b7424 */ /* 0x000fe400078e00ff */
[----:B------:R-:W-:-:S07]  /*2a970*/  IMAD.MOV.U32 R15, RZ, RZ, -0x1 ;  /* 0xffffffffff0f7424 */ /* 0x000fce00078e00ff */
[----:B0--34-:R-:W-:Y:S05]  /*2a980*/  WARPSYNC.COLLECTIVE R15, `(.L_x_1931) ;  /* 0x000000000f087348 */ /* 0x019fea0003c00000 */
[----:B------:R1:W2:Y:S02]  /*2a990*/  SHFL.IDX P6, R14, R13, R12, R11 ;  /* 0x0000000c0d0e7389 */ /* 0x0002a400000c000b */
[----:B01234-:R-:W-:Y:S01]  /*2a9a0*/  ENDCOLLECTIVE ;  /* 0x000000000000791b */ /* 0x01ffe20003800000 */
.L_x_1931:
[----:B------:R-:W-:Y:S05]  /*2a9b0*/  BSYNC B1 ;  /* 0x0000000000017941 */ /* 0x000fea0003800000 */
.L_x_1930:
[----:B------:R-:W-:Y:S02]  /*2a9c0*/  IMAD.MOV.U32 R13, RZ, RZ, R10 ;  /* 0x000000ffff0d7224 */ /* 0x000fe400078e000a */
[----:B------:R-:W-:Y:S02]  /*2a9d0*/  IMAD.MOV.U32 R12, RZ, RZ, 0x1 ;  /* 0x00000001ff0c7424 */ /* 0x000fe400078e00ff */
[----:B------:R-:W-:Y:S02]  /*2a9e0*/  IMAD.MOV.U32 R11, RZ, RZ, 0x1c1f ;  /* 0x00001c1fff0b7424 */ /* 0x000fe400078e00ff */
[----:B------:R-:W-:Y:S02]  /*2a9f0*/  IMAD.MOV.U32 R15, RZ, RZ, -0x1 ;  /* 0xffffffffff0f7424 */ /* 0x000fe400078e00ff */
[----:B------:R-:W-:-:S07]  /*2aa00*/  IMAD.MOV.U32 R0, RZ, RZ, R14 ;  /* 0x000000ffff007224 */ /* 0x000fce00078e000e */
[----:B------:R-:W-:Y:S05]  /*2aa10*/  WARPSYNC.COLLECTIVE R15, `(.L_x_1932) ;  /* 0x000000000f087348 */ /* 0x000fea0003c00000 */
[----:B------:R0:W1:Y:S02]  /*2aa20*/  SHFL.IDX P6, R14, R13, R12, R11 ;  /* 0x0000000c0d0e7389 */ /* 0x00006400000c000b */
[----:B01----:R-:W-:Y:S01]  /*2aa30*/  ENDCOLLECTIVE ;  /* 0x000000000000791b */ /* 0x003fe20003800000 */
.L_x_1932:
[----:B------:R-:W-:Y:S02]  /*2aa40*/  IMAD.MOV.U32 R13, RZ, RZ, R63 ;  /* 0x000000ffff0d7224 */ /* 0x000fe400078e003f */
[----:B------:R-:W-:-:S07]  /*2aa50*/  IMAD.MOV.U32 R65, RZ, RZ, R14 ;  /* 0x000000ffff417224 */ /* 0x000fce00078e000e */
[----:B------:R-:W-:Y:S05]  /*2aa60*/  WARPSYNC.COLLECTIVE R15, `(.L_x_1933) ;  /* 0x000000000f087348 */ /* 0x000fea0003c00000 */
[----:B------:R0:W1:Y:S02]  /*2aa70*/  SHFL.IDX P6, R14, R13, R12, R11 ;  /* 0x0000000c0d0e7389 */ /* 0x00006400000c000b */
[----:B01----:R-:W-:Y:S01]  /*2aa80*/  ENDCOLLECTIVE ;  /* 0x000000000000791b */ /* 0x003fe20003800000 */
.L_x_1933:
[----:B------:R-:W-:Y:S01]  /*2aa90*/  IMAD.MOV.U32 R13, RZ, RZ, R3 ;  /* 0x000000ffff0d7224 */ /* 0x000fe200078e0003 */
[----:B------:R-:W-:-:S07]  /*2aaa0*/  MOV R63, R14 ;  /* 0x0000000e003f7202 */ /* 0x000fce0000000f00 */
[----:B------:R-:W-:Y:S05]  /*2aab0*/  WARPSYNC.COLLECTIVE R15, `(.L_x_1934) ;  /* 0x000000000f087348 */ /* 0x000fea0003c00000 */
[----:B------:R0:W1:Y:S02]  /*2aac0*/  SHFL.IDX P6, R14, R13, R12, R11 ;  /* 0x0000000c0d0e7389 */ /* 0x00006400000c000b */
[----:B01----:R-:W-:Y:S01]  /*2aad0*/  ENDCOLLECTIVE ;  /* 0x000000000000791b */ /* 0x003fe20003800000 */
.L_x_1934:
[----:B------:R-:W-:Y:S01]  /*2aae0*/  IMAD.MOV.U32 R62, RZ, RZ, R14 ;  /* 0x000000ffff3e7224 */ /* 0x000fe200078e000e */
[----:B------:R-:W-:Y:S06]  /*2aaf0*/  BRA `(.L_x_1935) ;  /* 0xfffffe1800ac7947 */ /* 0x000fec000383ffff */
.L_x_1593:
[----:B0-----:R0:W1:Y:S02]  /*2ab00*/  SYNCS.PHASECHK.TRANS64.TRYWAIT P0, [R2+URZ+0x2a800], R5 ;  /* 0x02a80005020075a7 */ /* 0x001064000800017f */
[----:B-1----:R-:W-:Y:S05]  /*2ab10*/  @!P0 NANOSLEEP.SYNCS 0x989680 ;  /* 0x009896800000895d */ /* 0x002fea0003900000 */
[----:B------:R-:W1:Y:S02]  /*2ab20*/  @!P0 SYNCS.PHASECHK.TRANS64 P0, [R2+URZ+0x2a800], R5 ;  /* 0x02a80005020085a7 */ /* 0x000e64000800007f */
[----:B-1----:R-:W-:Y:S05]  /*2ab30*/  @!P0 BRA `(.L_x_1593) ;  /* 0xfffffffc00f08947 */ /* 0x002fea000383ffff */
[----:B------:R-:W-:Y:S05]  /*2ab40*/  BRA `(.L_x_1936) ;  /* 0xfffffe2000c47947 */ /* 0x000fea000383ffff */
.L_x_1617:
        /* <DEDUP_REMOVED lines=8> */
.L_x_1938:
[----:B------:R-:W-:Y:S05]  /*2abd0*/  BSYNC B1 ;  /* 0x0000000000017941 */ /* 0x000fea0003800000 */
.L_x_1937:
[----:B------:R-:W-:Y:S01]  /*2abe0*/  IMAD.MOV.U32 R13, RZ, RZ, R60 ;  /* 0x000000ffff0d7224 */ /* 0x000fe200078e003c */
[----:B------:R-:W-:Y:S01]  /*2abf0*/  MOV R11, 0x1c1f ;  /* 0x00001c1f000b7802 */ /* 0x000fe20000000f00 */
[----:B------:R-:W-:Y:S02]  /*2ac00*/  IMAD.MOV.U32 R12, RZ, RZ, RZ ;  /* 0x000000ffff0c7224 */ /* 0x000fe400078e00ff */
[----:B------:R-:W-:Y:S02]  /*2ac10*/  IMAD.MOV.U32 R15, RZ, RZ, -0x1 ;  /* 0xffffffffff0f7424 */ /* 0x000fe400078e00ff */
[----:B------:R-:W-:-:S07]  /*2ac20*/  IMAD.MOV.U32 R3, RZ, RZ, R14 ;  /* 0x000000ffff037224 */ /* 0x000fce00078e000e */
[----:B------:R-:W-:Y:S05]  /*2ac30*/  WARPSYNC.COLLECTIVE R15, `(.L_x_1939) ;  /* 0x000000000f087348 */ /* 0x000fea0003c00000 */
[----:B------:R0:W1:Y:S02]  /*2ac40*/  SHFL.IDX P6, R14, R13, R12, R11 ;  /* 0x0000000c0d0e7389 */ /* 0x00006400000c000b */
[----:B01----:R-:W-:Y:S01]  /*2ac50*/  ENDCOLLECTIVE ;  /* 0x000000000000791b */ /* 0x003fe20003800000 */
.L_x_1939:
[----:B------:R-:W-:Y:S02]  /*2ac60*/  IMAD.MOV.U32 R7, RZ, RZ, R3 ;  /* 0x000000ffff077224 */ /* 0x000fe400078e0003 */
[----:B------:R-:W-:Y:S02]  /*2ac70*/  IMAD.MOV.U32 R13, RZ, RZ, R67 ;  /* 0x000000ffff0d7224 */ /* 0x000fe400078e0043 */
[----:B------:R-:W-:-:S07]  /*2ac80*/  IMAD.MOV.U32 R0, RZ, RZ, R14 ;  /* 0x000000ffff007224 */ /* 0x000fce00078e000e */
[----:B------:R-:W-:Y:S05]  /*2ac90*/  WARPSYNC.COLLECTIVE R15, `(.L_x_1940) ;  /* 0x000000000f087348 */ /* 0x000fea0003c00000 */
[----:B------:R0:W1:Y:S02]  /*2aca0*/  SHFL.IDX P6, R14, R13, R12, R11 ;  /* 0x0000000c0d0e7389 */ /* 0x00006400000c000b */
[----:B01----:R-:W-:Y:S01]  /*2acb0*/  ENDCOLLECTIVE ;  /* 0x000000000000791b */ /* 0x003fe20003800000 */
.L_x_1940:
[----:B------:R-:W-:Y:S02]  /*2acc0*/  IMAD.MOV.U32 R6, RZ, RZ, R0 ;  /* 0x000000ffff067224 */ /* 0x000fe400078e0000 */
[----:B------:R-:W-:Y:S02]  /*2acd0*/  IMAD.MOV.U32 R13, RZ, RZ, R66 ;  /* 0x000000ffff0d7224 */ /* 0x000fe400078e0042 */
[----:B------:R-:W-:-:S07]  /*2ace0*/  IMAD.MOV.U32 R4, RZ, RZ, R14 ;  /* 0x000000ffff047224 */ /* 0x000fce00078e000e */
[----:B------:R-:W-:Y:S05]  /*2acf0*/  WARPSYNC.COLLECTIVE R15, `(.L_x_1941) ;  /* 0x000000000f087348 */ /* 0x000fea0003c00000 */
[----:B------:R0:W1:Y:S02]  /*2ad00*/  SHFL.IDX P6, R14, R13, R12, R11 ;  /* 0x0000000c0d0e7389 */ /* 0x00006400000c000b */
[----:B01----:R-:W-:Y:S01]  /*2ad10*/  ENDCOLLECTIVE ;  /* 0x000000000000791b */ /* 0x003fe20003800000 */
.L_x_1941:
[----:B------:R-:W-:Y:S05]  /*2ad20*/  BRA `(.L_x_1942) ;  /* 0xfffffe4400947947 */ /* 0x000fea000383ffff */
.L_x_1620:
[----:B------:R-:W-:Y:S01]  /*2ad30*/  BSSY B1, `(.L_x_1943) ;  /* 0x0000008000017945 */ /* 0x000fe20003800000 */
[----:B------:R-:W-:Y:S01]  /*2ad40*/  IMAD.MOV.U32 R13, RZ, RZ, R61 ;  /* 0x000000ffff0d7224 */ /* 0x000fe200078e003d */
[----:B------:R-:W-:Y:S01]  /*2ad50*/  MOV R11, 0x1c1f ;  /* 0x00001c1f000b7802 */ /* 0x000fe20000000f00 */
[----:B------:R-:W-:Y:S02]  /*2ad60*/  IMAD.MOV.U32 R12, RZ, RZ, 0x1 ;  /* 0x00000001ff0c7424 */ /* 0x000fe400078e00ff */
[----:B------:R-:W-:-:S07]  /*2ad70*/  IMAD.MOV.U32 R15, RZ, RZ, -0x1 ;  /* 0xffffffffff0f7424 */ /* 0x000fce00078e00ff */
[----:B------:R-:W-:Y:S05]  /*2ad80*/  WARPSYNC.COLLECTIVE R15, `(.L_x_1944) ;  /* 0x000000000f087348 */ /* 0x000fea0003c00000 */
[----:B------:R0:W1:Y:S02]  /*2ad90*/  SHFL.IDX P6, R14, R13, R12, R11 ;  /* 0x0000000c0d0e7389 */ /* 0x00006400000c000b */
[----:B01----:R-:W-:Y:S01]  /*2ada0*/  ENDCOLLECTIVE ;  /* 0x000000000000791b */ /* 0x003fe20003800000 */
.L_x_1944:
[----:B------:R-:W-:Y:S05]  /*2adb0*/  BSYNC B1 ;  /* 0x0000000000017941 */ /* 0x000fea0003800000 */
.L_x_1943:
        /* <DEDUP_REMOVED lines=8> */
.L_x_1945:
[----:B------:R-:W-:Y:S02]  /*2ae40*/  IMAD.MOV.U32 R13, RZ, RZ, R67 ;  /* 0x000000ffff0d7224 */ /* 0x000fe400078e0043 */
[----:B------:R-:W-:-:S07]  /*2ae50*/  IMAD.MOV.U32 R60, RZ, RZ, R14 ;  /* 0x000000ffff3c7224 */ /* 0x000fce00078e000e */
[----:B------:R-:W-:Y:S05]  /*2ae60*/  WARPSYNC.COLLECTIVE R15, `(.L_x_1946) ;  /* 0x000000000f087348 */ /* 0x000fea0003c00000 */
[----:B------:R0:W1:Y:S02]  /*2ae70*/  SHFL.IDX P6, R14, R13, R12, R11 ;  /* 0x0000000c0d0e7389 */ /* 0x00006400000c000b */
[----:B01----:R-:W-:Y:S01]  /*2ae80*/  ENDCOLLECTIVE ;  /* 0x000000000000791b */ /* 0x003fe20003800000 */
.L_x_1946:
[----:B------:R-:W-:Y:S01]  /*2ae90*/  MOV R13, R66 ;  /* 0x00000042000d7202 */ /* 0x000fe20000000f00 */
[----:B------:R-:W-:-:S07]  /*2aea0*/  IMAD.MOV.U32 R67, RZ, RZ, R14 ;  /* 0x000000ffff437224 */ /* 0x000fce00078e000e */
[----:B------:R-:W-:Y:S05]  /*2aeb0*/  WARPSYNC.COLLECTIVE R15, `(.L_x_1947) ;  /* 0x000000000f087348 */ /* 0x000fea0003c00000 */
[----:B------:R0:W1:Y:S02]  /*2aec0*/  SHFL.IDX P6, R14, R13, R12, R11 ;  /* 0x0000000c0d0e7389 */ /* 0x00006400000c000b */
[----:B01----:R-:W-:Y:S01]  /*2aed0*/  ENDCOLLECTIVE ;  /* 0x000000000000791b */ /* 0x003fe20003800000 */
.L_x_1947:
[----:B------:R-:W-:Y:S01]  /*2aee0*/  IMAD.MOV.U32 R66, RZ, RZ, R14 ;  /* 0x000000ffff427224 */ /* 0x000fe200078e000e */
[----:B------:R-:W-:Y:S06]  /*2aef0*/  BRA `(.L_x_1948) ;  /* 0xfffffe4800a07947 */ /* 0x000fec000383ffff */
.L_x_1624:
[----:B0-----:R0:W1:Y:S02]  /*2af00*/  SYNCS.PHASECHK.TRANS64.TRYWAIT P0, [R2+URZ+0x2a800], R61 ;  /* 0x02a8003d020075a7 */ /* 0x001064000800017f */
[----:B-1----:R-:W-:Y:S05]  /*2af10*/  @!P0 NANOSLEEP.SYNCS 0x989680 ;  /* 0x009896800000895d */ /* 0x002fea0003900000 */
[----:B------:R-:W1:Y:S02]  /*2af20*/  @!P0 SYNCS.PHASECHK.TRANS64 P0, [R2+URZ+0x2a800], R61 ;  /* 0x02a8003d020085a7 */ /* 0x000e64000800007f */
[----:B-1----:R-:W-:Y:S05]  /*2af30*/  @!P0 BRA `(.L_x_1624) ;  /* 0xfffffffc00f08947 */ /* 0x002fea000383ffff */
[----:B------:R-:W-:Y:S05]  /*2af40*/  BRA `(.L_x_1949) ;  /* 0xfffffe5000007947 */ /* 0x000fea000383ffff */
.L_x_1638:
[----:B-1----:R1:W2:Y:S02]  /*2af50*/  SYNCS.PHASECHK.TRANS64.TRYWAIT P2, [R9+URZ+0x2a830], R0 ;  /* 0x02a83000090075a7 */ /* 0x0022a4000804017f */
[----:B--2---:R-:W-:Y:S05]  /*2af60*/  @!P2 NANOSLEEP.SYNCS 0x989680 ;  /* 0x009896800000a95d */ /* 0x004fea0003900000 */
[----:B------:R-:W2:Y:S02]  /*2af70*/  @!P2 SYNCS.PHASECHK.TRANS64 P2, [R9+URZ+0x2a830], R0 ;  /* 0x02a830000900a5a7 */ /* 0x000ea4000804007f */
[----:B--2---:R-:W-:Y:S05]  /*2af80*/  @!P2 BRA `(.L_x_1638) ;  /* 0xfffffffc00f0a947 */ /* 0x004fea000383ffff */
[----:B------:R-:W-:Y:S05]  /*2af90*/  BRA `(.L_x_1637) ;  /* 0xfffffe7400c07947 */ /* 0x000fea000383ffff */
.L_x_1658:
[----:B-1----:R1:W2:Y:S02]  /*2afa0*/  SYNCS.PHASECHK.TRANS64.TRYWAIT P2, [R7+URZ+0x2a830], R12 ;  /* 0x02a8300c070075a7 */ /* 0x0022a4000804017f */
[----:B--2---:R-:W-:Y:S05]  /*2afb0*/  @!P2 NANOSLEEP.SYNCS 0x989680 ;  /* 0x009896800000a95d */ /* 0x004fea0003900000 */
[----:B------:R-:W2:Y:S02]  /*2afc0*/  @!P2 SYNCS.PHASECHK.TRANS64 P2, [R7+URZ+0x2a830], R12 ;  /* 0x02a8300c0700a5a7 */ /* 0x000ea4000804007f */
[----:B--2---:R-:W-:Y:S05]  /*2afd0*/  @!P2 BRA `(.L_x_1658) ;  /* 0xfffffffc00f0a947 */ /* 0x004fea000383ffff */
[----:B------:R-:W-:Y:S05]  /*2afe0*/  BRA `(.L_x_1657) ;  /* 0xfffffea400607947 */ /* 0x000fea000383ffff */
.L_x_1663:
[----:B-1----:R1:W2:Y:S02]  /*2aff0*/  SYNCS.PHASECHK.TRANS64.TRYWAIT P2, [R23+URZ+0x2a850], R4 ;  /* 0x02a85004170075a7 */ /* 0x0022a4000804017f */
[----:B--2---:R-:W-:Y:S05]  /*2b000*/  @!P2 NANOSLEEP.SYNCS 0x989680 ;  /* 0x009896800000a95d */ /* 0x004fea0003900000 */
[----:B------:R-:W2:Y:S02]  /*2b010*/  @!P2 SYNCS.PHASECHK.TRANS64 P2, [R23+URZ+0x2a850], R4 ;  /* 0x02a850041700a5a7 */ /* 0x000ea4000804007f */
[----:B--2---:R-:W-:Y:S05]  /*2b020*/  @!P2 BRA `(.L_x_1663) ;  /* 0xfffffffc00f0a947 */ /* 0x004fea000383ffff */
[----:B------:R-:W-:Y:S05]  /*2b030*/  BRA `(.L_x_1662) ;  /* 0xfffffeb000087947 */ /* 0x000fea000383ffff */
.L_x_1684:
[----:B-1----:R1:W2:Y:S02]  /*2b040*/  SYNCS.PHASECHK.TRANS64.TRYWAIT P2, [R0+URZ+0x2a830], R3 ;  /* 0x02a83003000075a7 */ /* 0x0022a4000804017f */
[----:B--2---:R-:W-:Y:S05]  /*2b050*/  @!P2 NANOSLEEP.SYNCS 0x989680 ;  /* 0x009896800000a95d */ /* 0x004fea0003900000 */
[----:B------:R-:W2:Y:S02]  /*2b060*/  @!P2 SYNCS.PHASECHK.TRANS64 P2, [R0+URZ+0x2a830], R3 ;  /* 0x02a830030000a5a7 */ /* 0x000ea4000804007f */
[----:B--2---:R-:W-:Y:S05]  /*2b070*/  @!P2 BRA `(.L_x_1684) ;  /* 0xfffffffc00f0a947 */ /* 0x004fea000383ffff */
[----:B------:R-:W-:Y:S05]  /*2b080*/  BRA `(.L_x_1683) ;  /* 0xfffffed800707947 */ /* 0x000fea000383ffff */
.L_x_1689:
[----:B-1----:R1:W2:Y:S02]  /*2b090*/  SYNCS.PHASECHK.TRANS64.TRYWAIT P2, [R210+URZ+0x2a850], R0 ;  /* 0x02a85000d20075a7 */ /* 0x0022a4000804017f */
[----:B--2---:R-:W-:Y:S05]  /*2b0a0*/  @!P2 NANOSLEEP.SYNCS 0x989680 ;  /* 0x009896800000a95d */ /* 0x004fea0003900000 */
[----:B------:R-:W2:Y:S02]  /*2b0b0*/  @!P2 SYNCS.PHASECHK.TRANS64 P2, [R210+URZ+0x2a850], R0 ;  /* 0x02a85000d200a5a7 */ /* 0x000ea4000804007f */
[----:B--2---:R-:W-:Y:S05]  /*2b0c0*/  @!P2 BRA `(.L_x_1689) ;  /* 0xfffffffc00f0a947 */ /* 0x004fea000383ffff */
[----:B------:R-:W-:Y:S05]  /*2b0d0*/  BRA `(.L_x_1688) ;  /* 0xfffffee400207947 */ /* 0x000fea000383ffff */
.L_x_1697:
[----:B-1----:R1:W2:Y:S02]  /*2b0e0*/  SYNCS.PHASECHK.TRANS64.TRYWAIT P2, [R3+URZ+0x2a830], R14 ;  /* 0x02a8300e030075a7 */ /* 0x0022a4000804017f */
[----:B--2---:R-:W-:Y:S05]  /*2b0f0*/  @!P2 NANOSLEEP.SYNCS 0x989680 ;  /* 0x009896800000a95d */ /* 0x004fea0003900000 */
[----:B------:R-:W2:Y:S02]  /*2b100*/  @!P2 SYNCS.PHASECHK.TRANS64 P2, [R3+URZ+0x2a830], R14 ;  /* 0x02a8300e0300a5a7 */ /* 0x000ea4000804007f */
[----:B--2---:R-:W-:Y:S05]  /*2b110*/  @!P2 BRA `(.L_x_1697) ;  /* 0xfffffffc00f0a947 */ /* 0x004fea000383ffff */
[----:B------:R-:W-:Y:S05]  /*2b120*/  BRA `(.L_x_1696) ;  /* 0xfffffef800207947 */ /* 0x000fea000383ffff */
.L_x_1702:
[----:B-1----:R1:W2:Y:S02]  /*2b130*/  SYNCS.PHASECHK.TRANS64.TRYWAIT P2, [R21+URZ+0x2a850], R3 ;  /* 0x02a85003150075a7 */ /* 0x0022a4000804017f */
[----:B--2---:R-:W-:Y:S05]  /*2b140*/  @!P2 NANOSLEEP.SYNCS 0x989680 ;  /* 0x009896800000a95d */ /* 0x004fea0003900000 */
[----:B------:R-:W2:Y:S02]  /*2b150*/  @!P2 SYNCS.PHASECHK.TRANS64 P2, [R21+URZ+0x2a850], R3 ;  /* 0x02a850031500a5a7 */ /* 0x000ea4000804007f */
[----:B--2---:R-:W-:Y:S05]  /*2b160*/  @!P2 BRA `(.L_x_1702) ;  /* 0xfffffffc00f0a947 */ /* 0x004fea000383ffff */
[----:B------:R-:W-:Y:S05]  /*2b170*/  BRA `(.L_x_1701) ;  /* 0xffffff0000c87947 */ /* 0x000fea000383ffff */
.L_x_1716:
[----:B-1----:R1:W2:Y:S02]  /*2b180*/  SYNCS.PHASECHK.TRANS64.TRYWAIT P0, [R13+URZ+0x2a850], R4 ;  /* 0x02a850040d0075a7 */ /* 0x0022a4000800017f */
[----:B--2---:R-:W-:Y:S05]  /*2b190*/  @!P0 NANOSLEEP.SYNCS 0x989680 ;  /* 0x009896800000895d */ /* 0x004fea0003900000 */
[----:B------:R-:W2:Y:S02]  /*2b1a0*/  @!P0 SYNCS.PHASECHK.TRANS64 P0, [R13+URZ+0x2a850], R4 ;  /* 0x02a850040d0085a7 */ /* 0x000ea4000800007f */
[----:B--2---:R-:W-:Y:S05]  /*2b1b0*/  @!P0 BRA `(.L_x_1716) ;  /* 0xfffffffc00f08947 */ /* 0x004fea000383ffff */
[----:B------:R-:W-:Y:S05]  /*2b1c0*/  BRA `(.L_x_1715) ;  /* 0xffffff2c004c7947 */ /* 0x000fea000383ffff */
.L_x_1765:
[----:B------:R-:W1:Y:S01]  /*2b1d0*/  S2R R6, SR_TID.X ;  /* 0x0000000000067919 */ /* 0x000e620000002100 */
[----:B------:R-:W-:Y:S01]  /*2b1e0*/  BSSY B1, `(.L_x_1950) ;  /* 0x000000a000017945 */ /* 0x000fe20003800000 */
[----:B------:R-:W-:Y:S02]  /*2b1f0*/  IMAD.MOV.U32 R12, RZ, RZ, RZ ;  /* 0x000000ffff0c7224 */ /* 0x000fe400078e00ff */
[----:B------:R-:W-:Y:S02]  /*2b200*/  IMAD.MOV.U32 R11, RZ, RZ, 0x1f ;  /* 0x0000001fff0b7424 */ /* 0x000fe400078e00ff */
[----:B0-----:R-:W-:Y:S01]  /*2b210*/  IMAD.MOV.U32 R15, RZ, RZ, -0x1 ;  /* 0xffffffffff0f7424 */ /* 0x001fe200078e00ff */
[----:B-1----:R-:W-:-:S04]  /*2b220*/  SHF.R.U32.HI R6, RZ, 0x5, R6 ;  /* 0x00000005ff067819 */ /* 0x002fc80000011606 */
[----:B------:R-:W-:-:S05]  /*2b230*/  LOP3.LUT R6, R6, 0x3, RZ, 0xc0, !PT ;  /* 0x0000000306067812 */ /* 0x000fca00078ec0ff */
[----:B------:R-:W-:-:S07]  /*2b240*/  IMAD.MOV.U32 R13, RZ, RZ, R6 ;  /* 0x000000ffff0d7224 */ /* 0x000fce00078e0006 */
[----:B------:R-:W-:Y:S05]  /*2b250*/  WARPSYNC.COLLECTIVE R15, `(.L_x_1951) ;  /* 0x000000000f087348 */ /* 0x000fea0003c00000 */
[----:B------:R0:W1:Y:S02]  /*2b260*/  SHFL.IDX P6, R14, R13, R12, R11 ;  /* 0x0000000c0d0e7389 */ /* 0x00006400000c000b */
[----:B01----:R-:W-:Y:S01]  /*2b270*/  ENDCOLLECTIVE ;  /* 0x000000000000791b */ /* 0x003fe20003800000 */
.L_x_1951:
[----:B------:R-:W-:Y:S05]  /*2b280*/  BSYNC B1 ;  /* 0x0000000000017941 */ /* 0x000fea0003800000 */
.L_x_1950:
[----:B------:R-:W-:Y:S05]  /*2b290*/  BRA `(.L_x_1952) ;  /* 0xffffff8000ac7947 */ /* 0x000fea000383ffff */
.L_x_1767:
[----:B------:R-:W-:Y:S01]  /*2b2a0*/  BSSY B1, `(.L_x_1953) ;  /* 0x0000006000017945 */ /* 0x000fe20003800000 */
[----:B0-----:R-:W-:-:S07]  /*2b2b0*/  IMAD.MOV.U32 R15, RZ, RZ, -0x1 ;  /* 0xffffffffff0f7424 */ /* 0x001fce00078e00ff */
[----:B-1----:R-:W-:Y:S05]  /*2b2c0*/  WARPSYNC.COLLECTIVE R15, `(.L_x_1954) ;  /* 0x000000000f0c7348 */ /* 0x002fea0003c00000 */
[----:B------:R-:W-:Y:S02]  /*2b2d0*/  ELECT P6, UR62, PT ;  /* 0x00000000003e782f */ /* 0x000fe400038c0000 */
[----:B------:R-:W-:Y:S01]  /*2b2e0*/  MOV R14, UR62 ;  /* 0x0000003e000e7c02 */ /* 0x000fe20008000f00 */
[----:B-1----:R-:W-:Y:S10]  /*2b2f0*/  ENDCOLLECTIVE ;  /* 0x000000000000791b */ /* 0x002ff40003800000 */
.L_x_1954:
[----:B------:R-:W-:Y:S05]  /*2b300*/  BSYNC B1 ;  /* 0x0000000000017941 */ /* 0x000fea0003800000 */
.L_x_1953:
[----:B------:R-:W-:Y:S05]  /*2b310*/  BRA `(.L_x_1766) ;  /* 0xffffff8000a47947 */ /* 0x000fea000383ffff */
.L_x_1769:
[----:B-1----:R1:W2:Y:S02]  /*2b320*/  SYNCS.PHASECHK.TRANS64.TRYWAIT P0, [R19+URZ+0x2a820], R5 ;  /* 0x02a82005130075a7 */ /* 0x0022a4000800017f */
[----:B--2---:R-:W-:Y:S05]  /*2b330*/  @!P0 NANOSLEEP.SYNCS 0x989680 ;  /* 0x009896800000895d */ /* 0x004fea0003900000 */
[----:B------:R-:W2:Y:S02]  /*2b340*/  @!P0 SYNCS.PHASECHK.TRANS64 P0, [R19+URZ+0x2a820], R5 ;  /* 0x02a82005130085a7 */ /* 0x000ea4000800007f */
[----:B--2---:R-:W-:Y:S05]  /*2b350*/  @!P0 BRA `(.L_x_1769) ;  /* 0xfffffffc00f08947 */ /* 0x004fea000383ffff */
[----:B------:R-:W-:Y:S05]  /*2b360*/  BRA `(.L_x_1955) ;  /* 0xffffff8000b47947 */ /* 0x000fea000383ffff */
.L_x_1773:
[----:B--2---:R2:W3:Y:S02]  /*2b370*/  SYNCS.PHASECHK.TRANS64.TRYWAIT P0, [R7+URZ+0x2a8a0], R10 ;  /* 0x02a8a00a070075a7 */ /* 0x0044e4000800017f */
[----:B---3--:R-:W-:Y:S05]  /*2b380*/  @!P0 NANOSLEEP.SYNCS 0x989680 ;  /* 0x009896800000895d */ /* 0x008fea0003900000 */
[----:B------:R-:W3:Y:S02]  /*2b390*/  @!P0 SYNCS.PHASECHK.TRANS64 P0, [R7+URZ+0x2a8a0], R10 ;  /* 0x02a8a00a070085a7 */ /* 0x000ee4000800007f */
[----:B---3--:R-:W-:Y:S05]  /*2b3a0*/  @!P0 BRA `(.L_x_1773) ;  /* 0xfffffffc00f08947 */ /* 0x008fea000383ffff */
[----:B------:R-:W-:Y:S05]  /*2b3b0*/  BRA `(.L_x_1956) ;  /* 0xffffff8000d47947 */ /* 0x000fea000383ffff */
.L_x_1780:
[----:B-1----:R1:W3:Y:S02]  /*2b3c0*/  SYNCS.PHASECHK.TRANS64.TRYWAIT P0, [R7+URZ+0x2a8c0], R10 ;  /* 0x02a8c00a070075a7 */ /* 0x0022e4000800017f */
[----:B---3--:R-:W-:Y:S05]  /*2b3d0*/  @!P0 NANOSLEEP.SYNCS 0x989680 ;  /* 0x009896800000895d */ /* 0x008fea0003900000 */
[----:B------:R-:W3:Y:S02]  /*2b3e0*/  @!P0 SYNCS.PHASECHK.TRANS64 P0, [R7+URZ+0x2a8c0], R10 ;  /* 0x02a8c00a070085a7 */ /* 0x000ee4000800007f */
[----:B---3--:R-:W-:Y:S05]  /*2b3f0*/  @!P0 BRA `(.L_x_1780) ;  /* 0xfffffffc00f08947 */ /* 0x008fea000383ffff */
[----:B------:R-:W-:Y:S05]  /*2b400*/  BRA `(.L_x_1957) ;  /* 0xffffff8400d07947 */ /* 0x000fea000383ffff */
.L_x_1788:
[----:B-1----:R1:W2:Y:S02]  /*2b410*/  SYNCS.PHASECHK.TRANS64.TRYWAIT P1, [R8+URZ+0x2a8a0], R7 ;  /* 0x02a8a007080075a7 */ /* 0x0022a4000802017f */
[----:B--2---:R-:W-:Y:S05]  /*2b420*/  @!P1 NANOSLEEP.SYNCS 0x989680 ;  /* 0x009896800000995d */ /* 0x004fea0003900000 */
[----:B------:R-:W2:Y:S02]  /*2b430*/  @!P1 SYNCS.PHASECHK.TRANS64 P1, [R8+URZ+0x2a8a0], R7 ;  /* 0x02a8a007080095a7 */ /* 0x000ea4000802007f */
[----:B--2---:R-:W-:Y:S05]  /*2b440*/  @!P1 BRA `(.L_x_1788) ;  /* 0xfffffffc00f09947 */ /* 0x004fea000383ffff */
[----:B------:R-:W-:Y:S05]  /*2b450*/  BRA `(.L_x_1958) ;  /* 0xffffff8800e87947 */ /* 0x000fea000383ffff */
.L_x_1795:
[----:B--2---:R2:W3:Y:S02]  /*2b460*/  SYNCS.PHASECHK.TRANS64.TRYWAIT P1, [R8+URZ+0x2a8c0], R7 ;  /* 0x02a8c007080075a7 */ /* 0x0044e4000802017f */
[----:B---3--:R-:W-:Y:S05]  /*2b470*/  @!P1 NANOSLEEP.SYNCS 0x989680 ;  /* 0x009896800000995d */ /* 0x008fea0003900000 */
[----:B------:R-:W3:Y:S02]  /*2b480*/  @!P1 SYNCS.PHASECHK.TRANS64 P1, [R8+URZ+0x2a8c0], R7 ;  /* 0x02a8c007080095a7 */ /* 0x000ee4000802007f */
[----:B---3--:R-:W-:Y:S05]  /*2b490*/  @!P1 BRA `(.L_x_1795) ;  /* 0xfffffffc00f09947 */ /* 0x008fea000383ffff */
[----:B------:R-:W-:Y:S05]  /*2b4a0*/  BRA `(.L_x_1959) ;  /* 0xffffff8c00e07947 */ /* 0x000fea000383ffff */
.L_x_1819:
[----:B------:R-:W2:Y:S01]  /*2b4b0*/  S2R R4, SR_TID.X ;  /* 0x0000000000047919 */ /* 0x000ea20000002100 */
[----:B------:R-:W-:Y:S01]  /*2b4c0*/  BSSY B0, `(.L_x_1960) ;  /* 0x000000a000007945 */ /* 0x000fe20003800000 */
[----:B------:R-:W-:Y:S01]  /*2b4d0*/  IMAD.MOV.U32 R12, RZ, RZ, RZ ;  /* 0x000000ffff0c7224 */ /* 0x000fe200078e00ff */
[----:B0-----:R-:W-:Y:S01]  /*2b4e0*/  MOV R15, 0xffffffff ;  /* 0xffffffff000f7802 */ /* 0x001fe20000000f00 */
[----:B------:R-:W-:Y:S01]  /*2b4f0*/  IMAD.MOV.U32 R11, RZ, RZ, 0x1f ;  /* 0x0000001fff0b7424 */ /* 0x000fe200078e00ff */
[----:B--2---:R-:W-:-:S04]  /*2b500*/  SHF.R.U32.HI R4, RZ, 0x5, R4 ;  /* 0x00000005ff047819 */ /* 0x004fc80000011604 */
[----:B------:R-:W-:-:S05]  /*2b510*/  LOP3.LUT R4, R4, 0x3, RZ, 0xc0, !PT ;  /* 0x0000000304047812 */ /* 0x000fca00078ec0ff */
[----:B------:R-:W-:-:S07]  /*2b520*/  IMAD.MOV.U32 R13, RZ, RZ, R4 ;  /* 0x000000ffff0d7224 */ /* 0x000fce00078e0004 */
[----:B-1----:R-:W-:Y:S05]  /*2b530*/  WARPSYNC.COLLECTIVE R15, `(.L_x_1961) ;  /* 0x000000000f087348 */ /* 0x002fea0003c00000 */
[----:B------:R0:W2:Y:S02]  /*2b540*/  SHFL.IDX P6, R14, R13, R12, R11 ;  /* 0x0000000c0d0e7389 */ /* 0x0000a400000c000b */
[----:B012---:R-:W-:Y:S01]  /*2b550*/  ENDCOLLECTIVE ;  /* 0x000000000000791b */ /* 0x007fe20003800000 */
.L_x_1961:
[----:B------:R-:W-:Y:S05]  /*2b560*/  BSYNC B0 ;  /* 0x0000000000007941 */ /* 0x000fea0003800000 */
.L_x_1960:
[----:B------:R-:W-:Y:S05]  /*2b570*/  BRA `(.L_x_1962) ;  /* 0xffffff9c00fc7947 */ /* 0x000fea000383ffff */
.L_x_1821:
[----:B------:R-:W-:Y:S01]  /*2b580*/  BSSY B0, `(.L_x_1963) ;  /* 0x0000006000007945 */ /* 0x000fe20003800000 */
[----:B0-----:R-:W-:-:S07]  /*2b590*/  IMAD.MOV.U32 R15, RZ, RZ, -0x1 ;  /* 0xffffffffff0f7424 */ /* 0x001fce00078e00ff */
[----:B-12---:R-:W-:Y:S05]  /*2b5a0*/  WARPSYNC.COLLECTIVE R15, `(.L_x_1964) ;  /* 0x000000000f0c7348 */ /* 0x006fea0003c00000 */
[----:B------:R-:W-:Y:S02]  /*2b5b0*/  ELECT P6, UR62, PT ;  /* 0x00000000003e782f */ /* 0x000fe400038c0000 */
[----:B------:R-:W-:Y:S01]  /*2b5c0*/  MOV R14, UR62 ;  /* 0x0000003e000e7c02 */ /* 0x000fe20008000f00 */
[----:B-12---:R-:W-:Y:S10]  /*2b5d0*/  ENDCOLLECTIVE ;  /* 0x000000000000791b */ /* 0x006ff40003800000 */
.L_x_1964:
[----:B------:R-:W-:Y:S05]  /*2b5e0*/  BSYNC B0 ;  /* 0x0000000000007941 */ /* 0x000fea0003800000 */
.L_x_1963:
[----:B------:R-:W-:Y:S05]  /*2b5f0*/  BRA `(.L_x_1965) ;  /* 0xffffffa000007947 */ /* 0x000fea000383ffff */
.L_x_1823:
[----:B---3--:R3:W4:Y:S02]  /*2b600*/  SYNCS.PHASECHK.TRANS64.TRYWAIT P0, [R0+URZ+0x2a840], R2 ;  /* 0x02a84002000075a7 */ /* 0x008724000800017f */
[----:B----4-:R-:W-:Y:S05]  /*2b610*/  @!P0 NANOSLEEP.SYNCS 0x989680 ;  /* 0x009896800000895d */ /* 0x010fea0003900000 */
[----:B------:R-:W4:Y:S02]  /*2b620*/  @!P0 SYNCS.PHASECHK.TRANS64 P0, [R0+URZ+0x2a840], R2 ;  /* 0x02a84002000085a7 */ /* 0x000f24000800007f */
[----:B----4-:R-:W-:Y:S05]  /*2b630*/  @!P0 BRA `(.L_x_1823) ;  /* 0xfffffffc00f08947 */ /* 0x010fea000383ffff */
[----:B------:R-:W-:Y:S05]  /*2b640*/  BRA `(.L_x_1966) ;  /* 0xffffffa000647947 */ /* 0x000fea000383ffff */
.L_x_1827:
        /* <DEDUP_REMOVED lines=15> */
.L_x_1967:
[----:B------:R-:W-:Y:S02]  /*2b740*/  IMAD.MOV.U32 R13, RZ, RZ, R4 ;  /* 0x000000ffff0d7224 */ /* 0x000fe400078e0004 */
[----:B------:R-:W-:-:S07]  /*2b750*/  IMAD.MOV.U32 R6, RZ, RZ, R14 ;  /* 0x000000ffff067224 */ /* 0x000fce00078e000e */
[----:B------:R-:W-:Y:S05]  /*2b760*/  WARPSYNC.COLLECTIVE R15, `(.L_x_1968) ;  /* 0x000000000f087348 */ /* 0x000fea0003c00000 */
[----:B------:R0:W1:Y:S02]  /*2b770*/  SHFL.IDX P6, R14, R13, R12, R11 ;  /* 0x0000000c0d0e7389 */ /* 0x00006400000c000b */
[----:B01----:R-:W-:Y:S01]  /*2b780*/  ENDCOLLECTIVE ;  /* 0x000000000000791b */ /* 0x003fe20003800000 */
.L_x_1968:
[----:B------:R-:W-:Y:S02]  /*2b790*/  IMAD.MOV.U32 R13, RZ, RZ, R3 ;  /* 0x000000ffff0d7224 */ /* 0x000fe400078e0003 */
[----:B------:R-:W-:Y:S02]  /*2b7a0*/  IMAD.MOV.U32 R12, RZ, RZ, 0x1 ;  /* 0x00000001ff0c7424 */ /* 0x000fe400078e00ff */
[----:B------:R-:W-:-:S07]  /*2b7b0*/  IMAD.MOV.U32 R7, RZ, RZ, R14 ;  /* 0x000000ffff077224 */ /* 0x000fce00078e000e */
[----:B------:R-:W-:Y:S05]  /*2b7c0*/  WARPSYNC.COLLECTIVE R15, `(.L_x_1969) ;  /* 0x000000000f087348 */ /* 0x000fea0003c00000 */
[----:B------:R0:W1:Y:S02]  /*2b7d0*/  SHFL.IDX P6, R14, R13, R12, R11 ;  /* 0x0000000c0d0e7389 */ /* 0x00006400000c000b */
[----:B01----:R-:W-:Y:S01]  /*2b7e0*/  ENDCOLLECTIVE ;  /* 0x000000000000791b */ /* 0x003fe20003800000 */
.L_x_1969:
[----:B------:R-:W-:-:S04]  /*2b7f0*/  @!P3 LEA R7, P5, R8, R7, 0x1 ;  /* 0x000000070807b211 */ /* 0x000fc800078a08ff */
[----:B------:R-:W-:-:S04]  /*2b800*/  @!P3 IADD3.X R6, RZ, R6, RZ, P5, !PT ;  /* 0x00000006ff06b210 */ /* 0x000fc80002ffe4ff */
[----:B------:R-:W-:Y:S01]  /*2b810*/  @!P3 LOP3.LUT R7, R7, R6, RZ, 0x3c, !PT ;  /* 0x000000060707b212 */ /* 0x000fe200078e3cff */
[----:B------:R-:W-:-:S03]  /*2b820*/  IMAD.MOV.U32 R13, RZ, RZ, R4 ;  /* 0x000000ffff0d7224 */ /* 0x000fc600078e0004 */
[----:B------:R-:W-:-:S04]  /*2b830*/  @!P3 LOP3.LUT R6, R7, R6, RZ, 0x3c, !PT ;  /* 0x000000060706b212 */ /* 0x000fc800078e3cff */
[----:B------:R-:W-:Y:S01]  /*2b840*/  @!P3 LOP3.LUT R7, R7, R6, RZ, 0x3c, !PT ;  /* 0x000000060707b212 */ /* 0x000fe200078e3cff */
[----:B------:R-:W-:-:S04]  /*2b850*/  IMAD.MOV.U32 R9, RZ, RZ, R14 ;  /* 0x000000ffff097224 */ /* 0x000fc800078e000e */
[----:B------:R-:W-:Y:S01]  /*2b860*/  @!PT LDS RZ, [RZ] ;  /* 0x00000000fffff984 */ /* 0x000fe20000000800 */
[----:B------:R-:W-:Y:S01]  /*2b870*/  @!PT LDS RZ, [RZ] ;  /* 0x00000000fffff984 */ /* 0x000fe20000000800 */
[----:B------:R-:W-:Y:S01]  /*2b880*/  @!PT LDS RZ, [RZ] ;  /* 0x00000000fffff984 */ /* 0x000fe20000000800 */
[----:B------:R0:W-:Y:S03]  /*2b890*/  @!P3 LDGSTS.E.BYPASS.LTC128B.128 [R10+0xc400], desc[UR46][R6.64], !P2 ;  /* 0x0c400000060abfae */ /* 0x0001e6000d101d6e */
[----:B0-----:R-:W-:Y:S05]  /*2b8a0*/  WARPSYNC.COLLECTIVE R15, `(.L_x_1970) ;  /* 0x000000000f087348 */ /* 0x001fea0003c00000 */
[----:B------:R1:W2:Y:S02]  /*2b8b0*/  SHFL.IDX P6, R14, R13, R12, R11 ;  /* 0x0000000c0d0e7389 */ /* 0x0002a400000c000b */
[----:B012---:R-:W-:Y:S01]  /*2b8c0*/  ENDCOLLECTIVE ;  /* 0x000000000000791b */ /* 0x007fe20003800000 */
.L_x_1970:
        /* <DEDUP_REMOVED lines=8> */
[----:B------:R-:W-:-:S08]  /*2b950*/  IMAD.MOV.U32 R5, RZ, RZ, R14 ;  /* 0x000000ffff057224 */ /* 0x000fd000078e000e */
[----:B0-----:R-:W-:Y:S05]  /*2b960*/  WARPSYNC.COLLECTIVE R15, `(.L_x_1971) ;  /* 0x000000000f087348 */ /* 0x001fea0003c00000 */
[----:B------:R1:W2:Y:S02]  /*2b970*/  SHFL.IDX P6, R14, R13, R12, R11 ;  /* 0x0000000c0d0e7389 */ /* 0x0002a400000c000b */
[----:B012---:R-:W-:Y:S01]  /*2b980*/  ENDCOLLECTIVE ;  /* 0x000000000000791b */ /* 0x007fe20003800000 */
.L_x_1971:
[----:B------:R-:W-:-:S05]  /*2b990*/  @!P3 LEA R8, P5, R8, R5, 0x1 ;  /* 0x000000050808b211 */ /* 0x000fca00078a08ff */
[----:B------:R-:W-:Y:S02]  /*2b9a0*/  @!P3 IMAD.X R5, RZ, RZ, R9, P5 ;  /* 0x000000ffff05b224 */ /* 0x000fe400028e0609 */
[----:B------:R-:W0:Y:S01]  /*2b9b0*/  S2R R9, SR_TID.X ;  /* 0x0000000000097919 */ /* 0x000e220000002100 */
[----:B------:R-:W-:Y:S02]  /*2b9c0*/  @!P3 IMAD.MOV.U32 R6, RZ, RZ, R8 ;  /* 0x000000ffff06b224 */ /* 0x000fe400078e0008 */
[----:B------:R-:W-:Y:S01]  /*2b9d0*/  @!P3 IMAD.MOV.U32 R7, RZ, RZ, R5 ;  /* 0x000000ffff07b224 */ /* 0x000fe200078e0005 */
[----:B------:R-:W-:Y:S01]  /*2b9e0*/  IADD3 R5, R0, 0x20, RZ ;  /* 0x0000002000057810 */ /* 0x000fe20007ffe0ff */
[----:B------:R-:W-:-:S03]  /*2b9f0*/  IMAD.MOV.U32 R13, RZ, RZ, R4 ;  /* 0x000000ffff0d7224 */ /* 0x000fc600078e0004 */
[----:B------:R-:W-:Y:S01]  /*2ba00*/  @!PT LDS RZ, [RZ] ;  /* 0x00000000fffff984 */ /* 0x000fe20000000800 */
[----:B------:R-:W-:Y:S01]  /*2ba10*/  @!PT LDS RZ, [RZ] ;  /* 0x00000000fffff984 */ /* 0x000fe20000000800 */
[----:B------:R-:W-:Y:S01]  /*2ba20*/  @!PT LDS RZ, [RZ] ;  /* 0x00000000fffff984 */ /* 0x000fe20000000800 */
[----:B------:R1:W-:Y:S04]  /*2ba30*/  @!P3 LDGSTS.E.BYPASS.LTC128B.128 [R10+0xcc00], desc[UR46][R6.64], !P2 ;  /* 0x0cc00000060abfae */ /* 0x0003e8000d101d6e */
[----:B------:R1:W-:Y:S01]  /*2ba40*/  @!P3 LDGSTS.E.BYPASS.LTC128B.128 [R10+0x10c00], desc[UR46][R6.64+0x80], !P1 ;  /* 0x10c00080060abfae */ /* 0x0003e2000c901d6e */
[----:B------:R-:W-:-:S07]  /*2ba50*/  IMAD.MOV.U32 R8, RZ, RZ, R14 ;  /* 0x000000ffff087224 */ /* 0x000fce00078e000e */
[----:B01----:R-:W-:Y:S05]  /*2ba60*/  WARPSYNC.COLLECTIVE R15, `(.L_x_1972) ;  /* 0x000000000f087348 */ /* 0x003fea0003c00000 */
[----:B------:R2:W3:Y:S02]  /*2ba70*/  SHFL.IDX P6, R14, R13, R12, R11 ;  /* 0x0000000c0d0e7389 */ /* 0x0004e400000c000b */
[----:B0123--:R-:W-:Y:S01]  /*2ba80*/  ENDCOLLECTIVE ;  /* 0x000000000000791b */ /* 0x00ffe20003800000 */
.L_x_1972:
[----:B------:R-:W-:Y:S01]  /*2ba90*/  @!PT LDS RZ, [RZ] ;  /* 0x00000000fffff984 */ /* 0x000fe20000000800 */
[----:B------:R-:W-:Y:S01]  /*2baa0*/  @!PT LDS RZ, [RZ] ;  /* 0x00000000fffff984 */ /* 0x000fe20000000800 */
[----:B------:R-:W-:Y:S01]  /*2bab0*/  @!PT LDS RZ, [RZ] ;  /* 0x00000000fffff984 */ /* 0x000fe20000000800 */
[----:B------:R0:W-:Y:S01]  /*2bac0*/  @!P3 LDGSTS.E.BYPASS.LTC128B.128 [R10+0x14c00], desc[UR46][R6.64+0x100], !P0 ;  /* 0x14c00100060abfae */ /* 0x0001e2000c101d6e */
[----:B------:R-:W-:Y:S01]  /*2bad0*/  ISETP.GE.AND P3, PT, R5, R2, PT ;  /* 0x000000020500720c */ /* 0x000fe20003f66270 */
[----:B------:R-:W-:Y:S02]  /*2bae0*/  IMAD.MOV.U32 R13, RZ, RZ, R3 ;  /* 0x000000ffff0d7224 */ /* 0x000fe400078e0003 */
[----:B------:R-:W-:Y:S02]  /*2baf0*/  IMAD.MOV.U32 R12, RZ, RZ, 0x3 ;  /* 0x00000003ff0c7424 */ /* 0x000fe400078e00ff */
[----:B------:R-:W-:-:S05]  /*2bb00*/  IMAD.SHL.U32 R9, R9, 0x8, RZ ;  /* 0x0000000809097824 */ /* 0x000fca00078e00ff */
[----:B------:R-:W-:Y:S01]  /*2bb10*/  LOP3.LUT R9, R9, 0x38, RZ, 0xc0, !PT ;  /* 0x0000003809097812 */ /* 0x000fe200078ec0ff */
[----:B0-----:R-:W-:-:S07]  /*2bb20*/  IMAD.MOV.U32 R5, RZ, RZ, R14 ;  /* 0x000000ffff057224 */ /* 0x001fce00078e000e */
[----:B------:R-:W-:Y:S05]  /*2bb30*/  WARPSYNC.COLLECTIVE R15, `(.L_x_1973) ;  /* 0x000000000f087348 */ /* 0x000fea0003c00000 */
[----:B------:R0:W1:Y:S02]  /*2bb40*/  SHFL.IDX P6, R14, R13, R12, R11 ;  /* 0x0000000c0d0e7389 */ /* 0x00006400000c000b */
[----:B01----:R-:W-:Y:S01]  /*2bb50*/  ENDCOLLECTIVE ;  /* 0x000000000000791b */ /* 0x003fe20003800000 */
.L_x_1973:
[----:B------:R-:W-:-:S05]  /*2bb60*/  @!P3 LEA R5, P4, R9, R5, 0x1 ;  /* 0x000000050905b211 */ /* 0x000fca00078808ff */
[----:B------:R-:W-:-:S04]  /*2bb70*/  @!P3 IMAD.X R6, RZ, RZ, R8, P4 ;  /* 0x000000ffff06b224 */ /* 0x000fc800020e0608 */
[----:B------:R-:W-:Y:S02]  /*2bb80*/  @!P3 IMAD.MOV.U32 R7, RZ, RZ, R6 ;  /* 0x000000ffff07b224 */ /* 0x000fe400078e0006 */
[----:B------:R-:W-:Y:S01]  /*2bb90*/  @!P3 IMAD.MOV.U32 R6, RZ, RZ, R5 ;  /* 0x000000ffff06b224 */ /* 0x000fe200078e0005 */
[----:B------:R-:W-:Y:S01]  /*2bba0*/  IADD3 R5, R0, 0x30, RZ ;  /* 0x0000003000057810 */ /* 0x000fe20007ffe0ff */
[----:B------:R-:W-:-:S03]  /*2bbb0*/  IMAD.MOV.U32 R13, RZ, RZ, R4 ;  /* 0x000000ffff0d7224 */ /* 0x000fc600078e0004 */
        /* <DEDUP_REMOVED lines=11> */
.L_x_1974:
[----:B------:R-:W-:Y:S01]  /*2bc70*/  MOV R13, R3 ;  /* 0x00000003000d7202 */ /* 0x000fe20000000f00 */
[----:B------:R-:W-:Y:S02]  /*2bc80*/  IMAD.MOV.U32 R12, RZ, RZ, 0x4 ;  /* 0x00000004ff0c7424 */ /* 0x000fe400078e00ff */
[----:B------:R-:W-:-:S07]  /*2bc90*/  IMAD.MOV.U32 R5, RZ, RZ, R14 ;  /* 0x000000ffff057224 */ /* 0x000fce00078e000e */
[----:B------:R-:W-:Y:S05]  /*2bca0*/  WARPSYNC.COLLECTIVE R15, `(.L_x_1975) ;  /* 0x000000000f087348 */ /* 0x000fea0003c00000 */
[----:B------:R0:W1:Y:S02]  /*2bcb0*/  SHFL.IDX P6, R14, R13, R12, R11 ;  /* 0x0000000c0d0e7389 */ /* 0x00006400000c000b */
[----:B01----:R-:W-:Y:S01]  /*2bcc0*/  ENDCOLLECTIVE ;  /* 0x000000000000791b */ /* 0x003fe20003800000 */
.L_x_1975:
        /* <DEDUP_REMOVED lines=17> */
.L_x_1976:
[----:B------:R-:W-:Y:S01]  /*2bde0*/  IMAD.MOV.U32 R13, RZ, RZ, R3 ;  /* 0x000000ffff0d7224 */ /* 0x000fe200078e0003 */
[----:B------:R-:W-:Y:S01]  /*2bdf0*/  MOV R12, 0x5 ;  /* 0x00000005000c7802 */ /* 0x000fe20000000f00 */
[----:B------:R-:W-:-:S07]  /*2be00*/  IMAD.MOV.U32 R5, RZ, RZ, R14 ;  /* 0x000000ffff057224 */ /* 0x000fce00078e000e */
[----:B------:R-:W-:Y:S05]  /*2be10*/  WARPSYNC.COLLECTIVE R15, `(.L_x_1977) ;  /* 0x000000000f087348 */ /* 0x000fea0003c00000 */
[----:B------:R0:W1:Y:S02]  /*2be20*/  SHFL.IDX P6, R14, R13, R12, R11 ;  /* 0x0000000c0d0e7389 */ /* 0x00006400000c000b */
[----:B01----:R-:W-:Y:S01]  /*2be30*/  ENDCOLLECTIVE ;  /* 0x000000000000791b */ /* 0x003fe20003800000 */
.L_x_1977:
        /* <DEDUP_REMOVED lines=17> */
.L_x_1978:
[----:B------:R-:W-:Y:S02]  /*2bf50*/  IMAD.MOV.U32 R13, RZ, RZ, R3 ;  /* 0x000000ffff0d7224 */ /* 0x000fe400078e0003 */
[----:B------:R-:W-:Y:S02]  /*2bf60*/  IMAD.MOV.U32 R12, RZ, RZ, 0x6 ;  /* 0x00000006ff0c7424 */ /* 0x000fe400078e00ff */
[----:B------:R-:W-:-:S07]  /*2bf70*/  IMAD.MOV.U32 R5, RZ, RZ, R14 ;  /* 0x000000ffff057224 */ /* 0x000fce00078e000e */
[----:B------:R-:W-:Y:S05]  /*2bf80*/  WARPSYNC.COLLECTIVE R15, `(.L_x_1979) ;  /* 0x000000000f087348 */ /* 0x000fea0003c00000 */
[----:B------:R0:W1:Y:S02]  /*2bf90*/  SHFL.IDX P6, R14, R13, R12, R11 ;  /* 0x0000000c0d0e7389 */ /* 0x00006400000c000b */
[----:B01----:R-:W-:Y:S01]  /*2bfa0*/  ENDCOLLECTIVE ;  /* 0x000000000000791b */ /* 0x003fe20003800000 */
.L_x_1979:
[----:B------:R-:W-:-:S05]  /*2bfb0*/  @!P3 LEA R5, P4, R9, R5, 0x1 ;  /* 0x000000050905b211 */ /* 0x000fca00078808ff */
[----:B------:R-:W-:-:S04]  /*2bfc0*/  @!P3 IMAD.X R6, RZ, RZ, R6, P4 ;  /* 0x000000ffff06b224 */ /* 0x000fc800020e0606 */
[----:B------:R-:W-:Y:S02]  /*2bfd0*/  @!P3 IMAD.MOV.U32 R7, RZ, RZ, R6 ;  /* 0x000000ffff07b224 */ /* 0x000fe400078e0006 */
[----:B------:R-:W-:Y:S01]  /*2bfe0*/  @!P3 IMAD.MOV.U32 R6, RZ, RZ, R5 ;  /* 0x000000ffff06b224 */ /* 0x000fe200078e0005 */
[----:B------:R-:W-:-:S04]  /*2bff0*/  MOV R13, R4 ;  /* 0x00000004000d7202 */ /* 0x000fc80000000f00 */
        /* <DEDUP_REMOVED lines=10> */
.L_x_1980:
        /* <DEDUP_REMOVED lines=8> */
.L_x_1981:
        /* <DEDUP_REMOVED lines=14> */
.L_x_1982:
[----:B------:R-:W-:Y:S01]  /*2c200*/  @!PT LDS RZ, [RZ] ;  /* 0x00000000fffff984 */ /* 0x000fe20000000800 */
[----:B------:R-:W-:Y:S01]  /*2c210*/  @!PT LDS RZ, [RZ] ;  /* 0x00000000fffff984 */ /* 0x000fe20000000800 */
[----:B------:R-:W-:Y:S01]  /*2c220*/  @!PT LDS RZ, [RZ] ;  /* 0x00000000fffff984 */ /* 0x000fe20000000800 */
[----:B------:R3:W-:Y:S01]  /*2c230*/  @!P4 LDGSTS.E.BYPASS.LTC128B.128 [R10+0x17400], desc[UR46][R6.64+0x100], !P0 ;  /* 0x17400100060acfae */ /* 0x0007e2000c101d6e */
[----:B------:R-:W-:Y:S01]  /*2c240*/  MOV R3, R14 ;  /* 0x0000000e00037202 */ /* 0x000fe20000000f00 */
[----:B------:R-:W-:Y:S06]  /*2c250*/  BRA `(.L_x_1983) ;  /* 0xffffffa000fc7947 */ /* 0x000fec000383ffff */
.L_x_1832:
[----:B----4-:R4:W0:Y:S02]  /*2c260*/  SYNCS.PHASECHK.TRANS64.TRYWAIT P0, [R19+URZ+0x2a820], R0 ;  /* 0x02a82000130075a7 */ /* 0x010824000800017f */
[----:B0-----:R-:W-:Y:S05]  /*2c270*/  @!P0 NANOSLEEP.SYNCS 0x989680 ;  /* 0x009896800000895d */ /* 0x001fea0003900000 */
[----:B------:R-:W0:Y:S02]  /*2c280*/  @!P0 SYNCS.PHASECHK.TRANS64 P0, [R19+URZ+0x2a820], R0 ;  /* 0x02a82000130085a7 */ /* 0x000e24000800007f */
[----:B0-----:R-:W-:Y:S05]  /*2c290*/  @!P0 BRA `(.L_x_1832) ;  /* 0xfffffffc00f08947 */ /* 0x001fea000383ffff */
[----:B------:R-:W-:Y:S05]  /*2c2a0*/  BRA `(.L_x_1984) ;  /* 0xffffffa4007c7947 */ /* 0x000fea000383ffff */
.L_x_1841:
[----:B-1----:R1:W2:Y:S02]  /*2c2b0*/  SYNCS.PHASECHK.TRANS64.TRYWAIT P0, [R3+URZ+0x2a840], R2 ;  /* 0x02a84002030075a7 */ /* 0x0022a4000800017f */
[----:B--2---:R-:W-:Y:S05]  /*2c2c0*/  @!P0 NANOSLEEP.SYNCS 0x989680 ;  /* 0x009896800000895d */ /* 0x004fea0003900000 */
[----:B------:R-:W2:Y:S02]  /*2c2d0*/  @!P0 SYNCS.PHASECHK.TRANS64 P0, [R3+URZ+0x2a840], R2 ;  /* 0x02a84002030085a7 */ /* 0x000ea4000800007f */
[----:B--2---:R-:W-:Y:S05]  /*2c2e0*/  @!P0 BRA `(.L_x_1841) ;  /* 0xfffffffc00f08947 */ /* 0x004fea000383ffff */
[----:B------:R-:W-:Y:S05]  /*2c2f0*/  BRA `(.L_x_1985) ;  /* 0xffffffa800707947 */ /* 0x000fea000383ffff */
.L_x_1848:
[----:B0-----:R0:W1:Y:S02]  /*2c300*/  SYNCS.PHASECHK.TRANS64.TRYWAIT P0, [R3+URZ+0x60], R2 ;  /* 0x00006002030075a7 */ /* 0x001064000800017f */
[----:B-1----:R-:W-:Y:S05]  /*2c310*/  @!P0 NANOSLEEP.SYNCS 0x989680 ;  /* 0x009896800000895d */ /* 0x002fea0003900000 */
[----:B------:R-:W1:Y:S02]  /*2c320*/  @!P0 SYNCS.PHASECHK.TRANS64 P0, [R3+URZ+0x60], R2 ;  /* 0x00006002030085a7 */ /* 0x000e64000800007f */
[----:B-1----:R-:W-:Y:S05]  /*2c330*/  @!P0 BRA `(.L_x_1848) ;  /* 0xfffffffc00f08947 */ /* 0x002fea000383ffff */
[----:B------:R-:W-:Y:S05]  /*2c340*/  BRA `(.L_x_1986) ;  /* 0xffffffac00847947 */ /* 0x000fea000383ffff */
.L_x_1857:
[----:B--2---:R2:W3:Y:S02]  /*2c350*/  SYNCS.PHASECHK.TRANS64.TRYWAIT P0, [R3+URZ+0x2a840], R2 ;  /* 0x02a84002030075a7 */ /* 0x0044e4000800017f */
[----:B---3--:R-:W-:Y:S05]  /*2c360*/  @!P0 NANOSLEEP.SYNCS 0x989680 ;  /* 0x009896800000895d */ /* 0x008fea0003900000 */
[----:B------:R-:W3:Y:S02]  /*2c370*/  @!P0 SYNCS.PHASECHK.TRANS64 P0, [R3+URZ+0x2a840], R2 ;  /* 0x02a84002030085a7 */ /* 0x000ee4000800007f */
[----:B---3--:R-:W-:Y:S05]  /*2c380*/  @!P0 BRA `(.L_x_1857) ;  /* 0xfffffffc00f08947 */ /* 0x008fea000383ffff */
[----:B------:R-:W-:Y:S05]  /*2c390*/  BRA `(.L_x_1987) ;  /* 0xffffffb400147947 */ /* 0x000fea000383ffff */
.L_x_1864:
[----:B0-----:R0:W2:Y:S02]  /*2c3a0*/  SYNCS.PHASECHK.TRANS64.TRYWAIT P0, [R2+URZ+0x60], R3 ;  /* 0x00006003020075a7 */ /* 0x0010a4000800017f */
[----:B--2---:R-:W-:Y:S05]  /*2c3b0*/  @!P0 NANOSLEEP.SYNCS 0x989680 ;  /* 0x009896800000895d */ /* 0x004fea0003900000 */
[----:B------:R-:W2:Y:S02]  /*2c3c0*/  @!P0 SYNCS.PHASECHK.TRANS64 P0, [R2+URZ+0x60], R3 ;  /* 0x00006003020085a7 */ /* 0x000ea4000800007f */
[----:B--2---:R-:W-:Y:S05]  /*2c3d0*/  @!P0 BRA `(.L_x_1864) ;  /* 0xfffffffc00f08947 */ /* 0x004fea000383ffff */
[----:B------:R-:W-:Y:S05]  /*2c3e0*/  BRA `(.L_x_1988) ;  /* 0xffffffb800287947 */ /* 0x000fea000383ffff */
.L_x_1873:
[----:B---3--:R3:W4:Y:S02]  /*2c3f0*/  SYNCS.PHASECHK.TRANS64.TRYWAIT P0, [R2+URZ+0x2a840], R3 ;  /* 0x02a84003020075a7 */ /* 0x008724000800017f */
[----:B----4-:R-:W-:Y:S05]  /*2c400*/  @!P0 NANOSLEEP.SYNCS 0x989680 ;  /* 0x009896800000895d */ /* 0x010fea0003900000 */
[----:B------:R-:W4:Y:S02]  /*2c410*/  @!P0 SYNCS.PHASECHK.TRANS64 P0, [R2+URZ+0x2a840], R3 ;  /* 0x02a84003020085a7 */ /* 0x000f24000800007f */
[----:B----4-:R-:W-:Y:S05]  /*2c420*/  @!P0 BRA `(.L_x_1873) ;  /* 0xfffffffc00f08947 */ /* 0x010fea000383ffff */
[----:B------:R-:W-:Y:S05]  /*2c430*/  BRA `(.L_x_1989) ;  /* 0xffffffbc008c7947 */ /* 0x000fea000383ffff */
.L_x_1880:
[----:B0-----:R0:W2:Y:S02]  /*2c440*/  SYNCS.PHASECHK.TRANS64.TRYWAIT P0, [R2+URZ+0x60], R5 ;  /* 0x00006005020075a7 */ /* 0x0010a4000800017f */
[----:B--2---:R-:W-:Y:S05]  /*2c450*/  @!P0 NANOSLEEP.SYNCS 0x989680 ;  /* 0x009896800000895d */ /* 0x004fea0003900000 */
[----:B------:R-:W2:Y:S02]  /*2c460*/  @!P0 SYNCS.PHASECHK.TRANS64 P0, [R2+URZ+0x60], R5 ;  /* 0x00006005020085a7 */ /* 0x000ea4000800007f */
[----:B--2---:R-:W-:Y:S05]  /*2c470*/  @!P0 BRA `(.L_x_1880) ;  /* 0xfffffffc00f08947 */ /* 0x004fea000383ffff */
[----:B------:R-:W-:Y:S05]  /*2c480*/  BRA `(.L_x_1990) ;  /* 0xffffffc000a07947 */ /* 0x000fea000383ffff */
.L_x_1891:
[----:B--2---:R2:W4:Y:S02]  /*2c490*/  SYNCS.PHASECHK.TRANS64.TRYWAIT P0, [R0+URZ+0x2a860], R2 ;  /* 0x02a86002000075a7 */ /* 0x004524000800017f */
[----:B----4-:R-:W-:Y:S05]  /*2c4a0*/  @!P0 NANOSLEEP.SYNCS 0x989680 ;  /* 0x009896800000895d */ /* 0x010fea0003900000 */
[----:B------:R-:W4:Y:S02]  /*2c4b0*/  @!P0 SYNCS.PHASECHK.TRANS64 P0, [R0+URZ+0x2a860], R2 ;  /* 0x02a86002000085a7 */ /* 0x000f24000800007f */
[----:B----4-:R-:W-:Y:S05]  /*2c4c0*/  @!P0 BRA `(.L_x_1891) ;  /* 0xfffffffc00f08947 */ /* 0x010fea000383ffff */
[----:B------:R-:W-:Y:S05]  /*2c4d0*/  BRA `(.L_x_1991) ;  /* 0xffffffc400ec7947 */ /* 0x000fea000383ffff */
.L_x_1898:
[----:B--2-4-:R-:W2:Y:S01]  /*2c4e0*/  LDL R0, [R1] ;  /* 0x0000000001007983 */ /* 0x014ea20000100800 */
[----:B------:R-:W-:Y:S01]  /*2c4f0*/  BSSY B0, `(.L_x_1992) ;  /* 0x0000008000007945 */ /* 0x000fe20003800000 */
[----:B0-----:R-:W-:Y:S02]  /*2c500*/  IMAD.MOV.U32 R12, RZ, RZ, RZ ;  /* 0x000000ffff0c7224 */ /* 0x001fe400078e00ff */
[----:B------:R-:W-:Y:S02]  /*2c510*/  IMAD.MOV.U32 R11, RZ, RZ, 0x1f ;  /* 0x0000001fff0b7424 */ /* 0x000fe400078e00ff */
[----:B------:R-:W-:Y:S02]  /*2c520*/  IMAD.MOV.U32 R15, RZ, RZ, -0x1 ;  /* 0xffffffffff0f7424 */ /* 0x000fe400078e00ff */
[----:B--2---:R-:W-:-:S07]  /*2c530*/  IMAD.MOV.U32 R13, RZ, RZ, R0 ;  /* 0x000000ffff0d7224 */ /* 0x004fce00078e0000 */
[----:B-1-3--:R-:W-:Y:S05]  /*2c540*/  WARPSYNC.COLLECTIVE R15, `(.L_x_1993) ;  /* 0x000000000f087348 */ /* 0x00afea0003c00000 */
[----:B------:R0:W2:Y:S02]  /*2c550*/  SHFL.IDX P6, R14, R13, R12, R11 ;  /* 0x0000000c0d0e7389 */ /* 0x0000a400000c000b */
[----:B0123--:R-:W-:Y:S01]  /*2c560*/  ENDCOLLECTIVE ;  /* 0x000000000000791b */ /* 0x00ffe20003800000 */
.L_x_1993:
[----:B------:R-:W-:Y:S05]  /*2c570*/  BSYNC B0 ;  /* 0x0000000000007941 */ /* 0x000fea0003800000 */
.L_x_1992:
        /* <DEDUP_REMOVED lines=9> */
.L_x_1994:
        /* <DEDUP_REMOVED lines=16> */
[C---:B------:R-:W-:Y:S01]  /*2c710*/  ISETP.GE.U32.AND P5, PT, R16.reuse, 0x10, PT ;  /* 0x000000101000780c */ /* 0x040fe20003fa6070 */
[----:B--2---:R-:W-:Y:S01]  /*2c720*/  @!P1 IMAD.MOV.U32 R4, RZ, RZ, R8 ;  /* 0x000000ffff049224 */ /* 0x004fe200078e0008 */
[----:B------:R-:W-:Y:S01]  /*2c730*/  MOV R8, RZ ;  /* 0x000000ff00087202 */ /* 0x000fe20000000f00 */
[----:B---3--:R-:W-:Y:S01]  /*2c740*/  @!P1 IMAD.MOV.U32 R6, RZ, RZ, R2 ;  /* 0x000000ffff069224 */ /* 0x008fe200078e0002 */
[----:B------:R-:W-:-:S03]  /*2c750*/  ISETP.NE.AND P1, PT, R16, RZ, PT ;  /* 0x000000ff1000720c */ /* 0x000fc60003f25270 */
[----:B------:R-:W-:-:S04]  /*2c760*/  IMAD R2, R6, R4, RZ ;  /* 0x0000000406027224 */ /* 0x000fc800078e02ff */
[----:B------:R-:W-:-:S07]  /*2c770*/  IMAD.MOV.U32 R13, RZ, RZ, R2 ;  /* 0x000000ffff0d7224 */ /* 0x000fce00078e0002 */
[----:B------:R-:W-:Y:S05]  /*2c780*/  WARPSYNC.COLLECTIVE R15, `(.L_x_1995) ;  /* 0x000000000f087348 */ /* 0x000fea0003c00000 */
[----:B------:R0:W1:Y:S02]  /*2c790*/  SHFL.UP P6, R14, R13, R12, R11 ;  /* 0x0400000c0d0e7389 */ /* 0x00006400000c000b */
[----:B01----:R-:W-:Y:S01]  /*2c7a0*/  ENDCOLLECTIVE ;  /* 0x000000000000791b */ /* 0x003fe20003800000 */
.L_x_1995:
        /* <DEDUP_REMOVED lines=8> */
.L_x_1996:
        /* <DEDUP_REMOVED lines=8> */
.L_x_1997:
        /* <DEDUP_REMOVED lines=8> */
.L_x_1998:
[----:B------:R-:W-:Y:S01]  /*2c930*/  IMAD.MOV.U32 R12, RZ, RZ, 0x10 ;  /* 0x00000010ff0c7424 */ /* 0x000fe200078e00ff */
[----:B------:R-:W-:-:S04]  /*2c940*/  MOV R3, R14 ;  /* 0x0000000e00037202 */ /* 0x000fc80000000f00 */
[----:B------:R-:W-:-:S05]  /*2c950*/  SEL R3, R3, RZ, P4 ;  /* 0x000000ff03037207 */ /* 0x000fca0002000000 */
[----:B------:R-:W-:-:S04]  /*2c960*/  IMAD.IADD R2, R2, 0x1, R3 ;  /* 0x0000000102027824 */ /* 0x000fc800078e0203 */
[----:B------:R-:W-:-:S07]  /*2c970*/  IMAD.MOV.U32 R13, RZ, RZ, R2 ;  /* 0x000000ffff0d7224 */ /* 0x000fce00078e0002 */
[----:B------:R-:W-:Y:S05]  /*2c980*/  WARPSYNC.COLLECTIVE R15, `(.L_x_1999) ;  /* 0x000000000f087348 */ /* 0x000fea0003c00000 */
[----:B------:R0:W1:Y:S02]  /*2c990*/  SHFL.UP P6, R14, R13, R12, R11 ;  /* 0x0400000c0d0e7389 */ /* 0x00006400000c000b */
[----:B01----:R-:W-:Y:S01]  /*2c9a0*/  ENDCOLLECTIVE ;  /* 0x000000000000791b */ /* 0x003fe20003800000 */
.L_x_1999:
        /* <DEDUP_REMOVED lines=9> */
.L_x_2000:
[----:B------:R-:W-:Y:S01]  /*2ca40*/  IMAD.MOV.U32 R9, RZ, RZ, R14 ;  /* 0x000000ffff097224 */ /* 0x000fe200078e000e */
[----:B------:R-:W-:Y:S06]  /*2ca50*/  BRA `(.L_x_2001) ;  /* 0xffffffc800687947 */ /* 0x000fec000383ffff */
.L_x_1901:
[----:B------:R-:W-:Y:S01]  /*2ca60*/  BSSY B0, `(.L_x_2002) ;  /* 0x0000008000007945 */ /* 0x000fe20003800000 */
[----:B------:R-:W-:Y:S02]  /*2ca70*/  IMAD.MOV.U32 R13, RZ, RZ, R2 ;  /* 0x000000ffff0d7224 */ /* 0x000fe400078e0002 */
[----:B------:R-:W-:Y:S02]  /*2ca80*/  IMAD.MOV.U32 R12, RZ, RZ, 0x1 ;  /* 0x00000001ff0c7424 */ /* 0x000fe400078e00ff */
[----:B------:R-:W-:Y:S02]  /*2ca90*/  IMAD.MOV.U32 R11, RZ, RZ, RZ ;  /* 0x000000ffff0b7224 */ /* 0x000fe400078e00ff */
[----:B------:R-:W-:-:S07]  /*2caa0*/  IMAD.MOV.U32 R15, RZ, RZ, -0x1 ;  /* 0xffffffffff0f7424 */ /* 0x000fce00078e00ff */
[----:B01----:R-:W-:Y:S05]  /*2cab0*/  WARPSYNC.COLLECTIVE R15, `(.L_x_2003) ;  /* 0x000000000f087348 */ /* 0x003fea0003c00000 */
[----:B------:R2:W3:Y:S02]  /*2cac0*/  SHFL.UP P6, R14, R13, R12, R11 ;  /* 0x0400000c0d0e7389 */ /* 0x0004e400000c000b */
[----:B0123--:R-:W-:Y:S01]  /*2cad0*/  ENDCOLLECTIVE ;  /* 0x000000000000791b */ /* 0x00ffe20003800000 */
.L_x_2003:
[----:B------:R-:W-:Y:S05]  /*2cae0*/  BSYNC B0 ;  /* 0x0000000000007941 */ /* 0x000fea0003800000 */
.L_x_2002:
[----:B------:R-:W-:Y:S01]  /*2caf0*/  IMAD.MOV.U32 R3, RZ, RZ, R14 ;  /* 0x000000ffff037224 */ /* 0x000fe200078e000e */
[----:B------:R-:W-:Y:S01]  /*2cb00*/  MOV R15, 0xffffffff ;  /* 0xffffffff000f7802 */ /* 0x000fe20000000f00 */
[----:B------:R-:W-:Y:S02]  /*2cb10*/  IMAD.MOV.U32 R12, RZ, RZ, 0x2 ;  /* 0x00000002ff0c7424 */ /* 0x000fe400078e00ff */
[----:B------:R-:W-:Y:S01]  /*2cb20*/  IMAD.MOV.U32 R11, RZ, RZ, RZ ;  /* 0x000000ffff0b7224 */ /* 0x000fe200078e00ff */
[----:B------:R-:W-:-:S05]  /*2cb30*/  SEL R3, R3, RZ, P1 ;  /* 0x000000ff03037207 */ /* 0x000fca0000800000 */
[----:B------:R-:W-:-:S04]  /*2cb40*/  IMAD.IADD R2, R2, 0x1, R3 ;  /* 0x0000000102027824 */ /* 0x000fc800078e0203 */
[----:B------:R-:W-:-:S07]  /*2cb50*/  IMAD.MOV.U32 R13, RZ, RZ, R2 ;  /* 0x000000ffff0d7224 */ /* 0x000fce00078e0002 */
[----:B------:R-:W-:Y:S05]  /*2cb60*/  WARPSYNC.COLLECTIVE R15, `(.L_x_2004) ;  /* 0x000000000f087348 */ /* 0x000fea0003c00000 */
[----:B------:R0:W1:Y:S02]  /*2cb70*/  SHFL.UP P6, R14, R13, R12, R11 ;  /* 0x0400000c0d0e7389 */ /* 0x00006400000c000b */
[----:B01----:R-:W-:Y:S01]  /*2cb80*/  ENDCOLLECTIVE ;  /* 0x000000000000791b */ /* 0x003fe20003800000 */
.L_x_2004:
        /* <DEDUP_REMOVED lines=8> */
.L_x_2005:
        /* <DEDUP_REMOVED lines=8> */
.L_x_2006:
        /* <DEDUP_REMOVED lines=8> */
.L_x_2007:
        /* <DEDUP_REMOVED lines=9> */
.L_x_2008:
[----:B------:R-:W-:Y:S01]  /*2cda0*/  IMAD.MOV.U32 R9, RZ, RZ, R14 ;  /* 0x000000ffff097224 */ /* 0x000fe200078e000e */
[----:B------:R-:W-:Y:S06]  /*2cdb0*/  BRA `(.L_x_2009) ;  /* 0xffffffc8003c7947 */ /* 0x000fec000383ffff */
.L_x_1903:
[----:B------:R-:W-:Y:S01]  /*2cdc0*/  BSSY B0, `(.L_x_2010) ;  /* 0x0000006000007945 */ /* 0x000fe20003800000 */
[----:B------:R-:W-:Y:S01]  /*2cdd0*/  PLOP3.LUT P6, PT, P6, PT, PT, 0x8, 0x0 ;  /* 0x000000000000781c */ /* 0x000fe200037ce170 */
[----:B------:R-:W-:-:S12]  /*2cde0*/  IMAD.MOV.U32 R15, RZ, RZ, -0x1 ;  /* 0xffffffffff0f7424 */ /* 0x000fd800078e00ff */
[----:B01----:R-:W-:Y:S05]  /*2cdf0*/  WARPSYNC.COLLECTIVE R15, `(.L_x_2011) ;  /* 0x000000000f087348 */ /* 0x003fea0003c00000 */
[----:B------:R-:W-:Y:S01]  /*2ce00*/  VOTE.ANY R14, PT, P6 ;  /* 0x00000000000e7806 */ /* 0x000fe200030e0100 */
[----:B01----:R-:W-:Y:S06]  /*2ce10*/  ENDCOLLECTIVE ;  /* 0x000000000000791b */ /* 0x003fec0003800000 */
.L_x_2011:
[----:B------:R-:W-:Y:S05]  /*2ce20*/  BSYNC B0 ;  /* 0x0000000000007941 */ /* 0x000fea0003800000 */
.L_x_2010:
[----:B------:R0:W5:Y:S01]  /*2ce30*/  LDL.LU R10, [R1+0xc] ;  /* 0x00000c00010a7983 */ /* 0x0001620000300800 */
[----:B------:R-:W-:Y:S01]  /*2ce40*/  MOV R0, R14 ;  /* 0x0000000e00007202 */ /* 0x000fe20000000f00 */
[----:B------:R-:W-:Y:S02]  /*2ce50*/  IMAD.MOV.U32 R13, RZ, RZ, R4 ;  /* 0x000000ffff0d7224 */ /* 0x000fe400078e0004 */
[----:B------:R-:W-:Y:S01]  /*2ce60*/  IMAD.MOV.U32 R11, RZ, RZ, 0x1f ;  /* 0x0000001fff0b7424 */ /* 0x000fe200078e00ff */
[----:B------:R-:W1:Y:S01]  /*2ce70*/  POPC R3, R0 ;  /* 0x0000000000037309 */ /* 0x000e620000000000 */
[----:B------:R-:W-:Y:S02]  /*2ce80*/  IMAD.MOV.U32 R15, RZ, RZ, -0x1 ;  /* 0xffffffffff0f7424 */ /* 0x000fe400078e00ff */
[----:B01----:R-:W-:-:S07]  /*2ce90*/  IMAD.MOV.U32 R12, RZ, RZ, R3 ;  /* 0x000000ffff0c7224 */ /* 0x003fce00078e0003 */
[----:B-----5:R-:W-:Y:S05]  /*2cea0*/  WARPSYNC.COLLECTIVE R15, `(.L_x_2012) ;  /* 0x000000000f087348 */ /* 0x020fea0003c00000 */
[----:B------:R0:W1:Y:S02]  /*2ceb0*/  SHFL.IDX P6, R14, R13, R12, R11 ;  /* 0x0000000c0d0e7389 */ /* 0x00006400000c000b */
[----:B01---5:R-:W-:Y:S01]  /*2cec0*/  ENDCOLLECTIVE ;  /* 0x000000000000791b */ /* 0x023fe20003800000 */
.L_x_2012:
[----:B------:R-:W-:Y:S02]  /*2ced0*/  IMAD.MOV.U32 R13, RZ, RZ, R6 ;  /* 0x000000ffff0d7224 */ /* 0x000fe400078e0006 */
[----:B------:R-:W-:-:S07]  /*2cee0*/  IMAD.MOV.U32 R4, RZ, RZ, R14 ;  /* 0x000000ffff047224 */ /* 0x000fce00078e000e */
[----:B------:R-:W-:Y:S05]  /*2cef0*/  WARPSYNC.COLLECTIVE R15, `(.L_x_2013) ;  /* 0x000000000f087348 */ /* 0x000fea0003c00000 */
[----:B------:R0:W1:Y:S02]  /*2cf00*/  SHFL.IDX P6, R14, R13, R12, R11 ;  /* 0x0000000c0d0e7389 */ /* 0x00006400000c000b */
[----:B01----:R-:W-:Y:S01]  /*2cf10*/  ENDCOLLECTIVE ;  /* 0x000000000000791b */ /* 0x003fe20003800000 */
.L_x_2013:
[----:B------:R-:W-:Y:S02]  /*2cf20*/  IMAD.MOV.U32 R6, RZ, RZ, R14 ;  /* 0x000000ffff067224 */ /* 0x000fe400078e000e */
[----:B------:R-:W-:-:S05]  /*2cf30*/  IMAD.IADD R10, R3, 0x1, R10 ;  /* 0x00000001030a7824 */ /* 0x000fca00078e020a */
[----:B------:R0:W-:Y:S01]  /*2cf40*/  STL [R1+0xc], R10 ;  /* 0x00000c0a01007387 */ /* 0x0001e20000100800 */
[----:B------:R-:W-:Y:S05]  /*2cf50*/  BRA `(.L_x_2014) ;  /* 0xffffffc8001c7947 */ /* 0x000fea000383ffff */
.L_x_1905:
[----:B------:R-:W-:Y:S01]  /*2cf60*/  BSSY B0, `(.L_x_2015) ;  /* 0x0000008000007945 */ /* 0x000fe20003800000 */
[----:B------:R-:W-:Y:S01]  /*2cf70*/  IMAD.MOV.U32 R13, RZ, RZ, R7 ;  /* 0x000000ffff0d7224 */ /* 0x000fe200078e0007 */
[----:B------:R-:W-:Y:S01]  /*2cf80*/  MOV R12, R3 ;  /* 0x00000003000c7202 */ /* 0x000fe20000000f00 */
[----:B------:R-:W-:Y:S02]  /*2cf90*/  IMAD.MOV.U32 R11, RZ, RZ, 0x1f ;  /* 0x0000001fff0b7424 */ /* 0x000fe400078e00ff */
[----:B------:R-:W-:-:S07]  /*2cfa0*/  IMAD.MOV.U32 R15, RZ, RZ, -0x1 ;  /* 0xffffffffff0f7424 */ /* 0x000fce00078e00ff */
[----:B01----:R-:W-:Y:S05]  /*2cfb0*/  WARPSYNC.COLLECTIVE R15, `(.L_x_2016) ;  /* 0x000000000f087348 */ /* 0x003fea0003c00000 */
[----:B------:R2:W3:Y:S02]  /*2cfc0*/  SHFL.IDX P6, R14, R13, R12, R11 ;  /* 0x0000000c0d0e7389 */ /* 0x0004e400000c000b */
[----:B0123--:R-:W-:Y:S01]  /*2cfd0*/  ENDCOLLECTIVE ;  /* 0x000000000000791b */ /* 0x00ffe20003800000 */
.L_x_2016:
[----:B------:R-:W-:Y:S05]  /*2cfe0*/  BSYNC B0 ;  /* 0x0000000000007941 */ /* 0x000fea0003800000 */
.L_x_2015:
[----:B------:R-:W-:Y:S01]  /*2cff0*/  IMAD.MOV.U32 R3, RZ, RZ, R14 ;  /* 0x000000ffff037224 */ /* 0x000fe200078e000e */
[----:B------:R-:W-:Y:S06]  /*2d000*/  BRA `(.L_x_2017) ;  /* 0xffffffc800087947 */ /* 0x000fec000383ffff */
.L_x_1911:
[----:B0-----:R0:W1:Y:S02]  /*2d010*/  SYNCS.PHASECHK.TRANS64.TRYWAIT P0, [R0+URZ+0x2a820], R3 ;  /* 0x02a82003000075a7 */ /* 0x001064000800017f */
[----:B-1----:R-:W-:Y:S05]  /*2d020*/  @!P0 NANOSLEEP.SYNCS 0x989680 ;  /* 0x009896800000895d */ /* 0x002fea0003900000 */
[----:B------:R-:W1:Y:S02]  /*2d030*/  @!P0 SYNCS.PHASECHK.TRANS64 P0, [R0+URZ+0x2a820], R3 ;  /* 0x02a82003000085a7 */ /* 0x000e64000800007f */
[----:B-1----:R-:W-:Y:S05]  /*2d040*/  @!P0 BRA `(.L_x_1911) ;  /* 0xfffffffc00f08947 */ /* 0x002fea000383ffff */
[----:B------:R-:W-:Y:S05]  /*2d050*/  BRA `(.L_x_2018) ;  /* 0xffffffd000a87947 */ /* 0x000fea000383ffff */
.L_x_1912:
        /* <DEDUP_REMOVED lines=11> */
.L_x_2020:
[----:B------:R-:W-:Y:S05]  /*2d110*/  BSYNC B0 ;  /* 0x0000000000007941 */ /* 0x000fea0003800000 */
.L_x_2019:
[----:B------:R-:W-:Y:S05]  /*2d120*/  BRA `(.L_x_2021) ;  /* 0xffffffd000907947 */ /* 0x000fea000383ffff */
.L_x_1913:
[----:B------:R-:W-:Y:S01]  /*2d130*/  BSSY B0, `(.L_x_2022) ;  /* 0x0000006000007945 */ /* 0x000fe20003800000 */
[----:B------:R-:W-:-:S07]  /*2d140*/  IMAD.MOV.U32 R15, RZ, RZ, -0x1 ;  /* 0xffffffffff0f7424 */ /* 0x000fce00078e00ff */
[----:B01----:R-:W-:Y:S05]  /*2d150*/  WARPSYNC.COLLECTIVE R15, `(.L_x_2023) ;  /* 0x000000000f0c7348 */ /* 0x003fea0003c00000 */
[----:B------:R-:W-:Y:S02]  /*2d160*/  ELECT P6, UR62, PT ;  /* 0x00000000003e782f */ /* 0x000fe400038c0000 */
[----:B------:R-:W-:Y:S01]  /*2d170*/  MOV R14, UR62 ;  /* 0x0000003e000e7c02 */ /* 0x000fe20008000f00 */
[----:B01----:R-:W-:Y:S10]  /*2d180*/  ENDCOLLECTIVE ;  /* 0x000000000000791b */ /* 0x003ff40003800000 */
.L_x_2023:
[----:B------:R-:W-:Y:S05]  /*2d190*/  BSYNC B0 ;  /* 0x0000000000007941 */ /* 0x000fea0003800000 */
.L_x_2022:
[----:B------:R-:W-:Y:S05]  /*2d1a0*/  BRA `(.L_x_2024) ;  /* 0xffffffd000847947 */ /* 0x000fea000383ffff */
.L_x_1915:
[----:B0-----:R0:W1:Y:S02]  /*2d1b0*/  SYNCS.PHASECHK.TRANS64.TRYWAIT P0, [R6+URZ], R5 ;  /* 0x00000005060075a7 */ /* 0x001064000800017f */
[----:B-1----:R-:W-:Y:S05]  /*2d1c0*/  @!P0 NANOSLEEP.SYNCS 0x989680 ;  /* 0x009896800000895d */ /* 0x002fea0003900000 */
[----:B------:R-:W1:Y:S02]  /*2d1d0*/  @!P0 SYNCS.PHASECHK.TRANS64 P0, [R6+URZ], R5 ;  /* 0x00000005060085a7 */ /* 0x000e64000800007f */
[----:B-1----:R-:W-:Y:S05]  /*2d1e0*/  @!P0 BRA `(.L_x_1915) ;  /* 0xfffffffc00f08947 */ /* 0x002fea000383ffff */
[----:B------:R-:W-:Y:S05]  /*2d1f0*/  BRA `(.L_x_2025) ;  /* 0xffffffd000c87947 */ /* 0x000fea000383ffff */
.L_x_1916:
[----:B-1----:R1:W2:Y:S02]  /*2d200*/  SYNCS.PHASECHK.TRANS64.TRYWAIT P0, [R7+URZ], R2 ;  /* 0x00000002070075a7 */ /* 0x0022a4000800017f */
[----:B--2---:R-:W-:Y:S05]  /*2d210*/  @!P0 NANOSLEEP.SYNCS 0x989680 ;  /* 0x009896800000895d */ /* 0x004fea0003900000 */
[----:B------:R-:W2:Y:S02]  /*2d220*/  @!P0 SYNCS.PHASECHK.TRANS64 P0, [R7+URZ], R2 ;  /* 0x00000002070085a7 */ /* 0x000ea4000800007f */
[----:B--2---:R-:W-:Y:S05]  /*2d230*/  @!P0 BRA `(.L_x_1916) ;  /* 0xfffffffc00f08947 */ /* 0x004fea000383ffff */
[----:B------:R-:W-:Y:S05]  /*2d240*/  BRA `(.L_x_2026) ;  /* 0xffffffd000bc7947 */ /* 0x000fea000383ffff */
.L_x_1918:
[----:B--2---:R2:W3:Y:S02]  /*2d250*/  SYNCS.PHASECHK.TRANS64.TRYWAIT P0, [R4+URZ], R5 ;  /* 0x00000005040075a7 */ /* 0x0044e4000800017f */
[----:B---3--:R-:W-:Y:S05]  /*2d260*/  @!P0 NANOSLEEP.SYNCS 0x989680 ;  /* 0x009896800000895d */ /* 0x008fea0003900000 */
[----:B------:R-:W3:Y:S02]  /*2d270*/  @!P0 SYNCS.PHASECHK.TRANS64 P0, [R4+URZ], R5 ;  /* 0x00000005040085a7 */ /* 0x000ee4000800007f */
[----:B---3--:R-:W-:Y:S05]  /*2d280*/  @!P0 BRA `(.L_x_1918) ;  /* 0xfffffffc00f08947 */ /* 0x008fea000383ffff */
[----:B------:R-:W-:Y:S05]  /*2d290*/  BRA `(.L_x_2027) ;  /* 0xffffffd000c47947 */ /* 0x000fea000383ffff */
.L_x_2028:
        /* <DEDUP_REMOVED lines=14> */
.L_x_2986:


//--------------------- .text._ZN7cutlass13device_kernelIN5flash11enable_sm90INS1_16FlashAttnFwdSm90INS1_25CollectiveMainloopFwdSm90ILi2EN4cute5tupleIJNS5_1CILi1EEES8_S8_EEENS6_IJNS7_ILi128EEESA_NS7_ILi192EEEEEELi128ENS_6half_tEfNS_4arch4Sm90ELb1ELb0ELb0ELb0ELb0ELb0ELb0ELb1ELb1ELb1ELb1ELb0EEENS1_21CollectiveEpilogueFwdINS6_IJSA_SA_SA_EEES9_SD_SF_Li256ELb0ELb1ELb1ELb0EEENS1_19SingleTileSchedulerILb0ELb1ELb1ELi128EEEEEEEEEvNT_6ParamsE --------------------------
	.section	.text._ZN7cutlass13device_kernelIN5flash11enable_sm90INS1_16FlashAttnFwdSm90INS1_25CollectiveMainloopFwdSm90ILi2EN4cute5tupleIJNS5_1CILi1EEES8_S8_EEENS6_IJNS7_ILi128EEESA_NS7_ILi192EEEEEELi128ENS_6half_tEfNS_4arch4Sm90ELb1ELb0ELb0ELb0ELb0ELb0ELb0ELb1ELb1ELb1ELb1ELb0EEENS1_21CollectiveEpilogueFwdINS6_IJSA_SA_SA_EEES9_SD_SF_Li256ELb0ELb1ELb1ELb0EEENS1_19SingleTileSchedulerILb0ELb1ELb1ELi128EEEEEEEEEvNT_6ParamsE,"ax",@progbits
	.align	128
.text._ZN7cutlass13device_kernelIN5flash11enable_sm90INS1_16FlashAttnFwdSm90INS1_25CollectiveMainloopFwdSm90ILi2EN4cute5tupleIJNS5_1CILi1EEES8_S8_EEENS6_IJNS7_ILi128EEESA_NS7_ILi192EEEEEELi128ENS_6half_tEfNS_4arch4Sm90ELb1ELb0ELb0ELb0ELb0ELb0ELb0ELb1ELb1ELb1ELb1ELb0EEENS1_21CollectiveEpilogueFwdINS6_IJSA_SA_SA_EEES9_SD_SF_Li256ELb0ELb1ELb1ELb0EEENS1_19SingleTileSchedulerILb0ELb1ELb1ELi128EEEEEEEEEvNT_6ParamsE:
        .type           _ZN7cutlass13device_kernelIN5flash11enable_sm90INS1_16FlashAttnFwdSm90INS1_25CollectiveMainloopFwdSm90ILi2EN4cute5tupleIJNS5_1CILi1EEES8_S8_EEENS6_IJNS7_ILi128EEESA_NS7_ILi192EEEEEELi128ENS_6half_tEfNS_4arch4Sm90ELb1ELb0ELb0ELb0ELb0ELb0ELb0ELb1ELb1ELb1ELb1ELb0EEENS1_21CollectiveEpilogueFwdINS6_IJSA_SA_SA_EEES9_SD_SF_Li256ELb0ELb1ELb1ELb0EEENS1_19SingleTileSchedulerILb0ELb1ELb1ELi128EEEEEEEEEvNT_6ParamsE,@function
        .size           _ZN7cutlass13device_kernelIN5flash11enable_sm90INS1_16FlashAttnFwdSm90INS1_25CollectiveMainloopFwdSm90ILi2EN4cute5tupleIJNS5_1CILi1EEES8_S8_EEENS6_IJNS7_ILi128EEESA_NS7_ILi192EEEEEELi128ENS_6half_tEfNS_4arch4Sm90ELb1ELb0ELb0ELb0ELb0ELb0ELb0ELb1ELb1ELb1ELb1ELb0EEENS1_21CollectiveEpilogueFwdINS6_IJSA_SA_SA_EEES9_SD_SF_Li256ELb0ELb1ELb1ELb0EEENS1_19SingleTileSchedulerILb0ELb1ELb1ELi128EEEEEEEEEvNT_6ParamsE,(.L_x_2987 - _ZN7cutlass13device_kernelIN5flash11enable_sm90INS1_16FlashAttnFwdSm90INS1_25CollectiveMainloopFwdSm90ILi2EN4cute5tupleIJNS5_1CILi1EEES8_S8_EEENS6_IJNS7_ILi128EEESA_NS7_ILi192EEEEEELi128ENS_6half_tEfNS_4arch4Sm90ELb1ELb0ELb0ELb0ELb0ELb0ELb0ELb1ELb1ELb1ELb1ELb0EEENS1_21CollectiveEpilogueFwdINS6_IJSA_SA_SA_EEES9_SD_SF_Li256ELb0ELb1ELb1ELb0EEENS1_19SingleTileSchedulerILb0ELb1ELb1ELi128EEEEEEEEEvNT_6ParamsE)
        .other          _ZN7cutlass13device_kernelIN5flash11enable_sm90INS1_16FlashAttnFwdSm90INS1_25CollectiveMainloopFwdSm90ILi2EN4cute5tupleIJNS5_1CILi1EEES8_S8_EEENS6_IJNS7_ILi128EEESA_NS7_ILi192EEEEEELi128ENS_6half_tEfNS_4arch4Sm90ELb1ELb0ELb0ELb0ELb0ELb0ELb0ELb1ELb1ELb1ELb1ELb0EEENS1_21CollectiveEpilogueFwdINS6_IJSA_SA_SA_EEES9_SD_SF_Li256ELb0ELb1ELb1ELb0EEENS1_19SingleTileSchedulerILb0ELb1ELb1ELi128EEEEEEEEEvNT_6ParamsE,@"STO_CUDA_ENTRY STV_DEFAULT"
_ZN7cutlass13device_kernelIN5flash11enable_sm90INS1_16FlashAttnFwdSm90INS1_25CollectiveMainloopFwdSm90ILi2EN4cute5tupleIJNS5_1CILi1EEES8_S8_EEENS6_IJNS7_ILi128EEESA_NS7_ILi192EEEEEELi128ENS_6half_tEfNS_4arch4Sm90ELb1ELb0ELb0ELb0ELb0ELb0ELb0ELb1ELb1ELb1ELb1ELb0EEENS1_21CollectiveEpilogueFwdINS6_IJSA_SA_SA_EEES9_SD_SF_Li256ELb0ELb1ELb1ELb0EEENS1_19SingleTileSchedulerILb0ELb1ELb1ELi128EEEEEEEEEvNT_6ParamsE:
        /* <DEDUP_REMOVED lines=17> */
.L_x_2030:
[----:B------:R-:W-:Y:S05]  /*0110*/  BSYNC B0 ;  /* 0x0000000000007941 */ /* 0x000fea0003800000 */
.L_x_2029:
        /* <DEDUP_REMOVED lines=40> */
.L_x_2031:
        /* <DEDUP_REMOVED lines=22> */
.L_x_2032:
        /* <DEDUP_REMOVED lines=18> */
.L_x_2033:
        /* <DEDUP_REMOVED lines=22> */
.L_x_2034:
        /* <DEDUP_REMOVED lines=22> */
.L_x_2035:
        /* <DEDUP_REMOVED lines=9> */
.L_x_2038:
        /* <DEDUP_REMOVED lines=20> */
[----:B------:R-:W-:Y:S01]  /*0ab0*/  SHF.R.U32.HI R4, RZ, 0x10, R17 ;  /* 0x00000010ff047819 */ /* 0x000fe20000011611 */
[----:B------:R-:W-:Y:S01]  /*0ac0*/  IMAD.MOV.U32 R22, RZ, RZ, RZ ;  /* 0x000000ffff167224 */ /* 0x000fe200078e00ff */
[----:B------:R-:W-:-:S04]  /*0ad0*/  LOP3.LUT R17, R17, 0xffff, RZ, 0xc0, !PT ;  /* 0x0000ffff11117812 */ /* 0x000fc800078ec0ff */
[----:B------:R-:W2:Y:S08]  /*0ae0*/  LDC.64 R10, c[0x0][0x418] ;  /* 0x00010600ff0a7b82 */ /* 0x000eb00000000a00 */
[----:B------:R-:W3:Y:S01]  /*0af0*/  LDC R3, c[0x0][0x288] ;  /* 0x0000a200ff037b82 */ /* 0x000ee20000000800 */
[----:B0-----:R-:W-:-:S07]  /*0b00*/  ISETP.NE.AND P1, PT, R0, 0x1, PT ;  /* 0x000000010000780c */ /* 0x001fce0003f25270 */
[----:B------:R-:W0:Y:S01]  /*0b10*/  LDC R16, c[0x0][0x424] ;  /* 0x00010900ff107b82 */ /* 0x000e220000000800 */
[----:B--2---:R-:W-:-:S07]  /*0b20*/  ISETP.NE.U32.AND P0, PT, R10, RZ, PT ;  /* 0x000000ff0a00720c */ /* 0x004fce0003f05070 */
[----:B------:R-:W2:Y:S01]  /*0b30*/  LDC R9, c[0x0][0x2f0] ;  /* 0x0000bc00ff097b82 */ /* 0x000ea20000000800 */
[----:B-1----:R-:W-:Y:S01]  /*0b40*/  IMAD.SHL.U32 R19, R19, 0x80, RZ ;  /* 0x0000008013137824 */ /* 0x002fe200078e00ff */
[----:B------:R-:W-:-:S03]  /*0b50*/  ISETP.NE.AND.EX P0, PT, R11, RZ, PT, P0 ;  /* 0x000000ff0b00720c */ /* 0x000fc60003f05300 */
[----:B------:R-:W-:Y:S01]  /*0b60*/  @P1 VIADD R0, R19, 0x7f ;  /* 0x0000007f13001836 */ /* 0x000fe20000000000 */
[----:B---3--:R-:W-:Y:S02]  /*0b70*/  IADD3 R3, -R3, 0x80, RZ ;  /* 0x0000008003037810 */ /* 0x008fe40007ffe1ff */
[----:B------:R-:W1:Y:S08]  /*0b80*/  @P1 LDC R5, c[0x0][0x44c] ;  /* 0x00011300ff051b82 */ /* 0x000e700000000800 */
[----:B------:R-:W3:Y:S01]  /*0b90*/  @P1 LDC R7, c[0x0][0x450] ;  /* 0x00011400ff071b82 */ /* 0x000ee20000000800 */
[----:B0-----:R-:W-:-:S02]  /*0ba0*/  SEL R16, R16, 0x1, P0 ;  /* 0x0000000110107807 */ /* 0x001fc40000000000 */
[----:B------:R-:W-:-:S03]  /*0bb0*/  ISETP.NE.AND P0, PT, R4, RZ, PT ;  /* 0x000000ff0400720c */ /* 0x000fc60003f05270 */
[----:B--2---:R-:W-:Y:S02]  /*0bc0*/  IMAD R3, R16, R9, R3 ;  /* 0x0000000910037224 */ /* 0x004fe400078e0203 */
[----:B-1----:R-:W-:-:S08]  /*0bd0*/  @P1 IMAD.HI.U32 R2, R0, R5, RZ ;  /* 0x0000000500021227 */ /* 0x002fd000078e00ff */
[----:B------:R-:W0:Y:S01]  /*0be0*/  @!P0 LDC R4, c[0x0][0x9f0] ;  /* 0x00027c00ff048b82 */ /* 0x000e220000000800 */
[----:B------:R-:W-:Y:S01]  /*0bf0*/  VIADD R0, R19, 0x7f ;  /* 0x0000007f13007836 */ /* 0x000fe20000000000 */
[----:B---3--:R-:W-:Y:S01]  /*0c00*/  @P1 SHF.R.U32.HI R0, RZ, R7, R2 ;  /* 0x00000007ff001219 */ /* 0x008fe20000011602 */
[----:B------:R-:W-:-:S04]  /*0c10*/  IMAD R2, R16, R9, 0x7f ;  /* 0x0000007f10027424 */ /* 0x000fc800078e0209 */
[----:B------:R-:W-:Y:S01]  /*0c20*/  IMAD.IADD R0, R3, 0x1, R0 ;  /* 0x0000000103007824 */ /* 0x000fe200078e0200 */
[----:B------:R-:W-:-:S04]  /*0c30*/  SHF.R.S32.HI R3, RZ, 0x1f, R2 ;  /* 0x0000001fff037819 */ /* 0x000fc80000011402 */
[----:B------:R-:W-:Y:S02]  /*0c40*/  SHF.R.S32.HI R5, RZ, 0x1f, R0 ;  /* 0x0000001fff057819 */ /* 0x000fe40000011400 */
[----:B------:R-:W-:Y:S02]  /*0c50*/  LEA.HI R3, R3, R2, RZ, 0x7 ;  /* 0x0000000203037211 */ /* 0x000fe400078f38ff */
[----:B------:R-:W-:Y:S02]  /*0c60*/  LEA.HI R5, R5, R0, RZ, 0x7 ;  /* 0x0000000005057211 */ /* 0x000fe400078f38ff */
[----:B------:R-:W-:Y:S02]  /*0c70*/  SHF.R.S32.HI R3, RZ, 0x7, R3 ;  /* 0x00000007ff037819 */ /* 0x000fe40000011403 */
[----:B------:R-:W-:-:S04]  /*0c80*/  SHF.R.S32.HI R0, RZ, 0x7, R5 ;  /* 0x00000007ff007819 */ /* 0x000fc80000011405 */
[----:B------:R-:W-:-:S04]  /*0c90*/  VIMNMX R11, R3, R0, PT ;  /* 0x00000000030b7248 */ /* 0x000fc80003fe0100 */
[----:B------:R-:W-:-:S13]  /*0ca0*/  ISETP.GE.AND P1, PT, R11, 0x1, PT ;  /* 0x000000010b00780c */ /* 0x000fda0003f26270 */
[----:B------:R-:W-:Y:S05]  /*0cb0*/  @!P1 BRA `(.L_x_2040) ;  /* 0x00000000006c9947 */ /* 0x000fea0003800000 */
[-C--:B0-----:R-:W-:Y:S02]  /*0cc0*/  IABS R7, R4.reuse ;  /* 0x0000000400077213 */ /* 0x081fe40000000000 */
[----:B------:R-:W-:Y:S02]  /*0cd0*/  IADD3 R5, R4, -0x1, R11 ;  /* 0xffffffff04057810 */ /* 0x000fe40007ffe00b */
[----:B------:R-:W0:Y:S01]  /*0ce0*/  I2F.RP R0, R7 ;  /* 0x0000000700007306 */ /* 0x000e220000209400 */
[----:B------:R-:W-:-:S05]  /*0cf0*/  IABS R8, R4 ;  /* 0x0000000400087213 */ /* 0x000fca0000000000 */
[----:B------:R-:W-:Y:S02]  /*0d00*/  IMAD.MOV R8, RZ, RZ, -R8 ;  /* 0x000000ffff087224 */ /* 0x000fe400078e0a08 */
[----:B0-----:R-:W0:Y:S02]  /*0d10*/  MUFU.RCP R0, R0 ;  /* 0x0000000000007308 */ /* 0x001e240000001000 */
[----:B0-----:R-:W-:Y:S01]  /*0d20*/  VIADD R2, R0, 0xffffffe ;  /* 0x0ffffffe00027836 */ /* 0x001fe20000000000 */
[----:B------:R-:W-:Y:S02]  /*0d30*/  IABS R0, R5 ;  /* 0x0000000500007213 */ /* 0x000fe40000000000 */
[----:B------:R-:W-:-:S03]  /*0d40*/  LOP3.LUT R5, R5, R4, RZ, 0x3c, !PT ;  /* 0x0000000405057212 */ /* 0x000fc600078e3cff */
[----:B------:R0:W1:Y:S01]  /*0d50*/  F2I.FTZ.U32.TRUNC.NTZ R3, R2 ;  /* 0x0000000200037305 */ /* 0x000062000021f000 */
        /* <DEDUP_REMOVED lines=17> */
.L_x_2040:
[----:B------:R-:W1:Y:S01]  /*0e70*/  S2R R0, SR_TID.X ;  /* 0x0000000000007919 */ /* 0x000e620000002100 */
[-C--:B------:R-:W-:Y:S01]  /*0e80*/  IMAD R17, R17, R22.reuse, RZ ;  /* 0x0000001611117224 */ /* 0x080fe200078e02ff */
[----:B------:R-:W-:Y:S02]  /*0e90*/  PLOP3.LUT P0, PT, PT, PT, PT, 0x80, 0x0 ;  /* 0x000000000000781c */ /* 0x000fe40003f0f070 */
[----:B------:R-:W-:Y:S02]  /*0ea0*/  CS2R R2, SRZ ;  /* 0x0000000000027805 */ /* 0x000fe4000001ff00 */
[----:B------:R-:W-:Y:S02]  /*0eb0*/  CS2R R86, SRZ ;  /* 0x0000000000567805 */ /* 0x000fe4000001ff00 */
[----:B------:R-:W-:Y:S02]  /*0ec0*/  CS2R R84, SRZ ;  /* 0x0000000000547805 */ /* 0x000fe4000001ff00 */
[----:B------:R-:W-:-:S02]  /*0ed0*/  VIADDMNMX R22, R17, R22, R11, PT ;  /* 0x0000001611167246 */ /* 0x000fc4000380010b */
[----:B------:R-:W-:Y:S02]  /*0ee0*/  CS2R R82, SRZ ;  /* 0x0000000000527805 */ /* 0x000fe4000001ff00 */
[----:B------:R-:W-:Y:S02]  /*0ef0*/  CS2R R80, SRZ ;  /* 0x0000000000507805 */ /* 0x000fe4000001ff00 */
[----:B------:R-:W-:Y:S02]  /*0f00*/  CS2R R78, SRZ ;  /* 0x00000000004e7805 */ /* 0x000fe4000001ff00 */
[----:B------:R-:W-:Y:S02]  /*0f10*/  ISETP.GT.AND P1, PT, R22, R17, PT ;  /* 0x000000111600720c */ /* 0x000fe40003f24270 */
        /* <DEDUP_REMOVED lines=21> */
[----:B-1----:R-:W-:Y:S01]  /*1070*/  VIADD R23, R0, 0xffffff80 ;  /* 0xffffff8000177836 */ /* 0x002fe20000000000 */
[----:B------:R-:W-:Y:S02]  /*1080*/  CS2R R34, SRZ ;  /* 0x0000000000227805 */ /* 0x000fe4000001ff00 */
[----:B------:R-:W-:Y:S02]  /*1090*/  CS2R R32, SRZ ;  /* 0x0000000000207805 */ /* 0x000fe4000001ff00 */
[----:B------:R-:W-:Y:S02]  /*10a0*/  CS2R R30, SRZ ;  /* 0x00000000001e7805 */ /* 0x000fe4000001ff00 */
[----:B------:R-:W-:Y:S02]  /*10b0*/  CS2R R28, SRZ ;  /* 0x00000000001c7805 */ /* 0x000fe4000001ff00 */
[----:B------:R-:W-:-:S02]  /*10c0*/  CS2R R26, SRZ ;  /* 0x00000000001a7805 */ /* 0x000fc4000001ff00 */
[----:B------:R-:W-:Y:S01]  /*10d0*/  CS2R R24, SRZ ;  /* 0x0000000000187805 */ /* 0x000fe2000001ff00 */
[----:B------:R-:W-:Y:S06]  /*10e0*/  @!P1 BRA `(.L_x_2041) ;  /* 0x00000080008c9947 */ /* 0x000fec0003800000 */
[----:B------:R-:W-:Y:S01]  /*10f0*/  SHF.R.S32.HI R88, RZ, 0x1f, R23 ;  /* 0x0000001fff587819 */ /* 0x000fe20000011417 */
[----:B------:R-:W1:Y:S01]  /*1100*/  S2UR UR6, SR_CgaCtaId ;  /* 0x00000000000679c3 */ /* 0x000e620000008800 */
[----:B------:R-:W-:Y:S02]  /*1110*/  UMOV UR36, 0x400 ;  /* 0x0000040000247882 */ /* 0x000fe40000000000 */
[----:B------:R-:W-:-:S04]  /*1120*/  LEA.HI R89, R88, R23, RZ, 0x7 ;  /* 0x0000001758597211 */ /* 0x000fc800078f38ff */
[----:B------:R-:W-:-:S05]  /*1130*/  SHF.R.S32.HI R90, RZ, 0x7, R89 ;  /* 0x00000007ff5a7819 */ /* 0x000fca0000011459 */
[----:B------:R-:W2:Y:S01]  /*1140*/  SHFL.IDX PT, R0, R90, RZ, 0x1f ;  /* 0x00001fff5a007589 */ /* 0x000ea200000e0000 */
[----:B-1----:R-:W-:-:S04]  /*1150*/  ULEA UR36, UR6, UR36, 0x18 ;  /* 0x0000002406247291 */ /* 0x002fc8000f8ec03f */
[----:B------:R-:W-:-:S04]  /*1160*/  UIADD3 UR6, UR36, 0x10400, URZ ;  /* 0x0001040024067890 */ /* 0x000fc8000fffe03f */
[----:B------:R-:W-:Y:S01]  /*1170*/  ULOP3.LUT UP0, URZ, UR6, 0x3ff, URZ, 0xc0, !UPT ;  /* 0x000003ff063f7892 */ /* 0x000fe2000f80c03f */
[----:B--2---:R-:W-:-:S05]  /*1180*/  R2UR UR4, R0 ;  /* 0x00000000000472ca */ /* 0x004fca00000e0000 */
        /* <DEDUP_REMOVED lines=11> */
[----:B0-----:R-:W-:Y:S01]  /*1240*/  IMAD.U32 R4, RZ, RZ, UR4 ;  /* 0x00000004ff047e24 */ /* 0x001fe2000f8e00ff */
        /* <DEDUP_REMOVED lines=12> */
.L_x_2042:
[----:B------:R-:W2:Y:S01]  /*1310*/  LDL.LU R20, [R1+0x14] ;  /* 0x0000140001147983 */ /* 0x000ea20000300800 */
[----:B------:R-:W-:-:S04]  /*1320*/  SHF.L.U32 R2, RZ, 0x1f, RZ ;  /* 0x0000001fff027819 */ /* 0x000fc800000006ff */
[----:B------:R-:W1:Y:S01]  /*1330*/  SYNCS.PHASECHK.TRANS64.TRYWAIT P1, [UR36+0x34800], R2 ;  /* 0x03480002ff0075a7 */ /* 0x000e620008020164 */
[----:B--2---:R-:W-:-:S04]  /*1340*/  LOP3.LUT R0, R20, 0x1, RZ, 0xfc, !PT ;  /* 0x0000000114007812 */ /* 0x004fc800078efcff */
[----:B------:R-:W-:Y:S01]  /*1350*/  ISETP.NE.AND P0, PT, R0, 0x3, PT ;  /* 0x000000030000780c */ /* 0x000fe20003f05270 */
[----:B-1----:R-:W-:-:S12]  /*1360*/  @!P1 BRA `(.L_x_2043) ;  /* 0x000000d400bc9947 */ /* 0x002fd80003800000 */
.L_x_2160:
[----:B------:R-:W-:Y:S05]  /*1370*/  @!P0 BRA `(.L_x_2044) ;  /* 0x0000000000048947 */ /* 0x000fea0003800000 */
[----:B------:R-:W-:Y:S01]  /*1380*/  BPT.TRAP 0x1 ;  /* 0x000000040000795c */ /* 0x000fe20000300000 */
.L_x_2044:
[----:B------:R2:W3:Y:S01]  /*1390*/  SYNCS.PHASECHK.TRANS64.TRYWAIT P2, [UR36+0x34830], R2 ;  /* 0x03483002ff0075a7 */ /* 0x0004e20008040164 */
[----:B------:R-:W-:Y:S05]  /*13a0*/  @!P0 BRA `(.L_x_2045) ;  /* 0x0000000000048947 */ /* 0x000fea0003800000 */
[----:B------:R-:W-:Y:S01]  /*13b0*/  BPT.TRAP 0x1 ;  /* 0x000000040000795c */ /* 0x000fe20000300000 */
.L_x_2045:
[----:B------:R-:W4:Y:S01]  /*13c0*/  S2R R0, SR_TID.X ;  /* 0x0000000000007919 */ /* 0x000f220000002100 */
[----:B------:R-:W-:-:S05]  /*13d0*/  IMAD.U32 R6, RZ, RZ, UR37 ;  /* 0x00000025ff067e24 */ /* 0x000fca000f8e00ff */
[----:B------:R-:W-:Y:S02]  /*13e0*/  LOP3.LUT R6, R6, 0x10000, RZ, 0xfc, !PT ;  /* 0x0001000006067812 */ /* 0x000fe400078efcff */
[----:B----4-:R-:W-:-:S04]  /*13f0*/  LOP3.LUT R0, R0, 0x7f, RZ, 0xc0, !PT ;  /* 0x0000007f00007812 */ /* 0x010fc800078ec0ff */
[----:B------:R-:W-:Y:S01]  /*1400*/  ISETP.NE.AND P1, PT, R0, RZ, PT ;  /* 0x000000ff0000720c */ /* 0x000fe20003f25270 */
[----:B---3--:R-:W-:-:S12]  /*1410*/  @P2 BRA `(.L_x_2046) ;  /* 0x0000000000082947 */ /* 0x008fd80003800000 */
[----:B------:R-:W3:Y:S02]  /*1420*/  SYNCS.PHASECHK.TRANS64.TRYWAIT P2, [UR36+0x34830], R2 ;  /* 0x03483002ff0075a7 */ /* 0x000ee40008040164 */
[----:B---3--:R-:W-:Y:S05]  /*1430*/  @!P2 BRA `(.L_x_2047) ;  /* 0x000000d400a0a947 */ /* 0x008fea0003800000 */
.L_x_2046:
[----:B------:R-:W-:Y:S05]  /*1440*/  WARPSYNC.ALL ;  /* 0x0000000000007948 */ /* 0x000fea0003800000 */
[----:B------:R-:W-:Y:S01]  /*1450*/  IMAD.MOV.U32 R7, RZ, RZ, 0x40000040 ;  /* 0x40000040ff077424 */ /* 0x000fe200078e00ff */
[----:B------:R-:W-:Y:S01]  /*1460*/  UIADD3 UR4, UR36, 0x1c400, URZ ;  /* 0x0001c40024047890 */ /* 0x000fe2000fffe03f */
[C---:B------:R-:W-:Y:S01]  /*1470*/  R2UR UR8, R6.reuse ;  /* 0x00000000060872ca */ /* 0x040fe200000e0000 */
[----:B------:R-:W-:Y:S02]  /*1480*/  WARPGROUP.ARRIVE ;  /* 0x00000000000079c5 */ /* 0x000fe40000000000 */
[----:B------:R-:W-:Y:S01]  /*1490*/  R2UR UR9, R7 ;  /* 0x00000000070972ca */ /* 0x000fe200000e0000 */
[----:B------:R-:W-:Y:S01]  /*14a0*/  USHF.R.U32.HI UR4, URZ, 0x4, UR4 ;  /* 0x000000043f047899 */ /* 0x000fe20008011604 */
[----:B------:R-:W-:Y:S01]  /*14b0*/  R2UR UR6, R6 ;  /* 0x00000000060672ca */ /* 0x000fe200000e0000 */
[----:B------:R-:W-:Y:S01]  /*14c0*/  UMOV UR11, 0x40000040 ;  /* 0x40000040000b7882 */ /* 0x000fe20000000000 */
[----:B------:R-:W-:Y:S01]  /*14d0*/  UMOV UR5, 0x40000040 ;  /* 0x4000004000057882 */ /* 0x000fe20000000000 */
[----:B------:R-:W-:Y:S01]  /*14e0*/  ULOP3.LUT UR4, UR4, 0x3fff, URZ, 0xc0, !UPT ;  /* 0x00003fff04047892 */ /* 0x000fe2000f8ec03f */
[----:B-12---:R-:W1:Y:S01]  /*14f0*/  LDC R2, c[0x0][0x448] ;  /* 0x00011200ff027b82 */ /* 0x006e620000000800 */
[----:B------:R-:W-:Y:S01]  /*1500*/  UMOV UR13, 0x40000040 ;  /* 0x40000040000d7882 */ /* 0x000fe20000000000 */
[----:B------:R-:W-:Y:S01]  /*1510*/  UMOV UR15, 0x40000040 ;  /* 0x40000040000f7882 */ /* 0x000fe20000000000 */
[----:B------:R-:W-:Y:S01]  /*1520*/  ULOP3.LUT UR38, UR4, 0x10000, URZ, 0xfc, !UPT ;  /* 0x0001000004267892 */ /* 0x000fe2000f8efc3f */
[----:B------:R-:W-:Y:S01]  /*1530*/  LOP3.LUT R0, R89, 0xffffff80, RZ, 0xc0, !PT ;  /* 0xffffff8059007812 */ /* 0x000fe200078ec0ff */
[----:B------:R-:W-:Y:S01]  /*1540*/  UMOV UR17, 0x40000040 ;  /* 0x4000004000117882 */ /* 0x000fe20000000000 */
[----:B------:R-:W-:Y:S01]  /*1550*/  UMOV UR19, 0x40000040 ;  /* 0x4000004000137882 */ /* 0x000fe20000000000 */
[----:B------:R-:W-:Y:S01]  /*1560*/  UIADD3 UR14, UR38, 0x6, URZ ;  /* 0x00000006260e7890 */ /* 0x000fe2000fffe03f */
[----:B------:R-:W-:Y:S01]  /*1570*/  LEA.HI R88, R88, R23, RZ, 0x2 ;  /* 0x0000001758587211 */ /* 0x000fe200078f10ff */
[----:B------:R-:W-:Y:S01]  /*1580*/  UIADD3 UR4, UR6, 0x2, URZ ;  /* 0x0000000206047890 */ /* 0x000fe2000fffe03f */
[----:B------:R-:W-:Y:S01]  /*1590*/  IMAD.IADD R0, R23, 0x1, -R0 ;  /* 0x0000000117007824 */ /* 0x000fe200078e0a00 */
[----:B------:R-:W-:Y:S01]  /*15a0*/  UMOV UR10, UR38 ;  /* 0x00000026000a7c82 */ /* 0x000fe20008000000 */
[----:B------:R-:W-:Y:S01]  /*15b0*/  UIADD3 UR12, UR6, 0x6, URZ ;  /* 0x00000006060c7890 */ /* 0x000fe2000fffe03f */
[----:B------:R-:W-:Y:S01]  /*15c0*/  HGMMA.64x128x16.F32 R24, gdesc[UR8], RZ, !UPT, gsb0 ;  /* 0x01e00000081879f0 */ /* 0x000fe2000c0008ff */
[----:B------:R-:W-:Y:S01]  /*15d0*/  UIADD3 UR10, UR38, 0x2, URZ ;  /* 0x00000002260a7890 */ /* 0x000fe2000fffe03f */
[----:B------:R-:W-:Y:S01]  /*15e0*/  SHF.R.S32.HI R3, RZ, 0x1f, R0 ;  /* 0x0000001fff037819 */ /* 0x000fe20000011400 */
[----:B------:R-:W-:Y:S01]  /*15f0*/  UMOV UR8, UR4 ;  /* 0x0000000400087c82 */ /* 0x000fe20008000000 */
[----:B------:R-:W-:Y:S01]  /*1600*/  UMOV UR9, UR5 ;  /* 0x0000000500097c82 */ /* 0x000fe20008000000 */
[----:B------:R-:W-:Y:S01]  /*1610*/  UMOV UR11, 0x40000040 ;  /* 0x40000040000b7882 */ /* 0x000fe20000000000 */
[----:B------:R-:W-:Y:S01]  /*1620*/  UIADD3 UR16, UR6, 0x400, URZ ;  /* 0x0000040006107890 */ /* 0x000fe2000fffe03f */
[----:B------:R-:W-:Y:S01]  /*1630*/  LOP3.LUT R88, R88, 0xfffffffc, RZ, 0xc0, !PT ;  /* 0xfffffffc58587812 */ /* 0x000fe200078ec0ff */
[----:B------:R-:W-:Y:S01]  /*1640*/  UIADD3 UR18, UR38, 0x400, URZ ;  /* 0x0000040026127890 */ /* 0x000fe2000fffe03f */
[CC--:B0-----:R-:W-:Y:S01]  /*1650*/  LEA.HI R4, R3.reuse, R0.reuse, RZ, 0x5 ;  /* 0x0000000003047211 */ /* 0x0c1fe200078f28ff */
[----:B------:R-:W-:Y:S01]  /*1660*/  UIADD3 UR20, UR6, 0x402, URZ ;  /* 0x0000040206147890 */ /* 0x000fe2000fffe03f */
[----:B-1----:R-:W-:Y:S01]  /*1670*/  ISETP.NE.AND P2, PT, R2, 0x1, PT ;  /* 0x000000010200780c */ /* 0x002fe20003f45270 */
[----:B------:R-:W-:Y:S01]  /*1680*/  UIADD3 UR22, UR38, 0x402, URZ ;  /* 0x0000040226167890 */ /* 0x000fe2000fffe03f */
[----:B------:R-:W-:Y:S01]  /*1690*/  LEA.HI R2, R3, R0, RZ, 0x2 ;  /* 0x0000000003027211 */ /* 0x000fe200078f10ff */
[----:B------:R-:W-:Y:S01]  /*16a0*/  UMOV UR21, 0x40000040 ;  /* 0x4000004000157882 */ /* 0x000fe20000000000 */
[----:B------:R-:W-:Y:S01]  /*16b0*/  UMOV UR23, 0x40000040 ;  /* 0x4000004000177882 */ /* 0x000fe20000000000 */
[----:B------:R-:W-:Y:S01]  /*16c0*/  UIADD3 UR24, UR6, 0x404, URZ ;  /* 0x0000040406187890 */ /* 0x000fe2000fffe03f */
[--C-:B------:R-:W-:Y:S01]  /*16d0*/  SHF.R.S32.HI R3, RZ, 0x2, R2.reuse ;  /* 0x00000002ff037819 */ /* 0x100fe20000011402 */
[----:B------:R-:W-:Y:S01]  /*16e0*/  UIADD3 UR26, UR38, 0x404, URZ ;  /* 0x00000404261a7890 */ /* 0x000fe2000fffe03f */
[----:B------:R-:W-:Y:S01]  /*16f0*/  SHF.R.S32.HI R8, RZ, 0x1f, R2 ;  /* 0x0000001fff087819 */ /* 0x000fe20000011402 */
[----:B------:R-:W-:Y:S01]  /*1700*/  UMOV UR25, 0x40000040 ;  /* 0x4000004000197882 */ /* 0x000fe20000000000 */
[----:B------:R-:W-:Y:S01]  /*1710*/  UMOV UR27, 0x40000040 ;  /* 0x40000040001b7882 */ /* 0x000fe20000000000 */
[----:B------:R-:W-:Y:S01]  /*1720*/  UIADD3 UR28, UR6, 0x406, URZ ;  /* 0x00000406061c7890 */ /* 0x000fe2000fffe03f */
[----:B------:R-:W-:Y:S01]  /*1730*/  SHF.R.S32.HI R4, RZ, 0x5, R4 ;  /* 0x00000005ff047819 */ /* 0x000fe20000011404 */
[----:B------:R-:W-:Y:S01]  /*1740*/  UIADD3 UR30, UR38, 0x406, URZ ;  /* 0x00000406261e7890 */ /* 0x000fe2000fffe03f */
[----:B------:R-:W0:Y:S01]  /*1750*/  @P2 LDC R11, c[0x0][0x44c] ;  /* 0x00011300ff0b2b82 */ /* 0x000e220000000800 */
[----:B------:R-:W-:Y:S01]  /*1760*/  UMOV UR29, 0x40000040 ;  /* 0x40000040001d7882 */ /* 0x000fe20000000000 */
[----:B------:R-:W-:Y:S01]  /*1770*/  UMOV UR31, 0x40000040 ;  /* 0x40000040001f7882 */ /* 0x000fe20000000000 */
[----:B------:R-:W-:Y:S01]  /*1780*/  UIADD3 UR32, UR6, 0x800, URZ ;  /* 0x0000080006207890 */ /* 0x000fe2000fffe03f */
[----:B------:R-:W-:Y:S01]  /*1790*/  IMAD.IADD R88, R23, 0x1, -R88 ;  /* 0x0000000117587824 */ /* 0x000fe200078e0a58 */
[----:B------:R-:W-:Y:S01]  /*17a0*/  UIADD3 UR34, UR38, 0x800, URZ ;  /* 0x0000080026227890 */ /* 0x000fe2000fffe03f */
[----:B------:R-:W-:Y:S01]  /*17b0*/  LEA.HI R5, R90, R90, RZ, 0x1 ;  /* 0x0000005a5a057211 */ /* 0x000fe200078f08ff */
[----:B------:R-:W-:Y:S01]  /*17c0*/  UMOV UR33, 0x40000040 ;  /* 0x4000004000217882 */ /* 0x000fe20000000000 */
[----:B------:R-:W-:Y:S01]  /*17d0*/  UMOV UR35, 0x40000040 ;  /* 0x4000004000237882 */ /* 0x000fe20000000000 */
[----:B------:R-:W-:Y:S01]  /*17e0*/  UIADD3 UR44, UR6, 0x802, URZ ;  /* 0x00000802062c7890 */ /* 0x000fe2000fffe03f */
[-C--:B------:R-:W-:Y:S01]  /*17f0*/  LEA.HI R8, R8, R3.reuse, RZ, 0x3 ;  /* 0x0000000308087211 */ /* 0x080fe200078f18ff */
[----:B------:R-:W-:Y:S01]  /*1800*/  UIADD3 UR46, UR38, 0x802, URZ ;  /* 0x00000802262e7890 */ /* 0x000fe2000fffe03f */
[----:B------:R-:W1:Y:S01]  /*1810*/  @P2 LDC R12, c[0x0][0x450] ;  /* 0x00011400ff0c2b82 */ /* 0x000e620000000800 */
[----:B------:R-:W-:Y:S01]  /*1820*/  UMOV UR45, 0x40000040 ;  /* 0x40000040002d7882 */ /* 0x000fe20000000000 */
[----:B------:R-:W-:Y:S01]  /*1830*/  UMOV UR47, 0x40000040 ;  /* 0x40000040002f7882 */ /* 0x000fe20000000000 */
[----:B------:R-:W-:Y:S01]  /*1840*/  UIADD3 UR48, UR6, 0x804, URZ ;  /* 0x0000080406307890 */ /* 0x000fe2000fffe03f */
[----:B------:R-:W-:Y:S01]  /*1850*/  IMAD R4, R4, 0x10, R19 ;  /* 0x0000001004047824 */ /* 0x000fe200078e0213 */
[----:B------:R-:W-:Y:S01]  /*1860*/  UIADD3 UR50, UR38, 0x804, URZ ;  /* 0x0000080426327890 */ /* 0x000fe2000fffe03f */
[----:B------:R-:W-:Y:S01]  /*1870*/  LOP3.LUT R5, R5, 0x3fffffe, RZ, 0xc0, !PT ;  /* 0x03fffffe05057812 */ /* 0x000fe200078ec0ff */
[----:B------:R-:W-:Y:S01]  /*1880*/  UMOV UR49, 0x40000040 ;  /* 0x4000004000317882 */ /* 0x000fe20000000000 */
[----:B------:R-:W-:Y:S01]  /*1890*/  UMOV UR51, 0x40000040 ;  /* 0x4000004000337882 */ /* 0x000fe20000000000 */
[----:B------:R-:W-:Y:S01]  /*18a0*/  UIADD3 UR52, UR6, 0x806, URZ ;  /* 0x0000080606347890 */ /* 0x000fe2000fffe03f */
[----:B------:R-:W-:Y:S01]  /*18b0*/  LEA.HI R9, R88, R88, RZ, 0x1 ;  /* 0x0000005858097211 */ /* 0x000fe200078f08ff */
[----:B------:R-:W-:Y:S01]  /*18c0*/  UIADD3 UR54, UR38, 0x806, URZ ;  /* 0x0000080626367890 */ /* 0x000fe2000fffe03f */
[----:B------:R-:W-:Y:S01]  /*18d0*/  LOP3.LUT R8, R8, 0xfffffff8, RZ, 0xc0, !PT ;  /* 0xfffffff808087812 */ /* 0x000fe200078ec0ff */
[----:B------:R-:W-:Y:S01]  /*18e0*/  UMOV UR53, 0x40000040 ;  /* 0x4000004000357882 */ /* 0x000fe20000000000 */
[----:B------:R-:W-:Y:S01]  /*18f0*/  UMOV UR55, 0x40000040 ;  /* 0x4000004000377882 */ /* 0x000fe20000000000 */
[----:B------:R-:W-:Y:S01]  /*1900*/  LOP3.LUT R9, R9, 0x1ffffffe, RZ, 0xc0, !PT ;  /* 0x1ffffffe09097812 */ /* 0x000fe200078ec0ff */
[----:B------:R-:W-:Y:S01]  /*1910*/  IMAD.IADD R5, R90, 0x1, -R5 ;  /* 0x000000015a057824 */ /* 0x000fe200078e0a05 */
[----:B------:R-:W-:Y:S01]  /*1920*/  IADD3 R4, R4, R3, -R8 ;  /* 0x0000000304047210 */ /* 0x000fe20007ffe808 */
[----:B------:R-:W-:Y:S01]  /*1930*/  ULDC UR7, c[0x0][0x988] ;  /* 0x0002620000077ab9 */ /* 0x000fe20000000800 */
[----:B------:R-:W-:Y:S01]  /*1940*/  UMOV UR37, URZ ;  /* 0x0000003f00257c82 */ /* 0x000fe20008000000 */
[----:B------:R-:W-:Y:S01]  /*1950*/  IMAD.IADD R9, R88, 0x1, -R9 ;  /* 0x0000000158097824 */ /* 0x000fe200078e0a09 */
[----:B------:R-:W-:Y:S01]  /*1960*/  CS2R R150, SRZ ;  /* 0x0000000000967805 */ /* 0x000fe2000001ff00 */
[----:B------:R-:W-:Y:S01]  /*1970*/  IMAD R4, R5, 0x40, R4 ;  /* 0x0000004005047824 */ /* 0x000fe200078e0204 */
[----:B------:R-:W-:-:S02]  /*1980*/  CS2R R148, SRZ ;  /* 0x0000000000947805 */ /* 0x000fc4000001ff00 */
[----:B------:R-:W-:Y:S02]  /*1990*/  CS2R R146, SRZ ;  /* 0x0000000000927805 */ /* 0x000fe4000001ff00 */
[----:B------:R-:W-:Y:S01]  /*19a0*/  CS2R R144, SRZ ;  /* 0x0000000000907805 */ /* 0x000fe2000001ff00 */
[----:B------:R-:W-:Y:S01]  /*19b0*/  IMAD R10, R9, 0x8, R4 ;  /* 0x00000008090a7824 */ /* 0x000fe200078e0204 */
[----:B------:R-:W-:Y:S01]  /*19c0*/  CS2R R142, SRZ ;  /* 0x00000000008e7805 */ /* 0x000fe2000001ff00 */
[----:B------:R-:W-:Y:S01]  /*19d0*/  IMAD.MOV.U32 R9, RZ, RZ, -0x80 ;  /* 0xffffff80ff097424 */ /* 0x000fe200078e00ff */
[----:B------:R-:W-:Y:S01]  /*19e0*/  CS2R R140, SRZ ;  /* 0x00000000008c7805 */ /* 0x000fe2000001ff00 */
[----:B0-----:R-:W-:Y:S01]  /*19f0*/  @P2 IMAD.HI.U32 R3, R10, R11, RZ ;  /* 0x0000000b0a032227 */ /* 0x001fe200078e00ff */
[----:B------:R-:W-:Y:S02]  /*1a00*/  LOP3.LUT R11, R2, 0x7ffffffc, RZ, 0xc0, !PT ;  /* 0x7ffffffc020b7812 */ /* 0x000fe400078ec0ff */
[----:B------:R-:W-:-:S02]  /*1a10*/  CS2R R138, SRZ ;  /* 0x00000000008a7805 */ /* 0x000fc4000001ff00 */
[----:B------:R-:W-:Y:S01]  /*1a20*/  CS2R R136, SRZ ;  /* 0x0000000000887805 */ /* 0x000fe2000001ff00 */
[----:B------:R-:W-:Y:S01]  /*1a30*/  IMAD.MOV.U32 R5, RZ, RZ, R10 ;  /* 0x000000ffff057224 */ /* 0x000fe200078e000a */
[----:B-1----:R-:W-:Y:S01]  /*1a40*/  @P2 SHF.R.U32.HI R5, RZ, R12, R3 ;  /* 0x0000000cff052219 */ /* 0x002fe20000011603 */
[----:B------:R-:W-:Y:S01]  /*1a50*/  IMAD R9, R22, R9, 0x80 ;  /* 0x0000008016097424 */ /* 0x000fe200078e0209 */
[----:B------:R-:W0:Y:S01]  /*1a60*/  LDC R3, c[0x0][0x288] ;  /* 0x0000a200ff037b82 */ /* 0x000e220000000800 */
[----:B------:R-:W-:Y:S01]  /*1a70*/  IMAD.IADD R11, R0, 0x1, -R11 ;  /* 0x00000001000b7824 */ /* 0x000fe200078e0a0b */
[----:B------:R-:W-:Y:S01]  /*1a80*/  CS2R R134, SRZ ;  /* 0x0000000000867805 */ /* 0x000fe2000001ff00 */
[----:B------:R-:W0:Y:S01]  /*1a90*/  SHFL.IDX PT, R4, R5, 0x1, 0x1c1f ;  /* 0x003c1f0005047f89 */ /* 0x000e2200000e0000 */
[----:B------:R-:W-:Y:S01]  /*1aa0*/  VIADD R0, R9, 0x1 ;  /* 0x0000000109007836 */ /* 0x000fe20000000000 */
[----:B------:R-:W-:Y:S02]  /*1ab0*/  CS2R R132, SRZ ;  /* 0x0000000000847805 */ /* 0x000fe4000001ff00 */
[----:B------:R-:W-:Y:S01]  /*1ac0*/  CS2R R130, SRZ ;  /* 0x0000000000827805 */ /* 0x000fe2000001ff00 */
[----:B------:R-:W-:Y:S01]  /*1ad0*/  SHFL.IDX PT, R5, R5, RZ, 0x1c1f ;  /* 0x001c1fff05057589 */ /* 0x000fe200000e0000 */
[----:B------:R-:W-:Y:S01]  /*1ae0*/  IMAD R13, R11, -0x2, R0 ;  /* 0xfffffffe0b0d7824 */ /* 0x000fe200078e0200 */
[----:B------:R-:W-:-:S02]  /*1af0*/  CS2R R128, SRZ ;  /* 0x0000000000807805 */ /* 0x000fc4000001ff00 */
[----:B------:R-:W-:Y:S02]  /*1b00*/  CS2R R126, SRZ ;  /* 0x00000000007e7805 */ /* 0x000fe4000001ff00 */
[----:B------:R-:W-:Y:S02]  /*1b10*/  CS2R R124, SRZ ;  /* 0x00000000007c7805 */ /* 0x000fe4000001ff00 */
[----:B------:R-:W-:Y:S01]  /*1b20*/  CS2R R122, SRZ ;  /* 0x00000000007a7805 */ /* 0x000fe2000001ff00 */
[----:B------:R-:W-:Y:S02]  /*1b30*/  WARPGROUP.DEPBAR.LE gsb0, 0x0 ;  /* 0x00008000000079c5 */ /* 0x000fe40000010000 */
[----:B------:R-:W-:-:S06]  /*1b40*/  WARPGROUP.ARRIVE ;  /* 0x00000000000079c5 */ /* 0x000fcc0000000000 */
[----:B------:R-:W-:Y:S01]  /*1b50*/  HGMMA.64x128x16.F32 R24, gdesc[UR8], R24, gsb0 ;  /* 0x01e00000081879f0 */ /* 0x000fe20008000818 */
[----:B------:R-:W-:Y:S02]  /*1b60*/  UIADD3 UR8, UR6, 0x4, URZ ;  /* 0x0000000406087890 */ /* 0x000fe4000fffe03f */
[----:B------:R-:W-:Y:S01]  /*1b70*/  UIADD3 UR10, UR38, 0x4, URZ ;  /* 0x00000004260a7890 */ /* 0x000fe2000fffe03f */
[----:B------:R-:W-:Y:S01]  /*1b80*/  UMOV UR9, 0x40000040 ;  /* 0x4000004000097882 */ /* 0x000fe20000000000 */
[----:B------:R-:W-:Y:S01]  /*1b90*/  UMOV UR11, 0x40000040 ;  /* 0x40000040000b7882 */ /* 0x000fe20000000000 */
[----:B------:R-:W-:Y:S02]  /*1ba0*/  ULDC UR6, c[0x0][0x2f0] ;  /* 0x0000bc0000067ab9 */ /* 0x000fe40000000800 */
[C---:B------:R-:W-:Y:S02]  /*1bb0*/  IMAD R0, R16.reuse, UR6, R9 ;  /* 0x0000000610007c24 */ /* 0x040fe4000f8e0209 */
[----:B------:R-:W-:-:S02]  /*1bc0*/  IMAD R8, R16, UR6, R13 ;  /* 0x0000000610087c24 */ /* 0x000fc4000f8e020d */
[----:B------:R-:W-:-:S03]  /*1bd0*/  IMAD R2, R11, -0x2, R0 ;  /* 0xfffffffe0b027824 */ /* 0x000fc600078e0200 */
[----:B0-----:R-:W-:-:S04]  /*1be0*/  IADD3 R9, R4, -R3, R8 ;  /* 0x8000000304097210 */ /* 0x001fc80007ffe008 */
[----:B------:R-:W-:-:S04]  /*1bf0*/  VIMNMX R9, R2, R9, PT ;  /* 0x0000000902097248 */ /* 0x000fc80003fe0100 */
[C---:B------:R-:W-:Y:S02]  /*1c00*/  ISETP.GT.AND P3, PT, R9.reuse, RZ, PT ;  /* 0x000000ff0900720c */ /* 0x040fe40003f64270 */
[C---:B------:R-:W-:Y:S02]  /*1c10*/  ISETP.GT.AND P4, PT, R9.reuse, 0x1, PT ;  /* 0x000000010900780c */ /* 0x040fe40003f84270 */
        /* <DEDUP_REMOVED lines=34> */
[----:B------:R-:W-:Y:S02]  /*1e40*/  ISETP.GT.AND P3, PT, R9, 0x9, PT ;  /* 0x000000090900780c */ /* 0x000fe40003f64270 */
[----:B------:R-:W-:-:S02]  /*1e50*/  FSEL R15, R30, -INF , P5 ;  /* 0xff8000001e0f7808 */ /* 0x000fc40002800000 */
[----:B------:R-:W-:Y:S02]  /*1e60*/  FMNMX.FTZ R0, R13, R27, !PT ;  /* 0x0000001b0d007209 */ /* 0x000fe40007810000 */
[----:B------:R-:W-:Y:S02]  /*1e70*/  ISETP.GT.AND P4, PT, R9, 0x10, PT ;  /* 0x000000100900780c */ /* 0x000fe40003f84270 */
[----:B------:R-:W-:Y:S02]  /*1e80*/  FSEL R31, R31, -INF , P3 ;  /* 0xff8000001f1f7808 */ /* 0x000fe40001800000 */
[----:B------:R-:W-:Y:S02]  /*1e90*/  FMNMX.FTZ R0, R15, R0, !PT ;  /* 0x000000000f007209 */ /* 0x000fe40007810000 */
        /* <DEDUP_REMOVED lines=32> */
[----:B------:R-:W-:Y:S01]  /*20a0*/  FMNMX.FTZ R0, R97, R0, !PT ;  /* 0x0000000061007209 */ /* 0x000fe20007810000 */
[----:B------:R-:W0:Y:S01]  /*20b0*/  @P2 LDC R54, c[0x0][0x44c] ;  /* 0x00011300ff362b82 */ /* 0x000e220000000800 */
        /* <DEDUP_REMOVED lines=48> */
[----:B------:R-:W-:Y:S02]  /*23c0*/  FSEL R87, R87, -INF , P3 ;  /* 0xff80000057577808 */ /* 0x000fe40001800000 */
[----:B------:R-:W-:-:S04]  /*23d0*/  FMNMX.FTZ R0, R121, R0, !PT ;  /* 0x0000000079007209 */ /* 0x000fc80007810000 */
[----:B------:R-:W-:-:S05]  /*23e0*/  FMNMX.FTZ R9, R87, R0, !PT ;  /* 0x0000000057097209 */ /* 0x000fca0007810000 */
[----:B------:R-:W1:Y:S02]  /*23f0*/  SHFL.BFLY PT, R0, R9, 0x2, 0x1f ;  /* 0x0c401f0009007f89 */ /* 0x000e6400000e0000 */
[----:B-1----:R-:W-:Y:S01]  /*2400*/  FMNMX.FTZ R12, R9, R0, !PT ;  /* 0x00000000090c7209 */ /* 0x002fe20007810000 */
[----:B------:R-:W-:Y:S02]  /*2410*/  IMAD.U32 R0, RZ, RZ, UR7 ;  /* 0x00000007ff007e24 */ /* 0x000fe4000f8e00ff */
[----:B------:R-:W-:Y:S02]  /*2420*/  IMAD.IADD R9, R8, 0x1, -R3 ;  /* 0x0000000108097824 */ /* 0x000fe400078e0a03 */
[----:B------:R-:W1:Y:S03]  /*2430*/  SHFL.BFLY PT, R23, R12, 0x1, 0x1f ;  /* 0x0c201f000c177f89 */ /* 0x000e6600000e0000 */
[----:B------:R-:W-:-:S04]  /*2440*/  VIADDMNMX R9, R5, R9, R2, PT ;  /* 0x0000000905097246 */ /* 0x000fc80003800102 */
[C---:B------:R-:W-:Y:S02]  /*2450*/  ISETP.GT.AND P4, PT, R9.reuse, 0x1, PT ;  /* 0x000000010900780c */ /* 0x040fe40003f84270 */
[----:B------:R-:W-:Y:S02]  /*2460*/  ISETP.GT.AND P5, PT, R9, 0x8, PT ;  /* 0x000000080900780c */ /* 0x000fe40003fa4270 */
[----:B------:R-:W-:Y:S02]  /*2470*/  FSEL R25, R25, -INF , P4 ;  /* 0xff80000019197808 */ /* 0x000fe40002000000 */
[----:B------:R-:W-:Y:S02]  /*2480*/  ISETP.GT.AND P4, PT, R9, 0x10, PT ;  /* 0x000000100900780c */ /* 0x000fe40003f84270 */
[----:B-1----:R-:W-:-:S04]  /*2490*/  FMNMX.FTZ R4, R12, R23, !PT ;  /* 0x000000170c047209 */ /* 0x002fc80007810000 */
[C---:B------:R-:W-:Y:S01]  /*24a0*/  FSETP.NEU.FTZ.AND P3, PT, R4.reuse, -INF , PT ;  /* 0xff8000000400780b */ /* 0x040fe20003f7d000 */
[----:B------:R-:W-:-:S05]  /*24b0*/  FMUL.FTZ R14, R4, R0 ;  /* 0x00000000040e7220 */ /* 0x000fca0000410000 */
[----:B------:R-:W-:Y:S02]  /*24c0*/  FSEL R38, R14, RZ, P3 ;  /* 0x000000ff0e267208 */ /* 0x000fe40001800000 */
[----:B------:R-:W-:-:S03]  /*24d0*/  ISETP.GT.AND P3, PT, R9, RZ, PT ;  /* 0x000000ff0900720c */ /* 0x000fc60003f64270 */
[-CC-:B------:R-:W-:Y:S01]  /*24e0*/  FFMA.FTZ R181, R13, R0.reuse, -R38.reuse ;  /* 0x000000000db57223 */ /* 0x180fe20000010826 */
[----:B------:R-:W-:Y:S01]  /*24f0*/  FSEL R5, R24, -INF , P3 ;  /* 0xff80000018057808 */ /* 0x000fe20001800000 */
[-CC-:B------:R-:W-:Y:S01]  /*2500*/  FFMA.FTZ R183, R15, R0.reuse, -R38.reuse ;  /* 0x000000000fb77223 */ /* 0x180fe20000010826 */
[----:B------:R-:W-:Y:S01]  /*2510*/  ISETP.GT.AND P3, PT, R9, 0x9, PT ;  /* 0x000000090900780c */ /* 0x000fe20003f64270 */
[-CC-:B------:R-:W-:Y:S01]  /*2520*/  FFMA.FTZ R177, R21, R0.reuse, -R38.reuse ;  /* 0x0000000015b17223 */ /* 0x180fe20000010826 */
[----:B------:R-:W-:Y:S01]  /*2530*/  FSEL R13, R28, -INF , P5 ;  /* 0xff8000001c0d7808 */ /* 0x000fe20002800000 */
[-CC-:B------:R-:W-:Y:S01]  /*2540*/  FFMA.FTZ R27, R27, R0.reuse, -R38.reuse ;  /* 0x000000001b1b7223 */ /* 0x180fe20000010826 */
[----:B------:R-:W-:Y:S01]  /*2550*/  FMNMX.FTZ R12, R5, R25, !PT ;  /* 0x00000019050c7209 */ /* 0x000fe20007810000 */
[--C-:B------:R-:W-:Y:S01]  /*2560*/  FFMA.FTZ R8, R31, R0, -R38.reuse ;  /* 0x000000001f087223 */ /* 0x100fe20000010826 */
[----:B------:R-:W-:Y:S01]  /*2570*/  FSEL R29, R29, -INF , P3 ;  /* 0xff8000001d1d7808 */ /* 0x000fe20001800000 */
[----:B------:R-:W-:Y:S01]  /*2580*/  MUFU.EX2 R2, R27 ;  /* 0x0000001b00027308 */ /* 0x000fe20000000800 */
[----:B------:R-:W-:Y:S01]  /*2590*/  FMNMX.FTZ R12, R13, R12, !PT ;  /* 0x0000000c0d0c7209 */ /* 0x000fe20007810000 */
[-CC-:B------:R-:W-:Y:S01]  /*25a0*/  FFMA.FTZ R14, R35, R0.reuse, -R38.reuse ;  /* 0x00000000230e7223 */ /* 0x180fe20000010826 */
[----:B------:R-:W-:Y:S01]  /*25b0*/  ISETP.GT.AND P3, PT, R9, 0x11, PT ;  /* 0x000000110900780c */ /* 0x000fe20003f64270 */
[-CC-:B------:R-:W-:Y:S01]  /*25c0*/  FFMA.FTZ R20, R39, R0.reuse, -R38.reuse ;  /* 0x0000000027147223 */ /* 0x180fe20000010826 */
[----:B------:R-:W-:Y:S01]  /*25d0*/  FSEL R15, R32, -INF , P4 ;  /* 0xff800000200f7808 */ /* 0x000fe20002000000 */
[--C-:B------:R-:W-:Y:S01]  /*25e0*/  FFMA.FTZ R24, R43, R0, -R38.reuse ;  /* 0x000000002b187223 */ /* 0x100fe20000010826 */
[----:B------:R-:W-:Y:S01]  /*25f0*/  FMNMX.FTZ R12, R29, R12, !PT ;  /* 0x0000000c1d0c7209 */ /* 0x000fe20007810000 */
[-CC-:B------:R-:W-:Y:S01]  /*2600*/  FFMA.FTZ R26, R47, R0.reuse, -R38.reuse ;  /* 0x000000002f1a7223 */ /* 0x180fe20000010826 */
[----:B------:R-:W-:Y:S01]  /*2610*/  ISETP.GT.AND P4, PT, R9, 0x18, PT ;  /* 0x000000180900780c */ /* 0x000fe20003f84270 */
[--C-:B------:R-:W-:Y:S01]  /*2620*/  FFMA.FTZ R179, R89, R0, -R38.reuse ;  /* 0x0000000059b37223 */ /* 0x100fe20000010826 */
[----:B------:R-:W-:Y:S01]  /*2630*/  FSEL R33, R33, -INF , P3 ;  /* 0xff80000021217808 */ /* 0x000fe20001800000 */
[----:B------:R-:W1:Y:S01]  /*2640*/  MUFU.EX2 R181, R181 ;  /* 0x000000b500b57308 */ /* 0x000e620000000800 */
[----:B------:R-:W-:Y:S01]  /*2650*/  FMNMX.FTZ R12, R15, R12, !PT ;  /* 0x0000000c0f0c7209 */ /* 0x000fe20007810000 */
[-CC-:B------:R-:W-:Y:S01]  /*2660*/  FFMA.FTZ R173, R91, R0.reuse, -R38.reuse ;  /* 0x000000005bad7223 */ /* 0x180fe20000010826 */
[----:B------:R-:W-:Y:S01]  /*2670*/  ISETP.GT.AND P3, PT, R9, 0x19, PT ;  /* 0x000000190900780c */ /* 0x000fe20003f64270 */
[-CC-:B------:R-:W-:Y:S01]  /*2680*/  FFMA.FTZ R175, R93, R0.reuse, -R38.reuse ;  /* 0x000000005daf7223 */ /* 0x180fe20000010826 */
[----:B------:R-:W-:Y:S01]  /*2690*/  FSEL R21, R36, -INF , P4 ;  /* 0xff80000024157808 */ /* 0x000fe20002000000 */
[--C-:B------:R-:W-:Y:S01]  /*26a0*/  FFMA.FTZ R169, R95, R0, -R38.reuse ;  /* 0x000000005fa97223 */ /* 0x100fe20000010826 */
[----:B------:R-:W-:Y:S01]  /*26b0*/  FMNMX.FTZ R12, R33, R12, !PT ;  /* 0x0000000c210c7209 */ /* 0x000fe20007810000 */
[----:B------:R-:W-:Y:S01]  /*26c0*/  MUFU.EX2 R183, R183 ;  /* 0x000000b700b77308 */ /* 0x000fe20000000800 */
[----:B------:R-:W-:Y:S01]  /*26d0*/  ISETP.GT.AND P4, PT, R9, 0x20, PT ;  /* 0x000000200900780c */ /* 0x000fe20003f84270 */
[-CC-:B------:R-:W-:Y:S01]  /*26e0*/  FFMA.FTZ R28, R97, R0.reuse, -R38.reuse ;  /* 0x00000000611c7223 */ /* 0x180fe20000010826 */
[----:B------:R-:W-:Y:S01]  /*26f0*/  FSEL R37, R37, -INF , P3 ;  /* 0xff80000025257808 */ /* 0x000fe20001800000 */
[--C-:B------:R-:W-:Y:S01]  /*2700*/  FFMA.FTZ R171, R99, R0, -R38.reuse ;  /* 0x0000000063ab7223 */ /* 0x100fe20000010826 */
[----:B------:R-:W-:Y:S01]  /*2710*/  FMNMX.FTZ R12, R21, R12, !PT ;  /* 0x0000000c150c7209 */ /* 0x000fe20007810000 */
[----:B------:R-:W-:Y:S01]  /*2720*/  FFMA.FTZ R30, R101, R0, -R38 ;  /* 0x00000000651e7223 */ /* 0x000fe20000010826 */
[----:B------:R-:W-:Y:S01]  /*2730*/  ISETP.GT.AND P3, PT, R9, 0x21, PT ;  /* 0x000000210900780c */ /* 0x000fe20003f64270 */
[----:B------:R-:W-:Y:S01]  /*2740*/  MUFU.EX2 R8, R8 ;  /* 0x0000000800087308 */ /* 0x000fe20000000800 */
[----:B------:R-:W-:Y:S01]  /*2750*/  FSEL R23, R40, -INF , P4 ;  /* 0xff80000028177808 */ /* 0x000fe20002000000 */
[----:B-1----:R-:W-:Y:S01]  /*2760*/  FADD.FTZ R50, R181, R2 ;  /* 0x00000002b5327221 */ /* 0x002fe20000010000 */
[----:B------:R-:W-:Y:S01]  /*2770*/  FMNMX.FTZ R12, R37, R12, !PT ;  /* 0x0000000c250c7209 */ /* 0x000fe20007810000 */
[-CC-:B------:R-:W-:Y:S01]  /*2780*/  FFMA.FTZ R165, R103, R0.reuse, -R38.reuse ;  /* 0x0000000067a57223 */ /* 0x180fe20000010826 */
[----:B------:R-:W-:Y:S01]  /*2790*/  ISETP.GT.AND P4, PT, R9, 0x28, PT ;  /* 0x000000280900780c */ /* 0x000fe20003f84270 */
        /* <DEDUP_REMOVED lines=16> */
[-CC-:B------:R-:W-:Y:S01]  /*28a0*/  FFMA.FTZ R71, R71, R0.reuse, -R38.reuse ;  /* 0x0000000047477223 */ /* 0x180fe20000010826 */
[----:B------:R-:W-:Y:S01]  /*28b0*/  ISETP.GT.AND P3, PT, R9, 0x31, PT ;  /* 0x000000310900780c */ /* 0x000fe20003f64270 */
[----:B------:R-:W-:Y:S01]  /*28c0*/  MUFU.EX2 R179, R179 ;  /* 0x000000b300b37308 */ /* 0x000fe20000000800 */
[----:B------:R-:W-:Y:S01]  /*28d0*/  FSEL R31, R48, -INF , P4 ;  /* 0xff800000301f7808 */ /* 0x000fe20002000000 */
[--C-:B------:R-:W-:Y:S01]  /*28e0*/  FFMA.FTZ R115, R115, R0, -R38.reuse ;  /* 0x0000000073737223 */ /* 0x100fe20000010826 */
        /* <DEDUP_REMOVED lines=17> */
[----:B------:R-:W-:Y:S01]  /*2a00*/  FFMA.FTZ R38, R87, R0, -R38 ;  /* 0x0000000057267223 */ /* 0x000fe20000010826 */
[----:B------:R-:W-:-:S02]  /*2a10*/  FMNMX.FTZ R12, R35, R12, !PT ;  /* 0x0000000c230c7209 */ /* 0x000fc40007810000 */
[----:B------:R-:W-:Y:S02]  /*2a20*/  CS2R R106, SRZ ;  /* 0x00000000006a7805 */ /* 0x000fe4000001ff00 */
[----:B------:R-:W-:Y:S01]  /*2a30*/  ISETP.GT.AND P3, PT, R9, 0x41, PT ;  /* 0x000000410900780c */ /* 0x000fe20003f64270 */
[----:B------:R-:W-:Y:S01]  /*2a40*/  MUFU.EX2 R24, R24 ;  /* 0x0000001800187308 */ /* 0x000fe20000000800 */
[----:B------:R-:W-:Y:S02]  /*2a50*/  FSEL R39, R56, -INF , P4 ;  /* 0xff80000038277808 */ /* 0x000fe40002000000 */
[----:B------:R-:W-:Y:S02]  /*2a60*/  CS2R R104, SRZ ;  /* 0x0000000000687805 */ /* 0x000fe4000001ff00 */
[----:B------:R-:W-:Y:S01]  /*2a70*/  FMNMX.FTZ R12, R53, R12, !PT ;  /* 0x0000000c350c7209 */ /* 0x000fe20007810000 */
[----:B------:R-:W1:Y:S01]  /*2a80*/  @P2 LDC R56, c[0x0][0x450] ;  /* 0x00011400ff382b82 */ /* 0x000e620000000800 */
[----:B------:R-:W-:-:S02]  /*2a90*/  ISETP.GT.AND P4, PT, R9, 0x48, PT ;  /* 0x000000480900780c */ /* 0x000fc40003f84270 */
[----:B------:R-:W-:Y:S02]  /*2aa0*/  CS2R R102, SRZ ;  /* 0x0000000000667805 */ /* 0x000fe4000001ff00 */
[----:B------:R-:W-:Y:S01]  /*2ab0*/  FSEL R57, R57, -INF , P3 ;  /* 0xff80000039397808 */ /* 0x000fe20001800000 */
[----:B------:R-:W-:Y:S01]  /*2ac0*/  MUFU.EX2 R175, R175 ;  /* 0x000000af00af7308 */ /* 0x000fe20000000800 */
[----:B------:R-:W-:Y:S02]  /*2ad0*/  FMNMX.FTZ R12, R39, R12, !PT ;  /* 0x0000000c270c7209 */ /* 0x000fe40007810000 */
[----:B------:R-:W-:Y:S02]  /*2ae0*/  CS2R R100, SRZ ;  /* 0x0000000000647805 */ /* 0x000fe4000001ff00 */
[----:B------:R-:W-:Y:S02]  /*2af0*/  ISETP.GT.AND P3, PT, R9, 0x49, PT ;  /* 0x000000490900780c */ /* 0x000fe40003f64270 */
[----:B------:R-:W-:-:S02]  /*2b00*/  CS2R R98, SRZ ;  /* 0x0000000000627805 */ /* 0x000fc4000001ff00 */
[----:B------:R-:W-:Y:S02]  /*2b10*/  FSEL R43, R60, -INF , P4 ;  /* 0xff8000003c2b7808 */ /* 0x000fe40002000000 */
[----:B------:R-:W-:Y:S02]  /*2b20*/  CS2R R96, SRZ ;  /* 0x0000000000607805 */ /* 0x000fe4000001ff00 */
[----:B------:R-:W-:Y:S01]  /*2b30*/  FMNMX.FTZ R12, R57, R12, !PT ;  /* 0x0000000c390c7209 */ /* 0x000fe20007810000 */
[----:B------:R-:W-:Y:S01]  /*2b40*/  MUFU.EX2 R26, R26 ;  /* 0x0000001a001a7308 */ /* 0x000fe20000000800 */
[----:B------:R-:W-:Y:S02]  /*2b50*/  ISETP.GT.AND P4, PT, R9, 0x50, PT ;  /* 0x000000500900780c */ /* 0x000fe40003f84270 */
[----:B------:R-:W-:Y:S02]  /*2b60*/  CS2R R94, SRZ ;  /* 0x00000000005e7805 */ /* 0x000fe4000001ff00 */
[----:B------:R-:W-:-:S02]  /*2b70*/  FSEL R61, R61, -INF , P3 ;  /* 0xff8000003d3d7808 */ /* 0x000fc40001800000 */
[----:B------:R-:W-:Y:S02]  /*2b80*/  CS2R R92, SRZ ;  /* 0x00000000005c7805 */ /* 0x000fe4000001ff00 */
[----:B------:R-:W-:Y:S02]  /*2b90*/  FMNMX.FTZ R12, R43, R12, !PT ;  /* 0x0000000c2b0c7209 */ /* 0x000fe40007810000 */
[----:B------:R-:W-:Y:S02]  /*2ba0*/  CS2R R90, SRZ ;  /* 0x00000000005a7805 */ /* 0x000fe4000001ff00 */
[----:B------:R-:W-:Y:S01]  /*2bb0*/  ISETP.GT.AND P3, PT, R9, 0x51, PT ;  /* 0x000000510900780c */ /* 0x000fe20003f64270 */
[----:B------:R-:W-:Y:S01]  /*2bc0*/  MUFU.EX2 R169, R169 ;  /* 0x000000a900a97308 */ /* 0x000fe20000000800 */
[----:B------:R-:W-:Y:S02]  /*2bd0*/  FSEL R47, R64, -INF , P4 ;  /* 0xff800000402f7808 */ /* 0x000fe40002000000 */
[----:B------:R-:W-:-:S02]  /*2be0*/  FMNMX.FTZ R12, R61, R12, !PT ;  /* 0x0000000c3d0c7209 */ /* 0x000fc40007810000 */
[----:B------:R-:W-:Y:S02]  /*2bf0*/  ISETP.GT.AND P4, PT, R9, 0x58, PT ;  /* 0x000000580900780c */ /* 0x000fe40003f84270 */
[----:B------:R-:W-:Y:S01]  /*2c00*/  FSEL R65, R65, -INF , P3 ;  /* 0xff80000041417808 */ /* 0x000fe20001800000 */
[----:B------:R-:W-:Y:S01]  /*2c10*/  MUFU.EX2 R28, R28 ;  /* 0x0000001c001c7308 */ /* 0x000fe20000000800 */
[----:B------:R-:W-:Y:S02]  /*2c20*/  FMNMX.FTZ R12, R47, R12, !PT ;  /* 0x0000000c2f0c7209 */ /* 0x000fe40007810000 */
[----:B------:R-:W-:Y:S02]  /*2c30*/  ISETP.GT.AND P3, PT, R9, 0x59, PT ;  /* 0x000000590900780c */ /* 0x000fe40003f64270 */
[----:B------:R-:W-:Y:S02]  /*2c40*/  FSEL R51, R68, -INF , P4 ;  /* 0xff80000044337808 */ /* 0x000fe40002000000 */
[----:B------:R-:W-:Y:S01]  /*2c50*/  FMNMX.FTZ R12, R65, R12, !PT ;  /* 0x0000000c410c7209 */ /* 0x000fe20007810000 */
[----:B------:R-:W-:Y:S01]  /*2c60*/  MUFU.EX2 R171, R171 ;  /* 0x000000ab00ab7308 */ /* 0x000fe20000000800 */
[----:B------:R-:W-:-:S02]  /*2c70*/  ISETP.GT.AND P4, PT, R9, 0x60, PT ;  /* 0x000000600900780c */ /* 0x000fc40003f84270 */
[----:B------:R-:W-:Y:S02]  /*2c80*/  FSEL R69, R69, -INF , P3 ;  /* 0xff80000045457808 */ /* 0x000fe40001800000 */
[----:B------:R-:W-:Y:S02]  /*2c90*/  FMNMX.FTZ R12, R51, R12, !PT ;  /* 0x0000000c330c7209 */ /* 0x000fe40007810000 */
[----:B------:R-:W-:Y:S01]  /*2ca0*/  ISETP.GT.AND P3, PT, R9, 0x61, PT ;  /* 0x000000610900780c */ /* 0x000fe20003f64270 */
[----:B------:R-:W-:Y:S01]  /*2cb0*/  MUFU.EX2 R30, R30 ;  /* 0x0000001e001e7308 */ /* 0x000fe20000000800 */
[----:B------:R-:W-:Y:S02]  /*2cc0*/  FSEL R55, R72, -INF , P4 ;  /* 0xff80000048377808 */ /* 0x000fe40002000000 */
[----:B------:R-:W-:Y:S02]  /*2cd0*/  FMNMX.FTZ R12, R69, R12, !PT ;  /* 0x0000000c450c7209 */ /* 0x000fe40007810000 */
[----:B------:R-:W-:-:S02]  /*2ce0*/  ISETP.GT.AND P4, PT, R9, 0x68, PT ;  /* 0x000000680900780c */ /* 0x000fc40003f84270 */
        /* <DEDUP_REMOVED lines=16> */
[----:B------:R2:W-:Y:S01]  /*2df0*/  MUFU.EX2 R36, R109 ;  /* 0x0000006d00247308 */ /* 0x0005e20000000800 */
[----:B------:R-:W-:Y:S02]  /*2e00*/  FMNMX.FTZ R12, R63, R12, !PT ;  /* 0x0000000c3f0c7209 */ /* 0x000fe40007810000 */
[----:B------:R-:W-:Y:S02]  /*2e10*/  ISETP.GT.AND P3, PT, R9, 0x79, PT ;  /* 0x000000790900780c */ /* 0x000fe40003f64270 */
[----:B------:R-:W-:Y:S02]  /*2e20*/  FSEL R9, R84, -INF , P4 ;  /* 0xff80000054097808 */ /* 0x000fe40002000000 */
[----:B------:R-:W-:Y:S01]  /*2e30*/  FMNMX.FTZ R12, R81, R12, !PT ;  /* 0x0000000c510c7209 */ /* 0x000fe20007810000 */
[----:B------:R-:W-:Y:S01]  /*2e40*/  MUFU.EX2 R111, R111 ;  /* 0x0000006f006f7308 */ /* 0x000fe20000000800 */
[----:B------:R-:W-:-:S02]  /*2e50*/  FSEL R85, R85, -INF , P3 ;  /* 0xff80000055557808 */ /* 0x000fc40001800000 */
[----:B--2---:R-:W-:Y:S02]  /*2e60*/  CS2R R108, SRZ ;  /* 0x00000000006c7805 */ /* 0x004fe4000001ff00 */
[----:B------:R-:W-:Y:S02]  /*2e70*/  FMNMX.FTZ R12, R9, R12, !PT ;  /* 0x0000000c090c7209 */ /* 0x000fe40007810000 */
[----:B------:R-:W-:Y:S02]  /*2e80*/  F2FP.F16.F32.PACK_AB R181, R2, R181 ;  /* 0x000000b502b5723e */ /* 0x000fe400000000ff */
[----:B------:R-:W-:Y:S01]  /*2e90*/  FMNMX.FTZ R12, R85, R12, !PT ;  /* 0x0000000c550c7209 */ /* 0x000fe20007810000 */
[----:B------:R-:W2:Y:S04]  /*2ea0*/  MUFU.EX2 R40, R67 ;  /* 0x0000004300287308 */ /* 0x000ea80000000800 */
[----:B------:R-:W3:Y:S04]  /*2eb0*/  SHFL.BFLY PT, R89, R12, 0x2, 0x1f ;  /* 0x0c401f000c597f89 */ /* 0x000ee800000e0000 */
[----:B------:R-:W-:Y:S08]  /*2ec0*/  MUFU.EX2 R113, R113 ;  /* 0x0000007100717308 */ /* 0x000ff00000000800 */
[----:B------:R-:W4:Y:S01]  /*2ed0*/  MUFU.EX2 R42, R71 ;  /* 0x00000047002a7308 */ /* 0x000f220000000800 */
[----:B--2---:R-:W-:-:S07]  /*2ee0*/  F2FP.F16.F32.PACK_AB R161, R40, R111 ;  /* 0x0000006f28a1723e */ /* 0x004fce00000000ff */
[----:B------:R-:W-:Y:S01]  /*2ef0*/  MUFU.EX2 R115, R115 ;  /* 0x0000007300737308 */ /* 0x000fe20000000800 */
[----:B---3--:R-:W-:-:S07]  /*2f00*/  FMNMX.FTZ R89, R12, R89, !PT ;  /* 0x000000590c597209 */ /* 0x008fce0007810000 */
[----:B------:R-:W2:Y:S01]  /*2f10*/  MUFU.EX2 R44, R75 ;  /* 0x0000004b002c7308 */ /* 0x000ea20000000800 */
[----:B------:R-:W3:Y:S01]  /*2f20*/  SHFL.BFLY PT, R12, R89, 0x1, 0x1f ;  /* 0x0c201f00590c7f89 */ /* 0x000ee200000e0000 */
[----:B----4-:R-:W-:-:S06]  /*2f30*/  F2FP.F16.F32.PACK_AB R163, R42, R113 ;  /* 0x000000712aa3723e */ /* 0x010fcc00000000ff */
[----:B------:R-:W-:Y:S08]  /*2f40*/  MUFU.EX2 R117, R117 ;  /* 0x0000007500757308 */ /* 0x000ff00000000800 */
[----:B------:R-:W4:Y:S01]  /*2f50*/  MUFU.EX2 R46, R79 ;  /* 0x0000004f002e7308 */ /* 0x000f220000000800 */
[----:B--2---:R-:W-:-:S07]  /*2f60*/  F2FP.F16.F32.PACK_AB R157, R44, R115 ;  /* 0x000000732c9d723e */ /* 0x004fce00000000ff */
[----:B------:R-:W-:Y:S01]  /*2f70*/  MUFU.EX2 R119, R119 ;  /* 0x0000007700777308 */ /* 0x000fe20000000800 */
[----:B---3--:R-:W-:Y:S02]  /*2f80*/  FMNMX.FTZ R12, R89, R12, !PT ;  /* 0x0000000c590c7209 */ /* 0x008fe40007810000 */
[----:B------:R-:W-:Y:S02]  /*2f90*/  CS2R R88, SRZ ;  /* 0x0000000000587805 */ /* 0x000fe4000001ff00 */
[C---:B------:R-:W-:Y:S01]  /*2fa0*/  FSETP.NEU.FTZ.AND P3, PT, R12.reuse, -INF , PT ;  /* 0xff8000000c00780b */ /* 0x040fe20003f7d000 */
[----:B------:R-:W-:Y:S02]  /*2fb0*/  FMUL.FTZ R34, R12, R0 ;  /* 0x000000000c227220 */ /* 0x000fe40000410000 */
[----:B------:R-:W-:Y:S01]  /*2fc0*/  MUFU.EX2 R48, R83 ;  /* 0x0000005300307308 */ /* 0x000fe20000000800 */
[----:B----4-:R-:W-:Y:S02]  /*2fd0*/  F2FP.F16.F32.PACK_AB R159, R46, R117 ;  /* 0x000000752e9f723e */ /* 0x010fe400000000ff */
[----:B------:R-:W-:-:S05]  /*2fe0*/  FSEL R34, R34, RZ, P3 ;  /* 0x000000ff22227208 */ /* 0x000fca0001800000 */
        /* <DEDUP_REMOVED lines=13> */
[----:B------:R-:W3:Y:S01]  /*30c0*/  MUFU.EX2 R25, R25 ;  /* 0x0000001900197308 */ /* 0x000ee20000000800 */
[----:B--2---:R-:W-:Y:S01]  /*30d0*/  FADD.FTZ R5, R183, R50 ;  /* 0x00000032b7057221 */ /* 0x004fe20000010000 */
[-CC-:B------:R-:W-:Y:S01]  /*30e0*/  FFMA.FTZ R31, R31, R0.reuse, -R34.reuse ;  /* 0x000000001f1f7223 */ /* 0x180fe20000010822 */
[-CC-:B------:R-:W-:Y:S01]  /*30f0*/  FFMA.FTZ R49, R49, R0.reuse, -R34.reuse ;  /* 0x0000000031317223 */ /* 0x180fe20000010822 */
[-CC-:B------:R-:W-:Y:S01]  /*3100*/  FFMA.FTZ R35, R35, R0.reuse, -R34.reuse ;  /* 0x0000000023237223 */ /* 0x180fe20000010822 */
[----:B------:R-:W-:Y:S01]  /*3110*/  FADD.FTZ R50, R8, R5 ;  /* 0x0000000508327221 */ /* 0x000fe20000010000 */
[-CC-:B------:R-:W-:Y:S01]  /*3120*/  FFMA.FTZ R53, R53, R0.reuse, -R34.reuse ;  /* 0x0000000035357223 */ /* 0x180fe20000010822 */
[-C--:B------:R-:W-:Y:S01]  /*3130*/  FFMA.FTZ R39, R39, R0.reuse, -R34 ;  /* 0x0000000027277223 */ /* 0x080fe20000010822 */
[----:B------:R-:W2:Y:S01]  /*3140*/  MUFU.EX2 R13, R13 ;  /* 0x0000000d000d7308 */ /* 0x000ea20000000800 */
[----:B------:R-:W-:Y:S01]  /*3150*/  FADD.FTZ R5, R177, R50 ;  /* 0x00000032b1057221 */ /* 0x000fe20000010000 */
[-CC-:B------:R-:W-:Y:S01]  /*3160*/  FFMA.FTZ R57, R57, R0.reuse, -R34.reuse ;  /* 0x0000000039397223 */ /* 0x180fe20000010822 */
[-CC-:B------:R-:W-:Y:S01]  /*3170*/  FFMA.FTZ R43, R43, R0.reuse, -R34.reuse ;  /* 0x000000002b2b7223 */ /* 0x180fe20000010822 */
[-CC-:B------:R-:W-:Y:S01]  /*3180*/  FFMA.FTZ R61, R61, R0.reuse, -R34.reuse ;  /* 0x000000003d3d7223 */ /* 0x180fe20000010822 */
[----:B------:R-:W-:Y:S01]  /*3190*/  FADD.FTZ R50, R14, R5 ;  /* 0x000000050e327221 */ /* 0x000fe20000010000 */
[-CC-:B------:R-:W-:Y:S01]  /*31a0*/  FFMA.FTZ R47, R47, R0.reuse, -R34.reuse ;  /* 0x000000002f2f7223 */ /* 0x180fe20000010822 */
[-CC-:B------:R-:W-:Y:S01]  /*31b0*/  FFMA.FTZ R65, R65, R0.reuse, -R34.reuse ;  /* 0x0000000041417223 */ /* 0x180fe20000010822 */
[----:B------:R4:W5:Y:S01]  /*31c0*/  MUFU.EX2 R182, R29 ;  /* 0x0000001d00b67308 */ /* 0x0009620000000800 */
[-CC-:B------:R-:W-:Y:S01]  /*31d0*/  FFMA.FTZ R51, R51, R0.reuse, -R34.reuse ;  /* 0x0000000033337223 */ /* 0x180fe20000010822 */
[----:B------:R-:W-:Y:S01]  /*31e0*/  F2FP.F16.F32.PACK_AB R183, R8, R183 ;  /* 0x000000b708b7723e */ /* 0x000fe200000000ff */
[-CC-:B------:R-:W-:Y:S01]  /*31f0*/  FFMA.FTZ R69, R69, R0.reuse, -R34.reuse ;  /* 0x0000000045457223 */ /* 0x180fe20000010822 */
[-CC-:B------:R-:W-:Y:S01]  /*3200*/  FFMA.FTZ R55, R55, R0.reuse, -R34.reuse ;  /* 0x0000000037377223 */ /* 0x180fe20000010822 */
[-CC-:B------:R-:W-:Y:S01]  /*3210*/  FFMA.FTZ R73, R73, R0.reuse, -R34.reuse ;  /* 0x0000000049497223 */ /* 0x180fe20000010822 */
[-CC-:B------:R-:W-:Y:S01]  /*3220*/  FFMA.FTZ R59, R59, R0.reuse, -R34.reuse ;  /* 0x000000003b3b7223 */ /* 0x180fe20000010822 */
[-C--:B------:R-:W-:Y:S01]  /*3230*/  FFMA.FTZ R77, R77, R0.reuse, -R34 ;  /* 0x000000004d4d7223 */ /* 0x080fe20000010822 */
[----:B------:R-:W1:Y:S01]  /*3240*/  MUFU.EX2 R15, R15 ;  /* 0x0000000f000f7308 */ /* 0x000e620000000800 */
[----:B----4-:R-:W-:Y:S01]  /*3250*/  FADD.FTZ R29, R179, R50 ;  /* 0x00000032b31d7221 */ /* 0x010fe20000010000 */
[----:B---3--:R-:W-:Y:S01]  /*3260*/  FADD.FTZ R50, R180, R25 ;  /* 0x00000019b4327221 */ /* 0x008fe20000010000 */
[-CC-:B------:R-:W-:Y:S01]  /*3270*/  FFMA.FTZ R63, R63, R0.reuse, -R34.reuse ;  /* 0x000000003f3f7223 */ /* 0x180fe20000010822 */
[-C--:B------:R-:W-:Y:S01]  /*3280*/  FFMA.FTZ R81, R81, R0.reuse, -R34 ;  /* 0x0000000051517223 */ /* 0x080fe20000010822 */
[C---:B------:R-:W-:Y:S01]  /*3290*/  FADD.FTZ R52, R20.reuse, R29 ;  /* 0x0000001d14347221 */ /* 0x040fe20000010000 */
[----:B--2---:R-:W-:Y:S01]  /*32a0*/  FADD.FTZ R29, R13, R50 ;  /* 0x000000320d1d7221 */ /* 0x004fe20000010000 */
[-CC-:B------:R-:W-:Y:S01]  /*32b0*/  FFMA.FTZ R9, R9, R0.reuse, -R34.reuse ;  /* 0x0000000009097223 */ /* 0x180fe20000010822 */
[----:B------:R2:W3:Y:S01]  /*32c0*/  MUFU.EX2 R176, R33 ;  /* 0x0000002100b07308 */ /* 0x0004e20000000800 */
[----:B------:R-:W-:Y:S01]  /*32d0*/  F2FP.F16.F32.PACK_AB R179, R20, R179 ;  /* 0x000000b314b3723e */ /* 0x000fe200000000ff */
[----:B-----5:R-:W-:Y:S01]  /*32e0*/  FADD.FTZ R50, R182, R29 ;  /* 0x0000001db6327221 */ /* 0x020fe20000010000 */
[----:B------:R-:W-:Y:S01]  /*32f0*/  FFMA.FTZ R34, R85, R0, -R34 ;  /* 0x0000000055227223 */ /* 0x000fe20000010822 */
[----:B------:R-:W-:Y:S01]  /*3300*/  F2FP.F16.F32.PACK_AB R177, R14, R177 ;  /* 0x000000b10eb1723e */ /* 0x000fe200000000ff */
[----:B------:R-:W-:Y:S01]  /*3310*/  VIADD R14, R22, 0xfffffffe ;  /* 0xfffffffe160e7836 */ /* 0x000fe20000000000 */
[----:B------:R-:W-:-:S02]  /*3320*/  F2FP.F16.F32.PACK_AB R153, R48, R119 ;  /* 0x000000773099723e */ /* 0x000fc400000000ff */
[----:B------:R-:W4:Y:S01]  /*3330*/  MUFU.EX2 R21, R21 ;  /* 0x0000001500157308 */ /* 0x000f220000000800 */
[----:B--2---:R-:W-:Y:S01]  /*3340*/  IMAD.U32 R33, RZ, RZ, UR36 ;  /* 0x00000024ff217e24 */ /* 0x004fe2000f8e00ff */
[----:B------:R-:W-:Y:S02]  /*3350*/  F2FP.F16.F32.PACK_AB R180, R25, R180 ;  /* 0x000000b419b4723e */ /* 0x000fe400000000ff */
[----:B------:R-:W-:Y:S01]  /*3360*/  F2FP.F16.F32.PACK_AB R182, R182, R13 ;  /* 0x0000000db6b6723e */ /* 0x000fe200000000ff */
[----:B------:R-:W-:Y:S02]  /*3370*/  @!P1 VIADD R5, R33, 0x34840 ;  /* 0x0003484021059836 */ /* 0x000fe40000000000 */
[----:B------:R-:W-:Y:S01]  /*3380*/  FADD.FTZ R33, R173, R52 ;  /* 0x00000034ad217221 */ /* 0x000fe20000010000 */
[C---:B------:R-:W-:Y:S01]  /*3390*/  F2FP.F16.F32.PACK_AB R173, R24.reuse, R173 ;  /* 0x000000ad18ad723e */ /* 0x040fe200000000ff */
[----:B------:R-:W2:Y:S01]  /*33a0*/  MUFU.EX2 R178, R37 ;  /* 0x0000002500b27308 */ /* 0x000ea20000000800 */
[----:B------:R-:W-:Y:S01]  /*33b0*/  @!P1 PRMT R5, RZ, 0x654, R5 ;  /* 0x00000654ff059816 */ /* 0x000fe20000000005 */
[----:B------:R-:W-:Y:S01]  /*33c0*/  FADD.FTZ R52, R24, R33 ;  /* 0x0000002118347221 */ /* 0x000fe20000010000 */
[----:B0-----:R-:W-:-:S02]  /*33d0*/  @P2 IMAD.HI.U32 R33, R19, R54, RZ ;  /* 0x0000003613212227 */ /* 0x001fc400078e00ff */
[----:B------:R0:W-:Y:S02]  /*33e0*/  @!P1 SYNCS.ARRIVE.TRANS64.RED.A1T0 RZ, [R5+URZ], RZ ;  /* 0x000000ff05ff99a7 */ /* 0x0001e4000810043f */
[----:B------:R-:W-:Y:S01]  /*33f0*/  FADD.FTZ R29, R175, R52 ;  /* 0x00000034af1d7221 */ /* 0x000fe20000010000 */
[----:B------:R-:W5:Y:S01]  /*3400*/  MUFU.EX2 R23, R23 ;  /* 0x0000001700177308 */ /* 0x000f620000000800 */
[----:B------:R-:W-:Y:S01]  /*3410*/  IMAD R54, R16, UR6, -R3 ;  /* 0x0000000610367c24 */ /* 0x000fe2000f8e0a03 */
[----:B-1----:R-:W-:Y:S01]  /*3420*/  @P2 SHF.R.U32.HI R19, RZ, R56, R33 ;  /* 0x00000038ff132219 */ /* 0x002fe20000011621 */
[C---:B------:R-:W-:Y:S01]  /*3430*/  FADD.FTZ R52, R26.reuse, R29 ;  /* 0x0000001d1a347221 */ /* 0x040fe20000010000 */
[----:B------:R-:W-:Y:S01]  /*3440*/  F2FP.F16.F32.PACK_AB R175, R26, R175 ;  /* 0x000000af1aaf723e */ /* 0x000fe200000000ff */
[----:B0-----:R-:W-:Y:S02]  /*3450*/  FADD.FTZ R5, R15, R50 ;  /* 0x000000320f057221 */ /* 0x001fe40000010000 */
[----:B------:R-:W-:Y:S01]  /*3460*/  IMAD.IADD R54, R54, 0x1, R19 ;  /* 0x0000000136367824 */ /* 0x000fe200078e0213 */
[----:B------:R-:W0:Y:S01]  /*3470*/  MUFU.EX2 R172, R41 ;  /* 0x0000002900ac7308 */ /* 0x000e220000000800 */
[----:B---3--:R-:W-:Y:S01]  /*3480*/  FADD.FTZ R50, R176, R5 ;  /* 0x00000005b0327221 */ /* 0x008fe20000010000 */
[----:B------:R-:W-:-:S02]  /*3490*/  FADD.FTZ R5, R169, R52 ;  /* 0x00000034a9057221 */ /* 0x000fc40000010000 */
[----:B------:R-:W-:Y:S01]  /*34a0*/  SHF.R.S32.HI R19, RZ, 0x1f, R54 ;  /* 0x0000001fff137819 */ /* 0x000fe20000011436 */
[----:B----4-:R-:W-:Y:S01]  /*34b0*/  FADD.FTZ R3, R21, R50 ;  /* 0x0000003215037221 */ /* 0x010fe20000010000 */
[----:B------:R-:W-:Y:S02]  /*34c0*/  FADD.FTZ R52, R28, R5 ;  /* 0x000000051c347221 */ /* 0x000fe40000010000 */
[----:B------:R-:W1:Y:S01]  /*34d0*/  MUFU.EX2 R27, R27 ;  /* 0x0000001b001b7308 */ /* 0x000e620000000800 */
[----:B------:R-:W-:Y:S01]  /*34e0*/  LEA.HI R19, R19, R54, RZ, 0x7 ;  /* 0x0000003613137211 */ /* 0x000fe200078f38ff */
[----:B--2---:R-:W-:Y:S01]  /*34f0*/  FADD.FTZ R50, R178, R3 ;  /* 0x00000003b2327221 */ /* 0x004fe20000010000 */
[----:B------:R-:W-:Y:S01]  /*3500*/  FADD.FTZ R5, R171, R52 ;  /* 0x00000034ab057221 */ /* 0x000fe20000010000 */
[----:B------:R-:W-:Y:S02]  /*3510*/  F2FP.F16.F32.PACK_AB R169, R28, R169 ;  /* 0x000000a91ca9723e */ /* 0x000fe400000000ff */
[----:B-----5:R-:W-:Y:S01]  /*3520*/  FADD.FTZ R3, R23, R50 ;  /* 0x0000003217037221 */ /* 0x020fe20000010000 */
[----:B------:R-:W-:Y:S01]  /*3530*/  FADD.FTZ R52, R30, R5 ;  /* 0x000000051e347221 */ /* 0x000fe20000010000 */
[----:B------:R-:W2:Y:S01]  /*3540*/  MUFU.EX2 R174, R45 ;  /* 0x0000002d00ae7308 */ /* 0x000ea20000000800 */
[----:B------:R-:W-:Y:S01]  /*3550*/  SHF.R.S32.HI R20, RZ, 0x7, R19 ;  /* 0x00000007ff147819 */ /* 0x000fe20000011413 */
[----:B0-----:R-:W-:Y:S01]  /*3560*/  FADD.FTZ R50, R172, R3 ;  /* 0x00000003ac327221 */ /* 0x001fe20000010000 */
[----:B------:R-:W-:Y:S01]  /*3570*/  FADD.FTZ R5, R165, R52 ;  /* 0x00000034a5057221 */ /* 0x000fe20000010000 */
[----:B------:R-:W-:-:S02]  /*3580*/  F2FP.F16.F32.PACK_AB R171, R30, R171 ;  /* 0x000000ab1eab723e */ /* 0x000fc400000000ff */
[----:B------:R-:W-:Y:S01]  /*3590*/  VIMNMX R19, R17, R20, !PT ;  /* 0x0000001411137248 */ /* 0x000fe20007fe0100 */
[----:B------:R-:W-:Y:S01]  /*35a0*/  FADD.FTZ R52, R32, R5 ;  /* 0x0000000520347221 */ /* 0x000fe20000010000 */
[----:B------:R-:W0:Y:S01]  /*35b0*/  MUFU.EX2 R31, R31 ;  /* 0x0000001f001f7308 */ /* 0x000e220000000800 */
[----:B-1----:R-:W-:Y:S01]  /*35c0*/  FADD.FTZ R3, R27, R50 ;  /* 0x000000321b037221 */ /* 0x002fe20000010000 */
[----:B------:R-:W-:Y:S01]  /*35d0*/  ISETP.GE.AND P3, PT, R14, R19, PT ;  /* 0x000000130e00720c */ /* 0x000fe20003f66270 */
[----:B------:R-:W-:Y:S01]  /*35e0*/  FADD.FTZ R5, R167, R52 ;  /* 0x00000034a7057221 */ /* 0x000fe20000010000 */
[----:B------:R-:W-:Y:S02]  /*35f0*/  F2FP.F16.F32.PACK_AB R165, R32, R165 ;  /* 0x000000a520a5723e */ /* 0x000fe400000000ff */
[C---:B------:R-:W-:Y:S01]  /*3600*/  F2FP.F16.F32.PACK_AB R167, R36.reuse, R167 ;  /* 0x000000a724a7723e */ /* 0x040fe200000000ff */
[----:B------:R-:W-:Y:S01]  /*3610*/  FADD.FTZ R52, R36, R5 ;  /* 0x0000000524347221 */ /* 0x000fe20000010000 */
[----:B------:R-:W1:Y:S01]  /*3620*/  MUFU.EX2 R168, R49 ;  /* 0x0000003100a87308 */ /* 0x000e620000000800 */
[----:B--2---:R-:W-:Y:S01]  /*3630*/  FADD.FTZ R50, R174, R3 ;  /* 0x00000003ae327221 */ /* 0x004fe20000010000 */
[----:B------:R-:W-:Y:S01]  /*3640*/  F2FP.F16.F32.PACK_AB R176, R176, R15 ;  /* 0x0000000fb0b0723e */ /* 0x000fe200000000ff */
[----:B------:R-:W-:Y:S01]  /*3650*/  FADD.FTZ R5, R111, R52 ;  /* 0x000000346f057221 */ /* 0x000fe20000010000 */
[----:B------:R-:W-:-:S02]  /*3660*/  F2FP.F16.F32.PACK_AB R178, R178, R21 ;  /* 0x00000015b2b2723e */ /* 0x000fc400000000ff */
[----:B------:R-:W-:Y:S02]  /*3670*/  CS2R R110, SRZ ;  /* 0x00000000006e7805 */ /* 0x000fe4000001ff00 */
[----:B------:R-:W-:Y:S01]  /*3680*/  F2FP.F16.F32.PACK_AB R172, R172, R23 ;  /* 0x00000017acac723e */ /* 0x000fe200000000ff */
[----:B------:R-:W-:Y:S01]  /*3690*/  FADD.FTZ R52, R40, R5 ;  /* 0x0000000528347221 */ /* 0x000fe20000010000 */
[----:B------:R-:W2:Y:S01]  /*36a0*/  MUFU.EX2 R35, R35 ;  /* 0x0000002300237308 */ /* 0x000ea20000000800 */
[----:B0-----:R-:W-:Y:S01]  /*36b0*/  FADD.FTZ R3, R31, R50 ;  /* 0x000000321f037221 */ /* 0x001fe20000010000 */
[----:B------:R-:W-:Y:S01]  /*36c0*/  F2FP.F16.F32.PACK_AB R174, R174, R27 ;  /* 0x0000001baeae723e */ /* 0x000fe200000000ff */
[----:B------:R-:W-:Y:S01]  /*36d0*/  FADD.FTZ R5, R113, R52 ;  /* 0x0000003471057221 */ /* 0x000fe20000010000 */
[----:B------:R-:W-:-:S03]  /*36e0*/  CS2R R112, SRZ ;  /* 0x0000000000707805 */ /* 0x000fc6000001ff00 */
[----:B------:R-:W-:Y:S01]  /*36f0*/  FADD.FTZ R8, R42, R5 ;  /* 0x000000052a087221 */ /* 0x000fe20000010000 */
[----:B------:R-:W0:Y:S01]  /*3700*/  MUFU.EX2 R170, R53 ;  /* 0x0000003500aa7308 */ /* 0x000e220000000800 */
[C---:B-1----:R-:W-:Y:S01]  /*3710*/  FADD.FTZ R50, R168.reuse, R3 ;  /* 0x00000003a8327221 */ /* 0x042fe20000010000 */
[----:B------:R-:W-:Y:S01]  /*3720*/  F2FP.F16.F32.PACK_AB R168, R168, R31 ;  /* 0x0000001fa8a8723e */ /* 0x000fe200000000ff */
[----:B------:R-:W-:Y:S01]  /*3730*/  FADD.FTZ R5, R115, R8 ;  /* 0x0000000873057221 */ /* 0x000fe20000010000 */
[----:B------:R-:W-:-:S03]  /*3740*/  CS2R R114, SRZ ;  /* 0x0000000000727805 */ /* 0x000fc6000001ff00 */
[----:B------:R-:W-:Y:S01]  /*3750*/  FADD.FTZ R8, R44, R5 ;  /* 0x000000052c087221 */ /* 0x000fe20000010000 */
[----:B------:R-:W1:Y:S01]  /*3760*/  MUFU.EX2 R39, R39 ;  /* 0x0000002700277308 */ /* 0x000e620000000800 */
[----:B--2---:R-:W-:Y:S02]  /*3770*/  FADD.FTZ R3, R35, R50 ;  /* 0x0000003223037221 */ /* 0x004fe40000010000 */
[----:B------:R-:W-:Y:S01]  /*3780*/  FADD.FTZ R5, R117, R8 ;  /* 0x0000000875057221 */ /* 0x000fe20000010000 */
[----:B------:R-:W-:-:S03]  /*3790*/  CS2R R116, SRZ ;  /* 0x0000000000747805 */ /* 0x000fc6000001ff00 */
[----:B------:R-:W-:Y:S01]  /*37a0*/  FADD.FTZ R8, R46, R5 ;  /* 0x000000052e087221 */ /* 0x000fe20000010000 */
[----:B------:R-:W2:Y:S01]  /*37b0*/  MUFU.EX2 R164, R57 ;  /* 0x0000003900a47308 */ /* 0x000ea20000000800 */
[C---:B0-----:R-:W-:Y:S01]  /*37c0*/  FADD.FTZ R50, R170.reuse, R3 ;  /* 0x00000003aa327221 */ /* 0x041fe20000010000 */
[----:B------:R-:W-:Y:S01]  /*37d0*/  F2FP.F16.F32.PACK_AB R170, R170, R35 ;  /* 0x00000023aaaa723e */ /* 0x000fe200000000ff */
[----:B------:R-:W-:Y:S01]  /*37e0*/  FADD.FTZ R5, R119, R8 ;  /* 0x0000000877057221 */ /* 0x000fe20000010000 */
[----:B------:R-:W-:-:S03]  /*37f0*/  CS2R R118, SRZ ;  /* 0x0000000000767805 */ /* 0x000fc6000001ff00 */
[----:B------:R-:W-:Y:S01]  /*3800*/  FADD.FTZ R8, R48, R5 ;  /* 0x0000000530087221 */ /* 0x000fe20000010000 */
        /* <DEDUP_REMOVED lines=29> */
[----:B------:R-:W-:Y:S02]  /*39e0*/  F2FP.F16.F32.PACK_AB R155, R38, R121 ;  /* 0x00000079269b723e */ /* 0x000fe400000000ff */
[----:B------:R-:W-:-:S04]  /*39f0*/  CS2R R120, SRZ ;  /* 0x0000000000787805 */ /* 0x000fc8000001ff00 */
        /* <DEDUP_REMOVED lines=10> */
[----:B--2---:R-:W-:Y:S01]  /*3aa0*/  FADD.FTZ R2, R154, R5 ;  /* 0x000000059a027221 */ /* 0x004fe20000010000 */
[----:B------:R-:W-:-:S03]  /*3ab0*/  IMAD.MOV.U32 R5, RZ, RZ, RZ ;  /* 0x000000ffff057224 */ /* 0x000fc600078e00ff */
[C---:B0-----:R-:W-:Y:S01]  /*3ac0*/  FADD.FTZ R9, R3.reuse, R2 ;  /* 0x0000000203097221 */ /* 0x041fe20000010000 */
[----:B------:R-:W-:Y:S01]  /*3ad0*/  F2FP.F16.F32.PACK_AB R154, R3, R154 ;  /* 0x0000009a039a723e */ /* 0x000fe200000000ff */
[----:B------:R-:W-:Y:S02]  /*3ae0*/  IMAD.MOV.U32 R2, RZ, RZ, 0x3f800000 ;  /* 0x3f800000ff027424 */ /* 0x000fe400078e00ff */
[----:B------:R-:W-:Y:S01]  /*3af0*/  IMAD.MOV.U32 R3, RZ, RZ, 0x3f800000 ;  /* 0x3f800000ff037424 */ /* 0x000fe200078e00ff */
[----:B------:R-:W-:Y:S06]  /*3b00*/  @!P3 BRA `(.L_x_2048) ;  /* 0x000000280080b947 */ /* 0x000fec0003800000 */
[----:B------:R-:W-:Y:S01]  /*3b10*/  IMAD.MOV.U32 R13, RZ, RZ, R4 ;  /* 0x000000ffff0d7224 */ /* 0x000fe200078e0004 */
[----:B------:R-:W-:Y:S01]  /*3b20*/  UMOV UR39, URZ ;  /* 0x0000003f00277c82 */ /* 0x000fe20008000000 */
[----:B------:R-:W-:Y:S01]  /*3b30*/  IMAD.MOV.U32 R15, RZ, RZ, R12 ;  /* 0x000000ffff0f7224 */ /* 0x000fe200078e000c */
[----:B------:R-:W-:Y:S01]  /*3b40*/  ULDC UR41, c[0x0][0x288] ;  /* 0x0000a20000297ab9 */ /* 0x000fe20000000800 */
[----:B------:R-:W-:Y:S01]  /*3b50*/  IMAD.MOV.U32 R20, RZ, RZ, RZ ;  /* 0x000000ffff147224 */ /* 0x000fe200078e00ff */
[----:B------:R-:W-:Y:S01]  /*3b60*/  ULDC UR40, c[0x0][0x2f0] ;  /* 0x0000bc0000287ab9 */ /* 0x000fe20000000800 */
[----:B------:R-:W-:Y:S02]  /*3b70*/  IMAD.MOV.U32 R2, RZ, RZ, 0x3f800000 ;  /* 0x3f800000ff027424 */ /* 0x000fe400078e00ff */
[----:B------:R-:W-:-:S07]  /*3b80*/  IMAD.MOV.U32 R151, RZ, RZ, RZ ;  /* 0x000000ffff977224 */ /* 0x000fce00078e00ff */
.L_x_2057:
[----:B------:R-:W-:-:S04]  /*3b90*/  UIADD3 UR6, UR39, 0x1, URZ ;  /* 0x0000000127067890 */ /* 0x000fc8000fffe03f */
[----:B------:R-:W-:-:S04]  /*3ba0*/  UISETP.NE.AND UP0, UPT, UR6, 0x2, UPT ;  /* 0x000000020600788c */ /* 0x000fc8000bf05270 */
[----:B------:R-:W-:Y:S02]  /*3bb0*/  USEL UR7, URZ, 0x1, UP0 ;  /* 0x000000013f077887 */ /* 0x000fe40008000000 */
[----:B------:R-:W-:-:S04]  /*3bc0*/  USEL UR37, UR6, URZ, UP0 ;  /* 0x0000003f06257287 */ /* 0x000fc80008000000 */
[----:B------:R-:W-:Y:S01]  /*3bd0*/  LOP3.LUT R5, R20, UR7, RZ, 0x3c, !PT ;  /* 0x0000000714057c12 */ /* 0x000fe2000f8e3cff */
[----:B------:R-:W-:Y:S07]  /*3be0*/  @!P0 BRA `(.L_x_2049) ;  /* 0x0000000000048947 */ /* 0x000fee0003800000 */
[----:B------:R-:W-:Y:S01]  /*3bf0*/  BPT.TRAP 0x1 ;  /* 0x000000040000795c */ /* 0x000fe20000300000 */
.L_x_2049:
[----:B------:R-:W-:Y:S01]  /*3c00*/  ULEA UR60, UR37, UR36, 0x3 ;  /* 0x00000024253c7291 */ /* 0x000fe2000f8e183f */
[----:B------:R-:W-:-:S08]  /*3c10*/  SHF.L.U32 R0, R5, 0x1f, RZ ;  /* 0x0000001f05007819 */ /* 0x000fd000000006ff */
[----:B------:R0:W1:Y:S01]  /*3c20*/  SYNCS.PHASECHK.TRANS64.TRYWAIT P3, [UR60+0x34830], R0 ;  /* 0x03483000ff0075a7 */ /* 0x000062000806017c */
[----:B------:R-:W-:Y:S05]  /*3c30*/  @!P0 BRA `(.L_x_2050) ;  /* 0x0000000000048947 */ /* 0x000fea0003800000 */
[----:B------:R-:W-:Y:S01]  /*3c40*/  BPT.TRAP 0x1 ;  /* 0x000000040000795c */ /* 0x000fe20000300000 */
.L_x_2050:
[----:B-1----:R-:W-:Y:S05]  /*3c50*/  @P3 BRA `(.L_x_2051) ;  /* 0x0000000000083947 */ /* 0x002fea0003800000 */
[----:B------:R-:W1:Y:S02]  /*3c60*/  SYNCS.PHASECHK.TRANS64.TRYWAIT P3, [UR60+0x34830], R0 ;  /* 0x03483000ff0075a7 */ /* 0x000e64000806017c */
[----:B-1----:R-:W-:Y:S05]  /*3c70*/  @!P3 BRA `(.L_x_2052) ;  /* 0x000000ac00a8b947 */ /* 0x002fea0003800000 */
.L_x_2051:
        /* <DEDUP_REMOVED lines=12> */
[----:B------:R-:W-:Y:S01]  /*3d40*/  FMUL.FTZ R92, R92, R3 ;  /* 0x000000035c5c7220 */ /* 0x000fe20000410000 */
[----:B------:R-:W-:Y:S01]  /*3d50*/  UMOV UR15, 0x40000040 ;  /* 0x40000040000f7882 */ /* 0x000fe20000000000 */
[----:B------:R-:W-:-:S02]  /*3d60*/  UIADD3 UR18, UR58, 0x400, URZ ;  /* 0x000004003a127890 */ /* 0x000fc4000fffe03f */
[----:B------:R-:W-:Y:S01]  /*3d70*/  HGMMA.64x128x16.F32 R24, gdesc[UR56], RZ, !UPT, gsb0 ;  /* 0x01e00000381879f0 */ /* 0x000fe2000c0008ff */
        /* <DEDUP_REMOVED lines=112> */
.L_x_2053:
[----:B------:R-:W-:Y:S01]  /*4480*/  ULEA UR7, UR39, UR36, 0x3 ;  /* 0x0000002427077291 */ /* 0x000fe2000f8e183f */
[----:B01----:R-:W-:-:S08]  /*4490*/  SHF.L.U32 R0, R20, 0x1f, RZ ;  /* 0x0000001f14007819 */ /* 0x003fd000000006ff */
[----:B------:R0:W1:Y:S01]  /*44a0*/  SYNCS.PHASECHK.TRANS64.TRYWAIT P3, [UR7+0x34850], R0 ;  /* 0x03485000ff0075a7 */ /* 0x0000620008060147 */
[----:B------:R-:W-:Y:S05]  /*44b0*/  @!P0 BRA `(.L_x_2054) ;  /* 0x0000000000048947 */ /* 0x000fea0003800000 */
[----:B------:R-:W-:Y:S01]  /*44c0*/  BPT.TRAP 0x1 ;  /* 0x000000040000795c */ /* 0x000fe20000300000 */
.L_x_2054:
[----:B-1----:R-:W-:Y:S05]  /*44d0*/  @P3 BRA `(.L_x_2055) ;  /* 0x0000000000083947 */ /* 0x002fea0003800000 */
[----:B------:R-:W1:Y:S02]  /*44e0*/  SYNCS.PHASECHK.TRANS64.TRYWAIT P3, [UR7+0x34850], R0 ;  /* 0x03485000ff0075a7 */ /* 0x000e640008060147 */
[----:B-1----:R-:W-:Y:S05]  /*44f0*/  @!P3 BRA `(.L_x_2056) ;  /* 0x000000a400a0b947 */ /* 0x002fea0003800000 */
.L_x_2055:
[----:B------:R-:W-:Y:S01]  /*4500*/  UIADD3 UR6, UR36, 0x400, URZ ;  /* 0x0000040024067890 */ /* 0x000fe2000fffe03f */
[----:B------:R-:W-:Y:S01]  /*4510*/  WARPGROUP.ARRIVE ;  /* 0x00000000000079c5 */ /* 0x000fe20000000000 */
[----:B------:R-:W-:Y:S01]  /*4520*/  UMOV UR11, 0x40000040 ;  /* 0x40000040000b7882 */ /* 0x000fe20000000000 */
[----:B-1----:R-:W0:Y:S01]  /*4530*/  @P2 LDC R3, c[0x0][0x44c] ;  /* 0x00011300ff032b82 */ /* 0x002e220000000800 */
[----:B------:R-:W-:-:S04]  /*4540*/  USHF.R.U32.HI UR6, URZ, 0x4, UR6 ;  /* 0x000000043f067899 */ /* 0x000fc80008011606 */
[----:B------:R-:W-:-:S03]  /*4550*/  ULOP3.LUT UR6, UR6, 0x3fff, URZ, 0xc0, !UPT ;  /* 0x00003fff06067892 */ /* 0x000fc6000f8ec03f */
[----:B------:R-:W1:Y:S01]  /*4560*/  @P2 LDC R21, c[0x0][0x450] ;  /* 0x00011400ff152b82 */ /* 0x000e620000000800 */
[----:B------:R-:W-:-:S04]  /*4570*/  ULOP3.LUT UR6, UR6, 0x4000000, URZ, 0xfc, !UPT ;  /* 0x0400000006067892 */ /* 0x000fc8000f8efc3f */
[----:B------:R-:W-:-:S03]  /*4580*/  ULEA UR6, UR39, UR6, 0xb ;  /* 0x0000000627067291 */ /* 0x000fc6000f8e583f */
[----:B------:R-:W-:-:S04]  /*4590*/  UMOV UR39, UR37 ;  /* 0x0000002500277c82 */ /* 0x000fc80008000000 */
[----:B------:R-:W-:Y:S02]  /*45a0*/  UMOV UR10, UR6 ;  /* 0x00000006000a7c82 */ /* 0x000fe40008000000 */
[----:B------:R-:W-:Y:S01]  /*45b0*/  HGMMA.64x128x16.F32 R88, R180, gdesc[UR8].tnspB, R88, gsb0 ;  /* 0x41e00008b4587df0 */ /* 0x000fe20008000858 */
[----:B------:R-:W-:Y:S01]  /*45c0*/  UIADD3 UR10, UR6, 0x80, URZ ;  /* 0x00000080060a7890 */ /* 0x000fe2000fffe03f */
[----:B0-----:R-:W-:Y:S01]  /*45d0*/  @P2 IMAD.HI.U32 R0, R10, R3, RZ ;  /* 0x000000030a002227 */ /* 0x001fe200078e00ff */
[----:B------:R-:W-:-:S03]  /*45e0*/  UMOV UR11, 0x40000040 ;  /* 0x40000040000b7882 */ /* 0x000fc60000000000 */
[----:B------:R-:W-:Y:S01]  /*45f0*/  IMAD.MOV.U32 R3, RZ, RZ, R10 ;  /* 0x000000ffff037224 */ /* 0x000fe200078e000a */
[----:B-1----:R-:W-:Y:S01]  /*4600*/  @P2 SHF.R.U32.HI R3, RZ, R21, R0 ;  /* 0x00000015ff032219 */ /* 0x002fe20000011600 */
[----:B------:R-:W-:-:S04]  /*4610*/  IMAD.MOV.U32 R21, RZ, RZ, -0x80 ;  /* 0xffffff80ff157424 */ /* 0x000fc800078e00ff */
[----:B------:R-:W0:Y:S01]  /*4620*/  SHFL.IDX PT, R2, R3, 0x1, 0x1c1f ;  /* 0x003c1f0003027f89 */ /* 0x000e2200000e0000 */
[----:B------:R-:W-:-:S04]  /*4630*/  IMAD R0, R14, R21, 0x1 ;  /* 0x000000010e007424 */ /* 0x000fc800078e0215 */
[----:B------:R-:W-:-:S04]  /*4640*/  IMAD R21, R11, -0x2, R0 ;  /* 0xfffffffe0b157824 */ /* 0x000fc800078e0200 */
[----:B------:R-:W-:-:S05]  /*4650*/  IMAD R21, R16, UR40, R21 ;  /* 0x0000002810157c24 */ /* 0x000fca000f8e0215 */
[----:B0-----:R-:W-:-:S04]  /*4660*/  IADD3 R0, R2, -UR41, R21 ;  /* 0x8000002902007c10 */ /* 0x001fc8000fffe015 */
[C---:B------:R-:W-:Y:S02]  /*4670*/  ISETP.GT.AND P3, PT, R0.reuse, RZ, PT ;  /* 0x000000ff0000720c */ /* 0x040fe40003f64270 */
[----:B------:R-:W-:Y:S02]  /*4680*/  ISETP.GT.AND P4, PT, R0, 0x1, PT ;  /* 0x000000010000780c */ /* 0x000fe40003f84270 */
[----:B------:R-:W-:Y:S02]  /*4690*/  FSEL R20, R26, -INF , P3 ;  /* 0xff8000001a147808 */ /* 0x000fe40001800000 */
[----:B------:R-:W-:Y:S02]  /*46a0*/  ISETP.GT.AND P3, PT, R0, 0x8, PT ;  /* 0x000000080000780c */ /* 0x000fe40003f64270 */
        /* <DEDUP_REMOVED lines=15> */
[----:B------:R-:W-:Y:S01]  /*47a0*/  FMNMX.FTZ R23, R184, R23, !PT ;  /* 0x00000017b8177209 */ /* 0x000fe20007810000 */
[----:B------:R-:W-:Y:S02]  /*47b0*/  WARPGROUP.DEPBAR.LE gsb0, 0x0 ;  /* 0x00008000000079c5 */ /* 0x000fe40000010000 */
[----:B------:R-:W-:Y:S01]  /*47c0*/  WARPGROUP.ARRIVE ;  /* 0x00000000000079c5 */ /* 0x000fe20000000000 */
[----:B------:R-:W-:Y:S02]  /*47d0*/  FSEL R182, R38, -INF , P3 ;  /* 0xff80000026b67808 */ /* 0x000fe40001800000 */
[----:B------:R-:W-:Y:S02]  /*47e0*/  ISETP.GT.AND P3, PT, R0, 0x20, PT ;  /* 0x000000200000780c */ /* 0x000fe40003f64270 */
[----:B------:R-:W-:Y:S01]  /*47f0*/  FSEL R180, R39, -INF , P4 ;  /* 0xff80000027b47808 */ /* 0x000fe20002000000 */
[----:B------:R-:W-:Y:S01]  /*4800*/  HGMMA.64x128x16.F32 R88, R176, gdesc[UR8].tnspB, R88, gsb0 ;  /* 0x41e00008b0587df0 */ /* 0x000fe20008000858 */
[----:B------:R-:W-:Y:S01]  /*4810*/  UIADD3 UR10, UR6, 0x100, URZ ;  /* 0x00000100060a7890 */ /* 0x000fe2000fffe03f */
[----:B------:R-:W-:Y:S01]  /*4820*/  FMNMX.FTZ R23, R182, R23, !PT ;  /* 0x00000017b6177209 */ /* 0x000fe20007810000 */
[----:B------:R-:W-:Y:S01]  /*4830*/  UMOV UR11, 0x40000040 ;  /* 0x40000040000b7882 */ /* 0x000fe20000000000 */
[----:B------:R-:W-:-:S02]  /*4840*/  ISETP.GT.AND P4, PT, R0, 0x21, PT ;  /* 0x000000210000780c */ /* 0x000fc40003f84270 */
        /* <DEDUP_REMOVED lines=22> */
[----:B------:R-:W-:Y:S02]  /*49b0*/  FSEL R50, R50, -INF , P3 ;  /* 0xff80000032327808 */ /* 0x000fe40001800000 */
[----:B------:R-:W-:Y:S02]  /*49c0*/  FMNMX.FTZ R23, R172, R23, !PT ;  /* 0x00000017ac177209 */ /* 0x000fe40007810000 */
[----:B------:R-:W-:Y:S02]  /*49d0*/  ISETP.GT.AND P3, PT, R0, 0x38, PT ;  /* 0x000000380000780c */ /* 0x000fe40003f64270 */
[----:B------:R-:W-:Y:S02]  /*49e0*/  FSEL R46, R51, -INF , P4 ;  /* 0xff800000332e7808 */ /* 0x000fe40002000000 */
[----:B------:R-:W-:Y:S02]  /*49f0*/  FMNMX.FTZ R23, R50, R23, !PT ;  /* 0x0000001732177209 */ /* 0x000fe40007810000 */
        /* <DEDUP_REMOVED lines=51> */
[----:B------:R-:W-:Y:S02]  /*4d30*/  FSEL R87, R87, -INF , P4 ;  /* 0xff80000057577808 */ /* 0x000fe40002000000 */
[----:B------:R-:W-:-:S04]  /*4d40*/  FMNMX.FTZ R0, R86, R23, !PT ;  /* 0x0000001756007209 */ /* 0x000fc80007810000 */
[----:B------:R-:W-:-:S05]  /*4d50*/  FMNMX.FTZ R23, R87, R0, !PT ;  /* 0x0000000057177209 */ /* 0x000fca0007810000 */
[----:B------:R-:W0:Y:S01]  /*4d60*/  SHFL.BFLY PT, R0, R23, 0x2, 0x1f ;  /* 0x0c401f0017007f89 */ /* 0x000e2200000e0000 */
[----:B------:R-:W-:Y:S02]  /*4d70*/  WARPGROUP.DEPBAR.LE gsb0, 0x0 ;  /* 0x00008000000079c5 */ /* 0x000fe40000010000 */
[----:B------:R-:W-:Y:S01]  /*4d80*/  WARPGROUP.ARRIVE ;  /* 0x00000000000079c5 */ /* 0x000fe20000000000 */
[----:B------:R-:W1:Y:S05]  /*4d90*/  SHFL.IDX PT, R168, R3, RZ, 0x1c1f ;  /* 0x001c1fff03a87589 */ /* 0x000e6a00000e0000 */
[----:B------:R-:W-:Y:S01]  /*4da0*/  HGMMA.64x128x16.F32 R88, R164, gdesc[UR8].tnspB, R88, gsb0 ;  /* 0x41e00008a4587df0 */ /* 0x000fe20008000858 */
[----:B------:R-:W-:Y:S01]  /*4db0*/  UIADD3 UR10, UR6, 0x280, URZ ;  /* 0x00000280060a7890 */ /* 0x000fe2000fffe03f */
[----:B------:R-:W-:Y:S01]  /*4dc0*/  UMOV UR11, 0x40000040 ;  /* 0x40000040000b7882 */ /* 0x000fe20000000000 */
[----:B0-----:R-:W-:-:S02]  /*4dd0*/  FMNMX.FTZ R27, R23, R0, !PT ;  /* 0x00000000171b7209 */ /* 0x001fc40007810000 */
[----:B------:R-:W0:Y:S03]  /*4de0*/  LDC R0, c[0x0][0x988] ;  /* 0x00026200ff007b82 */ /* 0x000e260000000800 */
[----:B------:R-:W2:Y:S01]  /*4df0*/  SHFL.BFLY PT, R4, R27, 0x1, 0x1f ;  /* 0x0c201f001b047f89 */ /* 0x000ea200000e0000 */
[----:B-1----:R-:W-:-:S04]  /*4e00*/  IADD3 R79, R168, -UR41, R21 ;  /* 0x80000029a84f7c10 */ /* 0x002fc8000fffe015 */
[C---:B------:R-:W-:Y:S02]  /*4e10*/  ISETP.GT.AND P4, PT, R79.reuse, RZ, PT ;  /* 0x000000ff4f00720c */ /* 0x040fe40003f84270 */
[C---:B------:R-:W-:Y:S02]  /*4e20*/  ISETP.GT.AND P5, PT, R79.reuse, 0x1, PT ;  /* 0x000000014f00780c */ /* 0x040fe40003fa4270 */
        /* <DEDUP_REMOVED lines=10> */
[----:B--2---:R-:W-:Y:S02]  /*4ed0*/  FMNMX.FTZ R4, R27, R4, !PT ;  /* 0x000000041b047209 */ /* 0x004fe40007810000 */
[----:B------:R-:W-:Y:S02]  /*4ee0*/  ISETP.GT.AND P5, PT, R79, 0x11, PT ;  /* 0x000000114f00780c */ /* 0x000fe40003fa4270 */
[----:B------:R-:W-:Y:S01]  /*4ef0*/  FSEL R27, R32, -INF , P4 ;  /* 0xff800000201b7808 */ /* 0x000fe20002000000 */
[C---:B0-----:R-:W-:Y:S01]  /*4f00*/  FMUL.FTZ R31, R4.reuse, R0 ;  /* 0x00000000041f7220 */ /* 0x041fe20000410000 */
[----:B------:R-:W-:Y:S02]  /*4f10*/  FMNMX.FTZ R24, R29, R24, !PT ;  /* 0x000000181d187209 */ /* 0x000fe40007810000 */
[----:B------:R-:W-:Y:S02]  /*4f20*/  FSETP.NEU.FTZ.AND P3, PT, R4, -INF , PT ;  /* 0xff8000000400780b */ /* 0x000fe40003f7d000 */
[----:B------:R-:W-:-:S02]  /*4f30*/  ISETP.GT.AND P4, PT, R79, 0x18, PT ;  /* 0x000000184f00780c */ /* 0x000fc40003f84270 */
[----:B------:R-:W-:Y:S02]  /*4f40*/  FSEL R33, R33, -INF , P5 ;  /* 0xff80000021217808 */ /* 0x000fe40002800000 */
[----:B------:R-:W-:Y:S02]  /*4f50*/  FMNMX.FTZ R28, R27, R24, !PT ;  /* 0x000000181b1c7209 */ /* 0x000fe40007810000 */
[----:B------:R-:W-:Y:S02]  /*4f60*/  FSEL R21, R31, RZ, P3 ;  /* 0x000000ff1f157208 */ /* 0x000fe40001800000 */
[----:B------:R-:W-:Y:S02]  /*4f70*/  ISETP.GT.AND P5, PT, R79, 0x19, PT ;  /* 0x000000194f00780c */ /* 0x000fe40003fa4270 */
[----:B------:R-:W-:Y:S01]  /*4f80*/  FSEL R31, R36, -INF , P4 ;  /* 0xff800000241f7808 */ /* 0x000fe20002000000 */
[--C-:B------:R-:W-:Y:S01]  /*4f90*/  FFMA.FTZ R169, R50, R0, -R21.reuse ;  /* 0x0000000032a97223 */ /* 0x100fe20000010815 */
        /* <DEDUP_REMOVED lines=46> */
[----:B------:R-:W-:-:S02]  /*5280*/  FSEL R55, R52, -INF , P4 ;  /* 0xff80000034377808 */ /* 0x000fc40002000000 */
[----:B------:R-:W-:Y:S02]  /*5290*/  FMNMX.FTZ R36, R49, R36, !PT ;  /* 0x0000002431247209 */ /* 0x000fe40007810000 */
[----:B------:R-:W-:Y:S02]  /*52a0*/  ISETP.GT.AND P4, PT, R79, 0x40, PT ;  /* 0x000000404f00780c */ /* 0x000fe40003f84270 */
[----:B------:R-:W-:Y:S01]  /*52b0*/  FSEL R53, R53, -INF , P5 ;  /* 0xff80000035357808 */ /* 0x000fe20002800000 */
[----:B------:R-:W-:Y:S01]  /*52c0*/  MUFU.EX2 R177, R177 ;  /* 0x000000b100b17308 */ /* 0x000fe20000000800 */
[----:B------:R-:W-:Y:S02]  /*52d0*/  FMNMX.FTZ R36, R55, R36, !PT ;  /* 0x0000002437247209 */ /* 0x000fe40007810000 */
[----:B------:R-:W-:Y:S02]  /*52e0*/  ISETP.GT.AND P5, PT, R79, 0x41, PT ;  /* 0x000000414f00780c */ /* 0x000fe40003fa4270 */
[----:B------:R-:W-:-:S02]  /*52f0*/  FSEL R59, R56, -INF , P4 ;  /* 0xff800000383b7808 */ /* 0x000fc40002000000 */
[----:B------:R-:W-:Y:S01]  /*5300*/  FMNMX.FTZ R36, R53, R36, !PT ;  /* 0x0000002435247209 */ /* 0x000fe20007810000 */
[----:B------:R-:W-:Y:S01]  /*5310*/  MUFU.EX2 R28, R184 ;  /* 0x000000b8001c7308 */ /* 0x000fe20000000800 */
[----:B------:R-:W-:Y:S02]  /*5320*/  ISETP.GT.AND P4, PT, R79, 0x48, PT ;  /* 0x000000484f00780c */ /* 0x000fe40003f84270 */
[----:B------:R-:W-:Y:S02]  /*5330*/  FSEL R57, R57, -INF , P5 ;  /* 0xff80000039397808 */ /* 0x000fe40002800000 */
[----:B------:R-:W-:Y:S02]  /*5340*/  FMNMX.FTZ R40, R59, R36, !PT ;  /* 0x000000243b287209 */ /* 0x000fe40007810000 */
[----:B------:R-:W-:Y:S01]  /*5350*/  ISETP.GT.AND P5, PT, R79, 0x49, PT ;  /* 0x000000494f00780c */ /* 0x000fe20003fa4270 */
[----:B------:R-:W-:Y:S01]  /*5360*/  MUFU.EX2 R36, R176 ;  /* 0x000000b000247308 */ /* 0x000fe20000000800 */
[----:B------:R-:W-:-:S02]  /*5370*/  FSEL R47, R60, -INF , P4 ;  /* 0xff8000003c2f7808 */ /* 0x000fc40002000000 */
[----:B------:R-:W-:Y:S01]  /*5380*/  FMNMX.FTZ R40, R57, R40, !PT ;  /* 0x0000002839287209 */ /* 0x000fe20007810000 */
[----:B------:R-:W-:Y:S02]  /*5390*/  WARPGROUP.DEPBAR.LE gsb0, 0x0 ;  /* 0x00008000000079c5 */ /* 0x000fe40000010000 */
[----:B------:R-:W-:Y:S01]  /*53a0*/  WARPGROUP.ARRIVE ;  /* 0x00000000000079c5 */ /* 0x000fe20000000000 */
[----:B------:R-:W-:Y:S01]  /*53b0*/  ISETP.GT.AND P4, PT, R79, 0x50, PT ;  /* 0x000000504f00780c */ /* 0x000fe20003f84270 */
[----:B------:R-:W-:Y:S01]  /*53c0*/  MUFU.EX2 R179, R179 ;  /* 0x000000b300b37308 */ /* 0x000fe20000000800 */
[----:B------:R-:W-:Y:S01]  /*53d0*/  FSEL R61, R61, -INF , P5 ;  /* 0xff8000003d3d7808 */ /* 0x000fe20002800000 */
[--C-:B------:R-:W-:Y:S01]  /*53e0*/  FFMA.FTZ R165, R58, R0, -R21.reuse ;  /* 0x000000003aa57223 */ /* 0x100fe20000010815 */
[----:B------:R-:W-:Y:S01]  /*53f0*/  FMNMX.FTZ R40, R47, R40, !PT ;  /* 0x000000282f287209 */ /* 0x000fe20007810000 */
[----:B------:R-:W-:Y:S01]  /*5400*/  HGMMA.64x128x16.F32 R88, R160, gdesc[UR8].tnspB, R88, gsb0 ;  /* 0x41e00008a0587df0 */ /* 0x000fe20008000858 */
[----:B------:R-:W-:Y:S01]  /*5410*/  UIADD3 UR10, UR6, 0x300, URZ ;  /* 0x00000300060a7890 */ /* 0x000fe2000fffe03f */
[----:B------:R-:W-:Y:S01]  /*5420*/  ISETP.GT.AND P5, PT, R79, 0x51, PT ;  /* 0x000000514f00780c */ /* 0x000fe20003fa4270 */
[----:B------:R-:W-:Y:S01]  /*5430*/  UMOV UR11, 0x40000040 ;  /* 0x40000040000b7882 */ /* 0x000fe20000000000 */
[----:B------:R-:W-:Y:S01]  /*5440*/  FSEL R51, R64, -INF , P4 ;  /* 0xff80000040337808 */ /* 0x000fe20002000000 */
[----:B------:R-:W-:Y:S01]  /*5450*/  UIADD3 UR6, UR6, 0x380, URZ ;  /* 0x0000038006067890 */ /* 0x000fe2000fffe03f */
[----:B------:R-:W-:Y:S01]  /*5460*/  FMNMX.FTZ R40, R61, R40, !PT ;  /* 0x000000283d287209 */ /* 0x000fe20007810000 */
[----:B------:R-:W-:Y:S01]  /*5470*/  MUFU.EX2 R173, R173 ;  /* 0x000000ad00ad7308 */ /* 0x000fe20000000800 */
[----:B------:R-:W-:Y:S01]  /*5480*/  ISETP.GT.AND P4, PT, R79, 0x58, PT ;  /* 0x000000584f00780c */ /* 0x000fe20003f84270 */
[----:B------:R-:W-:Y:S01]  /*5490*/  FFMA.FTZ R167, R62, R0, -R21 ;  /* 0x000000003ea77223 */ /* 0x000fe20000010815 */
[----:B------:R-:W-:-:S02]  /*54a0*/  FSEL R65, R65, -INF , P5 ;  /* 0xff80000041417808 */ /* 0x000fc40002800000 */
[----:B------:R-:W-:Y:S02]  /*54b0*/  FMNMX.FTZ R44, R51, R40, !PT ;  /* 0x00000028332c7209 */ /* 0x000fe40007810000 */
[----:B------:R-:W-:Y:S01]  /*54c0*/  ISETP.GT.AND P5, PT, R79, 0x59, PT ;  /* 0x000000594f00780c */ /* 0x000fe20003fa4270 */
[----:B------:R-:W-:Y:S01]  /*54d0*/  MUFU.EX2 R40, R172 ;  /* 0x000000ac00287308 */ /* 0x000fe20000000800 */
[----:B------:R-:W-:Y:S02]  /*54e0*/  FSEL R63, R68, -INF , P4 ;  /* 0xff800000443f7808 */ /* 0x000fe40002000000 */
[----:B------:R-:W-:Y:S02]  /*54f0*/  FMNMX.FTZ R44, R65, R44, !PT ;  /* 0x0000002c412c7209 */ /* 0x000fe40007810000 */
[----:B------:R-:W-:Y:S02]  /*5500*/  ISETP.GT.AND P4, PT, R79, 0x60, PT ;  /* 0x000000604f00780c */ /* 0x000fe40003f84270 */
[----:B------:R-:W-:Y:S01]  /*5510*/  FSEL R69, R69, -INF , P5 ;  /* 0xff80000045457808 */ /* 0x000fe20002800000 */
[----:B------:R-:W-:Y:S01]  /*5520*/  MUFU.EX2 R175, R175 ;  /* 0x000000af00af7308 */ /* 0x000fe20000000800 */
[----:B------:R-:W-:-:S02]  /*5530*/  FMNMX.FTZ R44, R63, R44, !PT ;  /* 0x0000002c3f2c7209 */ /* 0x000fc40007810000 */
[----:B------:R-:W-:Y:S02]  /*5540*/  ISETP.GT.AND P5, PT, R79, 0x61, PT ;  /* 0x000000614f00780c */ /* 0x000fe40003fa4270 */
[----:B------:R-:W-:Y:S02]  /*5550*/  FSEL R67, R72, -INF , P4 ;  /* 0xff80000048437808 */ /* 0x000fe40002000000 */
[----:B------:R-:W-:Y:S01]  /*5560*/  FMNMX.FTZ R44, R69, R44, !PT ;  /* 0x0000002c452c7209 */ /* 0x000fe20007810000 */
[----:B------:R-:W-:Y:S01]  /*5570*/  MUFU.EX2 R169, R169 ;  /* 0x000000a900a97308 */ /* 0x000fe20000000800 */
[----:B------:R-:W-:Y:S02]  /*5580*/  ISETP.GT.AND P4, PT, R79, 0x68, PT ;  /* 0x000000684f00780c */ /* 0x000fe40003f84270 */
[----:B------:R-:W-:Y:S02]  /*5590*/  FSEL R73, R73, -INF , P5 ;  /* 0xff80000049497808 */ /* 0x000fe40002800000 */
[----:B------:R-:W-:-:S02]  /*55a0*/  FMNMX.FTZ R46, R67, R44, !PT ;  /* 0x0000002c432e7209 */ /* 0x000fc40007810000 */
[----:B------:R-:W-:Y:S01]  /*55b0*/  ISETP.GT.AND P5, PT, R79, 0x69, PT ;  /* 0x000000694f00780c */ /* 0x000fe20003fa4270 */
[----:B------:R0:W-:Y:S01]  /*55c0*/  MUFU.EX2 R44, R48 ;  /* 0x00000030002c7308 */ /* 0x0001e20000000800 */
[----:B------:R-:W-:Y:S02]  /*55d0*/  FSEL R71, R76, -INF , P4 ;  /* 0xff8000004c477808 */ /* 0x000fe40002000000 */
[----:B------:R-:W-:Y:S02]  /*55e0*/  FMNMX.FTZ R46, R73, R46, !PT ;  /* 0x0000002e492e7209 */ /* 0x000fe40007810000 */
[----:B------:R-:W-:Y:S02]  /*55f0*/  ISETP.GT.AND P4, PT, R79, 0x70, PT ;  /* 0x000000704f00780c */ /* 0x000fe40003f84270 */
[----:B------:R-:W-:Y:S01]  /*5600*/  FSEL R77, R77, -INF , P5 ;  /* 0xff8000004d4d7808 */ /* 0x000fe20002800000 */
[----:B------:R-:W-:Y:S01]  /*5610*/  MUFU.EX2 R171, R171 ;  /* 0x000000ab00ab7308 */ /* 0x000fe20000000800 */
[----:B------:R-:W-:Y:S01]  /*5620*/  FMNMX.FTZ R46, R71, R46, !PT ;  /* 0x0000002e472e7209 */ /* 0x000fe20007810000 */
[-CC-:B0-----:R-:W-:Y:S01]  /*5630*/  FFMA.FTZ R48, R22, R0.reuse, -R21.reuse ;  /* 0x0000000016307223 */ /* 0x181fe20000010815 */
[----:B------:R-:W-:Y:S01]  /*5640*/  ISETP.GT.AND P5, PT, R79, 0x71, PT ;  /* 0x000000714f00780c */ /* 0x000fe20003fa4270 */
[----:B------:R-:W-:Y:S01]  /*5650*/  FFMA.FTZ R22, R12, R0, -R21 ;  /* 0x000000000c167223 */ /* 0x000fe20000010815 */
        /* <DEDUP_REMOVED lines=9> */
[----:B------:R-:W-:Y:S02]  /*56f0*/  FMNMX.FTZ R46, R81, R46, !PT ;  /* 0x0000002e512e7209 */ /* 0x000fe40007810000 */
[----:B------:R-:W-:Y:S02]  /*5700*/  FSEL R187, R85, -INF , P5 ;  /* 0xff80000055bb7808 */ /* 0x000fe40002800000 */
        /* <DEDUP_REMOVED lines=9> */
[----:B------:R-:W-:-:S06]  /*57a0*/  FFMA.FTZ R50, R74, R0, -R21 ;  /* 0x000000004a327223 */ /* 0x000fcc0000010815 */
[----:B------:R-:W-:Y:S01]  /*57b0*/  MUFU.EX2 R30, R30 ;  /* 0x0000001e001e7308 */ /* 0x000fe20000000800 */
[-CC-:B------:R-:W-:Y:S01]  /*57c0*/  FFMA.FTZ R79, R26, R0.reuse, -R21.reuse ;  /* 0x000000001a4f7223 */ /* 0x180fe20000010815 */
[-CC-:B------:R-:W-:Y:S01]  /*57d0*/  FFMA.FTZ R26, R78, R0.reuse, -R21.reuse ;  /* 0x000000004e1a7223 */ /* 0x180fe20000010815 */
[----:B------:R-:W0:Y:S05]  /*57e0*/  SHFL.BFLY PT, R85, R2, 0x1, 0x1f ;  /* 0x0c201f0002557f89 */ /* 0x000e2a00000e0000 */
[----:B------:R-:W-:Y:S08]  /*57f0*/  MUFU.EX2 R50, R50 ;  /* 0x0000003200327308 */ /* 0x000ff00000000800 */
[----:B------:R-:W-:Y:S08]  /*5800*/  MUFU.EX2 R79, R79 ;  /* 0x0000004f004f7308 */ /* 0x000ff00000000800 */
[----:B------:R-:W-:Y:S01]  /*5810*/  MUFU.EX2 R26, R26 ;  /* 0x0000001a001a7308 */ /* 0x000fe20000000800 */
[----:B0-----:R-:W-:Y:S01]  /*5820*/  FMNMX.FTZ R12, R2, R85, !PT ;  /* 0x00000055020c7209 */ /* 0x001fe20007810000 */
[-CC-:B------:R-:W-:Y:S01]  /*5830*/  FFMA.FTZ R85, R38, R0.reuse, -R21.reuse ;  /* 0x0000000026557223 */ /* 0x180fe20000010815 */
[----:B------:R-:W-:Y:S01]  /*5840*/  FSEL R2, R4, RZ, P3 ;  /* 0x000000ff04027208 */ /* 0x000fe20001800000 */
[-C--:B------:R-:W-:Y:S01]  /*5850*/  FFMA.FTZ R38, R86, R0.reuse, -R21 ;  /* 0x0000000056267223 */ /* 0x080fe20000010815 */
[C---:B------:R-:W-:Y:S01]  /*5860*/  FSETP.NEU.FTZ.AND P4, PT, R12.reuse, -INF , PT ;  /* 0xff8000000c00780b */ /* 0x040fe20003f9d000 */
[----:B------:R-:W-:-:S02]  /*5870*/  FMUL.FTZ R52, R12, R0 ;  /* 0x000000000c347220 */ /* 0x000fc40000410000 */
[----:B------:R-:W-:Y:S01]  /*5880*/  MUFU.EX2 R83, R83 ;  /* 0x0000005300537308 */ /* 0x000fe20000000800 */
[C---:B------:R-:W-:Y:S01]  /*5890*/  ISETP.GT.AND P3, PT, R14.reuse, R19, PT ;  /* 0x000000130e00720c */ /* 0x040fe20003f64270 */
[----:B------:R-:W-:Y:S01]  /*58a0*/  VIADD R14, R14, 0xffffffff ;  /* 0xffffffff0e0e7836 */ /* 0x000fe20000000000 */
[----:B------:R-:W-:Y:S02]  /*58b0*/  WARPGROUP.DEPBAR.LE gsb0, 0x0 ;  /* 0x00008000000079c5 */ /* 0x000fe40000010000 */
[----:B------:R-:W-:Y:S01]  /*58c0*/  WARPGROUP.ARRIVE ;  /* 0x00000000000079c5 */ /* 0x000fe20000000000 */
[----:B------:R-:W-:Y:S01]  /*58d0*/  FSEL R52, R52, RZ, P4 ;  /* 0x000000ff34347208 */ /* 0x000fe20002000000 */
[-CC-:B------:R-:W-:Y:S01]  /*58e0*/  FFMA.FTZ R161, R66, R0.reuse, -R21.reuse ;  /* 0x0000000042a17223 */ /* 0x180fe20000010815 */
[-CC-:B------:R-:W-:Y:S01]  /*58f0*/  FFMA.FTZ R163, R70, R0.reuse, -R21.reuse ;  /* 0x0000000046a37223 */ /* 0x180fe20000010815 */
[----:B------:R-:W-:Y:S01]  /*5900*/  MUFU.EX2 R42, R42 ;  /* 0x0000002a002a7308 */ /* 0x000fe20000000800 */
[-C--:B------:R-:W-:Y:S01]  /*5910*/  FFMA.FTZ R21, R87, R0.reuse, -R21 ;  /* 0x0000000057157223 */ /* 0x080fe20000010815 */
[----:B------:R-:W-:Y:S01]  /*5920*/  HGMMA.64x128x16.F32 R88, R156, gdesc[UR8].tnspB, R88, gsb0 ;  /* 0x41e000089c587df0 */ /* 0x000fe20008000858 */
[----:B------:R-:W-:Y:S01]  /*5930*/  UMOV UR10, UR6 ;  /* 0x00000006000a7c82 */ /* 0x000fe20008000000 */
[----:B------:R-:W-:Y:S01]  /*5940*/  UMOV UR11, 0x40000040 ;  /* 0x40000040000b7882 */ /* 0x000fe20000000000 */
[-CC-:B------:R-:W-:Y:S01]  /*5950*/  FFMA.FTZ R180, R3, R0.reuse, -R52.reuse ;  /* 0x0000000003b47223 */ /* 0x180fe20000010834 */
[----:B------:R-:W-:Y:S01]  /*5960*/  FADD.FTZ R3, -R2, R13 ;  /* 0x0000000d02037221 */ /* 0x000fe20000010100 */
[----:B------:R-:W-:Y:S01]  /*5970*/  FSEL R2, R12, RZ, P4 ;  /* 0x000000ff0c027208 */ /* 0x000fe20002000000 */
[-CC-:B------:R-:W-:Y:S01]  /*5980*/  FFMA.FTZ R174, R39, R0.reuse, -R52.reuse ;  /* 0x0000000027ae7223 */ /* 0x180fe20000010834 */
[-CC-:B------:R-:W-:Y:S01]  /*5990*/  FFMA.FTZ R25, R25, R0.reuse, -R52.reuse ;  /* 0x0000000019197223 */ /* 0x180fe20000010834 */
[-C--:B------:R-:W-:Y:S01]  /*59a0*/  FMUL.FTZ R39, R3, R0.reuse ;  /* 0x0000000003277220 */ /* 0x080fe20000410000 */
[----:B------:R-:W-:Y:S01]  /*59b0*/  MUFU.EX2 R180, R180 ;  /* 0x000000b400b47308 */ /* 0x000fe20000000800 */
[----:B------:R-:W-:Y:S01]  /*59c0*/  FADD.FTZ R3, -R2, R15 ;  /* 0x0000000f02037221 */ /* 0x000fe20000010100 */
[-CC-:B------:R-:W-:Y:S01]  /*59d0*/  FFMA.FTZ R182, R23, R0.reuse, -R52.reuse ;  /* 0x0000000017b67223 */ /* 0x180fe20000010834 */
[----:B------:R-:W-:Y:S01]  /*59e0*/  FFMA.FTZ R23, R29, R0, -R52 ;  /* 0x000000001d177223 */ /* 0x000fe20000010834 */
[----:B------:R-:W-:-:S02]  /*59f0*/  IMAD.U32 R15, RZ, RZ, UR60 ;  /* 0x0000003cff0f7e24 */ /* 0x000fc4000f8e00ff */
[-C--:B------:R-:W-:Y:S01]  /*5a00*/  FMUL.FTZ R3, R3, R0.reuse ;  /* 0x0000000003037220 */ /* 0x080fe20000410000 */
[-CC-:B------:R-:W-:Y:S01]  /*5a10*/  FFMA.FTZ R176, R27, R0.reuse, -R52.reuse ;  /* 0x000000001bb07223 */ /* 0x180fe20000010834 */
[-CC-:B------:R-:W-:Y:S01]  /*5a20*/  FFMA.FTZ R33, R33, R0.reuse, -R52.reuse ;  /* 0x0000000021217223 */ /* 0x180fe20000010834 */
[----:B------:R-:W-:Y:S01]  /*5a30*/  MUFU.EX2 R2, R39 ;  /* 0x0000002700027308 */ /* 0x000fe20000000800 */
[----:B------:R-:W-:Y:S02]  /*5a40*/  @!P1 VIADD R15, R15, 0x34840 ;  /* 0x000348400f0f9836 */ /* 0x000fe40000000000 */
[-CC-:B------:R-:W-:Y:S01]  /*5a50*/  FFMA.FTZ R178, R31, R0.reuse, -R52.reuse ;  /* 0x000000001fb27223 */ /* 0x180fe20000010834 */
[-CC-:B------:R-:W-:Y:S01]  /*5a60*/  FFMA.FTZ R37, R37, R0.reuse, -R52.reuse ;  /* 0x0000000025257223 */ /* 0x180fe20000010834 */
[-CC-:B------:R-:W-:Y:S01]  /*5a70*/  FFMA.FTZ R172, R35, R0.reuse, -R52.reuse ;  /* 0x0000000023ac7223 */ /* 0x180fe20000010834 */
[-CC-:B------:R-:W-:Y:S01]  /*5a80*/  FFMA.FTZ R35, R41, R0.reuse, -R52.reuse ;  /* 0x0000000029237223 */ /* 0x180fe20000010834 */
[----:B------:R-:W-:Y:S01]  /*5a90*/  @!P1 PRMT R15, RZ, 0x654, R15 ;  /* 0x00000654ff0f9816 */ /* 0x000fe2000000000f */
        /* <DEDUP_REMOVED lines=12> */
[-CC-:B------:R-:W-:Y:S01]  /*5b60*/  FFMA.FTZ R65, R65, R0.reuse, -R52.reuse ;  /* 0x0000000041417223 */ /* 0x180fe20000010834 */
[-CC-:B------:R-:W-:Y:S01]  /*5b70*/  FFMA.FTZ R63, R63, R0.reuse, -R52.reuse ;  /* 0x000000003f3f7223 */ /* 0x180fe20000010834 */
[-CC-:B------:R-:W-:Y:S01]  /*5b80*/  FFMA.FTZ R69, R69, R0.reuse, -R52.reuse ;  /* 0x0000000045457223 */ /* 0x180fe20000010834 */
[-CC-:B------:R-:W-:Y:S01]  /*5b90*/  FFMA.FTZ R67, R67, R0.reuse, -R52.reuse ;  /* 0x0000000043437223 */ /* 0x180fe20000010834 */
[----:B------:R-:W-:Y:S01]  /*5ba0*/  FFMA.FTZ R73, R73, R0, -R52 ;  /* 0x0000000049497223 */ /* 0x000fe20000010834 */
[----:B------:R-:W-:Y:S01]  /*5bb0*/  MUFU.EX2 R182, R182 ;  /* 0x000000b600b67308 */ /* 0x000fe20000000800 */
[----:B0-----:R-:W-:Y:S01]  /*5bc0*/  FFMA.FTZ R54, R3, R9, R180 ;  /* 0x0000000903367223 */ /* 0x001fe200000100b4 */
[----:B------:R-:W-:Y:S01]  /*5bd0*/  FFMA.FTZ R9, R2, R8, R181 ;  /* 0x0000000802097223 */ /* 0x000fe200000100b5 */
[C---:B------:R-:W-:Y:S01]  /*5be0*/  F2FP.F16.F32.PACK_AB R181, R20.reuse, R181 ;  /* 0x000000b514b5723e */ /* 0x040fe200000000ff */
[-CC-:B------:R-:W-:Y:S01]  /*5bf0*/  FFMA.FTZ R71, R71, R0.reuse, -R52.reuse ;  /* 0x0000000047477223 */ /* 0x180fe20000010834 */
[-CC-:B------:R-:W-:Y:S01]  /*5c00*/  FFMA.FTZ R77, R77, R0.reuse, -R52.reuse ;  /* 0x000000004d4d7223 */ /* 0x180fe20000010834 */
[----:B------:R-:W-:Y:S01]  /*5c10*/  FADD.FTZ R8, R20, R9 ;  /* 0x0000000914087221 */ /* 0x000fe20000010000 */
[-CC-:B------:R-:W-:Y:S01]  /*5c20*/  FFMA.FTZ R75, R75, R0.reuse, -R52.reuse ;  /* 0x000000004b4b7223 */ /* 0x180fe20000010834 */
[----:B------:R-:W-:Y:S01]  /*5c30*/  MUFU.EX2 R23, R23 ;  /* 0x0000001700177308 */ /* 0x000fe20000000800 */
[-C--:B------:R-:W-:Y:S01]  /*5c40*/  FFMA.FTZ R81, R81, R0.reuse, -R52 ;  /* 0x0000000051517223 */ /* 0x080fe20000010834 */
[----:B------:R-:W-:Y:S01]  /*5c50*/  FADD.FTZ R9, R183, R8 ;  /* 0x00000008b7097221 */ /* 0x000fe20000010000 */
[-CC-:B------:R-:W-:Y:S01]  /*5c60*/  FFMA.FTZ R185, R185, R0.reuse, -R52.reuse ;  /* 0x00000000b9b97223 */ /* 0x180fe20000010834 */
[----:B------:R-:W-:Y:S01]  /*5c70*/  FFMA.FTZ R52, R187, R0, -R52 ;  /* 0x00000000bb347223 */ /* 0x000fe20000010834 */
[----:B------:R-:W-:-:S02]  /*5c80*/  IMAD.U32 R39, RZ, RZ, UR7 ;  /* 0x00000007ff277e24 */ /* 0x000fc4000f8e00ff */
[C---:B------:R-:W-:Y:S01]  /*5c90*/  FADD.FTZ R8, R24.reuse, R9 ;  /* 0x0000000918087221 */ /* 0x040fe20000010000 */
[----:B------:R-:W-:Y:S01]  /*5ca0*/  F2FP.F16.F32.PACK_AB R183, R24, R183 ;  /* 0x000000b718b7723e */ /* 0x000fe200000000ff */
[----:B------:R-:W-:Y:S01]  /*5cb0*/  MUFU.EX2 R176, R176 ;  /* 0x000000b000b07308 */ /* 0x000fe20000000800 */
[----:B------:R-:W-:Y:S02]  /*5cc0*/  @!P1 VIADD R39, R39, 0x34860 ;  /* 0x0003486027279836 */ /* 0x000fe40000000000 */
[----:B------:R-:W-:Y:S01]  /*5cd0*/  FADD.FTZ R9, R177, R8 ;  /* 0x00000008b1097221 */ /* 0x000fe20000010000 */
[C---:B------:R-:W-:Y:S02]  /*5ce0*/  F2FP.F16.F32.PACK_AB R177, R28.reuse, R177 ;  /* 0x000000b11cb1723e */ /* 0x040fe400000000ff */
[----:B-1----:R-:W-:Y:S01]  /*5cf0*/  F2FP.F16.F32.PACK_AB R180, R25, R180 ;  /* 0x000000b419b4723e */ /* 0x002fe200000000ff */
[----:B------:R-:W-:Y:S01]  /*5d00*/  FADD.FTZ R8, R28, R9 ;  /* 0x000000091c087221 */ /* 0x000fe20000010000 */
[----:B------:R-:W-:Y:S01]  /*5d10*/  @!P1 PRMT R39, RZ, 0x654, R39 ;  /* 0x00000654ff279816 */ /* 0x000fe20000000027 */
[----:B------:R-:W-:Y:S02]  /*5d20*/  MUFU.EX2 R33, R33 ;  /* 0x0000002100217308 */ /* 0x000fe40000000800 */
[----:B------:R-:W-:Y:S01]  /*5d30*/  FADD.FTZ R9, R179, R8 ;  /* 0x00000008b3097221 */ /* 0x000fe20000010000 */
[----:B------:R-:W-:-:S03]  /*5d40*/  F2FP.F16.F32.PACK_AB R179, R32, R179 ;  /* 0x000000b320b3723e */ /* 0x000fc600000000ff */
[----:B------:R-:W-:Y:S02]  /*5d50*/  FADD.FTZ R8, R32, R9 ;  /* 0x0000000920087221 */ /* 0x000fe40000010000 */
        /* <DEDUP_REMOVED lines=24> */
[----:B------:R-:W-:Y:S08]  /*5ee0*/  MUFU.EX2 R168, R168 ;  /* 0x000000a800a87308 */ /* 0x000ff00000000800 */
[----:B------:R-:W-:Y:S08]  /*5ef0*/  MUFU.EX2 R27, R27 ;  /* 0x0000001b001b7308 */ /* 0x000ff00000000800 */
[----:B------:R-:W-:Y:S01]  /*5f00*/  MUFU.EX2 R170, R170 ;  /* 0x000000aa00aa7308 */ /* 0x000fe20000000800 */
[----:B------:R-:W-:-:S02]  /*5f10*/  WARPGROUP.DEPBAR.LE gsb0, 0x0 ;  /* 0x00008000000079c5 */ /* 0x000fc40000010000 */
[----:B------:R-:W-:-:S05]  /*5f20*/  WARPGROUP.ARRIVE ;  /* 0x00000000000079c5 */ /* 0x000fca0000000000 */
[----:B------:R-:W-:Y:S01]  /*5f30*/  MUFU.EX2 R29, R29 ;  /* 0x0000001d001d7308 */ /* 0x000fe20000000800 */
[----:B------:R-:W-:Y:S02]  /*5f40*/  F2FP.F16.F32.PACK_AB R157, R79, R50 ;  /* 0x000000324f9d723e */ /* 0x000fe400000000ff */
[----:B------:R-:W-:Y:S01]  /*5f50*/  F2FP.F16.F32.PACK_AB R159, R83, R26 ;  /* 0x0000001a539f723e */ /* 0x000fe200000000ff */
[----:B------:R-:W-:Y:S04]  /*5f60*/  HGMMA.64x128x16.F32 R88, R152, gdesc[UR8].tnspB, R88, gsb0 ;  /* 0x41e0000898587df0 */ /* 0x000fe80008000858 */
[----:B------:R-:W-:Y:S08]  /*5f70*/  MUFU.EX2 R164, R164 ;  /* 0x000000a400a47308 */ /* 0x000ff00000000800 */
[----:B------:R-:W-:Y:S08]  /*5f80*/  MUFU.EX2 R13, R13 ;  /* 0x0000000d000d7308 */ /* 0x000ff00000000800 */
[----:B------:R-:W-:Y:S08]  /*5f90*/  MUFU.EX2 R166, R166 ;  /* 0x000000a600a67308 */ /* 0x000ff00000000800 */
[----:B------:R-:W-:Y:S08]  /*5fa0*/  MUFU.EX2 R61, R61 ;  /* 0x0000003d003d7308 */ /* 0x000ff00000000800 */
[----:B------:R-:W-:Y:S08]  /*5fb0*/  MUFU.EX2 R160, R51 ;  /* 0x0000003300a07308 */ /* 0x000ff00000000800 */
[----:B------:R-:W0:Y:S08]  /*5fc0*/  MUFU.EX2 R161, R161 ;  /* 0x000000a100a17308 */ /* 0x000e300000000800 */
[----:B------:R-:W-:Y:S08]  /*5fd0*/  MUFU.EX2 R65, R65 ;  /* 0x0000004100417308 */ /* 0x000ff00000000800 */
[----:B------:R-:W-:Y:S01]  /*5fe0*/  MUFU.EX2 R162, R63 ;  /* 0x0000003f00a27308 */ /* 0x000fe20000000800 */
[----:B0-----:R-:W-:Y:S01]  /*5ff0*/  FADD.FTZ R9, R161, R8 ;  /* 0x00000008a1097221 */ /* 0x001fe20000010000 */
[----:B------:R-:W-:-:S03]  /*6000*/  F2FP.F16.F32.PACK_AB R161, R22, R161 ;  /* 0x000000a116a1723e */ /* 0x000fc600000000ff */
[----:B------:R-:W-:-:S03]  /*6010*/  FADD.FTZ R8, R22, R9 ;  /* 0x0000000916087221 */ /* 0x000fc60000010000 */
[----:B------:R-:W0:Y:S08]  /*6020*/  MUFU.EX2 R163, R163 ;  /* 0x000000a300a37308 */ /* 0x000e300000000800 */
[----:B------:R-:W-:Y:S08]  /*6030*/  MUFU.EX2 R69, R69 ;  /* 0x0000004500457308 */ /* 0x000ff00000000800 */
[----:B------:R-:W-:Y:S01]  /*6040*/  MUFU.EX2 R156, R67 ;  /* 0x00000043009c7308 */ /* 0x000fe20000000800 */
[----:B0-----:R-:W-:Y:S01]  /*6050*/  FADD.FTZ R9, R163, R8 ;  /* 0x00000008a3097221 */ /* 0x001fe20000010000 */
[----:B------:R-:W-:-:S03]  /*6060*/  F2FP.F16.F32.PACK_AB R163, R30, R163 ;  /* 0x000000a31ea3723e */ /* 0x000fc600000000ff */
[----:B------:R-:W-:-:S03]  /*6070*/  FADD.FTZ R9, R30, R9 ;  /* 0x000000091e097221 */ /* 0x000fc60000010000 */
[----:B------:R-:W-:Y:S01]  /*6080*/  MUFU.EX2 R73, R73 ;  /* 0x0000004900497308 */ /* 0x000fe20000000800 */
[----:B------:R-:W-:-:S04]  /*6090*/  FADD.FTZ R8, R50, R9 ;  /* 0x0000000932087221 */ /* 0x000fc80000010000 */
[----:B------:R-:W-:-:S03]  /*60a0*/  FADD.FTZ R9, R79, R8 ;  /* 0x000000084f097221 */ /* 0x000fc60000010000 */
[----:B------:R-:W-:Y:S01]  /*60b0*/  MUFU.EX2 R158, R71 ;  /* 0x00000047009e7308 */ /* 0x000fe20000000800 */
[----:B------:R-:W-:-:S04]  /*60c0*/  FADD.FTZ R8, R26, R9 ;  /* 0x000000091a087221 */ /* 0x000fc80000010000 */
[----:B------:R-:W-:-:S03]  /*60d0*/  FADD.FTZ R9, R83, R8 ;  /* 0x0000000853097221 */ /* 0x000fc60000010000 */
[----:B------:R-:W-:Y:S01]  /*60e0*/  MUFU.EX2 R77, R77 ;  /* 0x0000004d004d7308 */ /* 0x000fe20000000800 */
[----:B------:R-:W-:-:S07]  /*60f0*/  FADD.FTZ R8, R42, R9 ;  /* 0x000000092a087221 */ /* 0x000fce0000010000 */
[----:B------:R-:W-:Y:S08]  /*6100*/  MUFU.EX2 R81, R81 ;  /* 0x0000005100517308 */ /* 0x000ff00000000800 */
[----:B------:R-:W0:Y:S08]  /*6110*/  MUFU.EX2 R85, R85 ;  /* 0x0000005500557308 */ /* 0x000e300000000800 */
[----:B------:R-:W1:Y:S08]  /*6120*/  MUFU.EX2 R38, R38 ;  /* 0x0000002600267308 */ /* 0x000e700000000800 */
[----:B------:R-:W-:Y:S01]  /*6130*/  MUFU.EX2 R52, R52 ;  /* 0x0000003400347308 */ /* 0x000fe20000000800 */
[----:B0-----:R-:W-:Y:S01]  /*6140*/  FADD.FTZ R9, R85, R8 ;  /* 0x0000000855097221 */ /* 0x001fe20000010000 */
[----:B------:R-:W-:-:S02]  /*6150*/  WARPGROUP.DEPBAR.LE gsb0, 0x0 ;  /* 0x00008000000079c5 */ /* 0x000fc40000010000 */
[----:B------:R0:W-:Y:S01]  /*6160*/  @!P1 SYNCS.ARRIVE.TRANS64.RED.A1T0 RZ, [R15+URZ], RZ ;  /* 0x000000ff0fff99a7 */ /* 0x0001e2000810043f */
[----:B------:R-:W-:-:S03]  /*6170*/  F2FP.F16.F32.PACK_AB R153, R85, R42 ;  /* 0x0000002a5599723e */ /* 0x000fc600000000ff */
[----:B------:R-:W-:Y:S01]  /*6180*/  MUFU.EX2 R152, R75 ;  /* 0x0000004b00987308 */ /* 0x000fe20000000800 */
[----:B-1----:R-:W-:Y:S01]  /*6190*/  FADD.FTZ R8, R38, R9 ;  /* 0x0000000926087221 */ /* 0x002fe20000010000 */
[----:B0-----:R-:W-:Y:S01]  /*61a0*/  FADD.FTZ R15, R25, R54 ;  /* 0x00000036190f7221 */ /* 0x001fe20000010000 */
[----:B------:R0:W-:Y:S05]  /*61b0*/  @!P1 SYNCS.ARRIVE.TRANS64.RED.A1T0 RZ, [R39+URZ], RZ ;  /* 0x000000ff27ff99a7 */ /* 0x0001ea000810043f */
[----:B------:R-:W-:Y:S01]  /*61c0*/  MUFU.EX2 R154, R185 ;  /* 0x000000b9009a7308 */ /* 0x000fe20000000800 */
[----:B------:R-:W-:Y:S01]  /*61d0*/  FADD.FTZ R54, R182, R15 ;  /* 0x0000000fb6367221 */ /* 0x000fe20000010000 */
[----:B------:R-:W-:-:S03]  /*61e0*/  F2FP.F16.F32.PACK_AB R182, R23, R182 ;  /* 0x000000b617b6723e */ /* 0x000fc600000000ff */
[----:B------:R-:W-:-:S03]  /*61f0*/  FADD.FTZ R15, R23, R54 ;  /* 0x00000036170f7221 */ /* 0x000fc60000010000 */
[----:B------:R-:W1:Y:S01]  /*6200*/  MUFU.EX2 R21, R21 ;  /* 0x0000001500157308 */ /* 0x000e620000000800 */
[----:B------:R-:W-:Y:S01]  /*6210*/  FADD.FTZ R54, R176, R15 ;  /* 0x0000000fb0367221 */ /* 0x000fe20000010000 */
[----:B------:R-:W-:-:S03]  /*6220*/  F2FP.F16.F32.PACK_AB R176, R33, R176 ;  /* 0x000000b021b0723e */ /* 0x000fc600000000ff */
[----:B------:R-:W-:-:S04]  /*6230*/  FADD.FTZ R15, R33, R54 ;  /* 0x00000036210f7221 */ /* 0x000fc80000010000 */
[----:B------:R-:W-:Y:S01]  /*6240*/  FADD.FTZ R54, R178, R15 ;  /* 0x0000000fb2367221 */ /* 0x000fe20000010000 */
[----:B------:R-:W-:-:S03]  /*6250*/  F2FP.F16.F32.PACK_AB R178, R37, R178 ;  /* 0x000000b225b2723e */ /* 0x000fc600000000ff */
[----:B------:R-:W-:-:S04]  /*6260*/  FADD.FTZ R15, R37, R54 ;  /* 0x00000036250f7221 */ /* 0x000fc80000010000 */
[----:B------:R-:W-:Y:S01]  /*6270*/  FADD.FTZ R54, R172, R15 ;  /* 0x0000000fac367221 */ /* 0x000fe20000010000 */
[----:B------:R-:W-:Y:S01]  /*6280*/  F2FP.F16.F32.PACK_AB R172, R35, R172 ;  /* 0x000000ac23ac723e */ /* 0x000fe200000000ff */
[C---:B-1----:R-:W-:Y:S01]  /*6290*/  FADD.FTZ R8, R21.reuse, R8 ;  /* 0x0000000815087221 */ /* 0x042fe20000010000 */
[----:B------:R-:W-:Y:S01]  /*62a0*/  F2FP.F16.F32.PACK_AB R155, R21, R38 ;  /* 0x00000026159b723e */ /* 0x000fe200000000ff */
        /* <DEDUP_REMOVED lines=13> */
[----:B------:R-:W-:Y:S02]  /*6380*/  IMAD.MOV.U32 R20, RZ, RZ, R5 ;  /* 0x000000ffff147224 */ /* 0x000fe400078e0005 */
[----:B------:R-:W-:Y:S02]  /*6390*/  IMAD.MOV.U32 R13, RZ, RZ, R4 ;  /* 0x000000ffff0d7224 */ /* 0x000fe400078e0004 */
        /* <DEDUP_REMOVED lines=21> */
[----:B------:R-:W-:Y:S01]  /*64f0*/  IMAD.MOV.U32 R15, RZ, RZ, R12 ;  /* 0x000000ffff0f7224 */ /* 0x000fe200078e000c */
[----:B0-----:R-:W-:Y:S06]  /*6500*/  @P3 BRA `(.L_x_2057) ;  /* 0xffffffd400a03947 */ /* 0x001fec000383ffff */
.L_x_2048:
[----:B------:R-:W-:-:S13]  /*6510*/  ISETP.GE.AND P2, PT, R14, R17, PT ;  /* 0x000000110e00720c */ /* 0x000fda0003f46270 */
[----:B------:R-:W-:Y:S05]  /*6520*/  @!P2 BRA `(.L_x_2058) ;  /* 0x000000200024a947 */ /* 0x000fea0003800000 */
[----:B------:R-:W-:Y:S01]  /*6530*/  IMAD.MOV.U32 R11, RZ, RZ, R4 ;  /* 0x000000ffff0b7224 */ /* 0x000fe200078e0004 */
[----:B------:R-:W-:Y:S01]  /*6540*/  UMOV UR40, UR37 ;  /* 0x0000002500287c82 */ /* 0x000fe20008000000 */
[----:B------:R-:W-:Y:S02]  /*6550*/  IMAD.MOV.U32 R13, RZ, RZ, R12 ;  /* 0x000000ffff0d7224 */ /* 0x000fe400078e000c */
[----:B------:R-:W-:-:S07]  /*6560*/  IMAD.MOV.U32 R10, RZ, RZ, R5 ;  /* 0x000000ffff0a7224 */ /* 0x000fce00078e0005 */
.L_x_2067:
[----:B------:R-:W-:-:S04]  /*6570*/  UIADD3 UR37, UR40, 0x1, URZ ;  /* 0x0000000128257890 */ /* 0x000fc8000fffe03f */
[----:B------:R-:W-:-:S04]  /*6580*/  UISETP.NE.AND UP0, UPT, UR37, 0x2, UPT ;  /* 0x000000022500788c */ /* 0x000fc8000bf05270 */
[----:B------:R-:W-:Y:S02]  /*6590*/  USEL UR6, URZ, 0x1, UP0 ;  /* 0x000000013f067887 */ /* 0x000fe40008000000 */
[----:B------:R-:W-:-:S04]  /*65a0*/  USEL UR37, UR37, URZ, UP0 ;  /* 0x0000003f25257287 */ /* 0x000fc80008000000 */
[----:B------:R-:W-:Y:S01]  /*65b0*/  LOP3.LUT R5, R10, UR6, RZ, 0x3c, !PT ;  /* 0x000000060a057c12 */ /* 0x000fe2000f8e3cff */
[----:B------:R-:W-:Y:S07]  /*65c0*/  @!P0 BRA `(.L_x_2059) ;  /* 0x0000000000048947 */ /* 0x000fee0003800000 */
[----:B------:R-:W-:Y:S01]  /*65d0*/  BPT.TRAP 0x1 ;  /* 0x000000040000795c */ /* 0x000fe20000300000 */
.L_x_2059:
[----:B------:R-:W-:Y:S01]  /*65e0*/  ULEA UR39, UR37, UR36, 0x3 ;  /* 0x0000002425277291 */ /* 0x000fe2000f8e183f */
[----:B------:R-:W-:-:S08]  /*65f0*/  SHF.L.U32 R0, R5, 0x1f, RZ ;  /* 0x0000001f05007819 */ /* 0x000fd000000006ff */
[----:B------:R0:W1:Y:S01]  /*6600*/  SYNCS.PHASECHK.TRANS64.TRYWAIT P2, [UR39+0x34830], R0 ;  /* 0x03483000ff0075a7 */ /* 0x0000620008040167 */
[----:B------:R-:W-:Y:S05]  /*6610*/  @!P0 BRA `(.L_x_2060) ;  /* 0x0000000000048947 */ /* 0x000fea0003800000 */
[----:B------:R-:W-:Y:S01]  /*6620*/  BPT.TRAP 0x1 ;  /* 0x000000040000795c */ /* 0x000fe20000300000 */
.L_x_2060:
[----:B-1----:R-:W-:Y:S05]  /*6630*/  @P2 BRA `(.L_x_2061) ;  /* 0x0000000000082947 */ /* 0x002fea0003800000 */
[----:B------:R-:W1:Y:S02]  /*6640*/  SYNCS.PHASECHK.TRANS64.TRYWAIT P2, [UR39+0x34830], R0 ;  /* 0x03483000ff0075a7 */ /* 0x000e640008040167 */
[----:B-1----:R-:W-:Y:S05]  /*6650*/  @!P2 BRA `(.L_x_2062) ;  /* 0x000000840060a947 */ /* 0x002fea0003800000 */
.L_x_2061:
        /* <DEDUP_REMOVED lines=128> */
.L_x_2063:
[----:B------:R-:W-:Y:S01]  /*6e60*/  ULEA UR7, UR40, UR36, 0x3 ;  /* 0x0000002428077291 */ /* 0x000fe2000f8e183f */
[----:B01----:R-:W-:-:S08]  /*6e70*/  SHF.L.U32 R0, R10, 0x1f, RZ ;  /* 0x0000001f0a007819 */ /* 0x003fd000000006ff */
[----:B------:R0:W1:Y:S01]  /*6e80*/  SYNCS.PHASECHK.TRANS64.TRYWAIT P2, [UR7+0x34850], R0 ;  /* 0x03485000ff0075a7 */ /* 0x0000620008040147 */
[----:B------:R-:W-:Y:S05]  /*6e90*/  @!P0 BRA `(.L_x_2064) ;  /* 0x0000000000048947 */ /* 0x000fea0003800000 */
[----:B------:R-:W-:Y:S01]  /*6ea0*/  BPT.TRAP 0x1 ;  /* 0x000000040000795c */ /* 0x000fe20000300000 */
.L_x_2064:
[----:B-1----:R-:W-:Y:S05]  /*6eb0*/  @P2 BRA `(.L_x_2065) ;  /* 0x0000000000082947 */ /* 0x002fea0003800000 */
[----:B------:R-:W1:Y:S02]  /*6ec0*/  SYNCS.PHASECHK.TRANS64.TRYWAIT P2, [UR7+0x34850], R0 ;  /* 0x03485000ff0075a7 */ /* 0x000e640008040147 */
[----:B-1----:R-:W-:Y:S05]  /*6ed0*/  @!P2 BRA `(.L_x_2066) ;  /* 0x0000007c0058a947 */ /* 0x002fea0003800000 */
.L_x_2065:
[----:B------:R-:W-:Y:S01]  /*6ee0*/  UIADD3 UR6, UR36, 0x400, URZ ;  /* 0x0000040024067890 */ /* 0x000fe2000fffe03f */
[----:B------:R-:W-:Y:S01]  /*6ef0*/  WARPGROUP.ARRIVE ;  /* 0x00000000000079c5 */ /* 0x000fe20000000000 */
[----:B------:R-:W-:Y:S01]  /*6f00*/  UMOV UR11, 0x40000040 ;  /* 0x40000040000b7882 */ /* 0x000fe20000000000 */
[----:B01----:R-:W-:Y:S01]  /*6f10*/  FMNMX.FTZ R0, R24, R13, !PT ;  /* 0x0000000d18007209 */ /* 0x003fe20007810000 */
[----:B------:R-:W-:Y:S01]  /*6f20*/  USHF.R.U32.HI UR6, URZ, 0x4, UR6 ;  /* 0x000000043f067899 */ /* 0x000fe20008011606 */
[C---:B------:R-:W-:Y:S01]  /*6f30*/  ISETP.GT.AND P2, PT, R14.reuse, R17, PT ;  /* 0x000000110e00720c */ /* 0x040fe20003f44270 */
[----:B------:R-:W-:Y:S01]  /*6f40*/  VIADD R14, R14, 0xffffffff ;  /* 0xffffffff0e0e7836 */ /* 0x000fe20000000000 */
[----:B------:R-:W-:Y:S01]  /*6f50*/  FMNMX.FTZ R3, R25, R0, !PT ;  /* 0x0000000019037209 */ /* 0x000fe20007810000 */
[----:B------:R-:W-:-:S03]  /*6f60*/  ULOP3.LUT UR6, UR6, 0x3fff, URZ, 0xc0, !UPT ;  /* 0x00003fff06067892 */ /* 0x000fc6000f8ec03f */
[----:B------:R-:W-:Y:S01]  /*6f70*/  FMNMX.FTZ R0, R28, R3, !PT ;  /* 0x000000031c007209 */ /* 0x000fe20007810000 */
[----:B------:R-:W-:-:S03]  /*6f80*/  ULOP3.LUT UR6, UR6, 0x4000000, URZ, 0xfc, !UPT ;  /* 0x0400000006067892 */ /* 0x000fc6000f8efc3f */
[----:B------:R-:W-:Y:S01]  /*6f90*/  FMNMX.FTZ R3, R29, R0, !PT ;  /* 0x000000001d037209 */ /* 0x000fe20007810000 */
[----:B------:R-:W-:-:S03]  /*6fa0*/  ULEA UR6, UR40, UR6, 0xb ;  /* 0x0000000628067291 */ /* 0x000fc6000f8e583f */
[----:B------:R-:W-:Y:S01]  /*6fb0*/  FMNMX.FTZ R0, R32, R3, !PT ;  /* 0x0000000320007209 */ /* 0x000fe20007810000 */
[----:B------:R-:W-:-:S03]  /*6fc0*/  UMOV UR40, UR37 ;  /* 0x0000002500287c82 */ /* 0x000fc60008000000 */
        /* <DEDUP_REMOVED lines=36> */
[----:B------:R-:W-:Y:S01]  /*7210*/  FMNMX.FTZ R21, R27, R2, !PT ;  /* 0x000000021b157209 */ /* 0x000fe20007810000 */
[----:B------:R-:W-:Y:S02]  /*7220*/  WARPGROUP.DEPBAR.LE gsb0, 0x0 ;  /* 0x00008000000079c5 */ /* 0x000fe40000010000 */
        /* <DEDUP_REMOVED lines=10> */
[C---:B0-----:R-:W-:Y:S01]  /*72d0*/  FMUL.FTZ R19, R12.reuse, R0 ;  /* 0x000000000c137220 */ /* 0x041fe20000410000 */
[----:B------:R-:W-:-:S03]  /*72e0*/  FADD.FTZ R3, -R12, R13 ;  /* 0x0000000d0c037221 */ /* 0x000fc60000010100 */
[--C-:B------:R-:W-:Y:S01]  /*72f0*/  FFMA.FTZ R13, R25, R0, -R19.reuse ;  /* 0x00000000190d7223 */ /* 0x100fe20000010813 */
[----:B------:R-:W-:Y:S01]  /*7300*/  FMNMX.FTZ R25, R39, R2, !PT ;  /* 0x0000000227197209 */ /* 0x000fe20007810000 */
[-CC-:B------:R-:W-:Y:S01]  /*7310*/  FFMA.FTZ R15, R29, R0.reuse, -R19.reuse ;  /* 0x000000001d0f7223 */ /* 0x180fe20000010813 */
[-CC-:B------:R-:W-:Y:S01]  /*7320*/  FFMA.FTZ R33, R33, R0.reuse, -R19.reuse ;  /* 0x0000000021217223 */ /* 0x180fe20000010813 */
[-CC-:B------:R-:W-:Y:S01]  /*7330*/  FFMA.FTZ R37, R37, R0.reuse, -R19.reuse ;  /* 0x0000000025257223 */ /* 0x180fe20000010813 */
[----:B------:R-:W-:Y:S01]  /*7340*/  FMNMX.FTZ R2, R42, R25, !PT ;  /* 0x000000192a027209 */ /* 0x000fe20007810000 */
[-CC-:B------:R-:W-:Y:S01]  /*7350*/  FFMA.FTZ R41, R41, R0.reuse, -R19.reuse ;  /* 0x0000000029297223 */ /* 0x180fe20000010813 */
[----:B------:R0:W-:Y:S01]  /*7360*/  MUFU.EX2 R21, R33 ;  /* 0x0000002100157308 */ /* 0x0001e20000000800 */
        /* <DEDUP_REMOVED lines=15> */
[----:B------:R-:W-:Y:S01]  /*7460*/  MUFU.EX2 R25, R41 ;  /* 0x0000002900197308 */ /* 0x000fe20000000800 */
[--C-:B------:R-:W-:Y:S01]  /*7470*/  FFMA.FTZ R20, R80, R0, -R19.reuse ;  /* 0x0000000050147223 */ /* 0x100fe20000010813 */
[----:B------:R-:W-:Y:S01]  /*7480*/  FMNMX.FTZ R29, R51, R2, !PT ;  /* 0x00000002331d7209 */ /* 0x000fe20007810000 */
[-CC-:B------:R-:W-:Y:S01]  /*7490*/  FFMA.FTZ R22, R84, R0.reuse, -R19.reuse ;  /* 0x0000000054167223 */ /* 0x180fe20000010813 */
[-C--:B------:R-:W-:Y:S01]  /*74a0*/  FFMA.FTZ R85, R85, R0.reuse, -R19 ;  /* 0x0000000055557223 */ /* 0x080fe20000010813 */
[----:B------:R-:W-:Y:S01]  /*74b0*/  FMUL.FTZ R3, R3, R0 ;  /* 0x0000000003037220 */ /* 0x000fe20000410000 */
[----:B------:R-:W-:-:S02]  /*74c0*/  FMNMX.FTZ R2, R54, R29, !PT ;  /* 0x0000001d36027209 */ /* 0x000fc40007810000 */
[----:B------:R-:W-:Y:S02]  /*74d0*/  MUFU.EX2 R29, R45 ;  /* 0x0000002d001d7308 */ /* 0x000fe40000000800 */
[----:B0-----:R-:W-:-:S04]  /*74e0*/  FMNMX.FTZ R33, R55, R2, !PT ;  /* 0x0000000237217209 */ /* 0x001fc80007810000 */
[----:B------:R-:W-:Y:S02]  /*74f0*/  FMNMX.FTZ R2, R58, R33, !PT ;  /* 0x000000213a027209 */ /* 0x000fe40007810000 */
[----:B------:R-:W-:Y:S02]  /*7500*/  MUFU.EX2 R3, R3 ;  /* 0x0000000300037308 */ /* 0x000fe40000000800 */
[----:B------:R-:W-:-:S04]  /*7510*/  FMNMX.FTZ R33, R59, R2, !PT ;  /* 0x000000023b217209 */ /* 0x000fc80007810000 */
[----:B------:R-:W-:Y:S02]  /*7520*/  FMNMX.FTZ R2, R62, R33, !PT ;  /* 0x000000213e027209 */ /* 0x000fe40007810000 */
[----:B------:R0:W-:Y:S02]  /*7530*/  MUFU.EX2 R33, R49 ;  /* 0x0000003100217308 */ /* 0x0001e40000000800 */
[----:B-1----:R-:W-:-:S04]  /*7540*/  FMNMX.FTZ R37, R63, R2, !PT ;  /* 0x000000023f257209 */ /* 0x002fc80007810000 */
[----:B------:R-:W-:Y:S02]  /*7550*/  FMNMX.FTZ R2, R66, R37, !PT ;  /* 0x0000002542027209 */ /* 0x000fe40007810000 */
[----:B------:R-:W1:Y:S01]  /*7560*/  MUFU.EX2 R180, R180 ;  /* 0x000000b400b47308 */ /* 0x000e620000000800 */
[--C-:B0-----:R-:W-:Y:S01]  /*7570*/  FFMA.FTZ R49, R65, R0, -R19.reuse ;  /* 0x0000000041317223 */ /* 0x101fe20000010813 */
[----:B------:R-:W-:Y:S01]  /*7580*/  FMNMX.FTZ R37, R67, R2, !PT ;  /* 0x0000000243257209 */ /* 0x000fe20007810000 */
[----:B------:R-:W-:-:S03]  /*7590*/  FFMA.FTZ R65, R81, R0, -R19 ;  /* 0x0000000051417223 */ /* 0x000fc60000010813 */
[----:B------:R-:W-:Y:S02]  /*75a0*/  FMNMX.FTZ R2, R70, R37, !PT ;  /* 0x0000002546027209 */ /* 0x000fe40007810000 */
[----:B------:R0:W-:Y:S02]  /*75b0*/  MUFU.EX2 R37, R53 ;  /* 0x0000003500257308 */ /* 0x0001e40000000800 */
[----:B------:R-:W-:-:S04]  /*75c0*/  FMNMX.FTZ R41, R71, R2, !PT ;  /* 0x0000000247297209 */ /* 0x000fc80007810000 */
[----:B------:R-:W-:Y:S02]  /*75d0*/  FMNMX.FTZ R2, R74, R41, !PT ;  /* 0x000000294a027209 */ /* 0x000fe40007810000 */
[----:B------:R-:W2:Y:S01]  /*75e0*/  MUFU.EX2 R13, R13 ;  /* 0x0000000d000d7308 */ /* 0x000ea20000000800 */
[----:B0-----:R-:W-:Y:S01]  /*75f0*/  FFMA.FTZ R53, R69, R0, -R19 ;  /* 0x0000000045357223 */ /* 0x001fe20000010813 */
[----:B------:R-:W-:Y:S01]  /*7600*/  FMNMX.FTZ R41, R75, R2, !PT ;  /* 0x000000024b297209 */ /* 0x000fe20007810000 */
[----:B-1----:R-:W-:-:S03]  /*7610*/  FFMA.FTZ R28, R3, R9, R180 ;  /* 0x00000009031c7223 */ /* 0x002fc600000100b4 */
[----:B------:R-:W-:Y:S02]  /*7620*/  FMNMX.FTZ R2, R78, R41, !PT ;  /* 0x000000294e027209 */ /* 0x000fe40007810000 */
[----:B------:R0:W-:Y:S02]  /*7630*/  MUFU.EX2 R41, R57 ;  /* 0x0000003900297308 */ /* 0x0001e40000000800 */
[----:B------:R-:W-:-:S04]  /*7640*/  FMNMX.FTZ R45, R79, R2, !PT ;  /* 0x000000024f2d7209 */ /* 0x000fc80007810000 */
[----:B------:R-:W-:Y:S02]  /*7650*/  FMNMX.FTZ R2, R82, R45, !PT ;  /* 0x0000002d52027209 */ /* 0x000fe40007810000 */
[----:B------:R-:W1:Y:S01]  /*7660*/  MUFU.EX2 R182, R182 ;  /* 0x000000b600b67308 */ /* 0x000e620000000800 */
[----:B--2---:R-:W-:Y:S01]  /*7670*/  FADD.FTZ R9, R13, R28 ;  /* 0x0000001c0d097221 */ /* 0x004fe20000010000 */
[----:B------:R-:W-:Y:S02]  /*7680*/  FMNMX.FTZ R45, R83, R2, !PT ;  /* 0x00000002532d7209 */ /* 0x000fe40007810000 */
[----:B------:R-:W-:Y:S02]  /*7690*/  F2FP.F16.F32.PACK_AB R180, R13, R180 ;  /* 0x000000b40db4723e */ /* 0x000fe400000000ff */
[----:B------:R-:W-:Y:S02]  /*76a0*/  FMNMX.FTZ R2, R86, R45, !PT ;  /* 0x0000002d56027209 */ /* 0x000fe40007810000 */
[----:B------:R2:W-:Y:S02]  /*76b0*/  MUFU.EX2 R45, R61 ;  /* 0x0000003d002d7308 */ /* 0x0005e40000000800 */
[----:B------:R-:W-:-:S05]  /*76c0*/  FMNMX.FTZ R2, R87, R2, !PT ;  /* 0x0000000257027209 */ /* 0x000fca0007810000 */
[----:B0-----:R-:W0:Y:S01]  /*76d0*/  SHFL.BFLY PT, R57, R2, 0x2, 0x1f ;  /* 0x0c401f0002397f89 */ /* 0x001e2200000e0000 */
[----:B------:R-:W3:Y:S01]  /*76e0*/  MUFU.EX2 R15, R15 ;  /* 0x0000000f000f7308 */ /* 0x000ee20000000800 */
[----:B--2---:R-:W-:Y:S01]  /*76f0*/  FFMA.FTZ R61, R77, R0, -R19 ;  /* 0x000000004d3d7223 */ /* 0x004fe20000010813 */
[----:B-1----:R-:W-:-:S06]  /*7700*/  FADD.FTZ R28, R182, R9 ;  /* 0x00000009b61c7221 */ /* 0x002fcc0000010000 */
[----:B------:R-:W-:Y:S08]  /*7710*/  MUFU.EX2 R49, R49 ;  /* 0x0000003100317308 */ /* 0x000ff00000000800 */
[----:B------:R-:W-:Y:S01]  /*7720*/  MUFU.EX2 R53, R53 ;  /* 0x0000003500357308 */ /* 0x000fe20000000800 */
[----:B---3--:R-:W-:Y:S01]  /*7730*/  FADD.FTZ R9, R15, R28 ;  /* 0x0000001c0f097221 */ /* 0x008fe20000010000 */
[----:B------:R-:W-:-:S02]  /*7740*/  WARPGROUP.DEPBAR.LE gsb0, 0x0 ;  /* 0x00008000000079c5 */ /* 0x000fc40000010000 */
[----:B------:R-:W-:Y:S01]  /*7750*/  WARPGROUP.ARRIVE ;  /* 0x00000000000079c5 */ /* 0x000fe20000000000 */
[-CC-:B------:R-:W-:Y:S01]  /*7760*/  FFMA.FTZ R176, R32, R0.reuse, -R19.reuse ;  /* 0x0000000020b07223 */ /* 0x180fe20000010813 */
[----:B------:R-:W-:Y:S01]  /*7770*/  FFMA.FTZ R178, R36, R0, -R19 ;  /* 0x0000000024b27223 */ /* 0x000fe20000010813 */
[----:B0-----:R-:W-:Y:S01]  /*7780*/  FMNMX.FTZ R24, R2, R57, !PT ;  /* 0x0000003902187209 */ /* 0x001fe20007810000 */
[----:B------:R-:W-:Y:S01]  /*7790*/  MUFU.EX2 R10, R10 ;  /* 0x0000000a000a7308 */ /* 0x000fe20000000800 */
[----:B------:R-:W-:Y:S01]  /*77a0*/  F2FP.F16.F32.PACK_AB R182, R15, R182 ;  /* 0x000000b60fb6723e */ /* 0x000fe200000000ff */
[----:B------:R-:W-:Y:S01]  /*77b0*/  HGMMA.64x128x16.F32 R88, R172, gdesc[UR8].tnspB, R88, gsb0 ;  /* 0x41e00008ac587df0 */ /* 0x000fe20008000858 */
[----:B------:R-:W-:Y:S01]  /*77c0*/  UIADD3 UR10, UR6, 0x180, URZ ;  /* 0x00000180060a7890 */ /* 0x000fe2000fffe03f */
[----:B------:R-:W0:Y:S01]  /*77d0*/  SHFL.BFLY PT, R69, R24, 0x1, 0x1f ;  /* 0x0c201f0018457f89 */ /* 0x000e2200000e0000 */
[----:B------:R-:W-:-:S03]  /*77e0*/  UMOV UR11, 0x40000040 ;  /* 0x40000040000b7882 */ /* 0x000fc60000000000 */
[----:B------:R-:W1:Y:S08]  /*77f0*/  MUFU.EX2 R176, R176 ;  /* 0x000000b000b07308 */ /* 0x000e700000000800 */
[----:B------:R-:W2:Y:S08]  /*7800*/  MUFU.EX2 R178, R178 ;  /* 0x000000b200b27308 */ /* 0x000eb00000000800 */
[----:B------:R-:W-:Y:S01]  /*7810*/  MUFU.EX2 R57, R73 ;  /* 0x0000004900397308 */ /* 0x000fe20000000800 */
[----:B-1----:R-:W-:Y:S01]  /*7820*/  FADD.FTZ R28, R176, R9 ;  /* 0x00000009b01c7221 */ /* 0x002fe20000010000 */
[----:B------:R-:W-:-:S02]  /*7830*/  F2FP.F16.F32.PACK_AB R176, R21, R176 ;  /* 0x000000b015b0723e */ /* 0x000fc400000000ff */
[----:B0-----:R-:W-:Y:S01]  /*7840*/  FMNMX.FTZ R4, R24, R69, !PT ;  /* 0x0000004518047209 */ /* 0x001fe20007810000 */
[----:B------:R-:W-:-:S03]  /*7850*/  FADD.FTZ R9, R21, R28 ;  /* 0x0000001c15097221 */ /* 0x000fc60000010000 */
[----:B------:R-:W-:Y:S01]  /*7860*/  MUFU.EX2 R16, R16 ;  /* 0x0000001000107308 */ /* 0x000fe20000000800 */
[----:B------:R-:W-:Y:S01]  /*7870*/  FMUL.FTZ R69, R4, R0 ;  /* 0x0000000004457220 */ /* 0x000fe20000410000 */
[----:B--2---:R-:W-:Y:S01]  /*7880*/  FADD.FTZ R28, R178, R9 ;  /* 0x00000009b21c7221 */ /* 0x004fe20000010000 */
[----:B------:R-:W-:Y:S02]  /*7890*/  F2FP.F16.F32.PACK_AB R178, R23, R178 ;  /* 0x000000b217b2723e */ /* 0x000fe400000000ff */
        /* <DEDUP_REMOVED lines=11> */
[----:B------:R-:W-:Y:S01]  /*7950*/  FADD.FTZ R9, R23, R28 ;  /* 0x0000001c17097221 */ /* 0x000fe20000010000 */
        /* <DEDUP_REMOVED lines=33> */
[----:B------:R-:W-:Y:S01]  /*7b70*/  FFMA.FTZ R175, R46, R0, -R69 ;  /* 0x000000002eaf7223 */ /* 0x000fe20000010845 */
[----:B------:R-:W-:Y:S01]  /*7b80*/  MUFU.EX2 R63, R63 ;  /* 0x0000003f003f7308 */ /* 0x000fe20000000800 */
[----:B------:R-:W-:Y:S01]  /*7b90*/  HGMMA.64x128x16.F32 R88, R168, gdesc[UR8].tnspB, R88, gsb0 ;  /* 0x41e00008a8587df0 */ /* 0x000fe20008000858 */
[----:B------:R-:W-:Y:S01]  /*7ba0*/  UIADD3 UR10, UR6, 0x200, URZ ;  /* 0x00000200060a7890 */ /* 0x000fe2000fffe03f */
[----:B------:R-:W-:-:S05]  /*7bb0*/  UMOV UR11, 0x40000040 ;  /* 0x40000040000b7882 */ /* 0x000fca0000000000 */
[----:B------:R-:W0:Y:S08]  /*7bc0*/  MUFU.EX2 R172, R172 ;  /* 0x000000ac00ac7308 */ /* 0x000e300000000800 */
[----:B------:R-:W-:Y:S08]  /*7bd0*/  MUFU.EX2 R173, R173 ;  /* 0x000000ad00ad7308 */ /* 0x000ff00000000800 */
[----:B------:R-:W1:Y:S01]  /*7be0*/  MUFU.EX2 R174, R174 ;  /* 0x000000ae00ae7308 */ /* 0x000e620000000800 */
[----:B0-----:R-:W-:Y:S01]  /*7bf0*/  FADD.FTZ R28, R172, R9 ;  /* 0x00000009ac1c7221 */ /* 0x001fe20000010000 */
[----:B------:R-:W-:-:S03]  /*7c00*/  F2FP.F16.F32.PACK_AB R172, R25, R172 ;  /* 0x000000ac19ac723e */ /* 0x000fc600000000ff */
[----:B------:R-:W-:-:S03]  /*7c10*/  FADD.FTZ R9, R25, R28 ;  /* 0x0000001c19097221 */ /* 0x000fc60000010000 */
[----:B------:R-:W-:Y:S08]  /*7c20*/  MUFU.EX2 R175, R175 ;  /* 0x000000af00af7308 */ /* 0x000ff00000000800 */
[----:B------:R-:W-:Y:S01]  /*7c30*/  MUFU.EX2 R67, R67 ;  /* 0x0000004300437308 */ /* 0x000fe20000000800 */
[----:B-1----:R-:W-:Y:S01]  /*7c40*/  FADD.FTZ R28, R174, R9 ;  /* 0x00000009ae1c7221 */ /* 0x002fe20000010000 */
[----:B------:R-:W-:-:S03]  /*7c50*/  F2FP.F16.F32.PACK_AB R174, R29, R174 ;  /* 0x000000ae1dae723e */ /* 0x000fc600000000ff */
[----:B------:R-:W-:-:S03]  /*7c60*/  FADD.FTZ R9, R29, R28 ;  /* 0x0000001c1d097221 */ /* 0x000fc60000010000 */
        /* <DEDUP_REMOVED lines=16> */
[----:B------:R-:W0:Y:S01]  /*7d70*/  MUFU.EX2 R168, R168 ;  /* 0x000000a800a87308 */ /* 0x000e220000000800 */
[----:B------:R-:W-:-:S07]  /*7d80*/  UMOV UR11, 0x40000040 ;  /* 0x40000040000b7882 */ /* 0x000fce0000000000 */
[----:B------:R-:W-:Y:S08]  /*7d90*/  MUFU.EX2 R169, R169 ;  /* 0x000000a900a97308 */ /* 0x000ff00000000800 */
[----:B------:R-:W1:Y:S01]  /*7da0*/  MUFU.EX2 R170, R170 ;  /* 0x000000aa00aa7308 */ /* 0x000e620000000800 */
[----:B0-----:R-:W-:Y:S01]  /*7db0*/  FADD.FTZ R28, R168, R9 ;  /* 0x00000009a81c7221 */ /* 0x001fe20000010000 */
[----:B------:R-:W-:-:S03]  /*7dc0*/  F2FP.F16.F32.PACK_AB R168, R33, R168 ;  /* 0x000000a821a8723e */ /* 0x000fc600000000ff */
[----:B------:R-:W-:-:S03]  /*7dd0*/  FADD.FTZ R13, R33, R28 ;  /* 0x0000001c210d7221 */ /* 0x000fc60000010000 */
[----:B------:R-:W-:Y:S01]  /*7de0*/  MUFU.EX2 R171, R171 ;  /* 0x000000ab00ab7308 */ /* 0x000fe20000000800 */
[----:B-1----:R-:W-:Y:S01]  /*7df0*/  FADD.FTZ R28, R170, R13 ;  /* 0x0000000daa1c7221 */ /* 0x002fe20000010000 */
[----:B------:R-:W-:-:S03]  /*7e00*/  F2FP.F16.F32.PACK_AB R170, R37, R170 ;  /* 0x000000aa25aa723e */ /* 0x000fc600000000ff */
[----:B------:R-:W-:Y:S01]  /*7e10*/  FADD.FTZ R13, R37, R28 ;  /* 0x0000001c250d7221 */ /* 0x000fe20000010000 */
[----:B------:R-:W-:Y:S02]  /*7e20*/  WARPGROUP.DEPBAR.LE gsb0, 0x0 ;  /* 0x00008000000079c5 */ /* 0x000fe40000010000 */
[----:B------:R-:W-:Y:S01]  /*7e30*/  WARPGROUP.ARRIVE ;  /* 0x00000000000079c5 */ /* 0x000fe20000000000 */
[-CC-:B------:R-:W-:Y:S01]  /*7e40*/  FFMA.FTZ R164, R56, R0.reuse, -R19.reuse ;  /* 0x0000000038a47223 */ /* 0x180fe20000010813 */
[-C--:B------:R-:W-:Y:S01]  /*7e50*/  FFMA.FTZ R166, R60, R0.reuse, -R19 ;  /* 0x000000003ca67223 */ /* 0x080fe20000010813 */
[-CC-:B------:R-:W-:Y:S01]  /*7e60*/  FFMA.FTZ R165, R58, R0.reuse, -R69.reuse ;  /* 0x000000003aa57223 */ /* 0x180fe20000010845 */
[----:B------:R-:W-:Y:S01]  /*7e70*/  MUFU.EX2 R167, R62 ;  /* 0x0000003e00a77308 */ /* 0x000fe20000000800 */
[----:B------:R-:W-:Y:S01]  /*7e80*/  FFMA.FTZ R69, R87, R0, -R69 ;  /* 0x0000000057457223 */ /* 0x000fe20000010845 */
[----:B------:R-:W-:Y:S01]  /*7e90*/  HGMMA.64x128x16.F32 R88, R160, gdesc[UR8].tnspB, R88, gsb0 ;  /* 0x41e00008a0587df0 */ /* 0x000fe20008000858 */
[----:B------:R-:W-:Y:S01]  /*7ea0*/  UIADD3 UR10, UR6, 0x300, URZ ;  /* 0x00000300060a7890 */ /* 0x000fe2000fffe03f */
[----:B------:R-:W-:Y:S01]  /*7eb0*/  UMOV UR11, 0x40000040 ;  /* 0x40000040000b7882 */ /* 0x000fe20000000000 */
[----:B------:R-:W-:-:S03]  /*7ec0*/  UIADD3 UR6, UR6, 0x380, URZ ;  /* 0x0000038006067890 */ /* 0x000fc6000fffe03f */
[----:B------:R-:W0:Y:S08]  /*7ed0*/  MUFU.EX2 R164, R164 ;  /* 0x000000a400a47308 */ /* 0x000e300000000800 */
[----:B------:R-:W-:Y:S08]  /*7ee0*/  MUFU.EX2 R165, R165 ;  /* 0x000000a500a57308 */ /* 0x000ff00000000800 */
[----:B------:R-:W-:Y:S01]  /*7ef0*/  MUFU.EX2 R166, R166 ;  /* 0x000000a600a67308 */ /* 0x000fe20000000800 */
[----:B0-----:R-:W-:Y:S01]  /*7f00*/  FADD.FTZ R28, R164, R13 ;  /* 0x0000000da41c7221 */ /* 0x001fe20000010000 */
[----:B------:R-:W-:Y:S01]  /*7f10*/  F2FP.F16.F32.PACK_AB R164, R41, R164 ;  /* 0x000000a429a4723e */ /* 0x000fe200000000ff */
[----:B------:R-:W-:-:S05]  /*7f20*/  IMAD.MOV.U32 R13, RZ, RZ, R12 ;  /* 0x000000ffff0d7224 */ /* 0x000fca00078e000c */
[----:B------:R-:W-:Y:S01]  /*7f30*/  MUFU.EX2 R69, R69 ;  /* 0x0000004500457308 */ /* 0x000fe20000000800 */
[----:B------:R-:W-:Y:S02]  /*7f40*/  WARPGROUP.DEPBAR.LE gsb0, 0x0 ;  /* 0x00008000000079c5 */ /* 0x000fe40000010000 */
[----:B------:R-:W-:Y:S01]  /*7f50*/  WARPGROUP.ARRIVE ;  /* 0x00000000000079c5 */ /* 0x000fe20000000000 */
[-CC-:B------:R-:W-:Y:S01]  /*7f60*/  FFMA.FTZ R160, R64, R0.reuse, -R19.reuse ;  /* 0x0000000040a07223 */ /* 0x180fe20000010813 */
[-C--:B------:R-:W-:Y:S01]  /*7f70*/  FFMA.FTZ R162, R68, R0.reuse, -R19 ;  /* 0x0000000044a27223 */ /* 0x080fe20000010813 */
[----:B------:R-:W-:Y:S02]  /*7f80*/  FADD.FTZ R19, -R4, R11 ;  /* 0x0000000b04137221 */ /* 0x000fe40000010100 */
[----:B------:R-:W-:Y:S01]  /*7f90*/  MUFU.EX2 R161, R66 ;  /* 0x0000004200a17308 */ /* 0x000fe20000000800 */
[----:B------:R-:W-:Y:S01]  /*7fa0*/  HGMMA.64x128x16.F32 R88, R156, gdesc[UR8].tnspB, R88, gsb0 ;  /* 0x41e000089c587df0 */ /* 0x000fe20008000858 */
[----:B------:R-:W-:Y:S01]  /*7fb0*/  FMUL.FTZ R19, R19, R0 ;  /* 0x0000000013137220 */ /* 0x000fe20000410000 */
[----:B------:R-:W-:Y:S01]  /*7fc0*/  UMOV UR10, UR6 ;  /* 0x00000006000a7c82 */ /* 0x000fe20008000000 */
[----:B------:R-:W-:-:S04]  /*7fd0*/  UMOV UR11, 0x40000040 ;  /* 0x40000040000b7882 */ /* 0x000fc80000000000 */
[----:B------:R0:W1:Y:S08]  /*7fe0*/  MUFU.EX2 R2, R19 ;  /* 0x0000001300027308 */ /* 0x0000700000000800 */
[----:B------:R-:W2:Y:S01]  /*7ff0*/  MUFU.EX2 R160, R160 ;  /* 0x000000a000a07308 */ /* 0x000ea20000000800 */
[----:B0-----:R-:W-:-:S04]  /*8000*/  IMAD.U32 R19, RZ, RZ, UR39 ;  /* 0x00000027ff137e24 */ /* 0x001fc8000f8e00ff */
[----:B------:R-:W-:-:S03]  /*8010*/  @!P1 VIADD R19, R19, 0x34840 ;  /* 0x0003484013139836 */ /* 0x000fc60000000000 */
[----:B------:R-:W0:Y:S01]  /*8020*/  MUFU.EX2 R162, R162 ;  /* 0x000000a200a27308 */ /* 0x000e220000000800 */
[----:B-1----:R-:W-:Y:S01]  /*8030*/  FFMA.FTZ R8, R2, R8, R181 ;  /* 0x0000000802087223 */ /* 0x002fe200000100b5 */
[----:B------:R-:W-:Y:S02]  /*8040*/  @!P1 PRMT R19, RZ, 0x654, R19 ;  /* 0x00000654ff139816 */ /* 0x000fe40000000013 */
[C---:B------:R-:W-:Y:S01]  /*8050*/  F2FP.F16.F32.PACK_AB R181, R27.reuse, R181 ;  /* 0x000000b51bb5723e */ /* 0x040fe200000000ff */
[----:B------:R-:W-:-:S03]  /*8060*/  FADD.FTZ R8, R27, R8 ;  /* 0x000000081b087221 */ /* 0x000fc60000010000 */
[----:B------:R-:W1:Y:S01]  /*8070*/  MUFU.EX2 R163, R70 ;  /* 0x0000004600a37308 */ /* 0x000e620000000800 */
[----:B------:R-:W-:Y:S01]  /*8080*/  FADD.FTZ R8, R183, R8 ;  /* 0x00000008b7087221 */ /* 0x000fe20000010000 */
[----:B------:R-:W-:-:S03]  /*8090*/  F2FP.F16.F32.PACK_AB R183, R31, R183 ;  /* 0x000000b71fb7723e */ /* 0x000fc600000000ff */
[----:B------:R-:W-:-:S03]  /*80a0*/  FADD.FTZ R8, R31, R8 ;  /* 0x000000081f087221 */ /* 0x000fc60000010000 */
[----:B------:R-:W3:Y:S01]  /*80b0*/  MUFU.EX2 R11, R85 ;  /* 0x00000055000b7308 */ /* 0x000ee20000000800 */
        /* <DEDUP_REMOVED lines=19> */
[----:B------:R-:W-:Y:S01]  /*81f0*/  FADD.FTZ R8, R165, R8 ;  /* 0x00000008a5087221 */ /* 0x000fe20000010000 */
[----:B------:R-:W-:Y:S01]  /*8200*/  FADD.FTZ R28, R166, R9 ;  /* 0x00000009a61c7221 */ /* 0x000fe20000010000 */
[C---:B------:R-:W-:Y:S02]  /*8210*/  F2FP.F16.F32.PACK_AB R165, R59.reuse, R165 ;  /* 0x000000a53ba5723e */ /* 0x040fe400000000ff */
[----:B------:R-:W-:Y:S01]  /*8220*/  FADD.FTZ R8, R59, R8 ;  /* 0x000000083b087221 */ /* 0x000fe20000010000 */
[C---:B------:R-:W-:Y:S01]  /*8230*/  FADD.FTZ R9, R45.reuse, R28 ;  /* 0x0000001c2d097221 */ /* 0x040fe20000010000 */
[----:B------:R-:W-:Y:S02]  /*8240*/  F2FP.F16.F32.PACK_AB R166, R45, R166 ;  /* 0x000000a62da6723e */ /* 0x000fe400000000ff */
[----:B------:R-:W-:Y:S01]  /*8250*/  FADD.FTZ R8, R167, R8 ;  /* 0x00000008a7087221 */ /* 0x000fe20000010000 */
[----:B--2---:R-:W-:Y:S01]  /*8260*/  FADD.FTZ R28, R160, R9 ;  /* 0x00000009a01c7221 */ /* 0x004fe20000010000 */
[----:B------:R-:W-:-:S02]  /*8270*/  F2FP.F16.F32.PACK_AB R167, R63, R167 ;  /* 0x000000a73fa7723e */ /* 0x000fc400000000ff */
[----:B------:R-:W-:Y:S01]  /*8280*/  FADD.FTZ R8, R63, R8 ;  /* 0x000000083f087221 */ /* 0x000fe20000010000 */
[C---:B------:R-:W-:Y:S01]  /*8290*/  FADD.FTZ R9, R49.reuse, R28 ;  /* 0x0000001c31097221 */ /* 0x040fe20000010000 */
[----:B------:R-:W-:Y:S02]  /*82a0*/  F2FP.F16.F32.PACK_AB R160, R49, R160 ;  /* 0x000000a031a0723e */ /* 0x000fe400000000ff */
[----:B------:R-:W-:Y:S01]  /*82b0*/  FADD.FTZ R8, R161, R8 ;  /* 0x00000008a1087221 */ /* 0x000fe20000010000 */
[----:B0-----:R-:W-:Y:S01]  /*82c0*/  FADD.FTZ R26, R162, R9 ;  /* 0x00000009a21a7221 */ /* 0x001fe20000010000 */
[C---:B------:R-:W-:Y:S02]  /*82d0*/  F2FP.F16.F32.PACK_AB R161, R67.reuse, R161 ;  /* 0x000000a143a1723e */ /* 0x040fe400000000ff */
[----:B------:R-:W-:Y:S01]  /*82e0*/  FADD.FTZ R8, R67, R8 ;  /* 0x0000000843087221 */ /* 0x000fe20000010000 */
[C---:B------:R-:W-:Y:S01]  /*82f0*/  FADD.FTZ R9, R53.reuse, R26 ;  /* 0x0000001a35097221 */ /* 0x040fe20000010000 */
[----:B------:R-:W-:-:S02]  /*8300*/  F2FP.F16.F32.PACK_AB R162, R53, R162 ;  /* 0x000000a235a2723e */ /* 0x000fc400000000ff */
[----:B-1----:R-:W-:Y:S01]  /*8310*/  FADD.FTZ R8, R163, R8 ;  /* 0x00000008a3087221 */ /* 0x002fe20000010000 */
[----:B------:R-:W-:Y:S01]  /*8320*/  FADD.FTZ R24, R10, R9 ;  /* 0x000000090a187221 */ /* 0x000fe20000010000 */
[C---:B------:R-:W-:Y:S02]  /*8330*/  F2FP.F16.F32.PACK_AB R163, R71.reuse, R163 ;  /* 0x000000a347a3723e */ /* 0x040fe400000000ff */
[----:B------:R-:W-:Y:S01]  /*8340*/  FADD.FTZ R8, R71, R8 ;  /* 0x0000000847087221 */ /* 0x000fe20000010000 */
[----:B------:R-:W-:-:S04]  /*8350*/  FADD.FTZ R9, R57, R24 ;  /* 0x0000001839097221 */ /* 0x000fc80000010000 */
[----:B------:R-:W-:-:S04]  /*8360*/  FADD.FTZ R24, R16, R9 ;  /* 0x0000000910187221 */ /* 0x000fc80000010000 */
[----:B------:R-:W-:-:S04]  /*8370*/  FADD.FTZ R9, R61, R24 ;  /* 0x000000183d097221 */ /* 0x000fc80000010000 */
[----:B------:R-:W-:-:S04]  /*8380*/  FADD.FTZ R24, R20, R9 ;  /* 0x0000000914187221 */ /* 0x000fc80000010000 */
[----:B------:R-:W-:Y:S01]  /*8390*/  FADD.FTZ R9, R65, R24 ;  /* 0x0000001841097221 */ /* 0x000fe20000010000 */
[----:B------:R-:W-:Y:S02]  /*83a0*/  WARPGROUP.DEPBAR.LE gsb0, 0x0 ;  /* 0x00008000000079c5 */ /* 0x000fe40000010000 */
[----:B------:R-:W-:Y:S01]  /*83b0*/  WARPGROUP.ARRIVE ;  /* 0x00000000000079c5 */ /* 0x000fe20000000000 */
[----:B------:R-:W0:Y:S01]  /*83c0*/  MUFU.EX2 R157, R74 ;  /* 0x0000004a009d7308 */ /* 0x000e220000000800 */
[----:B------:R-:W-:Y:S01]  /*83d0*/  F2FP.F16.F32.PACK_AB R156, R57, R10 ;  /* 0x0000000a399c723e */ /* 0x000fe200000000ff */
[----:B------:R-:W-:Y:S01]  /*83e0*/  FADD.FTZ R10, R22, R9 ;  /* 0x00000009160a7221 */ /* 0x000fe20000010000 */
[----:B------:R-:W-:Y:S02]  /*83f0*/  F2FP.F16.F32.PACK_AB R158, R61, R16 ;  /* 0x000000103d9e723e */ /* 0x000fe400000000ff */
[----:B------:R-:W-:Y:S01]  /*8400*/  HGMMA.64x128x16.F32 R88, R152, gdesc[UR8].tnspB, R88, gsb0 ;  /* 0x41e0000898587df0 */ /* 0x000fe20008000858 */
[----:B---3--:R-:W-:Y:S01]  /*8410*/  FADD.FTZ R9, R11, R10 ;  /* 0x0000000a0b097221 */ /* 0x008fe20000010000 */
[----:B------:R-:W-:Y:S01]  /*8420*/  IMAD.MOV.U32 R10, RZ, RZ, R5 ;  /* 0x000000ffff0a7224 */ /* 0x000fe200078e0005 */
[----:B------:R-:W1:Y:S01]  /*8430*/  MUFU.EX2 R159, R78 ;  /* 0x0000004e009f7308 */ /* 0x000e620000000800 */
[----:B0-----:R-:W-:Y:S01]  /*8440*/  FADD.FTZ R8, R157, R8 ;  /* 0x000000089d087221 */ /* 0x001fe20000010000 */
[----:B------:R-:W-:-:S03]  /*8450*/  F2FP.F16.F32.PACK_AB R157, R75, R157 ;  /* 0x0000009d4b9d723e */ /* 0x000fc600000000ff */
[----:B------:R-:W-:-:S04]  /*8460*/  FADD.FTZ R8, R75, R8 ;  /* 0x000000084b087221 */ /* 0x000fc80000010000 */
[----:B-1----:R-:W-:Y:S01]  /*8470*/  FADD.FTZ R8, R159, R8 ;  /* 0x000000089f087221 */ /* 0x002fe20000010000 */
[----:B------:R-:W-:-:S03]  /*8480*/  F2FP.F16.F32.PACK_AB R159, R79, R159 ;  /* 0x0000009f4f9f723e */ /* 0x000fc600000000ff */
[----:B------:R-:W-:Y:S01]  /*8490*/  FADD.FTZ R8, R79, R8 ;  /* 0x000000084f087221 */ /* 0x000fe20000010000 */
[----:B------:R-:W-:Y:S02]  /*84a0*/  WARPGROUP.DEPBAR.LE gsb0, 0x0 ;  /* 0x00008000000079c5 */ /* 0x000fe40000010000 */
[----:B------:R-:W0:Y:S01]  /*84b0*/  MUFU.EX2 R153, R82 ;  /* 0x0000005200997308 */ /* 0x000e220000000800 */
[----:B------:R1:W-:Y:S01]  /*84c0*/  @!P1 SYNCS.ARRIVE.TRANS64.RED.A1T0 RZ, [R19+URZ], RZ ;  /* 0x000000ff13ff99a7 */ /* 0x0003e2000810043f */
[----:B------:R-:W-:Y:S01]  /*84d0*/  F2FP.F16.F32.PACK_AB R154, R11, R22 ;  /* 0x000000160b9a723e */ /* 0x000fe200000000ff */
[----:B------:R-:W-:Y:S01]  /*84e0*/  IMAD.MOV.U32 R11, RZ, RZ, R4 ;  /* 0x000000ffff0b7224 */ /* 0x000fe200078e0004 */
[----:B------:R-:W-:-:S04]  /*84f0*/  F2FP.F16.F32.PACK_AB R152, R65, R20 ;  /* 0x000000144198723e */ /* 0x000fc800000000ff */
[----:B------:R-:W2:Y:S01]  /*8500*/  MUFU.EX2 R155, R86 ;  /* 0x00000056009b7308 */ /* 0x000ea20000000800 */
[----:B-1----:R-:W-:-:S04]  /*8510*/  IMAD.U32 R19, RZ, RZ, UR7 ;  /* 0x00000007ff137e24 */ /* 0x002fc8000f8e00ff */
[----:B------:R-:W-:Y:S02]  /*8520*/  @!P1 VIADD R19, R19, 0x34860 ;  /* 0x0003486013139836 */ /* 0x000fe40000000000 */
[----:B0-----:R-:W-:-:S03]  /*8530*/  FADD.FTZ R8, R153, R8 ;  /* 0x0000000899087221 */ /* 0x001fc60000010000 */
[----:B------:R-:W-:Y:S02]  /*8540*/  @!P1 PRMT R19, RZ, 0x654, R19 ;  /* 0x00000654ff139816 */ /* 0x000fe40000000013 */
[C---:B------:R-:W-:Y:S01]  /*8550*/  F2FP.F16.F32.PACK_AB R153, R83.reuse, R153 ;  /* 0x000000995399723e */ /* 0x040fe200000000ff */
[----:B------:R-:W-:Y:S01]  /*8560*/  FADD.FTZ R8, R83, R8 ;  /* 0x0000000853087221 */ /* 0x000fe20000010000 */
[----:B------:R0:W-:Y:S03]  /*8570*/  @!P1 SYNCS.ARRIVE.TRANS64.RED.A1T0 RZ, [R19+URZ], RZ ;  /* 0x000000ff13ff99a7 */ /* 0x0001e6000810043f */
[----:B--2---:R-:W-:Y:S01]  /*8580*/  FADD.FTZ R8, R155, R8 ;  /* 0x000000089b087221 */ /* 0x004fe20000010000 */
[----:B------:R-:W-:-:S03]  /*8590*/  F2FP.F16.F32.PACK_AB R155, R69, R155 ;  /* 0x0000009b459b723e */ /* 0x000fc600000000ff */
[----:B------:R-:W-:Y:S01]  /*85a0*/  FADD.FTZ R8, R69, R8 ;  /* 0x0000000845087221 */ /* 0x000fe20000010000 */
[----:B0-----:R-:W-:Y:S06]  /*85b0*/  @P2 BRA `(.L_x_2067) ;  /* 0xffffffdc00ec2947 */ /* 0x001fec000383ffff */
.L_x_2058:
        /* <DEDUP_REMOVED lines=67> */
.L_x_2068:
[----:B------:R-:W-:Y:S01]  /*89f0*/  ULEA UR5, UR37, UR36, 0x3 ;  /* 0x0000002425057291 */ /* 0x000fe2000f8e183f */
[----:B------:R-:W-:-:S08]  /*8a00*/  SHF.L.U32 R5, R5, 0x1f, RZ ;  /* 0x0000001f05057819 */ /* 0x000fd000000006ff */
[----:B------:R0:W1:Y:S01]  /*8a10*/  SYNCS.PHASECHK.TRANS64.TRYWAIT P2, [UR5+0x34850], R5 ;  /* 0x03485005ff0075a7 */ /* 0x0000620008040145 */
[----:B------:R-:W-:Y:S05]  /*8a20*/  @!P0 BRA `(.L_x_2069) ;  /* 0x0000000000048947 */ /* 0x000fea0003800000 */
[----:B------:R-:W-:Y:S01]  /*8a30*/  BPT.TRAP 0x1 ;  /* 0x000000040000795c */ /* 0x000fe20000300000 */
.L_x_2069:
[----:B-1----:R-:W-:Y:S05]  /*8a40*/  @P2 BRA `(.L_x_2070) ;  /* 0x0000000000082947 */ /* 0x002fea0003800000 */
[----:B------:R-:W1:Y:S02]  /*8a50*/  SYNCS.PHASECHK.TRANS64.TRYWAIT P0, [UR5+0x34850], R5 ;  /* 0x03485005ff0075a7 */ /* 0x000e640008000145 */
[----:B-1----:R-:W-:Y:S05]  /*8a60*/  @!P0 BRA `(.L_x_2071) ;  /* 0x00000060008c8947 */ /* 0x002fea0003800000 */
.L_x_2070:
[----:B------:R-:W-:Y:S01]  /*8a70*/  UIADD3 UR36, UR36, 0x400, URZ ;  /* 0x0000040024247890 */ /* 0x000fe2000fffe03f */
[----:B------:R-:W-:Y:S01]  /*8a80*/  WARPGROUP.ARRIVE ;  /* 0x00000000000079c5 */ /* 0x000fe20000000000 */
[----:B------:R-:W-:Y:S01]  /*8a90*/  UMOV UR7, 0x40000040 ;  /* 0x4000004000077882 */ /* 0x000fe20000000000 */
[----:B-1----:R-:W1:Y:S01]  /*8aa0*/  SHFL.BFLY PT, R2, R9, 0x2, 0x1f ;  /* 0x0c401f0009027f89 */ /* 0x002e6200000e0000 */
[----:B------:R-:W-:Y:S01]  /*8ab0*/  USHF.R.U32.HI UR36, URZ, 0x4, UR36 ;  /* 0x000000043f247899 */ /* 0x000fe20008011624 */
[----:B------:R-:W-:Y:S02]  /*8ac0*/  IMAD.U32 R10, RZ, RZ, UR5 ;  /* 0x00000005ff0a7e24 */ /* 0x000fe4000f8e00ff */
[----:B------:R-:W0:Y:S01]  /*8ad0*/  SHFL.BFLY PT, R3, R8, 0x2, 0x1f ;  /* 0x0c401f0008037f89 */ /* 0x000e2200000e0000 */
[----:B------:R-:W-:Y:S01]  /*8ae0*/  ULOP3.LUT UR36, UR36, 0x3fff, URZ, 0xc0, !UPT ;  /* 0x00003fff24247892 */ /* 0x000fe2000f8ec03f */
[----:B------:R-:W-:-:S03]  /*8af0*/  @!P1 VIADD R10, R10, 0x34860 ;  /* 0x000348600a0a9836 */ /* 0x000fc60000000000 */
[----:B------:R-:W-:Y:S02]  /*8b00*/  ULOP3.LUT UR4, UR36, 0x4000000, URZ, 0xfc, !UPT ;  /* 0x0400000024047892 */ /* 0x000fe4000f8efc3f */
[----:B------:R-:W-:Y:S02]  /*8b10*/  @!P1 PRMT R10, RZ, 0x654, R10 ;  /* 0x00000654ff0a9816 */ /* 0x000fe4000000000a */
[----:B------:R-:W-:-:S07]  /*8b20*/  ULEA UR4, UR37, UR4, 0xb ;  /* 0x0000000425047291 */ /* 0x000fce000f8e583f */
[----:B------:R-:W-:Y:S02]  /*8b30*/  UMOV UR6, UR4 ;  /* 0x0000000400067c82 */ /* 0x000fe40008000000 */
[----:B------:R-:W-:Y:S01]  /*8b40*/  HGMMA.64x128x16.F32 R24, R180, gdesc[UR4].tnspB, R24, gsb0 ;  /* 0x41e00004b4187df0 */ /* 0x000fe20008000818 */
[----:B------:R-:W-:Y:S01]  /*8b50*/  UIADD3 UR6, UR4, 0x80, URZ ;  /* 0x0000008004067890 */ /* 0x000fe2000fffe03f */
[----:B-1----:R-:W-:Y:S01]  /*8b60*/  FADD.FTZ R2, R2, R9 ;  /* 0x0000000902027221 */ /* 0x002fe20000010000 */
[----:B------:R-:W-:Y:S01]  /*8b70*/  UMOV UR7, 0x40000040 ;  /* 0x4000004000077882 */ /* 0x000fe20000000000 */
[----:B0-----:R-:W-:Y:S01]  /*8b80*/  FADD.FTZ R5, R3, R8 ;  /* 0x0000000803057221 */ /* 0x001fe20000010000 */
[----:B------:R-:W-:Y:S02]  /*8b90*/  IMAD.MOV.U32 R8, RZ, RZ, RZ ;  /* 0x000000ffff087224 */ /* 0x000fe400078e00ff */
[----:B------:R-:W0:Y:S04]  /*8ba0*/  SHFL.BFLY PT, R3, R2, 0x1, 0x1f ;  /* 0x0c201f0002037f89 */ /* 0x000e2800000e0000 */
[----:B------:R-:W1:Y:S01]  /*8bb0*/  SHFL.BFLY PT, R6, R5, 0x1, 0x1f ;  /* 0x0c201f0005067f89 */ /* 0x000e6200000e0000 */
[----:B0-----:R-:W-:Y:S01]  /*8bc0*/  FADD.FTZ R11, R2, R3 ;  /* 0x00000003020b7221 */ /* 0x001fe20000010000 */
[----:B------:R-:W-:-:S02]  /*8bd0*/  IMAD.MOV.U32 R3, RZ, RZ, -0x800000 ;  /* 0xff800000ff037424 */ /* 0x000fc400078e00ff */
[----:B------:R-:W-:Y:S02]  /*8be0*/  IMAD.MOV.U32 R2, RZ, RZ, -0x800000 ;  /* 0xff800000ff027424 */ /* 0x000fe400078e00ff */
[----:B-1----:R-:W-:Y:S01]  /*8bf0*/  FADD.FTZ R13, R5, R6 ;  /* 0x00000006050d7221 */ /* 0x002fe20000010000 */
[----:B------:R-:W-:Y:S01]  /*8c00*/  FSETP.NE.FTZ.AND P0, PT, R11, RZ, PT ;  /* 0x000000ff0b00720b */ /* 0x000fe20003f15000 */
[----:B------:R-:W-:-:S03]  /*8c10*/  IMAD.MOV.U32 R6, RZ, RZ, RZ ;  /* 0x000000ffff067224 */ /* 0x000fc600078e00ff */
[----:B------:R-:W-:-:S09]  /*8c20*/  FSETP.NE.FTZ.AND P2, PT, R13, RZ, PT ;  /* 0x000000ff0d00720b */ /* 0x000fd20003f55000 */
        /* <DEDUP_REMOVED lines=111> */
.L_x_2041:
[----:B------:R-:W-:Y:S05]  /*9320*/  @P0 BRA `(.L_x_2072) ;  /* 0x0000001400340947 */ /* 0x000fea0003800000 */
[----:B------:R-:W1:Y:S01]  /*9330*/  S2R R0, SR_TID.X ;  /* 0x0000000000007919 */ /* 0x000e620000002100 */
[----:B------:R-:W2:Y:S01]  /*9340*/  LDC R17, c[0x0][0xbe8] ;  /* 0x0002fa00ff117b82 */ /* 0x000ea20000000800 */
[----:B------:R-:W-:Y:S01]  /*9350*/  ULDC.64 UR4, c[0x0][0xbd0] ;  /* 0x0002f40000047ab9 */ /* 0x000fe20000000a00 */
[----:B------:R-:W-:Y:S01]  /*9360*/  ULDC.64 UR6, c[0x0][0xb38] ;  /* 0x0002ce0000067ab9 */ /* 0x000fe20000000a00 */
[----:B------:R-:W3:Y:S01]  /*9370*/  S2R R19, SR_CTAID.X ;  /* 0x0000000000137919 */ /* 0x000ee20000002500 */
[----:B------:R-:W-:Y:S04]  /*9380*/  BSSY B0, `(.L_x_2073) ;  /* 0x00000e3000007945 */ /* 0x000fe80003800000 */
[----:B------:R-:W4:Y:S08]  /*9390*/  S2UR UR9, SR_CTAID.Z ;  /* 0x00000000000979c3 */ /* 0x000f300000002700 */
[----:B------:R-:W5:Y:S08]  /*93a0*/  LDC.64 R20, c[0x0][0xbd8] ;  /* 0x0002f600ff147b82 */ /* 0x000f700000000a00 */
[----:B------:R-:W-:Y:S01]  /*93b0*/  BAR.SYNC.DEFER_BLOCKING 0x1, 0x100 ;  /* 0x0044000000007b1d */ /* 0x000fe20000010000 */
[----:B--2---:R-:W-:-:S07]  /*93c0*/  ISETP.NE.AND P0, PT, R17, 0x1, PT ;  /* 0x000000011100780c */ /* 0x004fce0003f05270 */
[----:B------:R-:W2:Y:S01]  /*93d0*/  S2UR UR8, SR_CTAID.Y ;  /* 0x00000000000879c3 */ /* 0x000ea20000002600 */
[----:B-1----:R-:W-:-:S07]  /*93e0*/  VIADD R0, R0, 0xffffff80 ;  /* 0xffffff8000007836 */ /* 0x002fce0000000000 */
[----:B------:R-:W2:Y:S01]  /*93f0*/  LDC R89, c[0x0][0xc50] ;  /* 0x00031400ff597b82 */ /* 0x000ea20000000800 */
[----:B------:R-:W-:-:S04]  /*9400*/  SHF.R.S32.HI R5, RZ, 0x1f, R0 ;  /* 0x0000001fff057819 */ /* 0x000fc80000011400 */
[----:B------:R-:W-:-:S03]  /*9410*/  LEA.HI R6, R5, R0, RZ, 0x7 ;  /* 0x0000000005067211 */ /* 0x000fc600078f38ff */
[----:B------:R-:W1:Y:S01]  /*9420*/  LDC.64 R22, c[0x0][0xb40] ;  /* 0x0002d000ff167b82 */ /* 0x000e620000000a00 */
[----:B------:R-:W-:Y:S02]  /*9430*/  LEA.HI R5, R5, R0, RZ, 0x2 ;  /* 0x0000000005057211 */ /* 0x000fe400078f10ff */
[----:B------:R-:W-:Y:S02]  /*9440*/  LOP3.LUT R7, R6, 0xffffff80, RZ, 0xc0, !PT ;  /* 0xffffff8006077812 */ /* 0x000fe400078ec0ff */
[----:B------:R-:W-:Y:S02]  /*9450*/  LOP3.LUT R11, R5, 0xfffffffc, RZ, 0xc0, !PT ;  /* 0xfffffffc050b7812 */ /* 0x000fe400078ec0ff */
[----:B------:R-:W-:Y:S01]  /*9460*/  SHF.R.S32.HI R5, RZ, 0x7, R6 ;  /* 0x00000007ff057819 */ /* 0x000fe20000011406 */
[C---:B------:R-:W-:Y:S01]  /*9470*/  IMAD.IADD R88, R0.reuse, 0x1, -R7 ;  /* 0x0000000100587824 */ /* 0x040fe200078e0a07 */
[----:B------:R-:W2:Y:S01]  /*9480*/  @P0 LDC R13, c[0x0][0xbec] ;  /* 0x0002fb00ff0d0b82 */ /* 0x000ea20000000800 */
[----:B------:R-:W-:Y:S01]  /*9490*/  IMAD.IADD R11, R0, 0x1, -R11 ;  /* 0x00000001000b7824 */ /* 0x000fe200078e0a0b */
[----:B------:R-:W-:-:S02]  /*94a0*/  LEA.HI R0, R6, R5, RZ, 0x1 ;  /* 0x0000000506007211 */ /* 0x000fc400078f08ff */
[----:B------:R-:W-:Y:S02]  /*94b0*/  SHF.R.S32.HI R7, RZ, 0x1f, R88 ;  /* 0x0000001fff077819 */ /* 0x000fe40000011458 */
[----:B------:R-:W-:Y:S02]  /*94c0*/  LEA.HI R6, R11, R11, RZ, 0x1 ;  /* 0x0000000b0b067211 */ /* 0x000fe400078f08ff */
[-C--:B------:R-:W-:Y:S01]  /*94d0*/  LEA.HI R90, R7, R88.reuse, RZ, 0x2 ;  /* 0x00000058075a7211 */ /* 0x080fe200078f10ff */
[----:B------:R-:W2:Y:S01]  /*94e0*/  @P0 LDC R93, c[0x0][0xbec] ;  /* 0x0002fb00ff5d0b82 */ /* 0x000ea20000000800 */
[----:B------:R-:W-:Y:S02]  /*94f0*/  LOP3.LUT R6, R6, 0x1ffffffe, RZ, 0xc0, !PT ;  /* 0x1ffffffe06067812 */ /* 0x000fe400078ec0ff */
[--C-:B0-----:R-:W-:Y:S02]  /*9500*/  SHF.R.S32.HI R4, RZ, 0x2, R90.reuse ;  /* 0x00000002ff047819 */ /* 0x101fe4000001145a */
[----:B------:R-:W-:Y:S01]  /*9510*/  SHF.R.S32.HI R9, RZ, 0x1f, R90 ;  /* 0x0000001fff097819 */ /* 0x000fe2000001145a */
[----:B------:R-:W-:Y:S01]  /*9520*/  IMAD.IADD R91, R11, 0x1, -R6 ;  /* 0x000000010b5b7824 */ /* 0x000fe200078e0a06 */
[----:B------:R-:W-:Y:S01]  /*9530*/  LEA.HI R7, R7, R88, RZ, 0x5 ;  /* 0x0000005807077211 */ /* 0x000fe200078f28ff */
[----:B------:R-:W0:Y:S01]  /*9540*/  @P0 LDC R15, c[0x0][0xbf0] ;  /* 0x0002fc00ff0f0b82 */ /* 0x000e220000000800 */
[----:B------:R-:W-:-:S02]  /*9550*/  LEA.HI R9, R9, R4, RZ, 0x3 ;  /* 0x0000000409097211 */ /* 0x000fc400078f18ff */
[----:B------:R-:W-:Y:S02]  /*9560*/  LOP3.LUT R0, R0, 0x3fffffe, RZ, 0xc0, !PT ;  /* 0x03fffffe00007812 */ /* 0x000fe400078ec0ff */
[----:B------:R-:W-:Y:S02]  /*9570*/  LOP3.LUT R9, R9, 0xfffffff8, RZ, 0xc0, !PT ;  /* 0xfffffff809097812 */ /* 0x000fe400078ec0ff */
[----:B------:R-:W-:Y:S01]  /*9580*/  SHF.R.S32.HI R7, RZ, 0x5, R7 ;  /* 0x00000005ff077819 */ /* 0x000fe20000011407 */
[----:B------:R-:W-:Y:S01]  /*9590*/  IMAD.IADD R0, R5, 0x1, -R0 ;  /* 0x0000000105007824 */ /* 0x000fe200078e0a00 */
[----:B------:R-:W-:Y:S01]  /*95a0*/  SHF.R.S32.HI R11, RZ, 0x1f, R18 ;  /* 0x0000001fff0b7819 */ /* 0x000fe20000011412 */
[----:B------:R-:W-:Y:S01]  /*95b0*/  IMAD.IADD R4, R4, 0x1, -R9 ;  /* 0x0000000104047824 */ /* 0x000fe200078e0a09 */
[----:B------:R-:W0:Y:S03]  /*95c0*/  @P0 LDC R14, c[0x0][0xbf0] ;  /* 0x0002fc00ff0e0b82 */ /* 0x000e260000000800 */
[----:B------:R-:W-:-:S02]  /*95d0*/  IMAD R5, R7, 0x10, R4 ;  /* 0x0000001007057824 */ /* 0x000fc400078e0204 */
[----:B------:R-:W-:Y:S02]  /*95e0*/  IMAD R7, R11, UR4, RZ ;  /* 0x000000040b077c24 */ /* 0x000fe4000f8e02ff */
[----:B------:R-:W-:Y:S02]  /*95f0*/  IMAD R0, R0, 0x40, R5 ;  /* 0x0000004000007824 */ /* 0x000fe400078e0205 */
[----:B------:R-:W-:Y:S01]  /*9600*/  IMAD.WIDE.U32 R4, R18, UR4, RZ ;  /* 0x0000000412047c25 */ /* 0x000fe2000f8e00ff */
[----:B----4-:R-:W-:-:S03]  /*9610*/  USHF.R.S32.HI UR4, URZ, 0x1f, UR9 ;  /* 0x0000001f3f047899 */ /* 0x010fc60008011409 */
        /* <DEDUP_REMOVED lines=8> */
[----:B-----5:R-:W-:Y:S02]  /*96a0*/  IMAD R10, R20, UR4, RZ ;  /* 0x00000004140a7c24 */ /* 0x020fe4000f8e02ff */
[----:B---3--:R-:W-:Y:S02]  /*96b0*/  IMAD R8, R19, 0x80, R8 ;  /* 0x0000008013087824 */ /* 0x008fe400078e0208 */
[----:B-1----:R-:W-:Y:S01]  /*96c0*/  IMAD R12, R22, UR4, RZ ;  /* 0x00000004160c7c24 */ /* 0x002fe2000f8e02ff */
[----:B------:R-:W-:Y:S01]  /*96d0*/  ULDC.64 UR4, c[0x0][0xbe0] ;  /* 0x0002f80000047ab9 */ /* 0x000fe20000000a00 */
[----:B--2---:R-:W-:-:S02]  /*96e0*/  IMAD R89, R89, R18, UR8 ;  /* 0x0000000859597e24 */ /* 0x004fc4000f8e0212 */
[----:B------:R-:W-:Y:S02]  /*96f0*/  IMAD.IADD R7, R7, 0x1, R9 ;  /* 0x0000000107077824 */ /* 0x000fe400078e0209 */
[----:B------:R-:W-:Y:S02]  /*9700*/  IMAD R11, R21, UR9, R10 ;  /* 0x00000009150b7c24 */ /* 0x000fe4000f8e020a */
[----:B------:R-:W-:-:S04]  /*9710*/  IMAD.WIDE.U32 R4, R20, UR9, R4 ;  /* 0x0000000914047c25 */ /* 0x000fc8000f8e0004 */
[----:B------:R-:W-:-:S04]  /*9720*/  @P0 IMAD.HI.U32 R10, R8, R13, RZ ;  /* 0x0000000d080a0227 */ /* 0x000fc800078e00ff */
        /* <DEDUP_REMOVED lines=8> */
[----:B0-----:R-:W-:Y:S01]  /*97b0*/  @P0 SHF.R.U32.HI R9, RZ, R15, R10 ;  /* 0x0000000fff090219 */ /* 0x001fe2000001160a */
        /* <DEDUP_REMOVED lines=65> */
[C---:B------:R-:W-:Y:S01]  /*9bd0*/  VIADD R0, R19.reuse, 0x8 ;  /* 0x0000000813007836 */ /* 0x040fe20000000000 */
[----:B------:R-:W-:Y:S01]  /*9be0*/  ULDC UR4, c[0x0][0xac8] ;  /* 0x0002b20000047ab9 */ /* 0x000fe20000000800 */
[C---:B---3--:R-:W-:Y:S01]  /*9bf0*/  VIADD R6, R19.reuse, 0x10 ;  /* 0x0000001013067836 */ /* 0x048fe20000000000 */
        /* <DEDUP_REMOVED lines=91> */
.L_x_2074:
[----:B------:R-:W-:Y:S05]  /*a1b0*/  BSYNC B0 ;  /* 0x0000000000007941 */ /* 0x000fea0003800000 */
.L_x_2073:
[----:B------:R-:W-:Y:S01]  /*a1c0*/  ISETP.GE.AND P0, PT, R16, R17, PT ;  /* 0x000000111000720c */ /* 0x000fe20003f06270 */
[----:B0-----:R2:W0:Y:S04]  /*a1d0*/  SHFL.IDX PT, R13, R22, 0x1, 0x1c1f ;  /* 0x003c1f00160d7f89 */ /* 0x00142800000e0000 */
[----:B------:R2:W0:Y:S08]  /*a1e0*/  SHFL.IDX PT, R12, R20, 0x1, 0x1c1f ;  /* 0x003c1f00140c7f89 */ /* 0x00043000000e0000 */
[----:B--2---:R-:W-:Y:S05]  /*a1f0*/  @P0 BRA `(.L_x_2039) ;  /* 0x0000004800100947 */ /* 0x004fea0003800000 */
[----:B------:R-:W-:Y:S01]  /*a200*/  ULDC UR4, c[0x0][0xac8] ;  /* 0x0002b20000047ab9 */ /* 0x000fe20000000800 */
[C---:B------:R-:W-:Y:S01]  /*a210*/  VIADD R0, R19.reuse, 0x8 ;  /* 0x0000000813007836 */ /* 0x040fe20000000000 */
[C---:B------:R-:W-:Y:S01]  /*a220*/  ISETP.GE.AND P0, PT, R19.reuse, UR4, PT ;  /* 0x0000000413007c0c */ /* 0x040fe2000bf06270 */
[C---:B---3--:R-:W-:Y:S01]  /*a230*/  VIADD R4, R19.reuse, 0x10 ;  /* 0x0000001013047836 */ /* 0x048fe20000000000 */
[C---:B------:R-:W-:Y:S01]  /*a240*/  IADD3 R9, R19.reuse, 0x28, RZ ;  /* 0x0000002813097810 */ /* 0x040fe20007ffe0ff */
        /* <DEDUP_REMOVED lines=8> */
[C---:B------:R-:W-:Y:S01]  /*a2d0*/  VIADD R16, R19.reuse, 0x40 ;  /* 0x0000004013107836 */ /* 0x040fe20000000000 */
[----:B------:R-:W-:Y:S01]  /*a2e0*/  ISETP.GE.AND P2, PT, R10, UR4, PT ;  /* 0x000000040a007c0c */ /* 0x000fe2000bf46270 */
[----:B0-----:R-:W-:Y:S01]  /*a2f0*/  @!P0 IMAD.WIDE R2, R19, 0x4, R12 ;  /* 0x0000000413028825 */ /* 0x001fe200078e020c */
[----:B------:R-:W-:-:S03]  /*a300*/  ISETP.GE.AND P1, PT, R11, UR4, PT ;  /* 0x000000040b007c0c */ /* 0x000fc6000bf26270 */
[----:B------:R-:W-:Y:S01]  /*a310*/  @!P5 LEA.HI R0, R0, R0, RZ, 0x1 ;  /* 0x000000000000d211 */ /* 0x000fe200078f08ff */
[----:B------:R0:W-:Y:S01]  /*a320*/  @!P0 ST.E.64 desc[UR42][R2.64], R26 ;  /* 0x0000001a02008985 */ /* 0x0001e2000c101b2a */
[----:B------:R-:W-:Y:S01]  /*a330*/  ISETP.GE.AND P0, PT, R6, UR4, PT ;  /* 0x0000000406007c0c */ /* 0x000fe2000bf06270 */
[C---:B------:R-:W-:Y:S01]  /*a340*/  VIADD R18, R19.reuse, 0x48 ;  /* 0x0000004813127836 */ /* 0x040fe20000000000 */
[----:B------:R-:W-:Y:S01]  /*a350*/  @!P6 LEA.HI R4, R4, R4, RZ, 0x1 ;  /* 0x000000040404e211 */ /* 0x000fe200078f08ff */
[----:B------:R-:W-:Y:S01]  /*a360*/  VIADD R20, R19, 0x70 ;  /* 0x0000007013147836 */ /* 0x000fe20000000000 */
[----:B------:R-:W-:Y:S02]  /*a370*/  @!P5 LOP3.LUT R5, R0, 0xfffffffe, RZ, 0xc0, !PT ;  /* 0xfffffffe0005d812 */ /* 0x000fe400078ec0ff */
[----:B------:R-:W-:Y:S02]  /*a380*/  @!P6 LOP3.LUT R7, R4, 0xfffffffe, RZ, 0xc0, !PT ;  /* 0xfffffffe0407e812 */ /* 0x000fe400078ec0ff */
[----:B------:R-:W-:-:S02]  /*a390*/  @!P4 LEA.HI R8, R8, R8, RZ, 0x1 ;  /* 0x000000080808c211 */ /* 0x000fc400078f08ff */
[----:B------:R-:W-:Y:S02]  /*a3a0*/  @!P3 LEA.HI R0, R9, R9, RZ, 0x1 ;  /* 0x000000090900b211 */ /* 0x000fe400078f08ff */
[----:B------:R-:W-:Y:S01]  /*a3b0*/  @!P2 LEA.HI R10, R10, R10, RZ, 0x1 ;  /* 0x0000000a0a0aa211 */ /* 0x000fe200078f08ff */
[--C-:B0-----:R-:W-:Y:S01]  /*a3c0*/  @!P5 IMAD.WIDE R2, R5, 0x4, R12.reuse ;  /* 0x000000040502d825 */ /* 0x101fe200078e020c */
[----:B------:R-:W-:Y:S02]  /*a3d0*/  @!P0 LEA.HI R6, R6, R6, RZ, 0x1 ;  /* 0x0000000606068211 */ /* 0x000fe400078f08ff */
[----:B----4-:R-:W-:Y:S01]  /*a3e0*/  @!P1 LEA.HI R14, R11, R11, RZ, 0x1 ;  /* 0x0000000b0b0e9211 */ /* 0x010fe200078f08ff */
[----:B------:R-:W-:Y:S01]  /*a3f0*/  @!P6 IMAD.WIDE R4, R7, 0x4, R12 ;  /* 0x000000040704e825 */ /* 0x000fe200078e020c */
[----:B------:R-:W-:Y:S01]  /*a400*/  @!P0 LOP3.LUT R7, R6, 0xfffffffe, RZ, 0xc0, !PT ;  /* 0xfffffffe06078812 */ /* 0x000fe200078ec0ff */
[----:B------:R0:W-:Y:S01]  /*a410*/  @!P5 ST.E.64 desc[UR42][R2.64], R30 ;  /* 0x0000001e0200d985 */ /* 0x0001e2000c101b2a */
[----:B------:R-:W-:-:S02]  /*a420*/  @!P4 LOP3.LUT R9, R8, 0xfffffffe, RZ, 0xc0, !PT ;  /* 0xfffffffe0809c812 */ /* 0x000fc400078ec0ff */
[----:B------:R-:W-:Y:S01]  /*a430*/  @!P3 LOP3.LUT R11, R0, 0xfffffffe, RZ, 0xc0, !PT ;  /* 0xfffffffe000bb812 */ /* 0x000fe200078ec0ff */
[----:B------:R2:W-:Y:S01]  /*a440*/  @!P6 ST.E.64 desc[UR42][R4.64], R34 ;  /* 0x000000220400e985 */ /* 0x0005e2000c101b2a */
[----:B-1----:R-:W-:Y:S01]  /*a450*/  @!P2 LOP3.LUT R15, R10, 0xfffffffe, RZ, 0xc0, !PT ;  /* 0xfffffffe0a0fa812 */ /* 0x002fe200078ec0ff */
[C---:B------:R-:W-:Y:S01]  /*a460*/  VIADD R0, R19.reuse, 0x50 ;  /* 0x0000005013007836 */ /* 0x040fe20000000000 */
[----:B------:R-:W-:Y:S01]  /*a470*/  @!P1 LOP3.LUT R17, R14, 0xfffffffe, RZ, 0xc0, !PT ;  /* 0xfffffffe0e119812 */ /* 0x000fe200078ec0ff */
        /* <DEDUP_REMOVED lines=56> */
.L_x_2072:
[----:B------:R-:W1:Y:S02]  /*a800*/  S2R R0, SR_TID.X ;  /* 0x0000000000007919 */ /* 0x000e640000002100 */
[----:B-1----:R-:W-:-:S05]  /*a810*/  VIADD R2, R0, 0xffffff80 ;  /* 0xffffff8000027836 */ /* 0x002fca0000000000 */
[----:B------:R-:W-:-:S13]  /*a820*/  ISETP.GT.AND P0, PT, R2, 0x7f, PT ;  /* 0x0000007f0200780c */ /* 0x000fda0003f04270 */
[----:B------:R-:W-:Y:S05]  /*a830*/  @P0 BRA `(.L_x_2039) ;  /* 0x0000004000800947 */ /* 0x000fea0003800000 */
[----:B------:R-:W1:Y:S01]  /*a840*/  S2R R3, SR_CTAID.X ;  /* 0x0000000000037919 */ /* 0x000e620000002500 */
[----:B------:R-:W2:Y:S01]  /*a850*/  LDC R6, c[0x0][0xbe8] ;  /* 0x0002fa00ff067b82 */ /* 0x000ea20000000800 */
[----:B------:R-:W-:Y:S01]  /*a860*/  ULDC UR4, c[0x0][0xa88] ;  /* 0x0002a20000047ab9 */ /* 0x000fe20000000800 */
[----:B-1----:R-:W-:Y:S02]  /*a870*/  IMAD R0, R3, 0x80, R0 ;  /* 0x0000008003007824 */ /* 0x002fe400078e0200 */
[----:B--2---:R-:W-:Y:S02]  /*a880*/  IMAD R3, R6, UR4, RZ ;  /* 0x0000000406037c24 */ /* 0x004fe4000f8e02ff */
[----:B------:R-:W-:-:S05]  /*a890*/  VIADD R0, R0, 0xffffff80 ;  /* 0xffffff8000007836 */ /* 0x000fca0000000000 */
[----:B------:R-:W-:-:S13]  /*a8a0*/  ISETP.GE.AND P0, PT, R0, R3, PT ;  /* 0x000000030000720c */ /* 0x000fda0003f06270 */
[----:B------:R-:W-:Y:S05]  /*a8b0*/  @P0 BRA `(.L_x_2039) ;  /* 0x0000004000600947 */ /* 0x000fea0003800000 */
[----:B------:R-:W-:Y:S01]  /*a8c0*/  ISETP.NE.AND P0, PT, R6, 0x1, PT ;  /* 0x000000010600780c */ /* 0x000fe20003f05270 */
[----:B------:R-:W1:Y:S01]  /*a8d0*/  S2UR UR4, SR_CTAID.Z ;  /* 0x00000000000479c3 */ /* 0x000e620000002700 */
[----:B------:R-:W-:Y:S01]  /*a8e0*/  SHF.R.S32.HI R5, RZ, 0x1f, R18 ;  /* 0x0000001fff057819 */ /* 0x000fe20000011412 */
[----:B------:R-:W-:Y:S02]  /*a8f0*/  ULDC.64 UR6, c[0x0][0xbd0] ;  /* 0x0002f40000067ab9 */ /* 0x000fe40000000a00 */
[----:B------:R-:W-:-:S04]  /*a900*/  IMAD.WIDE.U32 R2, R18, UR6, RZ ;  /* 0x0000000612027c25 */ /* 0x000fc8000f8e00ff */
[----:B------:R-:W2:Y:S01]  /*a910*/  LDC.64 R12, c[0x0][0xbd8] ;  /* 0x0002f600ff0c7b82 */ /* 0x000ea20000000a00 */
[----:B------:R-:W-:-:S04]  /*a920*/  IMAD R5, R5, UR6, RZ ;  /* 0x0000000605057c24 */ /* 0x000fc8000f8e02ff */
[----:B------:R-:W-:Y:S02]  /*a930*/  IMAD R5, R18, UR7, R5 ;  /* 0x0000000712057c24 */ /* 0x000fe4000f8e0205 */
[----:B------:R-:W-:Y:S01]  /*a940*/  IMAD.MOV R18, RZ, RZ, -R18 ;  /* 0x000000ffff127224 */ /* 0x000fe200078e0a12 */
[----:B------:R-:W0:Y:S01]  /*a950*/  @P0 LDC R9, c[0x0][0xbec] ;  /* 0x0002fb00ff090b82 */ /* 0x000e220000000800 */
[----:B------:R-:W-:Y:S02]  /*a960*/  IMAD.IADD R3, R3, 0x1, R5 ;  /* 0x0000000103037824 */ /* 0x000fe400078e0205 */
[----:B------:R-:W-:-:S05]  /*a970*/  IMAD.MOV.U32 R5, RZ, RZ, R0 ;  /* 0x000000ffff057224 */ /* 0x000fca00078e0000 */
[----:B------:R-:W3:Y:S01]  /*a980*/  S2UR UR8, SR_CTAID.Y ;  /* 0x00000000000879c3 */ /* 0x000ee20000002600 */
[----:B-1----:R-:W-:-:S07]  /*a990*/  USHF.R.S32.HI UR5, URZ, 0x1f, UR4 ;  /* 0x0000001f3f057899 */ /* 0x002fce0008011404 */
[----:B------:R-:W3:Y:S01]  /*a9a0*/  LDC R7, c[0x0][0xc50] ;  /* 0x00031400ff077b82 */ /* 0x000ee20000000800 */
[C---:B--2---:R-:W-:Y:S02]  /*a9b0*/  IMAD R8, R12.reuse, UR5, RZ ;  /* 0x000000050c087c24 */ /* 0x044fe4000f8e02ff */
[----:B------:R-:W-:-:S04]  /*a9c0*/  IMAD.WIDE.U32 R2, R12, UR4, R2 ;  /* 0x000000040c027c25 */ /* 0x000fc8000f8e0002 */
[----:B------:R-:W-:Y:S01]  /*a9d0*/  IMAD R13, R13, UR4, R8 ;  /* 0x000000040d0d7c24 */ /* 0x000fe2000f8e0208 */
[----:B------:R-:W1:Y:S01]  /*a9e0*/  @P0 LDC R11, c[0x0][0xbf0] ;  /* 0x0002fc00ff0b0b82 */ /* 0x000e620000000800 */
[----:B0-----:R-:W-:Y:S01]  /*a9f0*/  @P0 IMAD.HI.U32 R4, R0, R9, RZ ;  /* 0x0000000900040227 */ /* 0x001fe200078e00ff */
[----:B------:R-:W-:-:S03]  /*aa00*/  ULDC.64 UR4, c[0x0][0xbe0] ;  /* 0x0002f80000047ab9 */ /* 0x000fc60000000a00 */
[----:B------:R-:W-:Y:S02]  /*aa10*/  IMAD.IADD R3, R13, 0x1, R3 ;  /* 0x000000010d037824 */ /* 0x000fe400078e0203 */
[----:B---3--:R-:W-:-:S04]  /*aa20*/  IMAD R9, R7, R18, UR8 ;  /* 0x0000000807097e24 */ /* 0x008fc8000f8e0212 */
[----:B------:R-:W-:Y:S01]  /*aa30*/  IMAD.WIDE.U32 R2, R9, UR4, R2 ;  /* 0x0000000409027c25 */ /* 0x000fe2000f8e0002 */
[----:B-1----:R-:W-:Y:S02]  /*aa40*/  @P0 SHF.R.U32.HI R5, RZ, R11, R4 ;  /* 0x0000000bff050219 */ /* 0x002fe40000011604 */
        /* <DEDUP_REMOVED lines=20> */
.L_x_2037:
        /* <DEDUP_REMOVED lines=18> */
.L_x_2075:
[----:B------:R-:W-:Y:S01]  /*acb0*/  ULDC UR39, c[0x0][0xc50] ;  /* 0x0003140000277ab9 */ /* 0x000fe20000000800 */
[----:B------:R-:W-:Y:S01]  /*acc0*/  UMOV UR36, UR6 ;  /* 0x0000000600247c82 */ /* 0x000fe20008000000 */
[----:B------:R-:W-:-:S11]  /*acd0*/  UISETP.NE.AND UP0, UPT, UR39, 0x1, UPT ;  /* 0x000000012700788c */ /* 0x000fd6000bf05270 */
[----:B------:R-:W-:Y:S01]  /*ace0*/  @UP0 ULDC UR4, c[0x0][0xc54] ;  /* 0x0003150000040ab9 */ /* 0x000fe20000000800 */
[----:B------:R-:W-:Y:S01]  /*acf0*/  @UP0 ULDC UR7, c[0x0][0xc58] ;  /* 0x0003160000070ab9 */ /* 0x000fe20000000800 */
[----:B------:R-:W-:-:S04]  /*ad00*/  UIMAD.WIDE.U32 UR4, UR6, UR4, URZ ;  /* 0x00000004060472a5 */ /* 0x000fc8000f8e003f */
[----:B------:R-:W-:-:S12]  /*ad10*/  @UP0 USHF.R.U32.HI UR36, URZ, UR7, UR5 ;  /* 0x000000073f240299 */ /* 0x000fd80008011605 */
.L_x_2076:
        /* <DEDUP_REMOVED lines=10> */
[----:B------:R-:W-:Y:S01]  /*adc0*/  UISETP.NE.AND UP1, UPT, UR5, 0x1, UPT ;  /* 0x000000010500788c */ /* 0x000fe2000bf25270 */
[----:B------:R1:W-:Y:S01]  /*add0*/  STL [R1+0xc], RZ ;  /* 0x00000cff01007387 */ /* 0x0003e20000100800 */
[----:B------:R-:W-:Y:S01]  /*ade0*/  UISETP.NE.U32.AND UP0, UPT, UR6, URZ, UPT ;  /* 0x0000003f0600728c */ /* 0x000fe2000bf05070 */
[----:B------:R-:W-:Y:S02]  /*adf0*/  ULDC UR5, c[0x0][0x288] ;  /* 0x0000a20000057ab9 */ /* 0x000fe40000000800 */
[----:B------:R-:W-:Y:S01]  /*ae00*/  ULDC UR6, c[0x0][0x424] ;  /* 0x0001090000067ab9 */ /* 0x000fe20000000800 */
[----:B------:R-:W-:Y:S02]  /*ae10*/  UISETP.NE.AND.EX UP0, UPT, UR7, URZ, UPT, UP0 ;  /* 0x0000003f0700728c */ /* 0x000fe4000bf05300 */
[----:B------:R-:W-:-:S02]  /*ae20*/  UIADD3 UR10, -UR5, 0x80, URZ ;  /* 0x00000080050a7890 */ /* 0x000fc4000fffe13f */
[----:B------:R-:W-:Y:S01]  /*ae30*/  USEL UR7, UR6, 0x1, UP0 ;  /* 0x0000000106077887 */ /* 0x000fe20008000000 */
[----:B------:R-:W-:-:S03]  /*ae40*/  ULDC UR9, c[0x0][0x2f0] ;  /* 0x0000bc0000097ab9 */ /* 0x000fc60000000800 */
[----:B------:R-:W-:Y:S02]  /*ae50*/  UIMAD UR10, UR7, UR9, UR10 ;  /* 0x00000009070a72a4 */ /* 0x000fe4000f8e020a */
[----:B------:R-:W-:Y:S02]  /*ae60*/  UIMAD UR7, UR7, UR9, 0x7f ;  /* 0x0000007f070774a4 */ /* 0x000fe4000f8e0209 */
[----:B0-----:R-:W-:-:S03]  /*ae70*/  ULEA UR8, UR4, 0x7f, 0x7 ;  /* 0x0000007f04087891 */ /* 0x001fc6000f8e383f */
[----:B------:R-:W-:Y:S02]  /*ae80*/  @UP1 ULDC UR4, c[0x0][0x44c] ;  /* 0x0001130000041ab9 */ /* 0x000fe40000000800 */
[----:B------:R-:W-:Y:S02]  /*ae90*/  UIMAD.WIDE.U32 UR4, UR8, UR4, URZ ;  /* 0x00000004080472a5 */ /* 0x000fe4000f8e003f */
[----:B------:R-:W-:Y:S01]  /*aea0*/  UMOV UR6, UR8 ;  /* 0x0000000800067c82 */ /* 0x000fe20008000000 */
[----:B------:R-:W-:Y:S02]  /*aeb0*/  @UP1 ULDC UR8, c[0x0][0x450] ;  /* 0x0001140000081ab9 */ /* 0x000fe40000000800 */
[----:B------:R-:W-:Y:S02]  /*aec0*/  @UP1 USHF.R.U32.HI UR6, URZ, UR8, UR5 ;  /* 0x000000083f061299 */ /* 0x000fe40008011605 */
[----:B------:R-:W-:Y:S02]  /*aed0*/  USHF.R.S32.HI UR5, URZ, 0x1f, UR7 ;  /* 0x0000001f3f057899 */ /* 0x000fe40008011407 */
[----:B------:R-:W-:-:S02]  /*aee0*/  UIADD3 UR6, UR10, UR6, URZ ;  /* 0x000000060a067290 */ /* 0x000fc4000fffe03f */
[----:B------:R-:W-:Y:S02]  /*aef0*/  ULEA.HI UR5, UR5, UR7, URZ, 0x7 ;  /* 0x0000000705057291 */ /* 0x000fe4000f8f383f */
[----:B------:R-:W-:Y:S02]  /*af00*/  USHF.R.S32.HI UR4, URZ, 0x1f, UR6 ;  /* 0x0000001f3f047899 */ /* 0x000fe40008011406 */
[----:B------:R-:W-:Y:S02]  /*af10*/  USHF.R.S32.HI UR5, URZ, 0x7, UR5 ;  /* 0x000000073f057899 */ /* 0x000fe40008011405 */
[----:B------:R-:W-:-:S04]  /*af20*/  ULEA.HI UR4, UR4, UR6, URZ, 0x7 ;  /* 0x0000000604047291 */ /* 0x000fc8000f8f383f */
[----:B------:R-:W-:-:S04]  /*af30*/  USHF.R.S32.HI UR4, URZ, 0x7, UR4 ;  /* 0x000000073f047899 */ /* 0x000fc80008011404 */
[----:B------:R-:W-:-:S04]  /*af40*/  UISETP.LT.AND UP0, UPT, UR5, UR4, UPT ;  /* 0x000000040500728c */ /* 0x000fc8000bf01270 */
[----:B------:R-:W-:Y:S02]  /*af50*/  USEL UR40, UR5, UR4, UP0 ;  /* 0x0000000405287287 */ /* 0x000fe40008000000 */
[----:B------:R-:W-:Y:S02]  /*af60*/  USHF.R.U32.HI UR5, URZ, 0x10, UR39 ;  /* 0x000000103f057899 */ /* 0x000fe40008011627 */
[----:B------:R-:W-:Y:S02]  /*af70*/  UISETP.GE.AND UP1, UPT, UR40, 0x1, UPT ;  /* 0x000000012800788c */ /* 0x000fe4000bf26270 */
[----:B------:R-:W-:Y:S02]  /*af80*/  UISETP.NE.AND UP0, UPT, UR5, URZ, UPT ;  /* 0x0000003f0500728c */ /* 0x000fe4000bf05270 */
[----:B------:R-:W-:Y:S02]  /*af90*/  ULOP3.LUT UR39, UR39, 0xffff, URZ, 0xc0, !UPT ;  /* 0x0000ffff27277892 */ /* 0x000fe4000f8ec03f */
[----:B------:R-:W-:-:S07]  /*afa0*/  PLOP3.LUT P0, PT, PT, PT, UP1, 0x80, 0x0 ;  /* 0x000000000000781c */ /* 0x000fce0003f0f018 */
[----:B------:R-:W-:-:S06]  /*afb0*/  @!UP0 ULDC UR5, c[0x0][0x9f0] ;  /* 0x00027c0000058ab9 */ /* 0x000fcc0000000800 */
[----:B-1----:R-:W-:Y:S05]  /*afc0*/  @!P0 BRA `(.L_x_2078) ;  /* 0x0000000000708947 */ /* 0x002fea0003800000 */
[----:B------:R-:W-:Y:S01]  /*afd0*/  IMAD.U32 R6, RZ, RZ, UR5 ;  /* 0x00000005ff067e24 */ /* 0x000fe2000f8e00ff */
[----:B------:R-:W-:-:S04]  /*afe0*/  UIADD3 UR4, UR5, -0x1, UR40 ;  /* 0xffffffff05047890 */ /* 0x000fc8000fffe028 */
[-C--:B------:R-:W-:Y:S02]  /*aff0*/  IABS R0, R6.reuse ;  /* 0x0000000600007213 */ /* 0x080fe40000000000 */
[----:B------:R-:W-:Y:S02]  /*b000*/  IABS R6, R6 ;  /* 0x0000000600067213 */ /* 0x000fe40000000000 */
[----:B------:R-:W0:Y:S08]  /*b010*/  I2F.RP R4, R0 ;  /* 0x0000000000047306 */ /* 0x000e300000209400 */
[----:B0-----:R-:W0:Y:S02]  /*b020*/  MUFU.RCP R4, R4 ;  /* 0x0000000400047308 */ /* 0x001e240000001000 */
[----:B0-----:R-:W-:-:S06]  /*b030*/  VIADD R2, R4, 0xffffffe ;  /* 0x0ffffffe04027836 */ /* 0x001fcc0000000000 */
        /* <DEDUP_REMOVED lines=21> */
.L_x_2078:
        /* <DEDUP_REMOVED lines=32> */
.L_x_2079:
        /* <DEDUP_REMOVED lines=20> */
.L_x_2081:
        /* <DEDUP_REMOVED lines=15> */
.L_x_2080:
[----:B------:R-:W0:Y:S02]  /*b5c0*/  LDC.64 R2, c[0x0][0x9f8] ;  /* 0x00027e00ff027b82 */ /* 0x000e240000000a00 */
[----:B0-----:R-:W-:-:S04]  /*b5d0*/  ISETP.NE.U32.AND P0, PT, R2, RZ, PT ;  /* 0x000000ff0200720c */ /* 0x001fc80003f05070 */
[----:B------:R-:W-:-:S13]  /*b5e0*/  ISETP.NE.AND.EX P0, PT, R3, RZ, PT, P0 ;  /* 0x000000ff0300720c */ /* 0x000fda0003f05300 */
[----:B------:R-:W0:Y:S02]  /*b5f0*/  @P0 LDC.64 R2, c[0x0][0x9f8] ;  /* 0x00027e00ff020b82 */ /* 0x000e240000000a00 */
[----:B0-----:R-:W-:-:S05]  /*b600*/  @P0 IMAD.WIDE R2, R18, 0x4, R2 ;  /* 0x0000000412020825 */ /* 0x001fca00078e0202 */
[----:B------:R0:W2:Y:S01]  /*b610*/  @P0 LDG.E R18, desc[UR42][R2.64] ;  /* 0x0000002a02120981 */ /* 0x0000a2000c1e1900 */
[----:B------:R-:W-:Y:S01]  /*b620*/  UMOV UR4, 0xffffffff ;  /* 0xffffffff00047882 */ /* 0x000fe20000000000 */
[----:B------:R-:W-:Y:S01]  /*b630*/  VIADD R17, R17, 0xffffffff ;  /* 0xffffffff11117836 */ /* 0x000fe20000000000 */
[----:B------:R-:W1:Y:S01]  /*b640*/  S2R R16, SR_TID.X ;  /* 0x0000000000107919 */ /* 0x000e620000002100 */
[----:B0-----:R-:W0:Y:S02]  /*b650*/  LDC.64 R2, c[0x0][0x418] ;  /* 0x00010600ff027b82 */ /* 0x001e240000000a00 */
[----:B0-----:R-:W-:Y:S02]  /*b660*/  ISETP.NE.U32.AND P0, PT, R2, RZ, PT ;  /* 0x000000ff0200720c */ /* 0x001fe40003f05070 */
[----:B-1----:R-:W-:Y:S02]  /*b670*/  SHF.R.U32.HI R0, RZ, 0x5, R16 ;  /* 0x00000005ff007819 */ /* 0x002fe40000011610 */
[----:B------:R-:W-:-:S02]  /*b680*/  ISETP.NE.AND.EX P1, PT, R3, RZ, PT, P0 ;  /* 0x000000ff0300720c */ /* 0x000fc40003f25300 */
[----:B------:R-:W-:Y:S02]  /*b690*/  LOP3.LUT R0, R0, 0x3, RZ, 0xc0, !PT ;  /* 0x0000000300007812 */ /* 0x000fe400078ec0ff */
[----:B------:R-:W-:-:S05]  /*b6a0*/  P2R R4, PR, RZ, 0x2 ;  /* 0x00000002ff047803 */ /* 0x000fca0000000000 */
[----:B------:R0:W-:Y:S01]  /*b6b0*/  STL [R1+0x4], R4 ;  /* 0x0000040401007387 */ /* 0x0001e20000100800 */
[----:B--2---:R-:W-:Y:S02]  /*b6c0*/  SHF.R.S32.HI R19, RZ, 0x1f, R18 ;  /* 0x0000001fff137819 */ /* 0x004fe40000011412 */
[----:B------:R-:W-:Y:S01]  /*b6d0*/  SEL R16, R18, RZ, !P1 ;  /* 0x000000ff12107207 */ /* 0x000fe20004800000 */
[----:B0-----:R-:W-:Y:S06]  /*b6e0*/  BRA.DIV UR4, `(.L_x_2082) ;  /* 0x0000003604847947 */ /* 0x001fec000b800000 */
[----:B------:R0:W1:Y:S02]  /*b6f0*/  SHFL.IDX PT, R14, R0, RZ, 0x1f ;  /* 0x00001fff000e7589 */ /* 0x00006400000e0000 */
.L_x_2162:
[----:B------:R-:W-:Y:S02]  /*b700*/  PLOP3.LUT P2, PT, PT, PT, PT, 0x8, 0x0 ;  /* 0x000000000000781c */ /* 0x000fe40003f4e170 */
[----:B-1----:R-:W-:Y:S02]  /*b710*/  ISETP.NE.AND P0, PT, R14, RZ, PT ;  /* 0x000000ff0e00720c */ /* 0x002fe40003f05270 */
[----:B0-----:R-:W-:-:S05]  /*b720*/  P2R R0, PR, RZ, 0x4 ;  /* 0x00000004ff007803 */ /* 0x001fca0000000000 */
[----:B------:R0:W-:Y:S06]  /*b730*/  STL [R1], R0 ;  /* 0x0000000001007387 */ /* 0x0001ec0000100800 */
[----:B------:R-:W-:Y:S05]  /*b740*/  @P0 BRA `(.L_x_2083) ;  /* 0x0000000400100947 */ /* 0x000fea0003800000 */
[----:B------:R-:W-:-:S03]  /*b750*/  UMOV UR4, 0xffffffff ;  /* 0xffffffff00047882 */ /* 0x000fc60000000000 */
[----:B------:R-:W-:Y:S05]  /*b760*/  BRA.DIV UR4, `(.L_x_2084) ;  /* 0x0000003604847947 */ /* 0x000fea000b800000 */
[----:B------:R-:W-:-:S13]  /*b770*/  ELECT P6, URZ, PT ;  /* 0x00000000003f782f */ /* 0x000fda00038c0000 */
.L_x_2165:
[----:B------:R-:W-:Y:S05]  /*b780*/  @!P6 BRA `(.L_x_2083) ;  /* 0x000000040000e947 */ /* 0x000fea0003800000 */
[----:B------:R-:W-:Y:S01]  /*b790*/  IMAD.MOV.U32 R16, RZ, RZ, R18 ;  /* 0x000000ffff107224 */ /* 0x000fe200078e0012 */
[----:B------:R-:W-:Y:S06]  /*b7a0*/  @!P1 BRA `(.L_x_2085) ;  /* 0x0000000000489947 */ /* 0x000fec0003800000 */
[----:B------:R-:W1:Y:S01]  /*b7b0*/  LDC R6, c[0x0][0x43c] ;  /* 0x00010f00ff067b82 */ /* 0x000e620000000800 */
[----:B0-----:R-:W-:Y:S01]  /*b7c0*/  IMAD.MOV.U32 R0, RZ, RZ, R17 ;  /* 0x000000ffff007224 */ /* 0x001fe200078e0011 */
[----:B------:R-:W-:Y:S02]  /*b7d0*/  ULDC.64 UR4, c[0x0][0x428] ;  /* 0x00010a0000047ab9 */ /* 0x000fe40000000a00 */
[----:B------:R-:W-:-:S04]  /*b7e0*/  IMAD R7, R19, UR4, RZ ;  /* 0x0000000413077c24 */ /* 0x000fc8000f8e02ff */
[----:B------:R-:W-:Y:S01]  /*b7f0*/  IMAD R7, R18, UR5, R7 ;  /* 0x0000000512077c24 */ /* 0x000fe2000f8e0207 */
[----:B-1----:R-:W-:-:S13]  /*b800*/  ISETP.NE.AND P0, PT, R6, 0x1, PT ;  /* 0x000000010600780c */ /* 0x002fda0003f05270 */
[----:B------:R-:W0:Y:S02]  /*b810*/  @P0 LDC.64 R4, c[0x0][0x440] ;  /* 0x00011000ff040b82 */ /* 0x000e240000000a00 */
[----:B0-----:R-:W-:-:S05]  /*b820*/  @P0 IMAD.HI.U32 R4, R17, R4, RZ ;  /* 0x0000000411040227 */ /* 0x001fca00078e00ff */
[----:B------:R-:W-:-:S04]  /*b830*/  @P0 SHF.R.U32.HI R0, RZ, R5, R4 ;  /* 0x00000005ff000219 */ /* 0x000fc80000011604 */
[--C-:B------:R-:W-:Y:S01]  /*b840*/  SHF.R.S32.HI R5, RZ, 0x1f, R0.reuse ;  /* 0x0000001fff057819 */ /* 0x100fe20000011400 */
[----:B------:R-:W-:-:S04]  /*b850*/  IMAD.MOV.U32 R4, RZ, RZ, R0 ;  /* 0x000000ffff047224 */ /* 0x000fc800078e0000 */
[----:B------:R-:W-:-:S04]  /*b860*/  IMAD.WIDE.U32 R4, R18, UR4, R4 ;  /* 0x0000000412047c25 */ /* 0x000fc8000f8e0004 */
[----:B------:R-:W-:Y:S01]  /*b870*/  IMAD.IADD R5, R5, 0x1, R7 ;  /* 0x0000000105057824 */ /* 0x000fe200078e0207 */
[----:B------:R-:W-:-:S04]  /*b880*/  LEA R2, P0, R4, R2, 0x2 ;  /* 0x0000000204027211 */ /* 0x000fc800078010ff */
[----:B------:R-:W-:-:S05]  /*b890*/  LEA.HI.X R3, R4, R3, R5, 0x2, P0 ;  /* 0x0000000304037211 */ /* 0x000fca00000f1405 */
[----:B------:R1:W5:Y:S01]  /*b8a0*/  LDG.E R16, desc[UR42][R2.64] ;  /* 0x0000002a02107981 */ /* 0x000362000c1e1900 */
[----:B------:R-:W-:-:S04]  /*b8b0*/  IMAD.MOV R0, RZ, RZ, -R0 ;  /* 0x000000ffff007224 */ /* 0x000fc800078e0a00 */
[----:B------:R-:W-:-:S07]  /*b8c0*/  IMAD R17, R6, R0, R17 ;  /* 0x0000000006117224 */ /* 0x000fce00078e0211 */
.L_x_2085:
[----:B0-----:R-:W-:Y:S01]  /*b8d0*/  IMAD.MOV.U32 R0, RZ, RZ, 0x1 ;  /* 0x00000001ff007424 */ /* 0x001fe200078e00ff */
[----:B------:R-:W1:Y:S04]  /*b8e0*/  S2R R8, SR_TID.X ;  /* 0x0000000000087919 */ /* 0x000e680000002100 */
[----:B------:R-:W-:-:S04]  /*b8f0*/  SHF.L.U32 R0, R0, 0x1f, RZ ;  /* 0x0000001f00007819 */ /* 0x000fc800000006ff */
[----:B------:R-:W0:Y:S01]  /*b900*/  SYNCS.PHASECHK.TRANS64.TRYWAIT P0, [UR38+0x34840], R0 ;  /* 0x03484000ff0075a7 */ /* 0x000e220008000166 */
[----:B-1----:R-:W-:-:S04]  /*b910*/  LOP3.LUT R2, R8, 0x7f, RZ, 0xc0, !PT ;  /* 0x0000007f08027812 */ /* 0x002fc800078ec0ff */
[----:B------:R-:W-:Y:S01]  /*b920*/  ISETP.NE.AND P1, PT, R2, RZ, PT ;  /* 0x000000ff0200720c */ /* 0x000fe20003f25270 */
[----:B0-----:R-:W-:-:S12]  /*b930*/  @!P0 BRA `(.L_x_2086) ;  /* 0x0000003400308947 */ /* 0x001fd80003800000 */
.L_x_2166:
[----:B------:R-:W-:Y:S05]  /*b940*/  @P1 BRA `(.L_x_2087) ;  /* 0x0000000000181947 */ /* 0x000fea0003800000 */
[----:B------:R-:W1:Y:S01]  /*b950*/  S2R R2, SR_TID.X ;  /* 0x0000000000027919 */ /* 0x000e620000002100 */
[----:B0-----:R-:W-:-:S04]  /*b960*/  IMAD.MOV.U32 R0, RZ, RZ, 0xc000 ;  /* 0x0000c000ff007424 */ /* 0x001fc800078e00ff */
[----:B------:R2:W-:Y:S01]  /*b970*/  SYNCS.ARRIVE.TRANS64 RZ, [UR38+0x34830], R0 ;  /* 0x03483000ffff79a7 */ /* 0x0005e20008000026 */
[----:B-1----:R-:W-:-:S13]  /*b980*/  LOP3.LUT P0, RZ, R2, 0x1f, RZ, 0xc0, !PT ;  /* 0x0000001f02ff7812 */ /* 0x002fda000780c0ff */
[----:B--2---:R-:W-:Y:S05]  /*b990*/  @!P0 BRA `(.L_x_2087) ;  /* 0x0000000000048947 */ /* 0x004fea0003800000 */
[----:B------:R-:W-:Y:S01]  /*b9a0*/  BPT.TRAP 0x1 ;  /* 0x000000040000795c */ /* 0x000fe20000300000 */
.L_x_2087:
[----:B------:R-:W-:Y:S01]  /*b9b0*/  R2UR UR11, R17 ;  /* 0x00000000110b72ca */ /* 0x000fe200000e0000 */
[----:B------:R-:W-:Y:S01]  /*b9c0*/  ULDC.64 UR4, c[0x0][0x198] ;  /* 0x0000660000047ab9 */ /* 0x000fe20000000a00 */
[----:B-----5:R-:W-:Y:S01]  /*b9d0*/  R2UR UR13, R16 ;  /* 0x00000000100d72ca */ /* 0x020fe200000e0000 */
[----:B------:R-:W-:Y:S01]  /*b9e0*/  UIADD3 UR4, UP0, UR4, 0x370, URZ ;  /* 0x0000037004047890 */ /* 0x000fe2000ff1e03f */
[----:B------:R-:W-:Y:S01]  /*b9f0*/  PLOP3.LUT P0, PT, PT, PT, PT, 0x80, 0x0 ;  /* 0x000000000000781c */ /* 0x000fe20003f0f070 */
[----:B------:R-:W-:Y:S02]  /*ba00*/  UIADD3 UR8, UR38, 0x1c400, URZ ;  /* 0x0001c40026087890 */ /* 0x000fe4000fffe03f */
[----:B------:R-:W-:Y:S01]  /*ba10*/  UIADD3 UR9, UR38, 0x34830, URZ ;  /* 0x0003483026097890 */ /* 0x000fe2000fffe03f */
[----:B0-----:R-:W-:Y:S01]  /*ba20*/  P2R R0, PR, RZ, 0x1 ;  /* 0x00000001ff007803 */ /* 0x001fe20000000000 */
[----:B------:R-:W-:Y:S02]  /*ba30*/  UIADD3.X UR5, URZ, UR5, URZ, UP0, !UPT ;  /* 0x000000053f057290 */ /* 0x000fe400087fe43f */
[----:B------:R-:W-:-:S02]  /*ba40*/  UIADD3 UR16, UR38, 0x20400, URZ ;  /* 0x0002040026107890 */ /* 0x000fc4000fffe03f */
[----:B------:R-:W-:Y:S01]  /*ba50*/  USHF.L.U32 UR11, UR11, 0x7, URZ ;  /* 0x000000070b0b7899 */ /* 0x000fe2000800063f */
[----:B------:R1:W-:Y:S01]  /*ba60*/  STL [R1], R0 ;  /* 0x0000000001007387 */ /* 0x0003e20000100800 */
        /* <DEDUP_REMOVED lines=15> */
[----:B------:R1:W-:Y:S01]  /*bb60*/  UTMALDG.4D [UR16], [UR4], desc[UR6] ;  /* 0x00000610040075b4 */ /* 0x0003e20008019000 */
[----:B------:R1:W-:Y:S02]  /*bb70*/  UTMALDG.4D [UR32], [UR4], desc[UR6] ;  /* 0x00000620040075b4 */ /* 0x0003e40008019000 */
[----:B-1----:R-:W-:Y:S01]  /*bb80*/  NOP ;  /* 0x0000000000007918 */ /* 0x002fe20000000000 */
.L_x_2083:
        /* <DEDUP_REMOVED lines=21> */
[----:B01----:R-:W-:Y:S05]  /*bce0*/  CALL.ABS.NOINC R2 ;  /* 0x0000000002007343 */ /* 0x003fea0003c00000 */
.L_x_2088:
[----:B------:R-:W1:Y:S01]  /*bcf0*/  S2R R4, SR_CTAID.Z ;  /* 0x0000000000047919 */ /* 0x000e620000002700 */
[----:B------:R-:W2:Y:S01]  /*bd00*/  LDC R8, c[0x0][0x448] ;  /* 0x00011200ff087b82 */ /* 0x000ea20000000800 */
[----:B------:R-:W-:Y:S01]  /*bd10*/  USHF.R.S32.HI UR4, URZ, 0x1f, UR36 ;  /* 0x0000001f3f047899 */ /* 0x000fe20008011424 */
[----:B------:R-:W3:Y:S01]  /*bd20*/  S2R R12, SR_TID.X ;  /* 0x00000000000c7919 */ /* 0x000ee20000002100 */
[----:B------:R-:W-:Y:S02]  /*bd30*/  ULDC.64 UR8, c[0x0][0x2d8] ;  /* 0x0000b60000087ab9 */ /* 0x000fe40000000a00 */
[----:B------:R-:W-:Y:S01]  /*bd40*/  UIMAD UR6, UR4, UR8, URZ ;  /* 0x00000008040672a4 */ /* 0x000fe2000f8e023f */
[----:B------:R-:W4:Y:S02]  /*bd50*/  S2R R9, SR_CTAID.X ;  /* 0x0000000000097919 */ /* 0x000f240000002500 */
[----:B------:R-:W0:Y:S01]  /*bd60*/  LDC.64 R2, c[0x0][0x2e0] ;  /* 0x0000b800ff027b82 */ /* 0x000e220000000a00 */
[----:B------:R-:W-:-:S02]  /*bd70*/  UIMAD.WIDE.U32 UR4, UR36, UR8, URZ ;  /* 0x00000008240472a5 */ /* 0x000fc4000f8e003f */
[----:B------:R-:W-:-:S04]  /*bd80*/  UIMAD UR6, UR36, UR9, UR6 ;  /* 0x00000009240672a4 */ /* 0x000fc8000f8e0206 */
[----:B------:R-:W-:Y:S01]  /*bd90*/  UIADD3 UR5, UR5, UR6, URZ ;  /* 0x0000000605057290 */ /* 0x000fe2000fffe03f */
[----:B--2---:R-:W-:Y:S02]  /*bda0*/  ISETP.NE.AND P0, PT, R8, 0x1, PT ;  /* 0x000000010800780c */ /* 0x004fe40003f05270 */
[----:B-1----:R-:W-:Y:S02]  /*bdb0*/  SHF.R.S32.HI R5, RZ, 0x1f, R4 ;  /* 0x0000001fff057819 */ /* 0x002fe40000011404 */
[----:B---3--:R-:W-:-:S03]  /*bdc0*/  LOP3.LUT R11, R12, 0x7f, RZ, 0xc0, !PT ;  /* 0x0000007f0c0b7812 */ /* 0x008fc600078ec0ff */
[----:B0-----:R-:W-:Y:S01]  /*bdd0*/  IMAD R0, R5, R2, RZ ;  /* 0x0000000205007224 */ /* 0x001fe200078e02ff */
[----:B------:R-:W-:-:S03]  /*bde0*/  SHF.R.U32.HI R6, RZ, 0x3, R11 ;  /* 0x00000003ff067819 */ /* 0x000fc6000001160b */
[C---:B------:R-:W-:Y:S02]  /*bdf0*/  IMAD R5, R4.reuse, R3, R0 ;  /* 0x0000000304057224 */ /* 0x040fe400078e0200 */
[----:B------:R-:W-:Y:S01]  /*be00*/  IMAD.WIDE.U32 R2, R4, R2, UR4 ;  /* 0x0000000404027e25 */ /* 0x000fe2000f8e0002 */
[----:B------:R-:W0:Y:S01]  /*be10*/  @P0 LDC R0, c[0x0][0x450] ;  /* 0x00011400ff000b82 */ /* 0x000e220000000800 */
[----:B------:R-:W-:Y:S02]  /*be20*/  ULDC.64 UR4, c[0x0][0x2d0] ;  /* 0x0000b40000047ab9 */ /* 0x000fe40000000a00 */
[----:B------:R-:W-:Y:S02]  /*be30*/  IMAD.IADD R3, R3, 0x1, R5 ;  /* 0x0000000103037824 */ /* 0x000fe400078e0205 */
[----:B------:R-:W-:-:S03]  /*be40*/  IMAD.SHL.U32 R5, R12, 0x10, RZ ;  /* 0x000000100c057824 */ /* 0x000fc600078e00ff */
[----:B------:R-:W1:Y:S02]  /*be50*/  @P0 LDC R4, c[0x0][0x44c] ;  /* 0x00011300ff040b82 */ /* 0x000e640000000800 */
[----:B------:R-:W-:-:S05]  /*be60*/  LOP3.LUT R10, R6, 0x70, R5, 0xf8, !PT ;  /* 0x00000070060a7812 */ /* 0x000fca00078ef805 */
[----:B----4-:R-:W-:-:S04]  /*be70*/  IMAD R5, R9, 0x80, R10 ;  /* 0x0000008009057824 */ /* 0x010fc800078e020a */
[----:B-1----:R-:W-:-:S04]  /*be80*/  @P0 IMAD.HI.U32 R7, R5, R4, RZ ;  /* 0x0000000405070227 */ /* 0x002fc800078e00ff */
[----:B------:R-:W-:Y:S01]  /*be90*/  IMAD.MOV.U32 R4, RZ, RZ, R5 ;  /* 0x000000ffff047224 */ /* 0x000fe200078e0005 */
[----:B0-----:R-:W-:Y:S01]  /*bea0*/  @P0 SHF.R.U32.HI R4, RZ, R0, R7 ;  /* 0x00000000ff040219 */ /* 0x001fe20000011607 */
[----:B------:R-:W-:-:S04]  /*beb0*/  IMAD.SHL.U32 R7, R11, 0x8, RZ ;  /* 0x000000080b077824 */ /* 0x000fc800078e00ff */
        /* <DEDUP_REMOVED lines=14> */
[----:B------:R-:W-:Y:S01]  /*bfa0*/  IMAD.IADD R5, R3, 0x1, R4 ;  /* 0x0000000103057824 */ /* 0x000fe200078e0204 */
[----:B------:R-:W-:-:S04]  /*bfb0*/  ULDC UR4, c[0x0][0x2b8] ;  /* 0x0000ae0000047ab9 */ /* 0x000fc80000000800 */
[----:B------:R-:W-:Y:S02]  /*bfc0*/  LEA.HI.X R5, R2, UR5, R5, 0x1, P0 ;  /* 0x0000000502057c11 */ /* 0x000fe400080f0c05 */
[----:B------:R-:W-:-:S04]  /*bfd0*/  SHF.L.U32 R2, R12, 0x3, RZ ;  /* 0x000000030c027819 */ /* 0x000fc800000006ff */
        /* <DEDUP_REMOVED lines=14> */
[----:B------:R-:W-:Y:S02]  /*c0c0*/  IMAD R6, R9, 0x80, R6 ;  /* 0x0000008009067824 */ /* 0x000fe400078e0206 */
[----:B------:R-:W0:Y:S01]  /*c0d0*/  SHFL.IDX PT, R3, R0, RZ, 0x181f ;  /* 0x00181fff00037589 */ /* 0x000e2200000e0000 */
[----:B------:R-:W-:Y:S02]  /*c0e0*/  IMAD R4, R8, UR4, RZ ;  /* 0x0000000408047c24 */ /* 0x000fe4000f8e02ff */
[C---:B------:R-:W-:Y:S01]  /*c0f0*/  VIADD R9, R6.reuse, 0x10 ;  /* 0x0000001006097836 */ /* 0x040fe20000000000 */
[----:B------:R-:W1:Y:S02]  /*c100*/  SHFL.IDX PT, R8, R5, 0x1, 0x181f ;  /* 0x00381f0005087f89 */ /* 0x000e6400000e0000 */
[----:B------:R-:W-:-:S02]  /*c110*/  ISETP.GE.AND P3, PT, R6, R4, PT ;  /* 0x000000040600720c */ /* 0x000fc40003f66270 */
[----:B------:R-:W2:Y:S11]  /*c120*/  SHFL.IDX PT, R14, R0, 0x1, 0x181f ;  /* 0x00381f00000e7f89 */ /* 0x000eb600000e0000 */
[----:B------:R-:W-:-:S02]  /*c130*/  @!P3 LEA R21, R7, UR38, 0x1 ;  /* 0x000000260715bc11 */ /* 0x000fc4000f8e08ff */
[----:B0-----:R-:W-:-:S04]  /*c140*/  LOP3.LUT R3, R3, R2, RZ, 0x3c, !PT ;  /* 0x0000000203037212 */ /* 0x001fc800078e3cff */
[----:B------:R-:W-:-:S04]  /*c150*/  LOP3.LUT R2, R3, R2, RZ, 0x3c, !PT ;  /* 0x0000000203027212 */ /* 0x000fc800078e3cff */
[----:B------:R-:W-:-:S03]  /*c160*/  LOP3.LUT R3, R3, R2, RZ, 0x3c, !PT ;  /* 0x0000000203037212 */ /* 0x000fc600078e3cff */
[----:B------:R-:W-:-:S05]  /*c170*/  @!P3 IMAD.WIDE.U32 R2, R10, 0x2, R2 ;  /* 0x000000020a02b825 */ /* 0x000fca00078e0002 */
[----:B------:R-:W-:Y:S04]  /*c180*/  @!P3 LDGSTS.E.BYPASS.LTC128B.128 [R21+0x10400], desc[UR42][R2.64], !P2 ;  /* 0x104000000215bfae */ /* 0x000fe8000d101d6a */
[----:B------:R-:W-:Y:S04]  /*c190*/  @!P3 LDGSTS.E.BYPASS.LTC128B.128 [R21+0x14400], desc[UR42][R2.64+0x80], !P0 ;  /* 0x144000800215bfae */ /* 0x000fe8000c101d6a */
[----:B------:R0:W-:Y:S01]  /*c1a0*/  @!P3 LDGSTS.E.BYPASS.LTC128B.128 [R21+0x18400], desc[UR42][R2.64+0x100], !P1 ;  /* 0x184001000215bfae */ /* 0x0001e2000c901d6a */
[----:B------:R-:W-:Y:S01]  /*c1b0*/  ISETP.GE.AND P3, PT, R9, R4, PT ;  /* 0x000000040900720c */ /* 0x000fe20003f66270 */
[----:B-1----:R-:W-:-:S02]  /*c1c0*/  IMAD.MOV.U32 R9, RZ, RZ, R8 ;  /* 0x000000ffff097224 */ /* 0x002fc400078e0008 */
[----:B--2---:R-:W-:Y:S02]  /*c1d0*/  IMAD.MOV.U32 R8, RZ, RZ, R14 ;  /* 0x000000ffff087224 */ /* 0x004fe400078e000e */
[----:B------:R-:W-:Y:S04]  /*c1e0*/  SHFL.IDX PT, R14, R0, 0x2, 0x181f ;  /* 0x00581f00000e7f89 */ /* 0x000fe800000e0000 */
[----:B0-----:R-:W0:Y:S01]  /*c1f0*/  SHFL.IDX PT, R2, R5, 0x2, 0x181f ;  /* 0x00581f0005027f89 */ /* 0x001e2200000e0000 */
[----:B------:R-:W-:-:S03]  /*c200*/  VIADD R3, R6, 0x20 ;  /* 0x0000002006037836 */ /* 0x000fc60000000000 */
[----:B------:R-:W-:Y:S01]  /*c210*/  @!P3 LEA R20, R7, UR38, 0x1 ;  /* 0x000000260714bc11 */ /* 0x000fe2000f8e08ff */
[----:B------:R-:W-:-:S05]  /*c220*/  @!P3 IMAD.WIDE.U32 R8, R10, 0x2, R8 ;  /* 0x000000020a08b825 */ /* 0x000fca00078e0008 */
[----:B------:R-:W-:Y:S04]  /*c230*/  @!P3 LDGSTS.E.BYPASS.LTC128B.128 [R20+0x10c00], desc[UR42][R8.64], !P2 ;  /* 0x10c000000814bfae */ /* 0x000fe8000d101d6a */
[----:B------:R-:W-:Y:S04]  /*c240*/  @!P3 LDGSTS.E.BYPASS.LTC128B.128 [R20+0x14c00], desc[UR42][R8.64+0x80], !P0 ;  /* 0x14c000800814bfae */ /* 0x000fe8000c101d6a */
[----:B------:R1:W-:Y:S01]  /*c250*/  @!P3 LDGSTS.E.BYPASS.LTC128B.128 [R20+0x18c00], desc[UR42][R8.64+0x100], !P1 ;  /* 0x18c001000814bfae */ /* 0x0003e2000c901d6a */
[----:B------:R-:W-:Y:S01]  /*c260*/  ISETP.GE.AND P3, PT, R3, R4, PT ;  /* 0x000000040300720c */ /* 0x000fe20003f66270 */
[----:B0-----:R-:W-:-:S02]  /*c270*/  IMAD.MOV.U32 R3, RZ, RZ, R2 ;  /* 0x000000ffff037224 */ /* 0x001fc400078e0002 */
[----:B------:R-:W-:Y:S01]  /*c280*/  IMAD.MOV.U32 R2, RZ, RZ, R14 ;  /* 0x000000ffff027224 */ /* 0x000fe200078e000e */
[----:B-1----:R-:W0:Y:S01]  /*c290*/  SHFL.IDX PT, R8, R5, 0x3, 0x181f ;  /* 0x00781f0005087f89 */ /* 0x002e2200000e0000 */
[----:B------:R-:W-:-:S08]  /*c2a0*/  VIADD R9, R6, 0x30 ;  /* 0x0000003006097836 */ /* 0x000fd00000000000 */
[----:B------:R-:W-:Y:S01]  /*c2b0*/  @!P3 LEA R21, R7, UR38, 0x1 ;  /* 0x000000260715bc11 */ /* 0x000fe2000f8e08ff */
[----:B------:R-:W-:Y:S01]  /*c2c0*/  @!P3 IMAD.WIDE.U32 R2, R10, 0x2, R2 ;  /* 0x000000020a02b825 */ /* 0x000fe200078e0002 */
        /* <DEDUP_REMOVED lines=47> */
.L_x_2183:
[----:B0-----:R-:W-:Y:S01]  /*c5c0*/  VIADD R3, R6, 0x70 ;  /* 0x0000007006037836 */ /* 0x001fe20000000000 */
[----:B------:R-:W-:Y:S01]  /*c5d0*/  BSSY B0, `(.L_x_2090) ;  /* 0x000000d000007945 */ /* 0x000fe20003800000 */
[----:B--2---:R-:W-:-:S03]  /*c5e0*/  IMAD.MOV.U32 R2, RZ, RZ, R14 ;  /* 0x000000ffff027224 */ /* 0x004fc600078e000e */
        /* <DEDUP_REMOVED lines=11> */
.L_x_2091:
[----:B------:R-:W-:Y:S05]  /*c6a0*/  BSYNC B0 ;  /* 0x0000000000007941 */ /* 0x000fea0003800000 */
.L_x_2090:
        /* <DEDUP_REMOVED lines=13> */
.L_x_2184:
[----:B------:R-:W-:Y:S02]  /*c780*/  IMAD.MOV.U32 R9, RZ, RZ, 0x1 ;  /* 0x00000001ff097424 */ /* 0x000fe400078e00ff */
[----:B------:R-:W-:Y:S01]  /*c790*/  IMAD.MOV.U32 R8, RZ, RZ, RZ ;  /* 0x000000ffff087224 */ /* 0x000fe200078e00ff */
[----:B------:R-:W-:Y:S06]  /*c7a0*/  @!P1 BRA `(.L_x_2093) ;  /* 0x0000001800e89947 */ /* 0x000fec0003800000 */
[----:B------:R-:W2:Y:S04]  /*c7b0*/  LDL.LU R4, [R1+0xc] ;  /* 0x00000c0001047983 */ /* 0x000ea80000300800 */
[----:B-1----:R-:W3:Y:S01]  /*c7c0*/  LDL.LU R3, [R1+0x8] ;  /* 0x0000080001037983 */ /* 0x002ee20000300800 */
        /* <DEDUP_REMOVED lines=17> */
[----:B------:R-:W-:Y:S02]  /*c8e0*/  IMAD.IADD R6, R5, 0x1, -R12 ;  /* 0x0000000105067824 */ /* 0x000fe400078e0a0c */
[----:B------:R-:W-:Y:S02]  /*c8f0*/  IMAD.MOV.U32 R7, RZ, RZ, 0x1 ;  /* 0x00000001ff077424 */ /* 0x000fe400078e00ff */
[----:B------:R-:W-:-:S07]  /*c900*/  IMAD.MOV.U32 R4, RZ, RZ, R16 ;  /* 0x000000ffff047224 */ /* 0x000fce00078e0010 */
.L_x_2127:
[----:B------:R-:W2:Y:S01]  /*c910*/  LDL R2, [R1] ;  /* 0x0000000001027983 */ /* 0x000ea20000100800 */
[----:B------:R-:W-:Y:S01]  /*c920*/  VIADD R6, R6, 0xfffffffe ;  /* 0xfffffffe06067836 */ /* 0x000fe20000000000 */
[----:B------:R-:W-:Y:S04]  /*c930*/  BSSY B1, `(.L_x_2095) ;  /* 0x0000088000017945 */ /* 0x000fe80003800000 */
[----:B------:R-:W-:Y:S02]  /*c940*/  ISETP.NE.AND P1, PT, R6, RZ, PT ;  /* 0x000000ff0600720c */ /* 0x000fe40003f25270 */
[----:B--2---:R-:W-:-:S13]  /*c950*/  ISETP.NE.AND P0, PT, R2, RZ, PT ;  /* 0x000000ff0200720c */ /* 0x004fda0003f05270 */
[----:B------:R-:W-:Y:S05]  /*c960*/  @!P0 BRA `(.L_x_2096) ;  /* 0x0000000800108947 */ /* 0x000fea0003800000 */
[----:B------:R-:W2:Y:S01]  /*c970*/  LDL R2, [R1+0x4] ;  /* 0x0000040001027983 */ /* 0x000ea20000100800 */
[----:B------:R-:W-:Y:S01]  /*c980*/  IMAD.MOV.U32 R9, RZ, RZ, R0 ;  /* 0x000000ffff097224 */ /* 0x000fe200078e0000 */
[----:B--2---:R-:W-:-:S13]  /*c990*/  ISETP.NE.AND P0, PT, R2, RZ, PT ;  /* 0x000000ff0200720c */ /* 0x004fda0003f05270 */
[----:B------:R-:W-:Y:S05]  /*c9a0*/  @!P0 BRA `(.L_x_2097) ;  /* 0x0000000000488947 */ /* 0x000fea0003800000 */
[----:B------:R-:W0:Y:S01]  /*c9b0*/  LDC R9, c[0x0][0x43c] ;  /* 0x00010f00ff097b82 */ /* 0x000e220000000800 */
[----:B------:R-:W-:Y:S02]  /*c9c0*/  ULDC.64 UR4, c[0x0][0x428] ;  /* 0x00010a0000047ab9 */ /* 0x000fe40000000a00 */
[----:B------:R-:W-:Y:S01]  /*c9d0*/  IMAD R5, R19, UR4, RZ ;  /* 0x0000000413057c24 */ /* 0x000fe2000f8e02ff */
[----:B0-----:R-:W-:-:S13]  /*c9e0*/  ISETP.NE.AND P0, PT, R9, 0x1, PT ;  /* 0x000000010900780c */ /* 0x001fda0003f05270 */
[----:B------:R-:W0:Y:S02]  /*c9f0*/  @P0 LDC.64 R2, c[0x0][0x440] ;  /* 0x00011000ff020b82 */ /* 0x000e240000000a00 */
[----:B0-----:R-:W-:-:S04]  /*ca00*/  @P0 IMAD.HI.U32 R4, R0, R2, RZ ;  /* 0x0000000200040227 */ /* 0x001fc800078e00ff */
[----:B------:R-:W-:Y:S01]  /*ca10*/  IMAD.MOV.U32 R2, RZ, RZ, R0 ;  /* 0x000000ffff027224 */ /* 0x000fe200078e0000 */
[----:B------:R-:W-:Y:S01]  /*ca20*/  @P0 SHF.R.U32.HI R2, RZ, R3, R4 ;  /* 0x00000003ff020219 */ /* 0x000fe20000011604 */
[----:B------:R-:W-:-:S04]  /*ca30*/  IMAD R4, R18, UR5, R5 ;  /* 0x0000000512047c24 */ /* 0x000fc8000f8e0205 */
[----:B------:R-:W-:-:S04]  /*ca40*/  IMAD.MOV R3, RZ, RZ, -R2 ;  /* 0x000000ffff037224 */ /* 0x000fc800078e0a02 */
[----:B------:R-:W-:Y:S01]  /*ca50*/  IMAD R9, R9, R3, R0 ;  /* 0x0000000309097224 */ /* 0x000fe200078e0200 */
[----:B------:R-:W-:-:S03]  /*ca60*/  SHF.R.S32.HI R3, RZ, 0x1f, R2 ;  /* 0x0000001fff037819 */ /* 0x000fc60000011402 */
[----:B------:R-:W-:Y:S01]  /*ca70*/  IMAD.WIDE.U32 R2, R18, UR4, R2 ;  /* 0x0000000412027c25 */ /* 0x000fe2000f8e0002 */
[----:B------:R-:W-:-:S03]  /*ca80*/  ULDC.64 UR4, c[0x0][0x418] ;  /* 0x0001060000047ab9 */ /* 0x000fc60000000a00 */
[----:B------:R-:W-:Y:S01]  /*ca90*/  IMAD.IADD R3, R4, 0x1, R3 ;  /* 0x0000000104037824 */ /* 0x000fe200078e0203 */
[----:B------:R-:W-:-:S04]  /*caa0*/  LEA R4, P0, R2, UR4, 0x2 ;  /* 0x0000000402047c11 */ /* 0x000fc8000f8010ff */
[----:B------:R-:W-:-:S05]  /*cab0*/  LEA.HI.X R5, R2, UR5, R3, 0x2, P0 ;  /* 0x0000000502057c11 */ /* 0x000fca00080f1403 */
[----:B------:R0:W5:Y:S04]  /*cac0*/  LDG.E R4, desc[UR42][R4.64] ;  /* 0x0000002a04047981 */ /* 0x000168000c1e1900 */
.L_x_2097:
[----:B------:R-:W1:Y:S01]  /*cad0*/  S2R R2, SR_TID.X ;  /* 0x0000000000027919 */ /* 0x000e620000002100 */
[----:B------:R-:W-:Y:S01]  /*cae0*/  BSSY B2, `(.L_x_2098) ;  /* 0x0000006000027945 */ /* 0x000fe20003800000 */
[----:B-1----:R-:W-:Y:S02]  /*caf0*/  LOP3.LUT R3, R2, 0x7f, RZ, 0xc0, !PT ;  /* 0x0000007f02037812 */ /* 0x002fe400078ec0ff */
[----:B------:R-:W-:Y:S02]  /*cb00*/  SHF.L.U32 R2, R7, 0x1f, RZ ;  /* 0x0000001f07027819 */ /* 0x000fe400000006ff */
[----:B------:R-:W-:Y:S02]  /*cb10*/  ISETP.NE.AND P2, PT, R3, RZ, PT ;  /* 0x000000ff0300720c */ /* 0x000fe40003f45270 */
[----:B------:R-:W1:Y:S02]  /*cb20*/  SYNCS.PHASECHK.TRANS64.TRYWAIT P0, [UR38+0x34848], R2 ;  /* 0x03484802ff0075a7 */ /* 0x000e640008000166 */
[----:B-1----:R-:W-:Y:S09]  /*cb30*/  @!P0 BRA `(.L_x_2099) ;  /* 0x0000002c00988947 */ /* 0x002ff20003800000 */
.L_x_2185:
[----:B------:R-:W-:Y:S05]  /*cb40*/  BSYNC B2 ;  /* 0x0000000000027941 */ /* 0x000fea0003800000 */
.L_x_2098:
[----:B------:R-:W-:Y:S04]  /*cb50*/  BSSY B2, `(.L_x_2100) ;  /* 0x0000007000027945 */ /* 0x000fe80003800000 */
[----:B------:R-:W-:Y:S05]  /*cb60*/  @P2 BRA `(.L_x_2101) ;  /* 0x0000000000142947 */ /* 0x000fea0003800000 */
[----:B------:R-:W-:Y:S01]  /*cb70*/  ISETP.NE.AND P0, PT, R10, RZ, PT ;  /* 0x000000ff0a00720c */ /* 0x000fe20003f05270 */
[----:B-1----:R-:W-:-:S04]  /*cb80*/  IMAD.MOV.U32 R3, RZ, RZ, 0xc000 ;  /* 0x0000c000ff037424 */ /* 0x002fc800078e00ff */
[----:B------:R2:W-:Y:S08]  /*cb90*/  SYNCS.ARRIVE.TRANS64 RZ, [UR38+0x34838], R3 ;  /* 0x03483803ffff79a7 */ /* 0x0005f00008000026 */
[----:B--2---:R-:W-:Y:S05]  /*cba0*/  @!P0 BRA `(.L_x_2101) ;  /* 0x0000000000048947 */ /* 0x004fea0003800000 */
[----:B------:R-:W-:Y:S01]  /*cbb0*/  BPT.TRAP 0x1 ;  /* 0x000000040000795c */ /* 0x000fe20000300000 */
.L_x_2101:
[----:B------:R-:W-:Y:S05]  /*cbc0*/  BSYNC B2 ;  /* 0x0000000000027941 */ /* 0x000fea0003800000 */
.L_x_2100:
        /* <DEDUP_REMOVED lines=11> */
.L_x_2102:
        /* <DEDUP_REMOVED lines=13> */
.L_x_2103:
        /* <DEDUP_REMOVED lines=14> */
.L_x_2104:
        /* <DEDUP_REMOVED lines=12> */
.L_x_2186:
[----:B------:R-:W-:Y:S05]  /*cef0*/  BSYNC B2 ;  /* 0x0000000000027941 */ /* 0x000fea0003800000 */
.L_x_2105:
        /* <DEDUP_REMOVED lines=9> */
.L_x_2108:
[----:B------:R-:W-:Y:S05]  /*cf90*/  BSYNC B2 ;  /* 0x0000000000027941 */ /* 0x000fea0003800000 */
.L_x_2107:
        /* <DEDUP_REMOVED lines=10> */
.L_x_2109:
        /* <DEDUP_REMOVED lines=13> */
.L_x_2110:
        /* <DEDUP_REMOVED lines=10> */
.L_x_2096:
[----:B------:R-:W-:Y:S05]  /*d1b0*/  BSYNC B1 ;  /* 0x0000000000017941 */ /* 0x000fea0003800000 */
.L_x_2095:
[----:B------:R-:W2:Y:S01]  /*d1c0*/  LDL R2, [R1] ;  /* 0x0000000001027983 */ /* 0x000ea20000100800 */
[----:B------:R-:W-:Y:S01]  /*d1d0*/  BSSY B1, `(.L_x_2111) ;  /* 0x0000088000017945 */ /* 0x000fe20003800000 */
[----:B------:R-:W-:Y:S02]  /*d1e0*/  LOP3.LUT R9, R7, 0x1, RZ, 0x3c, !PT ;  /* 0x0000000107097812 */ /* 0x000fe400078e3cff */
[----:B--2---:R-:W-:-:S13]  /*d1f0*/  ISETP.NE.AND P0, PT, R2, RZ, PT ;  /* 0x000000ff0200720c */ /* 0x004fda0003f05270 */
[----:B------:R-:W-:Y:S05]  /*d200*/  @!P0 BRA `(.L_x_2112) ;  /* 0x0000000800108947 */ /* 0x000fea0003800000 */
[----:B------:R-:W2:Y:S01]  /*d210*/  LDL R2, [R1+0x4] ;  /* 0x0000040001027983 */ /* 0x000ea20000100800 */
[----:B------:R-:W-:Y:S01]  /*d220*/  VIADD R11, R0, 0xffffffff ;  /* 0xffffffff000b7836 */ /* 0x000fe20000000000 */
[----:B--2---:R-:W-:-:S13]  /*d230*/  ISETP.NE.AND P0, PT, R2, RZ, PT ;  /* 0x000000ff0200720c */ /* 0x004fda0003f05270 */
[----:B------:R-:W-:Y:S05]  /*d240*/  @!P0 BRA `(.L_x_2113) ;  /* 0x0000000000488947 */ /* 0x000fea0003800000 */
        /* <DEDUP_REMOVED lines=10> */
[----:B------:R-:W-:-:S04]  /*d2f0*/  IMAD R4, R19, UR4, RZ ;  /* 0x0000000413047c24 */ /* 0x000fc8000f8e02ff */
[C---:B------:R-:W-:Y:S02]  /*d300*/  IMAD R4, R18.reuse, UR5, R4 ;  /* 0x0000000512047c24 */ /* 0x040fe4000f8e0204 */
[----:B------:R-:W-:Y:S01]  /*d310*/  IMAD.WIDE.U32 R2, R18, UR4, R2 ;  /* 0x0000000412027c25 */ /* 0x000fe2000f8e0002 */
[----:B------:R-:W-:-:S03]  /*d320*/  ULDC.64 UR4, c[0x0][0x418] ;  /* 0x0001060000047ab9 */ /* 0x000fc60000000a00 */
[----:B------:R-:W-:Y:S01]  /*d330*/  IMAD.IADD R3, R4, 0x1, R3 ;  /* 0x0000000104037824 */ /* 0x000fe200078e0203 */
[----:B------:R-:W-:-:S04]  /*d340*/  LEA R4, P0, R2, UR4, 0x2 ;  /* 0x0000000402047c11 */ /* 0x000fc8000f8010ff */
[----:B------:R-:W-:-:S05]  /*d350*/  LEA.HI.X R5, R2, UR5, R3, 0x2, P0 ;  /* 0x0000000502057c11 */ /* 0x000fca00080f1403 */
[----:B------:R0:W5:Y:S04]  /*d360*/  LDG.E R4, desc[UR42][R4.64] ;  /* 0x0000002a04047981 */ /* 0x000168000c1e1900 */
.L_x_2113:
[----:B------:R-:W1:Y:S01]  /*d370*/  S2R R2, SR_TID.X ;  /* 0x0000000000027919 */ /* 0x000e620000002100 */
[----:B------:R-:W-:Y:S01]  /*d380*/  BSSY B2, `(.L_x_2114) ;  /* 0x0000006000027945 */ /* 0x000fe20003800000 */
[----:B-1----:R-:W-:Y:S02]  /*d390*/  LOP3.LUT R3, R2, 0x7f, RZ, 0xc0, !PT ;  /* 0x0000007f02037812 */ /* 0x002fe400078ec0ff */
[----:B------:R-:W-:Y:S02]  /*d3a0*/  SHF.L.U32 R2, R9, 0x1f, RZ ;  /* 0x0000001f09027819 */ /* 0x000fe400000006ff */
[----:B------:R-:W-:Y:S02]  /*d3b0*/  ISETP.NE.AND P2, PT, R3, RZ, PT ;  /* 0x000000ff0300720c */ /* 0x000fe40003f45270 */
[----:B------:R-:W1:Y:S02]  /*d3c0*/  SYNCS.PHASECHK.TRANS64.TRYWAIT P0, [UR38+0x34840], R2 ;  /* 0x03484002ff0075a7 */ /* 0x000e640008000166 */
[----:B-1----:R-:W-:Y:S09]  /*d3d0*/  @!P0 BRA `(.L_x_2115) ;  /* 0x0000002400a08947 */ /* 0x002ff20003800000 */
.L_x_2187:
[----:B------:R-:W-:Y:S05]  /*d3e0*/  BSYNC B2 ;  /* 0x0000000000027941 */ /* 0x000fea0003800000 */
.L_x_2114:
[----:B------:R-:W-:Y:S04]  /*d3f0*/  BSSY B2, `(.L_x_2116) ;  /* 0x0000007000027945 */ /* 0x000fe80003800000 */
[----:B------:R-:W-:Y:S05]  /*d400*/  @P2 BRA `(.L_x_2117) ;  /* 0x0000000000142947 */ /* 0x000fea0003800000 */
[----:B------:R-:W-:Y:S01]  /*d410*/  ISETP.NE.AND P0, PT, R10, RZ, PT ;  /* 0x000000ff0a00720c */ /* 0x000fe20003f05270 */
[----:B-1----:R-:W-:-:S04]  /*d420*/  IMAD.MOV.U32 R2, RZ, RZ, 0xc000 ;  /* 0x0000c000ff027424 */ /* 0x002fc800078e00ff */
[----:B------:R2:W-:Y:S08]  /*d430*/  SYNCS.ARRIVE.TRANS64 RZ, [UR38+0x34830], R2 ;  /* 0x03483002ffff79a7 */ /* 0x0005f00008000026 */
[----:B--2---:R-:W-:Y:S05]  /*d440*/  @!P0 BRA `(.L_x_2117) ;  /* 0x0000000000048947 */ /* 0x004fea0003800000 */
[----:B------:R-:W-:Y:S01]  /*d450*/  BPT.TRAP 0x1 ;  /* 0x000000040000795c */ /* 0x000fe20000300000 */
.L_x_2117:
[----:B------:R-:W-:Y:S05]  /*d460*/  BSYNC B2 ;  /* 0x0000000000027941 */ /* 0x000fea0003800000 */
.L_x_2116:
        /* <DEDUP_REMOVED lines=11> */
.L_x_2118:
        /* <DEDUP_REMOVED lines=14> */
.L_x_2119:
        /* <DEDUP_REMOVED lines=13> */
.L_x_2120:
        /* <DEDUP_REMOVED lines=12> */
.L_x_2188:
[----:B------:R-:W-:Y:S05]  /*d790*/  BSYNC B2 ;  /* 0x0000000000027941 */ /* 0x000fea0003800000 */
.L_x_2121:
        /* <DEDUP_REMOVED lines=9> */
.L_x_2124:
[----:B------:R-:W-:Y:S05]  /*d830*/  BSYNC B2 ;  /* 0x0000000000027941 */ /* 0x000fea0003800000 */
.L_x_2123:
        /* <DEDUP_REMOVED lines=10> */
.L_x_2125:
        /* <DEDUP_REMOVED lines=13> */
.L_x_2126:
        /* <DEDUP_REMOVED lines=10> */
.L_x_2112:
[----:B------:R-:W-:Y:S05]  /*da50*/  BSYNC B1 ;  /* 0x0000000000017941 */ /* 0x000fea0003800000 */
.L_x_2111:
[----:B------:R-:W-:Y:S02]  /*da60*/  VIADD R0, R0, 0xfffffffe ;  /* 0xfffffffe00007836 */ /* 0x000fe40000000000 */
[----:B------:R-:W-:Y:S01]  /*da70*/  IMAD.MOV.U32 R7, RZ, RZ, R9 ;  /* 0x000000ffff077224 */ /* 0x000fe200078e0009 */
[----:B------:R-:W-:Y:S06]  /*da80*/  @P1 BRA `(.L_x_2127) ;  /* 0xffffffec00a01947 */ /* 0x000fec000383ffff */
[----:B------:R-:W-:Y:S05]  /*da90*/  BSYNC B0 ;  /* 0x0000000000007941 */ /* 0x000fea0003800000 */
.L_x_2094:
[----:B------:R-:W-:Y:S01]  /*daa0*/  ISETP.NE.AND P0, PT, R12, RZ, PT ;  /* 0x000000ff0c00720c */ /* 0x000fe20003f05270 */
[----:B------:R-:W-:-:S12]  /*dab0*/  BSSY B0, `(.L_x_2093) ;  /* 0x0000089000007945 */ /* 0x000fd80003800000 */
[----:B------:R-:W-:Y:S05]  /*dac0*/  @!P0 BRA `(.L_x_2128) ;  /* 0x00000008001c8947 */ /* 0x000fea0003800000 */
[----:B------:R-:W2:Y:S01]  /*dad0*/  LDL R2, [R1] ;  /* 0x0000000001027983 */ /* 0x000ea20000100800 */
[----:B------:R-:W-:Y:S01]  /*dae0*/  IMAD.MOV.U32 R8, RZ, RZ, 0x1 ;  /* 0x00000001ff087424 */ /* 0x000fe200078e00ff */
[----:B--2---:R-:W-:-:S13]  /*daf0*/  ISETP.NE.AND P1, PT, R2, RZ, PT ;  /* 0x000000ff0200720c */ /* 0x004fda0003f25270 */
[----:B------:R-:W-:Y:S05]  /*db00*/  @!P1 BRA `(.L_x_2128) ;  /* 0x00000008000c9947 */ /* 0x000fea0003800000 */
[----:B------:R-:W2:Y:S02]  /*db10*/  LDL.LU R2, [R1+0x4] ;  /* 0x0000040001027983 */ /* 0x000ea40000300800 */
[----:B--2---:R-:W-:-:S13]  /*db20*/  ISETP.NE.AND P1, PT, R2, RZ, PT ;  /* 0x000000ff0200720c */ /* 0x004fda0003f25270 */
[----:B------:R-:W-:Y:S05]  /*db30*/  @!P1 BRA `(.L_x_2129) ;  /* 0x00000000004c9947 */ /* 0x000fea0003800000 */
[----:B------:R-:W0:Y:S01]  /*db40*/  LDC R7, c[0x0][0x43c] ;  /* 0x00010f00ff077b82 */ /* 0x000e220000000800 */
[----:B------:R-:W-:Y:S01]  /*db50*/  IMAD.MOV.U32 R6, RZ, RZ, R0 ;  /* 0x000000ffff067224 */ /* 0x000fe200078e0000 */
[----:B------:R-:W-:Y:S02]  /*db60*/  ULDC.64 UR4, c[0x0][0x428] ;  /* 0x00010a0000047ab9 */ /* 0x000fe40000000a00 */
[----:B------:R-:W-:-:S04]  /*db70*/  IMAD R19, R19, UR4, RZ ;  /* 0x0000000413137c24 */ /* 0x000fc8000f8e02ff */
[----:B------:R-:W-:Y:S01]  /*db80*/  IMAD R19, R18, UR5, R19 ;  /* 0x0000000512137c24 */ /* 0x000fe2000f8e0213 */
[----:B0-----:R-:W-:-:S13]  /*db90*/  ISETP.NE.AND P0, PT, R7, 0x1, PT ;  /* 0x000000010700780c */ /* 0x001fda0003f05270 */
[----:B------:R-:W0:Y:S02]  /*dba0*/  @P0 LDC.64 R2, c[0x0][0x440] ;  /* 0x00011000ff020b82 */ /* 0x000e240000000a00 */
[----:B0-----:R-:W-:-:S05]  /*dbb0*/  @P0 IMAD.HI.U32 R2, R0, R2, RZ ;  /* 0x0000000200020227 */ /* 0x001fca00078e00ff */
[----:B------:R-:W-:-:S04]  /*dbc0*/  @P0 SHF.R.U32.HI R6, RZ, R3, R2 ;  /* 0x00000003ff060219 */ /* 0x000fc80000011602 */
[--C-:B------:R-:W-:Y:S01]  /*dbd0*/  SHF.R.S32.HI R3, RZ, 0x1f, R6.reuse ;  /* 0x0000001fff037819 */ /* 0x100fe20000011406 */
        /* <DEDUP_REMOVED lines=9> */
.L_x_2129:
[----:B------:R-:W1:Y:S01]  /*dc70*/  S2R R2, SR_TID.X ;  /* 0x0000000000027919 */ /* 0x000e620000002100 */
[----:B------:R-:W-:Y:S01]  /*dc80*/  BSSY B1, `(.L_x_2130) ;  /* 0x0000006000017945 */ /* 0x000fe20003800000 */
[----:B-1----:R-:W-:Y:S02]  /*dc90*/  LOP3.LUT R3, R2, 0x7f, RZ, 0xc0, !PT ;  /* 0x0000007f02037812 */ /* 0x002fe400078ec0ff */
[----:B------:R-:W-:Y:S02]  /*dca0*/  SHF.L.U32 R2, R9, 0x1f, RZ ;  /* 0x0000001f09027819 */ /* 0x000fe400000006ff */
[----:B------:R-:W-:Y:S02]  /*dcb0*/  ISETP.NE.AND P1, PT, R3, RZ, PT ;  /* 0x000000ff0300720c */ /* 0x000fe40003f25270 */
[----:B------:R-:W1:Y:S02]  /*dcc0*/  SYNCS.PHASECHK.TRANS64.TRYWAIT P0, [UR38+0x34848], R2 ;  /* 0x03484802ff0075a7 */ /* 0x000e640008000166 */
[----:B-1----:R-:W-:Y:S09]  /*dcd0*/  @!P0 BRA `(.L_x_2131) ;  /* 0x0000001c00908947 */ /* 0x002ff20003800000 */
.L_x_2189:
[----:B------:R-:W-:Y:S05]  /*dce0*/  BSYNC B1 ;  /* 0x0000000000017941 */ /* 0x000fea0003800000 */
.L_x_2130:
[----:B------:R-:W-:Y:S04]  /*dcf0*/  BSSY B1, `(.L_x_2132) ;  /* 0x0000007000017945 */ /* 0x000fe80003800000 */
[----:B------:R-:W-:Y:S05]  /*dd00*/  @P1 BRA `(.L_x_2133) ;  /* 0x0000000000141947 */ /* 0x000fea0003800000 */
[----:B------:R-:W-:Y:S01]  /*dd10*/  ISETP.NE.AND P0, PT, R10, RZ, PT ;  /* 0x000000ff0a00720c */ /* 0x000fe20003f05270 */
[----:B-1----:R-:W-:-:S04]  /*dd20*/  IMAD.MOV.U32 R3, RZ, RZ, 0xc000 ;  /* 0x0000c000ff037424 */ /* 0x002fc800078e00ff */
[----:B------:R2:W-:Y:S08]  /*dd30*/  SYNCS.ARRIVE.TRANS64 RZ, [UR38+0x34838], R3 ;  /* 0x03483803ffff79a7 */ /* 0x0005f00008000026 */
[----:B--2---:R-:W-:Y:S05]  /*dd40*/  @!P0 BRA `(.L_x_2133) ;  /* 0x0000000000048947 */ /* 0x004fea0003800000 */
[----:B------:R-:W-:Y:S01]  /*dd50*/  BPT.TRAP 0x1 ;  /* 0x000000040000795c */ /* 0x000fe20000300000 */
.L_x_2133:
[----:B------:R-:W-:Y:S05]  /*dd60*/  BSYNC B1 ;  /* 0x0000000000017941 */ /* 0x000fea0003800000 */
.L_x_2132:
        /* <DEDUP_REMOVED lines=11> */
.L_x_2134:
        /* <DEDUP_REMOVED lines=14> */
.L_x_2135:
        /* <DEDUP_REMOVED lines=13> */
.L_x_2136:
        /* <DEDUP_REMOVED lines=11> */
.L_x_2190:
[----:B------:R-:W-:Y:S05]  /*e080*/  BSYNC B1 ;  /* 0x0000000000017941 */ /* 0x000fea0003800000 */
.L_x_2137:
        /* <DEDUP_REMOVED lines=9> */
.L_x_2140:
[----:B------:R-:W-:Y:S05]  /*e120*/  BSYNC B1 ;  /* 0x0000000000017941 */ /* 0x000fea0003800000 */
.L_x_2139:
        /* <DEDUP_REMOVED lines=10> */
.L_x_2141:
        /* <DEDUP_REMOVED lines=13> */
.L_x_2142:
        /* <DEDUP_REMOVED lines=10> */
.L_x_2128:
[----:B------:R-:W-:Y:S05]  /*e340*/  BSYNC B0 ;  /* 0x0000000000007941 */ /* 0x000fea0003800000 */
.L_x_2093:
[----:B------:R-:W2:Y:S01]  /*e350*/  LDL.LU R0, [R1] ;  /* 0x0000000001007983 */ /* 0x000ea20000300800 */
[----:B------:R-:W-:Y:S01]  /*e360*/  BSSY B0, `(.L_x_2143) ;  /* 0x0000037000007945 */ /* 0x000fe20003800000 */
[----:B--2---:R-:W-:-:S13]  /*e370*/  ISETP.NE.AND P0, PT, R0, RZ, PT ;  /* 0x000000ff0000720c */ /* 0x004fda0003f05270 */
[----:B------:R-:W-:Y:S05]  /*e380*/  @!P0 BRA `(.L_x_2144) ;  /* 0x0000000000d08947 */ /* 0x000fea0003800000 */
[----:B------:R-:W2:Y:S01]  /*e390*/  S2R R0, SR_TID.X ;  /* 0x0000000000007919 */ /* 0x000ea20000002100 */
[----:B-1----:R-:W-:Y:S01]  /*e3a0*/  LEA R3, R8, UR38, 0x3 ;  /* 0x0000002608037c11 */ /* 0x002fe2000f8e18ff */
[----:B------:R-:W-:Y:S01]  /*e3b0*/  BSSY B1, `(.L_x_2145) ;  /* 0x0000006000017945 */ /* 0x000fe20003800000 */
[----:B--2---:R-:W-:Y:S02]  /*e3c0*/  LOP3.LUT R2, R0, 0x7f, RZ, 0xc0, !PT ;  /* 0x0000007f00027812 */ /* 0x004fe400078ec0ff */
[----:B------:R-:W-:Y:S02]  /*e3d0*/  SHF.L.U32 R0, R9, 0x1f, RZ ;  /* 0x0000001f09007819 */ /* 0x000fe400000006ff */
[----:B------:R-:W-:Y:S02]  /*e3e0*/  ISETP.NE.AND P1, PT, R2, RZ, PT ;  /* 0x000000ff0200720c */ /* 0x000fe40003f25270 */
[----:B------:R-:W1:Y:S02]  /*e3f0*/  SYNCS.PHASECHK.TRANS64.TRYWAIT P0, [R3+URZ+0x34860], R0 ;  /* 0x03486000030075a7 */ /* 0x000e64000800017f */
[----:B-1----:R-:W-:Y:S09]  /*e400*/  @!P0 BRA `(.L_x_2146) ;  /* 0x0000001400f48947 */ /* 0x002ff20003800000 */
.L_x_2191:
[----:B------:R-:W-:Y:S05]  /*e410*/  BSYNC B1 ;  /* 0x0000000000017941 */ /* 0x000fea0003800000 */
.L_x_2145:
        /* <DEDUP_REMOVED lines=8> */
.L_x_2148:
[----:B------:R-:W-:Y:S05]  /*e4a0*/  BSYNC B1 ;  /* 0x0000000000017941 */ /* 0x000fea0003800000 */
.L_x_2147:
        /* <DEDUP_REMOVED lines=13> */
.L_x_2149:
        /* <DEDUP_REMOVED lines=13> */
.L_x_2150:
        /* <DEDUP_REMOVED lines=8> */
.L_x_2144:
[----:B------:R-:W-:Y:S05]  /*e6d0*/  BSYNC B0 ;  /* 0x0000000000007941 */ /* 0x000fea0003800000 */
.L_x_2143:
[----:B-1----:R-:W-:Y:S02]  /*e6e0*/  VIADD R0, R8, 0x1 ;  /* 0x0000000108007836 */ /* 0x002fe40000000000 */
[----:B------:R-:W-:-:S03]  /*e6f0*/  IMAD.MOV.U32 R3, RZ, RZ, RZ ;  /* 0x000000ffff037224 */ /* 0x000fc600078e00ff */
[----:B------:R-:W-:-:S04]  /*e700*/  ISETP.NE.AND P0, PT, R0, 0x2, PT ;  /* 0x000000020000780c */ /* 0x000fc80003f05270 */
[----:B------:R-:W-:Y:S02]  /*e710*/  SEL R2, RZ, 0x1, P0 ;  /* 0x00000001ff027807 */ /* 0x000fe40000000000 */
[----:B------:R-:W-:Y:S02]  /*e720*/  SEL R0, R0, RZ, P0 ;  /* 0x000000ff00007207 */ /* 0x000fe40000000000 */
[----:B------:R-:W-:-:S07]  /*e730*/  LOP3.LUT R9, R9, R2, RZ, 0x3c, !PT ;  /* 0x0000000209097212 */ /* 0x000fce00078e3cff */
.L_x_2077:
[----:B------:R-:W1:Y:S01]  /*e740*/  S2R R5, SR_CgaCtaId ;  /* 0x0000000000057919 */ /* 0x000e620000008800 */
[----:B------:R-:W-:Y:S02]  /*e750*/  MOV R2, 0x400 ;  /* 0x0000040000027802 */ /* 0x000fe40000000f00 */
[----:B------:R-:W-:Y:S02]  /*e760*/  SHF.L.U32 R3, R3, 0x1f, RZ ;  /* 0x0000001f03037819 */ /* 0x000fe400000006ff */
[----:B-1----:R-:W-:-:S04]  /*e770*/  LEA R2, R5, R2, 0x18 ;  /* 0x0000000205027211 */ /* 0x002fc800078ec0ff */
[----:B------:R-:W1:Y:S02]  /*e780*/  SYNCS.PHASECHK.TRANS64.TRYWAIT P0, [R2+URZ+0x34820], R3 ;  /* 0x03482003020075a7 */ /* 0x000e64000800017f */
[----:B-1----:R-:W-:Y:S05]  /*e790*/  @!P0 BRA `(.L_x_2151) ;  /* 0x0000001400248947 */ /* 0x002fea0003800000 */
.L_x_2192:
[----:B------:R-:W-:-:S03]  /*e7a0*/  UMOV UR4, 0xffffffff ;  /* 0xffffffff00047882 */ /* 0x000fc60000000000 */
[----:B------:R-:W-:Y:S05]  /*e7b0*/  BRA.DIV UR4, `(.L_x_2152) ;  /* 0x0000001604307947 */ /* 0x000fea000b800000 */
[----:B-1----:R-:W1:Y:S02]  /*e7c0*/  S2R R3, SR_TID.X ;  /* 0x0000000000037919 */ /* 0x002e640000002100 */
[----:B-1----:R-:W-:-:S04]  /*e7d0*/  SHF.R.U32.HI R3, RZ, 0x5, R3 ;  /* 0x00000005ff037819 */ /* 0x002fc80000011603 */
[----:B------:R-:W-:-:S05]  /*e7e0*/  LOP3.LUT R3, R3, 0x3, RZ, 0xc0, !PT ;  /* 0x0000000303037812 */ /* 0x000fca00078ec0ff */
[----:B------:R1:W2:Y:S02]  /*e7f0*/  SHFL.IDX PT, R14, R3, RZ, 0x1f ;  /* 0x00001fff030e7589 */ /* 0x0002a400000e0000 */
.L_x_2195:
[----:B--2---:R-:W-:-:S13]  /*e800*/  ISETP.NE.AND P0, PT, R14, RZ, PT ;  /* 0x000000ff0e00720c */ /* 0x004fda0003f05270 */
[----:B------:R-:W-:Y:S05]  /*e810*/  @P0 BRA `(.L_x_2039) ;  /* 0x0000000000880947 */ /* 0x000fea0003800000 */
[----:B------:R-:W-:-:S03]  /*e820*/  UMOV UR4, 0xffffffff ;  /* 0xffffffff00047882 */ /* 0x000fc60000000000 */
[----:B------:R-:W-:Y:S05]  /*e830*/  BRA.DIV UR4, `(.L_x_2153) ;  /* 0x0000001604447947 */ /* 0x000fea000b800000 */
[----:B------:R-:W-:-:S13]  /*e840*/  ELECT P6, URZ, PT ;  /* 0x00000000003f782f */ /* 0x000fda00038c0000 */
.L_x_2198:
[----:B------:R-:W-:Y:S05]  /*e850*/  @!P6 BRA `(.L_x_2039) ;  /* 0x000000000078e947 */ /* 0x000fea0003800000 */
[----:B-1----:R-:W2:Y:S02]  /*e860*/  LDL.LU R3, [R1+0x14] ;  /* 0x0000140001037983 */ /* 0x002ea40000300800 */
[----:B--2---:R-:W-:-:S04]  /*e870*/  LOP3.LUT R3, R3, 0x2, RZ, 0xfc, !PT ;  /* 0x0000000203037812 */ /* 0x004fc800078efcff */
[----:B------:R-:W-:-:S13]  /*e880*/  ISETP.NE.AND P2, PT, R3, 0x3, PT ;  /* 0x000000030300780c */ /* 0x000fda0003f45270 */
[----:B------:R-:W-:Y:S05]  /*e890*/  @!P2 BRA `(.L_x_2154) ;  /* 0x000000000004a947 */ /* 0x000fea0003800000 */
[----:B------:R-:W-:Y:S01]  /*e8a0*/  BPT.TRAP 0x1 ;  /* 0x000000040000795c */ /* 0x000fe20000300000 */
.L_x_2154:
[----:B0-----:R-:W-:Y:S01]  /*e8b0*/  VIADD R7, R2, 0x34840 ;  /* 0x0003484002077836 */ /* 0x001fe20000000000 */
        /* <DEDUP_REMOVED lines=11> */
.L_x_2199:
[----:B------:R-:W1:Y:S02]  /*e970*/  SYNCS.PHASECHK.TRANS64.TRYWAIT P0, [R3+URZ], R4 ;  /* 0x00000004030075a7 */ /* 0x000e64000800017f */
[----:B-1----:R-:W-:Y:S05]  /*e980*/  @!P0 BRA `(.L_x_2156) ;  /* 0x0000001400248947 */ /* 0x002fea0003800000 */
.L_x_2200:
[----:B------:R-:W-:Y:S05]  /*e990*/  @!P2 BRA `(.L_x_2157) ;  /* 0x000000000004a947 */ /* 0x000fea0003800000 */
[----:B------:R-:W-:Y:S01]  /*e9a0*/  BPT.TRAP 0x1 ;  /* 0x000000040000795c */ /* 0x000fe20000300000 */
.L_x_2157:
[----:B-1----:R-:W-:-:S04]  /*e9b0*/  VIADD R3, R2, 0x34860 ;  /* 0x0003486002037836 */ /* 0x002fc80000000000 */
[----:B------:R-:W-:-:S04]  /*e9c0*/  IMAD R0, R0, 0x8, R3 ;  /* 0x0000000800007824 */ /* 0x000fc800078e0203 */
[----:B------:R-:W1:Y:S02]  /*e9d0*/  SYNCS.PHASECHK.TRANS64.TRYWAIT P0, [R0+URZ], R5 ;  /* 0x00000005000075a7 */ /* 0x000e64000800017f */
[----:B-1----:R-:W-:Y:S05]  /*e9e0*/  @!P0 BRA `(.L_x_2158) ;  /* 0x0000001400208947 */ /* 0x002fea0003800000 */
.L_x_2201:
[----:B------:R-:W-:-:S07]  /*e9f0*/  IMAD R3, R8, 0x8, R3 ;  /* 0x0000000808037824 */ /* 0x000fce00078e0203 */
.L_x_2159:
[----:B--2---:R2:W3:Y:S02]  /*ea00*/  SYNCS.PHASECHK.TRANS64.TRYWAIT P0, [R3+URZ], R4 ;  /* 0x00000004030075a7 */ /* 0x0044e4000800017f */
[----:B---3--:R-:W-:Y:S05]  /*ea10*/  @!P0 NANOSLEEP.SYNCS 0x989680 ;  /* 0x009896800000895d */ /* 0x008fea0003900000 */
[----:B------:R-:W3:Y:S02]  /*ea20*/  @!P0 SYNCS.PHASECHK.TRANS64 P0, [R3+URZ], R4 ;  /* 0x00000004030085a7 */ /* 0x000ee4000800007f */
[----:B---3--:R-:W-:Y:S05]  /*ea30*/  @!P0 BRA `(.L_x_2159) ;  /* 0xfffffffc00f08947 */ /* 0x008fea000383ffff */
.L_x_2039:
[----:B------:R-:W-:Y:S05]  /*ea40*/  BSYNC B6 ;  /* 0x0000000000067941 */ /* 0x000fea0003800000 */
.L_x_2036:
[----:B------:R-:W-:Y:S05]  /*ea50*/  EXIT ;  /* 0x000000000000794d */ /* 0x000fea0003800000 */
.L_x_2043:
[----:B-1----:R-:W-:-:S04]  /*ea60*/  IMAD.U32 R3, RZ, RZ, UR36 ;  /* 0x00000024ff037e24 */ /* 0x002fc8000f8e00ff */
[----:B------:R1:W2:Y:S03]  /*ea70*/  SYNCS.PHASECHK.TRANS64.TRYWAIT P1, [R3+URZ+0x34800], R2 ;  /* 0x03480002030075a7 */ /* 0x0002a6000802017f */
[----:B--2---:R-:W-:Y:S05]  /*ea80*/  @!P1 NANOSLEEP.SYNCS 0x989680 ;  /* 0x009896800000995d */ /* 0x004fea0003900000 */
[----:B------:R-:W2:Y:S02]  /*ea90*/  @!P1 SYNCS.PHASECHK.TRANS64 P1, [R3+URZ+0x34800], R2 ;  /* 0x03480002030095a7 */ /* 0x000ea4000802007f */
[----:B--2---:R-:W-:Y:S05]  /*eaa0*/  @!P1 BRA `(.L_x_2043) ;  /* 0xfffffffc00ec9947 */ /* 0x004fea000383ffff */
[----:B------:R-:W-:Y:S05]  /*eab0*/  BRA `(.L_x_2160) ;  /* 0xffffff28002c7947 */ /* 0x000fea000383ffff */
.L_x_2047:
[----:B-1----:R-:W-:-:S04]  /*eac0*/  IMAD.U32 R3, RZ, RZ, UR36 ;  /* 0x00000024ff037e24 */ /* 0x002fc8000f8e00ff */
[----:B------:R1:W3:Y:S03]  /*ead0*/  SYNCS.PHASECHK.TRANS64.TRYWAIT P2, [R3+URZ+0x34830], R2 ;  /* 0x03483002030075a7 */ /* 0x0002e6000804017f */
[----:B---3--:R-:W-:Y:S05]  /*eae0*/  @!P2 NANOSLEEP.SYNCS 0x989680 ;  /* 0x009896800000a95d */ /* 0x008fea0003900000 */
[----:B------:R-:W3:Y:S02]  /*eaf0*/  @!P2 SYNCS.PHASECHK.TRANS64 P2, [R3+URZ+0x34830], R2 ;  /* 0x034830020300a5a7 */ /* 0x000ee4000804007f */
[----:B---3--:R-:W-:Y:S05]  /*eb00*/  @!P2 BRA `(.L_x_2047) ;  /* 0xfffffffc00eca947 */ /* 0x008fea000383ffff */
[----:B------:R-:W-:Y:S05]  /*eb10*/  BRA `(.L_x_2046) ;  /* 0xffffff2800487947 */ /* 0x000fea000383ffff */
.L_x_2052:
[----:B-1----:R-:W-:-:S04]  /*eb20*/  IMAD.U32 R21, RZ, RZ, UR60 ;  /* 0x0000003cff157e24 */ /* 0x002fc8000f8e00ff */
[----:B------:R1:W2:Y:S03]  /*eb30*/  SYNCS.PHASECHK.TRANS64.TRYWAIT P3, [R21+URZ+0x34830], R0 ;  /* 0x03483000150075a7 */ /* 0x0002a6000806017f */
[----:B--2---:R-:W-:Y:S05]  /*eb40*/  @!P3 NANOSLEEP.SYNCS 0x989680 ;  /* 0x009896800000b95d */ /* 0x004fea0003900000 */
[----:B------:R-:W2:Y:S02]  /*eb50*/  @!P3 SYNCS.PHASECHK.TRANS64 P3, [R21+URZ+0x34830], R0 ;  /* 0x034830001500b5a7 */ /* 0x000ea4000806007f */
[----:B--2---:R-:W-:Y:S05]  /*eb60*/  @!P3 BRA `(.L_x_2052) ;  /* 0xfffffffc00ecb947 */ /* 0x004fea000383ffff */
[----:B------:R-:W-:Y:S05]  /*eb70*/  BRA `(.L_x_2051) ;  /* 0xffffff5000407947 */ /* 0x000fea000383ffff */
.L_x_2056:
[----:B-1----:R-:W-:-:S04]  /*eb80*/  IMAD.U32 R3, RZ, RZ, UR7 ;  /* 0x00000007ff037e24 */ /* 0x002fc8000f8e00ff */
[----:B------:R1:W2:Y:S03]  /*eb90*/  SYNCS.PHASECHK.TRANS64.TRYWAIT P3, [R3+URZ+0x34850], R0 ;  /* 0x03485000030075a7 */ /* 0x0002a6000806017f */
[----:B--2---:R-:W-:Y:S05]  /*eba0*/  @!P3 NANOSLEEP.SYNCS 0x989680 ;  /* 0x009896800000b95d */ /* 0x004fea0003900000 */
[----:B------:R-:W2:Y:S02]  /*ebb0*/  @!P3 SYNCS.PHASECHK.TRANS64 P3, [R3+URZ+0x34850], R0 ;  /* 0x034850000300b5a7 */ /* 0x000ea4000806007f */
[----:B--2---:R-:W-:Y:S05]  /*ebc0*/  @!P3 BRA `(.L_x_2056) ;  /* 0xfffffffc00ecb947 */ /* 0x004fea000383ffff */
[----:B------:R-:W-:Y:S05]  /*ebd0*/  BRA `(.L_x_2055) ;  /* 0xffffff5800487947 */ /* 0x000fea000383ffff */
.L_x_2062:
[----:B-1----:R-:W-:-:S04]  /*ebe0*/  IMAD.U32 R15, RZ, RZ, UR39 ;  /* 0x00000027ff0f7e24 */ /* 0x002fc8000f8e00ff */
[----:B------:R1:W2:Y:S03]  /*ebf0*/  SYNCS.PHASECHK.TRANS64.TRYWAIT P2, [R15+URZ+0x34830], R0 ;  /* 0x034830000f0075a7 */ /* 0x0002a6000804017f */
[----:B--2---:R-:W-:Y:S05]  /*ec00*/  @!P2 NANOSLEEP.SYNCS 0x989680 ;  /* 0x009896800000a95d */ /* 0x004fea0003900000 */
[----:B------:R-:W2:Y:S02]  /*ec10*/  @!P2 SYNCS.PHASECHK.TRANS64 P2, [R15+URZ+0x34830], R0 ;  /* 0x034830000f00a5a7 */ /* 0x000ea4000804007f */
[----:B--2---:R-:W-:Y:S05]  /*ec20*/  @!P2 BRA `(.L_x_2062) ;  /* 0xfffffffc00eca947 */ /* 0x004fea000383ffff */
[----:B------:R-:W-:Y:S05]  /*ec30*/  BRA `(.L_x_2061) ;  /* 0xffffff7800887947 */ /* 0x000fea000383ffff */
.L_x_2066:
[----:B-1----:R-:W-:-:S04]  /*ec40*/  IMAD.U32 R3, RZ, RZ, UR7 ;  /* 0x00000007ff037e24 */ /* 0x002fc8000f8e00ff */
[----:B------:R1:W2:Y:S03]  /*ec50*/  SYNCS.PHASECHK.TRANS64.TRYWAIT P2, [R3+URZ+0x34850], R0 ;  /* 0x03485000030075a7 */ /* 0x0002a6000804017f */
[----:B--2---:R-:W-:Y:S05]  /*ec60*/  @!P2 NANOSLEEP.SYNCS 0x989680 ;  /* 0x009896800000a95d */ /* 0x004fea0003900000 */
[----:B------:R-:W2:Y:S02]  /*ec70*/  @!P2 SYNCS.PHASECHK.TRANS64 P2, [R3+URZ+0x34850], R0 ;  /* 0x034850000300a5a7 */ /* 0x000ea4000804007f */
[----:B--2---:R-:W-:Y:S05]  /*ec80*/  @!P2 BRA `(.L_x_2066) ;  /* 0xfffffffc00eca947 */ /* 0x004fea000383ffff */
[----:B------:R-:W-:Y:S05]  /*ec90*/  BRA `(.L_x_2065) ;  /* 0xffffff8000907947 */ /* 0x000fea000383ffff */
.L_x_2071:
[----:B-1----:R-:W-:-:S04]  /*eca0*/  IMAD.U32 R2, RZ, RZ, UR5 ;  /* 0x00000005ff027e24 */ /* 0x002fc8000f8e00ff */
[----:B------:R1:W2:Y:S03]  /*ecb0*/  SYNCS.PHASECHK.TRANS64.TRYWAIT P0, [R2+URZ+0x34850], R5 ;  /* 0x03485005020075a7 */ /* 0x0002a6000800017f */
[----:B--2---:R-:W-:Y:S05]  /*ecc0*/  @!P0 NANOSLEEP.SYNCS 0x989680 ;  /* 0x009896800000895d */ /* 0x004fea0003900000 */
[----:B------:R-:W2:Y:S02]  /*ecd0*/  @!P0 SYNCS.PHASECHK.TRANS64 P0, [R2+URZ+0x34850], R5 ;  /* 0x03485005020085a7 */ /* 0x000ea4000800007f */
[----:B--2---:R-:W-:Y:S05]  /*ece0*/  @!P0 BRA `(.L_x_2071) ;  /* 0xfffffffc00ec8947 */ /* 0x004fea000383ffff */
[----:B------:R-:W-:Y:S05]  /*ecf0*/  BRA `(.L_x_2070) ;  /* 0xffffff9c005c7947 */ /* 0x000fea000383ffff */
.L_x_2082:
[----:B------:R-:W-:Y:S02]  /*ed00*/  IMAD.MOV.U32 R13, RZ, RZ, R0 ;  /* 0x000000ffff0d7224 */ /* 0x000fe400078e0000 */
[----:B------:R-:W-:Y:S02]  /*ed10*/  IMAD.MOV.U32 R12, RZ, RZ, RZ ;  /* 0x000000ffff0c7224 */ /* 0x000fe400078e00ff */
[----:B------:R-:W-:Y:S02]  /*ed20*/  IMAD.MOV.U32 R11, RZ, RZ, 0x1f ;  /* 0x0000001fff0b7424 */ /* 0x000fe400078e00ff */
[----:B------:R-:W-:-:S07]  /*ed30*/  IMAD.MOV.U32 R15, RZ, RZ, -0x1 ;  /* 0xffffffffff0f7424 */ /* 0x000fce00078e00ff */
[----:B------:R-:W-:Y:S05]  /*ed40*/  WARPSYNC.COLLECTIVE R15, `(.L_x_2161) ;  /* 0x000000000f087348 */ /* 0x000fea0003c00000 */
[----:B------:R0:W1:Y:S02]  /*ed50*/  SHFL.IDX P6, R14, R13, R12, R11 ;  /* 0x0000000c0d0e7389 */ /* 0x00006400000c000b */
[----:B01----:R-:W-:Y:S01]  /*ed60*/  ENDCOLLECTIVE ;  /* 0x000000000000791b */ /* 0x003fe20003800000 */
.L_x_2161:
[----:B------:R-:W-:Y:S05]  /*ed70*/  BRA `(.L_x_2162) ;  /* 0xffffffc800607947 */ /* 0x000fea000383ffff */
.L_x_2084:
[----:B------:R-:W-:Y:S01]  /*ed80*/  BSSY B0, `(.L_x_2163) ;  /* 0x0000006000007945 */ /* 0x000fe20003800000 */
[----:B------:R-:W-:-:S07]  /*ed90*/  IMAD.MOV.U32 R15, RZ, RZ, -0x1 ;  /* 0xffffffffff0f7424 */ /* 0x000fce00078e00ff */
[----:B0-----:R-:W-:Y:S05]  /*eda0*/  WARPSYNC.COLLECTIVE R15, `(.L_x_2164) ;  /* 0x000000000f0c7348 */ /* 0x001fea0003c00000 */
[----:B------:R-:W-:Y:S02]  /*edb0*/  ELECT P6, UR62, PT ;  /* 0x00000000003e782f */ /* 0x000fe400038c0000 */
[----:B------:R-:W-:Y:S01]  /*edc0*/  MOV R14, UR62 ;  /* 0x0000003e000e7c02 */ /* 0x000fe20008000f00 */
[----:B0-----:R-:W-:Y:S10]  /*edd0*/  ENDCOLLECTIVE ;  /* 0x000000000000791b */ /* 0x001ff40003800000 */
.L_x_2164:
[----:B------:R-:W-:Y:S05]  /*ede0*/  BSYNC B0 ;  /* 0x0000000000007941 */ /* 0x000fea0003800000 */
.L_x_2163:
[----:B------:R-:W-:Y:S05]  /*edf0*/  BRA `(.L_x_2165) ;  /* 0xffffffc800607947 */ /* 0x000fea000383ffff */
.L_x_2086:
[----:B0-----:R-:W-:-:S04]  /*ee00*/  IMAD.U32 R3, RZ, RZ, UR38 ;  /* 0x00000026ff037e24 */ /* 0x001fc8000f8e00ff */
[----:B------:R0:W1:Y:S03]  /*ee10*/  SYNCS.PHASECHK.TRANS64.TRYWAIT P0, [R3+URZ+0x34840], R0 ;  /* 0x03484000030075a7 */ /* 0x000066000800017f */
[----:B-1----:R-:W-:Y:S05]  /*ee20*/  @!P0 NANOSLEEP.SYNCS 0x989680 ;  /* 0x009896800000895d */ /* 0x002fea0003900000 */
[----:B------:R-:W1:Y:S02]  /*ee30*/  @!P0 SYNCS.PHASECHK.TRANS64 P0, [R3+URZ+0x34840], R0 ;  /* 0x03484000030085a7 */ /* 0x000e64000800007f */
[----:B-1----:R-:W-:Y:S05]  /*ee40*/  @!P0 BRA `(.L_x_2086) ;  /* 0xfffffffc00ec8947 */ /* 0x002fea000383ffff */
[----:B------:R-:W-:Y:S05]  /*ee50*/  BRA `(.L_x_2166) ;  /* 0xffffffc800b87947 */ /* 0x000fea000383ffff */
.L_x_2089:
[----:B------:R-:W-:Y:S02]  /*ee60*/  IMAD.MOV.U32 R13, RZ, RZ, R5 ;  /* 0x000000ffff0d7224 */ /* 0x000fe400078e0005 */
[----:B------:R-:W-:Y:S02]  /*ee70*/  IMAD.MOV.U32 R12, RZ, RZ, RZ ;  /* 0x000000ffff0c7224 */ /* 0x000fe400078e00ff */
[----:B------:R-:W-:Y:S02]  /*ee80*/  IMAD.MOV.U32 R11, RZ, RZ, 0x181f ;  /* 0x0000181fff0b7424 */ /* 0x000fe400078e00ff */
[----:B------:R-:W-:Y:S02]  /*ee90*/  IMAD.MOV.U32 R15, RZ, RZ, -0x1 ;  /* 0xffffffffff0f7424 */ /* 0x000fe400078e00ff */
[----:B------:R-:W-:-:S07]  /*eea0*/  IMAD R6, R9, 0x80, R6 ;  /* 0x0000008009067824 */ /* 0x000fce00078e0206 */
[----:B------:R-:W-:Y:S05]  /*eeb0*/  WARPSYNC.COLLECTIVE R15, `(.L_x_2167) ;  /* 0x000000000f087348 */ /* 0x000fea0003c00000 */
[----:B------:R0:W1:Y:S02]  /*eec0*/  SHFL.IDX P6, R14, R13, R12, R11 ;  /* 0x0000000c0d0e7389 */ /* 0x00006400000c000b */
[----:B01----:R-:W-:Y:S01]  /*eed0*/  ENDCOLLECTIVE ;  /* 0x000000000000791b */ /* 0x003fe20003800000 */
.L_x_2167:
[----:B------:R-:W-:Y:S02]  /*eee0*/  VIADD R9, R6, 0x10 ;  /* 0x0000001006097836 */ /* 0x000fe40000000000 */
[----:B------:R-:W-:Y:S02]  /*eef0*/  IMAD.MOV.U32 R13, RZ, RZ, R0 ;  /* 0x000000ffff0d7224 */ /* 0x000fe400078e0000 */
[----:B------:R-:W-:-:S07]  /*ef00*/  IMAD.MOV.U32 R2, RZ, RZ, R14 ;  /* 0x000000ffff027224 */ /* 0x000fce00078e000e */
[----:B------:R-:W-:Y:S05]  /*ef10*/  WARPSYNC.COLLECTIVE R15, `(.L_x_2168) ;  /* 0x000000000f087348 */ /* 0x000fea0003c00000 */
[----:B------:R0:W1:Y:S02]  /*ef20*/  SHFL.IDX P6, R14, R13, R12, R11 ;  /* 0x0000000c0d0e7389 */ /* 0x00006400000c000b */
[----:B01----:R-:W-:Y:S01]  /*ef30*/  ENDCOLLECTIVE ;  /* 0x000000000000791b */ /* 0x003fe20003800000 */
.L_x_2168:
[----:B------:R-:W-:Y:S02]  /*ef40*/  ULDC UR4, c[0x0][0x288] ;  /* 0x0000a20000047ab9 */ /* 0x000fe40000000800 */
[----:B------:R-:W-:-:S05]  /*ef50*/  IMAD R4, R8, UR4, RZ ;  /* 0x0000000408047c24 */ /* 0x000fca000f8e02ff */
        /* <DEDUP_REMOVED lines=8> */
.L_x_2169:
        /* <DEDUP_REMOVED lines=14> */
.L_x_2170:
[----:B------:R-:W-:Y:S01]  /*f0c0*/  @!PT LDS RZ, [RZ] ;  /* 0x00000000fffff984 */ /* 0x000fe20000000800 */
[----:B------:R-:W-:Y:S01]  /*f0d0*/  @!PT LDS RZ, [RZ] ;  /* 0x00000000fffff984 */ /* 0x000fe20000000800 */
[----:B------:R-:W-:Y:S01]  /*f0e0*/  @!PT LDS RZ, [RZ] ;  /* 0x00000000fffff984 */ /* 0x000fe20000000800 */
[----:B------:R0:W-:Y:S01]  /*f0f0*/  @!P3 LDGSTS.E.BYPASS.LTC128B.128 [R21+0x18400], desc[UR42][R2.64+0x100], !P1 ;  /* 0x184001000215bfae */ /* 0x0001e2000c901d6a */
[----:B------:R-:W-:Y:S01]  /*f100*/  ISETP.GE.AND P3, PT, R9, R4, PT ;  /* 0x000000040900720c */ /* 0x000fe20003f66270 */
[----:B------:R-:W-:Y:S02]  /*f110*/  IMAD.MOV.U32 R9, RZ, RZ, R8 ;  /* 0x000000ffff097224 */ /* 0x000fe400078e0008 */
[----:B------:R-:W-:Y:S02]  /*f120*/  IMAD.MOV.U32 R13, RZ, RZ, R5 ;  /* 0x000000ffff0d7224 */ /* 0x000fe400078e0005 */
[----:B------:R-:W-:-:S08]  /*f130*/  IMAD.MOV.U32 R12, RZ, RZ, 0x2 ;  /* 0x00000002ff0c7424 */ /* 0x000fd000078e00ff */
[----:B------:R-:W-:Y:S01]  /*f140*/  @!P3 LEA R20, R7, UR38, 0x1 ;  /* 0x000000260714bc11 */ /* 0x000fe2000f8e08ff */
[----:B0-----:R-:W-:Y:S02]  /*f150*/  VIADD R3, R6, 0x20 ;  /* 0x0000002006037836 */ /* 0x001fe40000000000 */
[----:B------:R-:W-:-:S07]  /*f160*/  IMAD.MOV.U32 R8, RZ, RZ, R14 ;  /* 0x000000ffff087224 */ /* 0x000fce00078e000e */
[----:B------:R-:W-:Y:S05]  /*f170*/  WARPSYNC.COLLECTIVE R15, `(.L_x_2171) ;  /* 0x000000000f087348 */ /* 0x000fea0003c00000 */
[----:B------:R0:W1:Y:S02]  /*f180*/  SHFL.IDX P6, R14, R13, R12, R11 ;  /* 0x0000000c0d0e7389 */ /* 0x00006400000c000b */
[----:B01----:R-:W-:Y:S01]  /*f190*/  ENDCOLLECTIVE ;  /* 0x000000000000791b */ /* 0x003fe20003800000 */
.L_x_2171:
        /* <DEDUP_REMOVED lines=13> */
.L_x_2172:
        /* <DEDUP_REMOVED lines=9> */
.L_x_2173:
        /* <DEDUP_REMOVED lines=13> */
.L_x_2174:
        /* <DEDUP_REMOVED lines=9> */
.L_x_2175:
        /* <DEDUP_REMOVED lines=13> */
.L_x_2176:
        /* <DEDUP_REMOVED lines=9> */
.L_x_2177:
        /* <DEDUP_REMOVED lines=13> */
.L_x_2178:
        /* <DEDUP_REMOVED lines=9> */
.L_x_2179:
        /* <DEDUP_REMOVED lines=13> */
.L_x_2180:
        /* <DEDUP_REMOVED lines=8> */
.L_x_2181:
        /* <DEDUP_REMOVED lines=12> */
.L_x_2182:
[----:B------:R-:W-:Y:S05]  /*f930*/  BRA `(.L_x_2183) ;  /* 0xffffffcc00207947 */ /* 0x000fea000383ffff */
.L_x_2092:
[----:B-1----:R-:W-:-:S04]  /*f940*/  IMAD.U32 R3, RZ, RZ, UR38 ;  /* 0x00000026ff037e24 */ /* 0x002fc8000f8e00ff */
[----:B------:R1:W2:Y:S03]  /*f950*/  SYNCS.PHASECHK.TRANS64.TRYWAIT P0, [R3+URZ+0x34820], R2 ;  /* 0x03482002030075a7 */ /* 0x0002a6000800017f */
[----:B--2---:R-:W-:Y:S05]  /*f960*/  @!P0 NANOSLEEP.SYNCS 0x989680 ;  /* 0x009896800000895d */ /* 0x004fea0003900000 */
[----:B------:R-:W2:Y:S02]  /*f970*/  @!P0 SYNCS.PHASECHK.TRANS64 P0, [R3+URZ+0x34820], R2 ;  /* 0x03482002030085a7 */ /* 0x000ea4000800007f */
[----:B--2---:R-:W-:Y:S05]  /*f980*/  @!P0 BRA `(.L_x_2092) ;  /* 0xfffffffc00ec8947 */ /* 0x004fea000383ffff */
[----:B------:R-:W-:Y:S05]  /*f990*/  BRA `(.L_x_2184) ;  /* 0xffffffcc00787947 */ /* 0x000fea000383ffff */
.L_x_2099:
[----:B-1----:R-:W-:-:S04]  /*f9a0*/  IMAD.U32 R3, RZ, RZ, UR38 ;  /* 0x00000026ff037e24 */ /* 0x002fc8000f8e00ff */
[----:B------:R1:W2:Y:S03]  /*f9b0*/  SYNCS.PHASECHK.TRANS64.TRYWAIT P0, [R3+URZ+0x34848], R2 ;  /* 0x03484802030075a7 */ /* 0x0002a6000800017f */
[----:B--2---:R-:W-:Y:S05]  /*f9c0*/  @!P0 NANOSLEEP.SYNCS 0x989680 ;  /* 0x009896800000895d */ /* 0x004fea0003900000 */
[----:B------:R-:W2:Y:S02]  /*f9d0*/  @!P0 SYNCS.PHASECHK.TRANS64 P0, [R3+URZ+0x34848], R2 ;  /* 0x03484802030085a7 */ /* 0x000ea4000800007f */
[----:B--2---:R-:W-:Y:S05]  /*f9e0*/  @!P0 BRA `(.L_x_2099) ;  /* 0xfffffffc00ec8947 */ /* 0x004fea000383ffff */
[----:B------:R-:W-:Y:S05]  /*f9f0*/  BRA `(.L_x_2185) ;  /* 0xffffffd000507947 */ /* 0x000fea000383ffff */
.L_x_2106:
[----:B0-----:R-:W-:-:S04]  /*fa00*/  IMAD.U32 R3, RZ, RZ, UR38 ;  /* 0x00000026ff037e24 */ /* 0x001fc8000f8e00ff */
[----:B------:R0:W1:Y:S03]  /*fa10*/  SYNCS.PHASECHK.TRANS64.TRYWAIT P0, [R3+URZ+0x34860], R2 ;  /* 0x03486002030075a7 */ /* 0x000066000800017f */
[----:B-1----:R-:W-:Y:S05]  /*fa20*/  @!P0 NANOSLEEP.SYNCS 0x989680 ;  /* 0x009896800000895d */ /* 0x002fea0003900000 */
[----:B------:R-:W1:Y:S02]  /*fa30*/  @!P0 SYNCS.PHASECHK.TRANS64 P0, [R3+URZ+0x34860], R2 ;  /* 0x03486002030085a7 */ /* 0x000e64000800007f */
[----:B-1----:R-:W-:Y:S05]  /*fa40*/  @!P0 BRA `(.L_x_2106) ;  /* 0xfffffffc00ec8947 */ /* 0x002fea000383ffff */
[----:B------:R-:W-:Y:S05]  /*fa50*/  BRA `(.L_x_2186) ;  /* 0xffffffd400247947 */ /* 0x000fea000383ffff */
.L_x_2115:
[----:B-1----:R-:W-:-:S04]  /*fa60*/  IMAD.U32 R3, RZ, RZ, UR38 ;  /* 0x00000026ff037e24 */ /* 0x002fc8000f8e00ff */
[----:B------:R1:W2:Y:S03]  /*fa70*/  SYNCS.PHASECHK.TRANS64.TRYWAIT P0, [R3+URZ+0x34840], R2 ;  /* 0x03484002030075a7 */ /* 0x0002a6000800017f */
[----:B--2---:R-:W-:Y:S05]  /*fa80*/  @!P0 NANOSLEEP.SYNCS 0x989680 ;  /* 0x009896800000895d */ /* 0x004fea0003900000 */
[----:B------:R-:W2:Y:S02]  /*fa90*/  @!P0 SYNCS.PHASECHK.TRANS64 P0, [R3+URZ+0x34840], R2 ;  /* 0x03484002030085a7 */ /* 0x000ea4000800007f */
[----:B--2---:R-:W-:Y:S05]  /*faa0*/  @!P0 BRA `(.L_x_2115) ;  /* 0xfffffffc00ec8947 */ /* 0x004fea000383ffff */
[----:B------:R-:W-:Y:S05]  /*fab0*/  BRA `(.L_x_2187) ;  /* 0xffffffd800487947 */ /* 0x000fea000383ffff */
.L_x_2122:
[----:B0-----:R-:W-:-:S04]  /*fac0*/  IMAD.U32 R3, RZ, RZ, UR38 ;  /* 0x00000026ff037e24 */ /* 0x001fc8000f8e00ff */
[----:B------:R0:W1:Y:S03]  /*fad0*/  SYNCS.PHASECHK.TRANS64.TRYWAIT P0, [R3+URZ+0x34868], R2 ;  /* 0x03486802030075a7 */ /* 0x000066000800017f */
[----:B-1----:R-:W-:Y:S05]  /*fae0*/  @!P0 NANOSLEEP.SYNCS 0x989680 ;  /* 0x009896800000895d */ /* 0x002fea0003900000 */
[----:B------:R-:W1:Y:S02]  /*faf0*/  @!P0 SYNCS.PHASECHK.TRANS64 P0, [R3+URZ+0x34868], R2 ;  /* 0x03486802030085a7 */ /* 0x000e64000800007f */
[----:B-1----:R-:W-:Y:S05]  /*fb00*/  @!P0 BRA `(.L_x_2122) ;  /* 0xfffffffc00ec8947 */ /* 0x002fea000383ffff */
[----:B------:R-:W-:Y:S05]  /*fb10*/  BRA `(.L_x_2188) ;  /* 0xffffffdc001c7947 */ /* 0x000fea000383ffff */
.L_x_2131:
[----:B-1----:R-:W-:-:S04]  /*fb20*/  IMAD.U32 R3, RZ, RZ, UR38 ;  /* 0x00000026ff037e24 */ /* 0x002fc8000f8e00ff */
[----:B------:R1:W2:Y:S03]  /*fb30*/  SYNCS.PHASECHK.TRANS64.TRYWAIT P0, [R3+URZ+0x34848], R2 ;  /* 0x03484802030075a7 */ /* 0x0002a6000800017f */
[----:B--2---:R-:W-:Y:S05]  /*fb40*/  @!P0 NANOSLEEP.SYNCS 0x989680 ;  /* 0x009896800000895d */ /* 0x004fea0003900000 */
[----:B------:R-:W2:Y:S02]  /*fb50*/  @!P0 SYNCS.PHASECHK.TRANS64 P0, [R3+URZ+0x34848], R2 ;  /* 0x03484802030085a7 */ /* 0x000ea4000800007f */
[----:B--2---:R-:W-:Y:S05]  /*fb60*/  @!P0 BRA `(.L_x_2131) ;  /* 0xfffffffc00ec8947 */ /* 0x004fea000383ffff */
[----:B------:R-:W-:Y:S05]  /*fb70*/  BRA `(.L_x_2189) ;  /* 0xffffffe000587947 */ /* 0x000fea000383ffff */
.L_x_2138:
[----:B0-----:R-:W-:-:S04]  /*fb80*/  IMAD.U32 R3, RZ, RZ, UR38 ;  /* 0x00000026ff037e24 */ /* 0x001fc8000f8e00ff */
[----:B------:R0:W1:Y:S03]  /*fb90*/  SYNCS.PHASECHK.TRANS64.TRYWAIT P0, [R3+URZ+0x34860], R2 ;  /* 0x03486002030075a7 */ /* 0x000066000800017f */
[----:B-1----:R-:W-:Y:S05]  /*fba0*/  @!P0 NANOSLEEP.SYNCS 0x989680 ;  /* 0x009896800000895d */ /* 0x002fea0003900000 */
[----:B------:R-:W1:Y:S02]  /*fbb0*/  @!P0 SYNCS.PHASECHK.TRANS64 P0, [R3+URZ+0x34860], R2 ;  /* 0x03486002030085a7 */ /* 0x000e64000800007f */
[----:B-1----:R-:W-:Y:S05]  /*fbc0*/  @!P0 BRA `(.L_x_2138) ;  /* 0xfffffffc00ec8947 */ /* 0x002fea000383ffff */
[----:B------:R-:W-:Y:S05]  /*fbd0*/  BRA `(.L_x_2190) ;  /* 0xffffffe400287947 */ /* 0x000fea000383ffff */
.L_x_2146:
[----:B-1----:R1:W2:Y:S02]  /*fbe0*/  SYNCS.PHASECHK.TRANS64.TRYWAIT P0, [R3+URZ+0x34860], R0 ;  /* 0x03486000030075a7 */ /* 0x0022a4000800017f */
[----:B--2---:R-:W-:Y:S05]  /*fbf0*/  @!P0 NANOSLEEP.SYNCS 0x989680 ;  /* 0x009896800000895d */ /* 0x004fea0003900000 */
[----:B------:R-:W2:Y:S02]  /*fc00*/  @!P0 SYNCS.PHASECHK.TRANS64 P0, [R3+URZ+0x34860], R0 ;  /* 0x03486000030085a7 */ /* 0x000ea4000800007f */
[----:B--2---:R-:W-:Y:S05]  /*fc10*/  @!P0 BRA `(.L_x_2146) ;  /* 0xfffffffc00f08947 */ /* 0x004fea000383ffff */
[----:B------:R-:W-:Y:S05]  /*fc20*/  BRA `(.L_x_2191) ;  /* 0xffffffe400f87947 */ /* 0x000fea000383ffff */
.L_x_2151:
[----:B-1----:R1:W2:Y:S02]  /*fc30*/  SYNCS.PHASECHK.TRANS64.TRYWAIT P0, [R2+URZ+0x34820], R3 ;  /* 0x03482003020075a7 */ /* 0x0022a4000800017f */
[----:B--2---:R-:W-:Y:S05]  /*fc40*/  @!P0 NANOSLEEP.SYNCS 0x989680 ;  /* 0x009896800000895d */ /* 0x004fea0003900000 */
[----:B------:R-:W2:Y:S02]  /*fc50*/  @!P0 SYNCS.PHASECHK.TRANS64 P0, [R2+URZ+0x34820], R3 ;  /* 0x03482003020085a7 */ /* 0x000ea4000800007f */
[----:B--2---:R-:W-:Y:S05]  /*fc60*/  @!P0 BRA `(.L_x_2151) ;  /* 0xfffffffc00f08947 */ /* 0x004fea000383ffff */
[----:B------:R-:W-:Y:S05]  /*fc70*/  BRA `(.L_x_2192) ;  /* 0xffffffe800c87947 */ /* 0x000fea000383ffff */
.L_x_2152:
        /* <DEDUP_REMOVED lines=11> */
.L_x_2194:
[----:B------:R-:W-:Y:S05]  /*fd30*/  BSYNC B0 ;  /* 0x0000000000007941 */ /* 0x000fea0003800000 */
.L_x_2193:
[----:B------:R-:W-:Y:S05]  /*fd40*/  BRA `(.L_x_2195) ;  /* 0xffffffe800ac7947 */ /* 0x000fea000383ffff */
.L_x_2153:
[----:B------:R-:W-:Y:S01]  /*fd50*/  BSSY B0, `(.L_x_2196) ;  /* 0x0000006000007945 */ /* 0x000fe20003800000 */
[----:B------:R-:W-:-:S07]  /*fd60*/  IMAD.MOV.U32 R15, RZ, RZ, -0x1 ;  /* 0xffffffffff0f7424 */ /* 0x000fce00078e00ff */
[----:B01----:R-:W-:Y:S05]  /*fd70*/  WARPSYNC.COLLECTIVE R15, `(.L_x_2197) ;  /* 0x000000000f0c7348 */ /* 0x003fea0003c00000 */
[----:B------:R-:W-:Y:S02]  /*fd80*/  ELECT P6, UR62, PT ;  /* 0x00000000003e782f */ /* 0x000fe400038c0000 */
[----:B------:R-:W-:Y:S01]  /*fd90*/  MOV R14, UR62 ;  /* 0x0000003e000e7c02 */ /* 0x000fe20008000f00 */
[----:B01----:R-:W-:Y:S10]  /*fda0*/  ENDCOLLECTIVE ;  /* 0x000000000000791b */ /* 0x003ff40003800000 */
.L_x_2197:
[----:B------:R-:W-:Y:S05]  /*fdb0*/  BSYNC B0 ;  /* 0x0000000000007941 */ /* 0x000fea0003800000 */
.L_x_2196:
[----:B------:R-:W-:Y:S05]  /*fdc0*/  BRA `(.L_x_2198) ;  /* 0xffffffe800a07947 */ /* 0x000fea000383ffff */
.L_x_2155:
[----:B0-----:R0:W1:Y:S02]  /*fdd0*/  SYNCS.PHASECHK.TRANS64.TRYWAIT P0, [R6+URZ], R5 ;  /* 0x00000005060075a7 */ /* 0x001064000800017f */
[----:B-1----:R-:W-:Y:S05]  /*fde0*/  @!P0 NANOSLEEP.SYNCS 0x989680 ;  /* 0x009896800000895d */ /* 0x002fea0003900000 */
[----:B------:R-:W1:Y:S02]  /*fdf0*/  @!P0 SYNCS.PHASECHK.TRANS64 P0, [R6+URZ], R5 ;  /* 0x00000005060085a7 */ /* 0x000e64000800007f */
[----:B-1----:R-:W-:Y:S05]  /*fe00*/  @!P0 BRA `(.L_x_2155) ;  /* 0xfffffffc00f08947 */ /* 0x002fea000383ffff */
[----:B------:R-:W-:Y:S05]  /*fe10*/  BRA `(.L_x_2199) ;  /* 0xffffffe800d47947 */ /* 0x000fea000383ffff */
.L_x_2156:
[----:B-1----:R1:W2:Y:S02]  /*fe20*/  SYNCS.PHASECHK.TRANS64.TRYWAIT P0, [R3+URZ], R4 ;  /* 0x00000004030075a7 */ /* 0x0022a4000800017f */
[----:B--2---:R-:W-:Y:S05]  /*fe30*/  @!P0 NANOSLEEP.SYNCS 0x989680 ;  /* 0x009896800000895d */ /* 0x004fea0003900000 */
[----:B------:R-:W2:Y:S02]  /*fe40*/  @!P0 SYNCS.PHASECHK.TRANS64 P0, [R3+URZ], R4 ;  /* 0x00000004030085a7 */ /* 0x000ea4000800007f */
[----:B--2---:R-:W-:Y:S05]  /*fe50*/  @!P0 BRA `(.L_x_2156) ;  /* 0xfffffffc00f08947 */ /* 0x004fea000383ffff */
[----:B------:R-:W-:Y:S05]  /*fe60*/  BRA `(.L_x_2200) ;  /* 0xffffffe800c87947 */ /* 0x000fea000383ffff */
.L_x_2158:
[----:B-1----:R1:W2:Y:S02]  /*fe70*/  SYNCS.PHASECHK.TRANS64.TRYWAIT P0, [R0+URZ], R5 ;  /* 0x00000005000075a7 */ /* 0x0022a4000800017f */
[----:B--2---:R-:W-:Y:S05]  /*fe80*/  @!P0 NANOSLEEP.SYNCS 0x989680 ;  /* 0x009896800000895d */ /* 0x004fea0003900000 */
[----:B------:R-:W2:Y:S02]  /*fe90*/  @!P0 SYNCS.PHASECHK.TRANS64 P0, [R0+URZ], R5 ;  /* 0x00000005000085a7 */ /* 0x000ea4000800007f */
[----:B--2---:R-:W-:Y:S05]  /*fea0*/  @!P0 BRA `(.L_x_2158) ;  /* 0xfffffffc00f08947 */ /* 0x004fea000383ffff */
[----:B------:R-:W-:Y:S05]  /*feb0*/  BRA `(.L_x_2201) ;  /* 0xffffffe800cc7947 */ /* 0x000fea000383ffff */
.L_x_2202:
        /* <DEDUP_REMOVED lines=12> */
.L_x_2987:


//--------------------- .text._ZN7cutlass13device_kernelIN5flash11enable_sm90INS1_16FlashAttnFwdSm90INS1_25CollectiveMainloopFwdSm90ILi2EN4cute5tupleIJNS5_1CILi1EEES8_S8_EEENS6_IJNS7_ILi128EEESA_NS7_ILi192EEEEEELi128ENS_6half_tEfNS_4arch4Sm90ELb1ELb0ELb0ELb1ELb0ELb0ELb0ELb1ELb1ELb1ELb1ELb0EEENS1_21CollectiveEpilogueFwdINS6_IJSA_SA_SA_EEES9_SD_SF_Li256ELb1ELb1ELb1ELb0EEENS1_36VarlenDynamicPersistentTileSchedulerILi128ELi128ELi256ELi128ELb1ELb1ELb1ELb1ELb1ELb1EEEEEEEEEvNT_6ParamsE --------------------------
	.section	.text._ZN7cutlass13device_kernelIN5flash11enable_sm90INS1_16FlashAttnFwdSm90INS1_25CollectiveMainloopFwdSm90ILi2EN4cute5tupleIJNS5_1CILi1EEES8_S8_EEENS6_IJNS7_ILi128EEESA_NS7_ILi192EEEEEELi128ENS_6half_tEfNS_4arch4Sm90ELb1ELb0ELb0ELb1ELb0ELb0ELb0ELb1ELb1ELb1ELb1ELb0EEENS1_21CollectiveEpilogueFwdINS6_IJSA_SA_SA_EEES9_SD_SF_Li256ELb1ELb1ELb1ELb0EEENS1_36VarlenDynamicPersistentTileSchedulerILi128ELi128ELi256ELi128ELb1ELb1ELb1ELb1ELb1ELb1EEEEEEEEEvNT_6ParamsE,"ax",@progbits
	.align	128
.text._ZN7cutlass13device_kernelIN5flash11enable_sm90INS1_16FlashAttnFwdSm90INS1_25CollectiveMainloopFwdSm90ILi2EN4cute5tupleIJNS5_1CILi1EEES8_S8_EEENS6_IJNS7_ILi128EEESA_NS7_ILi192EEEEEELi128ENS_6half_tEfNS_4arch4Sm90ELb1ELb0ELb0ELb1ELb0ELb0ELb0ELb1ELb1ELb1ELb1ELb0EEENS1_21CollectiveEpilogueFwdINS6_IJSA_SA_SA_EEES9_SD_SF_Li256ELb1ELb1ELb1ELb0EEENS1_36VarlenDynamicPersistentTileSchedulerILi128ELi128ELi256ELi128ELb1ELb1ELb1ELb1ELb1ELb1EEEEEEEEEvNT_6ParamsE:
        .type           _ZN7cutlass13device_kernelIN5flash11enable_sm90INS1_16FlashAttnFwdSm90INS1_25CollectiveMainloopFwdSm90ILi2EN4cute5tupleIJNS5_1CILi1EEES8_S8_EEENS6_IJNS7_ILi128EEESA_NS7_ILi192EEEEEELi128ENS_6half_tEfNS_4arch4Sm90ELb1ELb0ELb0ELb1ELb0ELb0ELb0ELb1ELb1ELb1ELb1ELb0EEENS1_21CollectiveEpilogueFwdINS6_IJSA_SA_SA_EEES9_SD_SF_Li256ELb1ELb1ELb1ELb0EEENS1_36VarlenDynamicPersistentTileSchedulerILi128ELi128ELi256ELi128ELb1ELb1ELb1ELb1ELb1ELb1EEEEEEEEEvNT_6ParamsE,@function
        .size           _ZN7cutlass13device_kernelIN5flash11enable_sm90INS1_16FlashAttnFwdSm90INS1_25CollectiveMainloopFwdSm90ILi2EN4cute5tupleIJNS5_1CILi1EEES8_S8_EEENS6_IJNS7_ILi128EEESA_NS7_ILi192EEEEEELi128ENS_6half_tEfNS_4arch4Sm90ELb1ELb0ELb0ELb1ELb0ELb0ELb0ELb1ELb1ELb1ELb1ELb0EEENS1_21CollectiveEpilogueFwdINS6_IJSA_SA_SA_EEES9_SD_SF_Li256ELb1ELb1ELb1ELb0EEENS1_36VarlenDynamicPersistentTileSchedulerILi128ELi128ELi256ELi128ELb1ELb1ELb1ELb1ELb1ELb1EEEEEEEEEvNT_6ParamsE,(.L_x_2988 - _ZN7cutlass13device_kernelIN5flash11enable_sm90INS1_16FlashAttnFwdSm90INS1_25CollectiveMainloopFwdSm90ILi2EN4cute5tupleIJNS5_1CILi1EEES8_S8_EEENS6_IJNS7_ILi128EEESA_NS7_ILi192EEEEEELi128ENS_6half_tEfNS_4arch4Sm90ELb1ELb0ELb0ELb1ELb0ELb0ELb0ELb1ELb1ELb1ELb1ELb0EEENS1_21CollectiveEpilogueFwdINS6_IJSA_SA_SA_EEES9_SD_SF_Li256ELb1ELb1ELb1ELb0EEENS1_36VarlenDynamicPersistentTileSchedulerILi128ELi128ELi256ELi128ELb1ELb1ELb1ELb1ELb1ELb1EEEEEEEEEvNT_6ParamsE)
        .other          _ZN7cutlass13device_kernelIN5flash11enable_sm90INS1_16FlashAttnFwdSm90INS1_25CollectiveMainloopFwdSm90ILi2EN4cute5tupleIJNS5_1CILi1EEES8_S8_EEENS6_IJNS7_ILi128EEESA_NS7_ILi192EEEEEELi128ENS_6half_tEfNS_4arch4Sm90ELb1ELb0ELb0ELb1ELb0ELb0ELb0ELb1ELb1ELb1ELb1ELb0EEENS1_21CollectiveEpilogueFwdINS6_IJSA_SA_SA_EEES9_SD_SF_Li256ELb1ELb1ELb1ELb0EEENS1_36VarlenDynamicPersistentTileSchedulerILi128ELi128ELi256ELi128ELb1ELb1ELb1ELb1ELb1ELb1EEEEEEEEEvNT_6ParamsE,@"STO_CUDA_ENTRY STV_DEFAULT"
_ZN7cutlass13device_kernelIN5flash11enable_sm90INS1_16FlashAttnFwdSm90INS1_25CollectiveMainloopFwdSm90ILi2EN4cute5tupleIJNS5_1CILi1EEES8_S8_EEENS6_IJNS7_ILi128EEESA_NS7_ILi192EEEEEELi128ENS_6half_tEfNS_4arch4Sm90ELb1ELb0ELb0ELb1ELb0ELb0ELb0ELb1ELb1ELb1ELb1ELb0EEENS1_21CollectiveEpilogueFwdINS6_IJSA_SA_SA_EEES9_SD_SF_Li256ELb1ELb1ELb1ELb0EEENS1_36VarlenDynamicPersistentTileSchedulerILi128ELi128ELi256ELi128ELb1ELb1ELb1ELb1ELb1ELb1EEEEEEEEEvNT_6ParamsE:
        /* <DEDUP_REMOVED lines=17> */
.L_x_2204:
[----:B------:R-:W-:Y:S05]  /*0110*/  BSYNC B0 ;  /* 0x0000000000007941 */ /* 0x000fea0003800000 */
.L_x_2203:
        /* <DEDUP_REMOVED lines=40> */
.L_x_2205:
        /* <DEDUP_REMOVED lines=22> */
.L_x_2206:
        /* <DEDUP_REMOVED lines=18> */
.L_x_2207:
        /* <DEDUP_REMOVED lines=22> */
.L_x_2208:
        /* <DEDUP_REMOVED lines=22> */
.L_x_2209:
        /* <DEDUP_REMOVED lines=8> */
.L_x_2211:
        /* <DEDUP_REMOVED lines=24> */
[----:B------:R-:W-:Y:S02]  /*0ae0*/  SHF.R.S32.HI R7, RZ, 0x1f, R6 ;  /* 0x0000001fff077819 */ /* 0x000fe40000011406 */
[----:B------:R-:W-:Y:S02]  /*0af0*/  SHF.R.S32.HI R226, RZ, 0x7, R3 ;  /* 0x00000007ffe27819 */ /* 0x000fe40000011403 */
[----:B------:R-:W-:Y:S02]  /*0b00*/  LEA.HI R10, R7, R8, RZ, 0x3 ;  /* 0x00000008070a7211 */ /* 0x000fe400078f18ff */
[----:B------:R-:W-:Y:S02]  /*0b10*/  LEA.HI R4, R0, R231, RZ, 0x5 ;  /* 0x000000e700047211 */ /* 0x000fe400078f28ff */
[----:B------:R-:W-:-:S02]  /*0b20*/  LOP3.LUT R11, R10, 0xfffffff8, RZ, 0xc0, !PT ;  /* 0xfffffff80a0b7812 */ /* 0x000fc400078ec0ff */
[----:B------:R-:W-:Y:S02]  /*0b30*/  LEA.HI R9, R9, R210, RZ, 0x5 ;  /* 0x000000d209097211 */ /* 0x000fe400078f28ff */
[----:B------:R-:W-:Y:S01]  /*0b40*/  LEA.HI R3, R3, R226, RZ, 0x1 ;  /* 0x000000e203037211 */ /* 0x000fe200078f08ff */
[----:B------:R-:W-:Y:S01]  /*0b50*/  IMAD.SHL.U32 R5, R4, 0x20, RZ ;  /* 0x0000002004057824 */ /* 0x000fe200078e00ff */
[----:B------:R-:W-:Y:S01]  /*0b60*/  SHF.R.S32.HI R9, RZ, 0x5, R9 ;  /* 0x00000005ff097819 */ /* 0x000fe20000011409 */
[----:B------:R-:W-:Y:S01]  /*0b70*/  IMAD.IADD R8, R8, 0x1, -R11 ;  /* 0x0000000108087824 */ /* 0x000fe200078e0a0b */
[----:B------:R-:W-:Y:S02]  /*0b80*/  LOP3.LUT R3, R3, 0x3fffffe, RZ, 0xc0, !PT ;  /* 0x03fffffe03037812 */ /* 0x000fe400078ec0ff */
[CC--:B0-----:R-:W-:Y:S02]  /*0b90*/  LEA.HI R2, R0.reuse, R231.reuse, RZ, 0x4 ;  /* 0x000000e700027211 */ /* 0x0c1fe400078f20ff */
[----:B------:R-:W-:Y:S01]  /*0ba0*/  LEA.HI R10, R0, R231, RZ, 0x2 ;  /* 0x000000e7000a7211 */ /* 0x000fe200078f10ff */
[----:B------:R-:W-:Y:S01]  /*0bb0*/  IMAD R8, R9, 0x10, R8 ;  /* 0x0000001009087824 */ /* 0x000fe200078e0208 */
[----:B------:R-:W-:Y:S01]  /*0bc0*/  LOP3.LUT R7, R5, 0xfffffc00, RZ, 0xc0, !PT ;  /* 0xfffffc0005077812 */ /* 0x000fe200078ec0ff */
[----:B------:R-:W-:Y:S01]  /*0bd0*/  IMAD.IADD R3, R226, 0x1, -R3 ;  /* 0x00000001e2037824 */ /* 0x000fe200078e0a03 */
[----:B------:R-:W-:-:S02]  /*0be0*/  LOP3.LUT R4, R2, 0x3fffff0, RZ, 0xc0, !PT ;  /* 0x03fffff002047812 */ /* 0x000fc400078ec0ff */
[----:B------:R-:W-:Y:S02]  /*0bf0*/  SHF.R.S32.HI R5, RZ, 0x4, R2 ;  /* 0x00000004ff057819 */ /* 0x000fe40000011402 */
[----:B------:R-:W-:Y:S02]  /*0c00*/  LOP3.LUT R10, R10, 0xfffffffc, RZ, 0xc0, !PT ;  /* 0xfffffffc0a0a7812 */ /* 0x000fe400078ec0ff */
[----:B------:R-:W-:Y:S01]  /*0c10*/  LEA.HI R0, R0, R231, RZ, 0x3 ;  /* 0x000000e700007211 */ /* 0x000fe200078f18ff */
[----:B------:R-:W-:Y:S01]  /*0c20*/  IMAD R227, R3, 0x40, R8 ;  /* 0x0000004003e37824 */ /* 0x000fe200078e0208 */
[----:B------:R-:W-:Y:S01]  /*0c30*/  LEA.HI R2, R2, R5, RZ, 0x1 ;  /* 0x0000000502027211 */ /* 0x000fe200078f08ff */
[C---:B------:R-:W-:Y:S01]  /*0c40*/  IMAD.IADD R4, R231.reuse, 0x1, -R4 ;  /* 0x00000001e7047824 */ /* 0x040fe200078e0a04 */
[----:B------:R-:W-:Y:S01]  /*0c50*/  LOP3.LUT R188, R0, 0xfffffff8, RZ, 0xc0, !PT ;  /* 0xfffffff800bc7812 */ /* 0x000fe200078ec0ff */
[C---:B------:R-:W-:Y:S01]  /*0c60*/  IMAD.IADD R10, R231.reuse, 0x1, -R10 ;  /* 0x00000001e70a7824 */ /* 0x040fe200078e0a0a */
[----:B------:R-:W-:Y:S01]  /*0c70*/  LOP3.LUT R3, R6, 0x7ffffffc, RZ, 0xc0, !PT ;  /* 0x7ffffffc06037812 */ /* 0x000fe200078ec0ff */
[----:B------:R-:W-:Y:S01]  /*0c80*/  IMAD R7, R4, 0x40, R7 ;  /* 0x0000004004077824 */ /* 0x000fe200078e0207 */
[----:B------:R-:W-:Y:S01]  /*0c90*/  LOP3.LUT R2, R2, 0x1ffffffe, RZ, 0xc0, !PT ;  /* 0x1ffffffe02027812 */ /* 0x000fe200078ec0ff */
[----:B------:R-:W-:Y:S01]  /*0ca0*/  IMAD.IADD R188, R231, 0x1, -R188 ;  /* 0x00000001e7bc7824 */ /* 0x000fe200078e0abc */
[----:B------:R-:W-:Y:S01]  /*0cb0*/  LEA.HI R4, R10, R10, RZ, 0x1 ;  /* 0x0000000a0a047211 */ /* 0x000fe200078f08ff */
[----:B------:R-:W-:-:S02]  /*0cc0*/  IMAD.IADD R3, R210, 0x1, -R3 ;  /* 0x00000001d2037824 */ /* 0x000fc400078e0a03 */
[----:B------:R-:W-:Y:S01]  /*0cd0*/  IMAD.IADD R2, R5, 0x1, -R2 ;  /* 0x0000000105027824 */ /* 0x000fe200078e0a02 */
[----:B------:R-:W-:Y:S01]  /*0ce0*/  LOP3.LUT R5, R4, 0x1ffffffe, RZ, 0xc0, !PT ;  /* 0x1ffffffe04057812 */ /* 0x000fe200078ec0ff */
[----:B------:R-:W-:Y:S02]  /*0cf0*/  IMAD.SHL.U32 R23, R188, 0x8, RZ ;  /* 0x00000008bc177824 */ /* 0x000fe400078e00ff */
[----:B------:R-:W-:Y:S02]  /*0d00*/  IMAD.SHL.U32 R184, R3, 0x2, RZ ;  /* 0x0000000203b87824 */ /* 0x000fe400078e00ff */
[----:B------:R-:W-:Y:S02]  /*0d10*/  VIADD R187, R23, 0x40 ;  /* 0x0000004017bb7836 */ /* 0x000fe40000000000 */
        /* <DEDUP_REMOVED lines=14> */
[----:B------:R-:W-:Y:S02]  /*0e00*/  VIADD R192, R184, 0x78 ;  /* 0x00000078b8c07836 */ /* 0x000fe40000000000 */
[----:B------:R-:W-:Y:S01]  /*0e10*/  IMAD.IADD R10, R10, 0x1, -R5 ;  /* 0x000000010a0a7824 */ /* 0x000fe200078e0a05 */
[----:B------:R-:W-:Y:S01]  /*0e20*/  SHF.R.S32.HI R208, RZ, 0x3, R0 ;  /* 0x00000003ffd07819 */ /* 0x000fe20000011400 */
[----:B------:R-:W-:Y:S01]  /*0e30*/  IMAD R228, R2, 0x8, R7 ;  /* 0x0000000802e47824 */ /* 0x000fe200078e0207 */
[----:B------:R-:W-:Y:S01]  /*0e40*/  SHF.R.S32.HI R230, RZ, 0x1f, R23 ;  /* 0x0000001fffe67819 */ /* 0x000fe20000011417 */
[----:B------:R-:W-:Y:S01]  /*0e50*/  IMAD.MOV.U32 R209, RZ, RZ, RZ ;  /* 0x000000ffffd17224 */ /* 0x000fe200078e00ff */
[----:B------:R-:W-:Y:S01]  /*0e60*/  SHF.R.S32.HI R229, RZ, 0x1f, R187 ;  /* 0x0000001fffe57819 */ /* 0x000fe200000114bb */
[----:B------:R-:W-:Y:S01]  /*0e70*/  IMAD R185, R10, 0x8, R227 ;  /* 0x000000080ab97824 */ /* 0x000fe200078e02e3 */
[----:B------:R-:W-:Y:S02]  /*0e80*/  SHF.R.S32.HI R225, RZ, 0x1f, R206 ;  /* 0x0000001fffe17819 */ /* 0x000fe400000114ce */
        /* <DEDUP_REMOVED lines=13> */
[----:B------:R-:W-:Y:S01]  /*0f60*/  SHF.R.S32.HI R211, RZ, 0x1f, R192 ;  /* 0x0000001fffd37819 */ /* 0x000fe200000114c0 */
[----:B------:R-:W-:Y:S01]  /*0f70*/  UMOV UR38, URZ ;  /* 0x0000003f00267c82 */ /* 0x000fe20008000000 */
[----:B------:R-:W-:Y:S01]  /*0f80*/  UMOV UR36, URZ ;  /* 0x0000003f00247c82 */ /* 0x000fe20008000000 */
[----:B--2---:R-:W-:-:S07]  /*0f90*/  LOP3.LUT R19, R12, 0x1, RZ, 0xfc, !PT ;  /* 0x000000010c137812 */ /* 0x004fce00078efcff */
.L_x_2269:
[----:B0--34-:R-:W0:Y:S01]  /*0fa0*/  LDC.64 R2, c[0x0][0xc88] ;  /* 0x00032200ff027b82 */ /* 0x019e220000000a00 */
[----:B------:R-:W-:Y:S01]  /*0fb0*/  ULDC.64 UR4, c[0x0][0xa28] ;  /* 0x00028a0000047ab9 */ /* 0x000fe20000000a00 */
[----:B------:R-:W-:-:S06]  /*0fc0*/  ULDC.64 UR6, c[0x0][0xa18] ;  /* 0x0002860000067ab9 */ /* 0x000fcc0000000a00 */
[----:B------:R-:W1:Y:S08]  /*0fd0*/  LDC R17, c[0x0][0x288] ;  /* 0x0000a200ff117b82 */ /* 0x000e700000000800 */
[----:B--2---:R-:W2:Y:S01]  /*0fe0*/  LDC.64 R8, c[0x0][0x418] ;  /* 0x00010600ff087b82 */ /* 0x004ea20000000a00 */
[----:B0-----:R-:W-:-:S07]  /*0ff0*/  IMAD.WIDE R2, R27, 0x4, R2 ;  /* 0x000000041b027825 */ /* 0x001fce00078e0202 */
[----:B------:R-:W0:Y:S01]  /*1000*/  LDC R10, c[0x0][0x424] ;  /* 0x00010900ff0a7b82 */ /* 0x000e220000000800 */
[----:B------:R-:W3:Y:S01]  /*1010*/  LDG.E R186, desc[UR56][R2.64] ;  /* 0x0000003802ba7981 */ /* 0x000ee2000c1e1900 */
[----:B------:R-:W-:Y:S01]  /*1020*/  ISETP.NE.U32.AND P1, PT, RZ, UR4, PT ;  /* 0x00000004ff007c0c */ /* 0x000fe2000bf25070 */
[----:B------:R-:W-:Y:S01]  /*1030*/  IMAD.MOV.U32 R7, RZ, RZ, RZ ;  /* 0x000000ffff077224 */ /* 0x000fe200078e00ff */
[----:B------:R-:W-:-:S04]  /*1040*/  ISETP.NE.U32.AND P0, PT, RZ, UR6, PT ;  /* 0x00000006ff007c0c */ /* 0x000fc8000bf05070 */
[----:B------:R-:W4:Y:S01]  /*1050*/  LDC R11, c[0x0][0x2f0] ;  /* 0x0000bc00ff0b7b82 */ /* 0x000f220000000800 */
[----:B------:R-:W-:Y:S02]  /*1060*/  ISETP.NE.AND.EX P1, PT, RZ, UR5, PT, P1 ;  /* 0x00000005ff007c0c */ /* 0x000fe4000bf25310 */
[----:B------:R-:W-:Y:S02]  /*1070*/  ISETP.NE.AND.EX P0, PT, RZ, UR7, PT, P0 ;  /* 0x00000007ff007c0c */ /* 0x000fe4000bf05300 */
[----:B---3--:R-:W-:-:S09]  /*1080*/  SHF.R.S32.HI R191, RZ, 0x1f, R186 ;  /* 0x0000001fffbf7819 */ /* 0x008fd200000114ba */
[----:B------:R-:W-:-:S04]  /*1090*/  @P1 LEA R4, P2, R186, UR4, 0x2 ;  /* 0x00000004ba041c11 */ /* 0x000fc8000f8410ff */
[C-C-:B------:R-:W-:Y:S02]  /*10a0*/  @P1 LEA.HI.X R5, R186.reuse, UR5, R191.reuse, 0x2, P2 ;  /* 0x00000005ba051c11 */ /* 0x140fe400090f14bf */
[----:B------:R-:W-:Y:S02]  /*10b0*/  @P0 LEA R2, P2, R186, UR6, 0x2 ;  /* 0x00000006ba020c11 */ /* 0x000fe4000f8410ff */
[----:B------:R-:W-:Y:S01]  /*10c0*/  LOP3.LUT R6, R26, 0xff000000, RZ, 0xc0, !PT ;  /* 0xff0000001a067812 */ /* 0x000fe200078ec0ff */
[----:B------:R3:W5:Y:S01]  /*10d0*/  @P1 LDG.E R7, desc[UR56][R4.64] ;  /* 0x0000003804071981 */ /* 0x000762000c1e1900 */
[----:B------:R-:W-:Y:S01]  /*10e0*/  @P0 LEA.HI.X R3, R186, UR7, R191, 0x2, P2 ;  /* 0x00000007ba030c11 */ /* 0x000fe200090f14bf */
[----:B------:R-:W-:-:S04]  /*10f0*/  ULDC.64 UR6, c[0x0][0xa20] ;  /* 0x0002880000067ab9 */ /* 0x000fc80000000a00 */
[----:B-1----:R1:W5:Y:S01]  /*1100*/  @P0 LDG.E R17, desc[UR56][R2.64] ;  /* 0x0000003802110981 */ /* 0x002362000c1e1900 */
[----:B--2---:R-:W-:Y:S02]  /*1110*/  ISETP.NE.U32.AND P1, PT, R8, RZ, PT ;  /* 0x000000ff0800720c */ /* 0x004fe40003f25070 */
[----:B------:R-:W-:Y:S02]  /*1120*/  ISETP.NE.U32.AND P2, PT, RZ, UR6, PT ;  /* 0x00000006ff007c0c */ /* 0x000fe4000bf45070 */
[----:B------:R-:W-:Y:S02]  /*1130*/  LOP3.LUT R0, R26, 0xff0000, RZ, 0xc0, !PT ;  /* 0x00ff00001a007812 */ /* 0x000fe400078ec0ff */
[----:B---3--:R-:W-:Y:S02]  /*1140*/  SHF.R.U32.HI R5, RZ, 0x8, R6 ;  /* 0x00000008ff057819 */ /* 0x008fe40000011606 */
[----:B------:R-:W-:Y:S02]  /*1150*/  ISETP.NE.AND.EX P1, PT, R9, RZ, PT, P1 ;  /* 0x000000ff0900720c */ /* 0x000fe40003f25310 */
[----:B------:R-:W-:-:S02]  /*1160*/  ISETP.NE.AND.EX P2, PT, RZ, UR7, PT, P2 ;  /* 0x00000007ff007c0c */ /* 0x000fc4000bf45320 */
[----:B------:R-:W-:Y:S02]  /*1170*/  LEA.HI R190, R0, R5, RZ, 0x10 ;  /* 0x0000000500be7211 */ /* 0x000fe400078f80ff */
[----:B0-----:R-:W-:Y:S01]  /*1180*/  SEL R0, R10, 0x1, P1 ;  /* 0x000000010a007807 */ /* 0x001fe20000800000 */
[----:B-1--4-:R-:W-:Y:S08]  /*1190*/  @P0 BRA `(.L_x_2212) ;  /* 0x0000000000240947 */ /* 0x012ff00003800000 */
        /* <DEDUP_REMOVED lines=9> */
.L_x_2212:
[----:B------:R-:W-:Y:S01]  /*1230*/  IMAD R16, R0, R11, RZ ;  /* 0x0000000b00107224 */ /* 0x000fe200078e02ff */
[----:B------:R-:W-:Y:S01]  /*1240*/  LOP3.LUT R189, R26, 0xffff, RZ, 0xc0, !PT ;  /* 0x0000ffff1abd7812 */ /* 0x000fe200078ec0ff */
[----:B------:R-:W-:Y:S06]  /*1250*/  @!P2 BRA `(.L_x_2213) ;  /* 0x000000000010a947 */ /* 0x000fec0003800000 */
[----:B------:R-:W-:-:S04]  /*1260*/  LEA R2, P0, R186, UR6, 0x2 ;  /* 0x00000006ba027c11 */ /* 0x000fc8000f8010ff */
[----:B------:R-:W-:-:S05]  /*1270*/  LEA.HI.X R3, R186, UR7, R191, 0x2, P0 ;  /* 0x00000007ba037c11 */ /* 0x000fca00080f14bf */
[----:B------:R0:W5:Y:S01]  /*1280*/  LDG.E R16, desc[UR56][R2.64] ;  /* 0x0000003802107981 */ /* 0x000162000c1e1900 */
[----:B------:R-:W-:Y:S05]  /*1290*/  BRA `(.L_x_2214) ;  /* 0x0000000000247947 */ /* 0x000fea0003800000 */
.L_x_2213:
[----:B------:R-:W-:Y:S02]  /*12a0*/  ULDC.64 UR4, c[0x0][0xa08] ;  /* 0x0002820000047ab9 */ /* 0x000fe40000000a00 */
[----:B------:R-:W-:-:S04]  /*12b0*/  ISETP.NE.U32.AND P0, PT, RZ, UR4, PT ;  /* 0x00000004ff007c0c */ /* 0x000fc8000bf05070 */
[----:B------:R-:W-:-:S13]  /*12c0*/  ISETP.NE.AND.EX P0, PT, RZ, UR5, PT, P0 ;  /* 0x00000005ff007c0c */ /* 0x000fda000bf05300 */
[----:B------:R-:W-:Y:S05]  /*12d0*/  @!P0 BRA `(.L_x_2214) ;  /* 0x0000000000148947 */ /* 0x000fea0003800000 */
[----:B------:R-:W0:Y:S02]  /*12e0*/  LDC.64 R2, c[0x0][0xa08] ;  /* 0x00028200ff027b82 */ /* 0x000e240000000a00 */
[----:B0-----:R-:W-:-:S05]  /*12f0*/  IMAD.WIDE R2, R186, 0x4, R2 ;  /* 0x00000004ba027825 */ /* 0x001fca00078e0202 */
[----:B------:R-:W2:Y:S04]  /*1300*/  LDG.E R16, desc[UR56][R2.64] ;  /* 0x0000003802107981 */ /* 0x000ea8000c1e1900 */
[----:B------:R-:W2:Y:S02]  /*1310*/  LDG.E R5, desc[UR56][R2.64+0x4] ;  /* 0x0000043802057981 */ /* 0x000ea4000c1e1900 */
[----:B--2---:R-:W-:-:S07]  /*1320*/  IMAD.IADD R16, R5, 0x1, -R16 ;  /* 0x0000000105107824 */ /* 0x004fce00078e0a10 */
.L_x_2214:
[----:B------:R-:W1:Y:S01]  /*1330*/  LDC R0, c[0x0][0x448] ;  /* 0x00011200ff007b82 */ /* 0x000e620000000800 */
[----:B------:R-:W-:Y:S01]  /*1340*/  IMAD.SHL.U32 R18, R25, 0x80, RZ ;  /* 0x0000008019127824 */ /* 0x000fe200078e00ff */
[----:B------:R-:W-:Y:S01]  /*1350*/  LOP3.LUT R207, R190, 0xff, RZ, 0xc0, !PT ;  /* 0x000000ffbecf7812 */ /* 0x000fe200078ec0ff */
[----:B-----5:R-:W-:Y:S01]  /*1360*/  IMAD.IADD R16, R16, 0x1, -R7 ;  /* 0x0000000110107824 */ /* 0x020fe200078e0a07 */
[----:B------:R-:W-:Y:S01]  /*1370*/  SHF.R.U32.HI R190, RZ, 0x10, R190 ;  /* 0x00000010ffbe7819 */ /* 0x000fe200000116be */
[----:B------:R-:W-:Y:S01]  /*1380*/  IMAD.MOV.U32 R95, RZ, RZ, RZ ;  /* 0x000000ffff5f7224 */ /* 0x000fe200078e00ff */
[----:B-1----:R-:W-:Y:S01]  /*1390*/  ISETP.NE.AND P0, PT, R0, 0x1, PT ;  /* 0x000000010000780c */ /* 0x002fe20003f05270 */
[----:B------:R-:W-:-:S12]  /*13a0*/  VIADD R0, R18, 0x7f ;  /* 0x0000007f12007836 */ /* 0x000fd80000000000 */
[----:B0-----:R-:W0:Y:S08]  /*13b0*/  @P0 LDC R3, c[0x0][0x44c] ;  /* 0x00011300ff030b82 */ /* 0x001e300000000800 */
[----:B------:R-:W1:Y:S01]  /*13c0*/  @P0 LDC R5, c[0x0][0x450] ;  /* 0x00011400ff050b82 */ /* 0x000e620000000800 */
[----:B0-----:R-:W-:Y:S01]  /*13d0*/  @P0 IMAD.HI.U32 R2, R0, R3, RZ ;  /* 0x0000000300020227 */ /* 0x001fe200078e00ff */
[----:B------:R-:W-:-:S04]  /*13e0*/  IADD3 R3, R16, 0x80, -R17 ;  /* 0x0000008010037810 */ /* 0x000fc80007ffe811 */
[----:B-1----:R-:W-:Y:S01]  /*13f0*/  @P0 SHF.R.U32.HI R0, RZ, R5, R2 ;  /* 0x00000005ff000219 */ /* 0x002fe20000011602 */
[----:B------:R-:W-:-:S04]  /*1400*/  VIADD R2, R16, 0x7f ;  /* 0x0000007f10027836 */ /* 0x000fc80000000000 */
        /* <DEDUP_REMOVED lines=10> */
[----:B------:R-:W0:Y:S01]  /*14b0*/  LDC R3, c[0x0][0x9f0] ;  /* 0x00027c00ff037b82 */ /* 0x000e220000000800 */
[----:B------:R-:W-:-:S04]  /*14c0*/  ISETP.NE.AND P0, PT, R190, RZ, PT ;  /* 0x000000ffbe00720c */ /* 0x000fc80003f05270 */
[----:B0-----:R-:W-:-:S04]  /*14d0*/  SEL R9, R190, R3, P0 ;  /* 0x00000003be097207 */ /* 0x001fc80000000000 */
[-C--:B------:R-:W-:Y:S02]  /*14e0*/  IABS R5, R9.reuse ;  /* 0x0000000900057213 */ /* 0x080fe40000000000 */
        /* <DEDUP_REMOVED lines=26> */
.L_x_2215:
[-C--:B------:R-:W-:Y:S01]  /*1690*/  IMAD R22, R207, R95.reuse, RZ ;  /* 0x0000005fcf167224 */ /* 0x080fe200078e02ff */
[----:B------:R-:W-:Y:S01]  /*16a0*/  PLOP3.LUT P0, PT, PT, PT, PT, 0x80, 0x0 ;  /* 0x000000000000781c */ /* 0x000fe20003f0f070 */
[----:B------:R-:W-:Y:S01]  /*16b0*/  IMAD.MOV.U32 R94, RZ, RZ, RZ ;  /* 0x000000ffff5e7224 */ /* 0x000fe200078e00ff */
        /* <DEDUP_REMOVED lines=67> */
.L_x_2217:
[----:B------:R-:W-:Y:S02]  /*1af0*/  LEA.HI R0, R209, R209, RZ, 0x1 ;  /* 0x000000d1d1007211 */ /* 0x000fe400078f08ff */
[----:B------:R-:W-:Y:S02]  /*1b00*/  ISETP.NE.AND P0, PT, R19, 0x3, PT ;  /* 0x000000031300780c */ /* 0x000fe40003f05270 */
[----:B------:R-:W-:-:S05]  /*1b10*/  LOP3.LUT R0, R0, 0xfffffffe, RZ, 0xc0, !PT ;  /* 0xfffffffe00007812 */ /* 0x000fca00078ec0ff */
[----:B------:R-:W-:-:S05]  /*1b20*/  IMAD.IADD R0, R209, 0x1, -R0 ;  /* 0x00000001d1007824 */ /* 0x000fca00078e0a00 */
[----:B------:R-:W-:-:S04]  /*1b30*/  SHF.L.U32 R0, R0, 0x1f, RZ ;  /* 0x0000001f00007819 */ /* 0x000fc800000006ff */
[----:B------:R-:W0:Y:S02]  /*1b40*/  SYNCS.PHASECHK.TRANS64.TRYWAIT P1, [UR37+0x34800], R0 ;  /* 0x03480000ff0075a7 */ /* 0x000e240008020165 */
[----:B0-----:R-:W-:Y:S05]  /*1b50*/  @!P1 BRA `(.L_x_2218) ;  /* 0x0000011800e49947 */ /* 0x001fea0003800000 */
.L_x_2396:
[----:B------:R-:W-:Y:S05]  /*1b60*/  @!P0 BRA `(.L_x_2219) ;  /* 0x0000000000048947 */ /* 0x000fea0003800000 */
[----:B------:R-:W-:Y:S01]  /*1b70*/  BPT.TRAP 0x1 ;  /* 0x000000040000795c */ /* 0x000fe20000300000 */
.L_x_2219:
[----:B------:R-:W-:Y:S02]  /*1b80*/  IMAD.U32 R2, RZ, RZ, UR36 ;  /* 0x00000024ff027e24 */ /* 0x000fe4000f8e00ff */
[----:B0-----:R-:W-:-:S03]  /*1b90*/  IMAD.U32 R3, RZ, RZ, UR38 ;  /* 0x00000026ff037e24 */ /* 0x001fc6000f8e00ff */
[----:B------:R-:W-:Y:S02]  /*1ba0*/  LEA R2, R2, UR37, 0x3 ;  /* 0x0000002502027c11 */ /* 0x000fe4000f8e18ff */
[----:B------:R-:W-:-:S04]  /*1bb0*/  SHF.L.U32 R3, R3, 0x1f, RZ ;  /* 0x0000001f03037819 */ /* 0x000fc800000006ff */
[----:B------:R0:W1:Y:S01]  /*1bc0*/  SYNCS.PHASECHK.TRANS64.TRYWAIT P2, [R2+URZ+0x34830], R3 ;  /* 0x03483003020075a7 */ /* 0x000062000804017f */
[----:B------:R-:W-:Y:S05]  /*1bd0*/  @!P0 BRA `(.L_x_2220) ;  /* 0x0000000000048947 */ /* 0x000fea0003800000 */
[----:B------:R-:W-:Y:S01]  /*1be0*/  BPT.TRAP 0x1 ;  /* 0x000000040000795c */ /* 0x000fe20000300000 */
.L_x_2220:
[----:B------:R-:W2:Y:S02]  /*1bf0*/  S2R R0, SR_TID.X ;  /* 0x0000000000007919 */ /* 0x000ea40000002100 */
[----:B--2---:R-:W-:Y:S01]  /*1c00*/  LOP3.LUT P1, RZ, R0, 0x7f, RZ, 0xc0, !PT ;  /* 0x0000007f00ff7812 */ /* 0x004fe2000782c0ff */
[----:B-1----:R-:W-:-:S12]  /*1c10*/  @P2 BRA `(.L_x_2221) ;  /* 0x0000000000082947 */ /* 0x002fd80003800000 */
[----:B------:R-:W1:Y:S02]  /*1c20*/  SYNCS.PHASECHK.TRANS64.TRYWAIT P2, [R2+URZ+0x34830], R3 ;  /* 0x03483003020075a7 */ /* 0x000e64000804017f */
[----:B-1----:R-:W-:Y:S05]  /*1c30*/  @!P2 BRA `(.L_x_2222) ;  /* 0x0000011800c4a947 */ /* 0x002fea0003800000 */
.L_x_2221:
[----:B------:R-:W-:Y:S05]  /*1c40*/  WARPSYNC.ALL ;  /* 0x0000000000007948 */ /* 0x000fea0003800000 */
[----:B------:R-:W-:Y:S01]  /*1c50*/  UIADD3 UR4, UR37, 0x1c400, URZ ;  /* 0x0001c40025047890 */ /* 0x000fe2000fffe03f */
[----:B------:R-:W-:Y:S01]  /*1c60*/  WARPGROUP.ARRIVE ;  /* 0x00000000000079c5 */ /* 0x000fe20000000000 */
[----:B------:R-:W-:Y:S01]  /*1c70*/  ULOP3.LUT UR52, UR52, 0x10000, URZ, 0xfc, !UPT ;  /* 0x0001000034347892 */ /* 0x000fe2000f8efc3f */
[----:B------:R-:W2:Y:S01]  /*1c80*/  LDC R0, c[0x0][0x448] ;  /* 0x00011200ff007b82 */ /* 0x000ea20000000800 */
[----:B------:R-:W-:Y:S01]  /*1c90*/  USHF.R.U32.HI UR4, URZ, 0x4, UR4 ;  /* 0x000000043f047899 */ /* 0x000fe20008011604 */
[----:B01----:R-:W-:Y:S01]  /*1ca0*/  @!P1 VIADD R2, R2, 0x34840 ;  /* 0x0003484002029836 */ /* 0x003fe20000000000 */
[----:B------:R-:W-:Y:S01]  /*1cb0*/  UMOV UR53, 0x40000040 ;  /* 0x4000004000357882 */ /* 0x000fe20000000000 */
[----:B------:R-:W-:Y:S01]  /*1cc0*/  UMOV UR55, 0x40000040 ;  /* 0x4000004000377882 */ /* 0x000fe20000000000 */
[----:B------:R-:W-:Y:S01]  /*1cd0*/  ULOP3.LUT UR4, UR4, 0x3fff, URZ, 0xc0, !UPT ;  /* 0x00003fff04047892 */ /* 0x000fe2000f8ec03f */
[----:B------:R-:W-:Y:S01]  /*1ce0*/  CS2R R150, SRZ ;  /* 0x0000000000967805 */ /* 0x000fe2000001ff00 */
[----:B------:R-:W-:Y:S01]  /*1cf0*/  UMOV UR5, 0x40000040 ;  /* 0x4000004000057882 */ /* 0x000fe20000000000 */
[----:B------:R-:W-:Y:S01]  /*1d00*/  UMOV UR7, 0x40000040 ;  /* 0x4000004000077882 */ /* 0x000fe20000000000 */
[----:B------:R-:W-:Y:S01]  /*1d10*/  ULOP3.LUT UR39, UR4, 0x10000, URZ, 0xfc, !UPT ;  /* 0x0001000004277892 */ /* 0x000fe2000f8efc3f */
[----:B------:R-:W-:Y:S01]  /*1d20*/  @!P1 PRMT R2, RZ, 0x654, R2 ;  /* 0x00000654ff029816 */ /* 0x000fe20000000002 */
[----:B------:R-:W-:Y:S01]  /*1d30*/  UIADD3 UR4, UR52, 0x2, URZ ;  /* 0x0000000234047890 */ /* 0x000fe2000fffe03f */
[----:B------:R-:W-:Y:S01]  /*1d40*/  CS2R R148, SRZ ;  /* 0x0000000000947805 */ /* 0x000fe2000001ff00 */
[----:B------:R-:W-:Y:S01]  /*1d50*/  UIMAD UR54, UR36, 0xc00, UR39 ;  /* 0x00000c00243678a4 */ /* 0x000fe2000f8e0227 */
[----:B------:R-:W-:Y:S01]  /*1d60*/  CS2R R146, SRZ ;  /* 0x0000000000927805 */ /* 0x000fe2000001ff00 */
[----:B------:R-:W-:Y:S01]  /*1d70*/  UIADD3 UR8, UR52, 0x4, URZ ;  /* 0x0000000434087890 */ /* 0x000fe2000fffe03f */
[----:B------:R-:W-:Y:S01]  /*1d80*/  CS2R R144, SRZ ;  /* 0x0000000000907805 */ /* 0x000fe2000001ff00 */
[----:B------:R-:W-:Y:S01]  /*1d90*/  UIADD3 UR6, UR54, 0x2, URZ ;  /* 0x0000000236067890 */ /* 0x000fe2000fffe03f */
[----:B------:R-:W-:Y:S01]  /*1da0*/  CS2R R142, SRZ ;  /* 0x00000000008e7805 */ /* 0x000fe2000001ff00 */
[----:B------:R-:W-:Y:S01]  /*1db0*/  UIADD3 UR10, UR54, 0x4, URZ ;  /* 0x00000004360a7890 */ /* 0x000fe2000fffe03f */
[----:B------:R-:W-:Y:S01]  /*1dc0*/  CS2R R140, SRZ ;  /* 0x00000000008c7805 */ /* 0x000fe2000001ff00 */
[----:B------:R-:W-:Y:S01]  /*1dd0*/  UMOV UR9, 0x40000040 ;  /* 0x4000004000097882 */ /* 0x000fe20000000000 */
[----:B------:R-:W-:Y:S01]  /*1de0*/  HGMMA.64x128x16.F32 R24, gdesc[UR52], RZ, !UPT, gsb0 ;  /* 0x01e00000341879f0 */ /* 0x000fe2000c0008ff */
[----:B------:R-:W-:Y:S01]  /*1df0*/  UMOV UR11, 0x40000040 ;  /* 0x40000040000b7882 */ /* 0x000fe20000000000 */
[----:B------:R-:W-:Y:S01]  /*1e00*/  UIADD3 UR12, UR52, 0x6, URZ ;  /* 0x00000006340c7890 */ /* 0x000fe2000fffe03f */
[----:B--2---:R-:W-:Y:S01]  /*1e10*/  ISETP.NE.AND P2, PT, R0, 0x1, PT ;  /* 0x000000010000780c */ /* 0x004fe20003f45270 */
[----:B------:R-:W-:Y:S01]  /*1e20*/  UIADD3 UR14, UR54, 0x6, URZ ;  /* 0x00000006360e7890 */ /* 0x000fe2000fffe03f */
[----:B------:R-:W-:Y:S01]  /*1e30*/  IMAD.IADD R0, R185, 0x1, R18 ;  /* 0x00000001b9007824 */ /* 0x000fe200078e0212 */
[----:B------:R-:W-:Y:S01]  /*1e40*/  UMOV UR13, 0x40000040 ;  /* 0x40000040000d7882 */ /* 0x000fe20000000000 */
[----:B------:R-:W-:Y:S01]  /*1e50*/  UMOV UR15, 0x40000040 ;  /* 0x40000040000f7882 */ /* 0x000fe20000000000 */
[----:B------:R-:W-:Y:S01]  /*1e60*/  UIADD3 UR16, UR52, 0x400, URZ ;  /* 0x0000040034107890 */ /* 0x000fe2000fffe03f */
[----:B------:R-:W-:Y:S01]  /*1e70*/  CS2R R138, SRZ ;  /* 0x00000000008a7805 */ /* 0x000fe2000001ff00 */
[----:B------:R-:W-:Y:S01]  /*1e80*/  UIADD3 UR18, UR54, 0x400, URZ ;  /* 0x0000040036127890 */ /* 0x000fe2000fffe03f */
[----:B------:R-:W-:Y:S01]  /*1e90*/  CS2R R136, SRZ ;  /* 0x0000000000887805 */ /* 0x000fe2000001ff00 */
[----:B------:R-:W-:Y:S01]  /*1ea0*/  UMOV UR17, 0x40000040 ;  /* 0x4000004000117882 */ /* 0x000fe20000000000 */
[----:B------:R-:W-:Y:S01]  /*1eb0*/  UMOV UR19, 0x40000040 ;  /* 0x4000004000137882 */ /* 0x000fe20000000000 */
[----:B------:R-:W-:Y:S01]  /*1ec0*/  UIADD3 UR20, UR52, 0x402, URZ ;  /* 0x0000040234147890 */ /* 0x000fe2000fffe03f */
[----:B------:R-:W-:Y:S01]  /*1ed0*/  CS2R R134, SRZ ;  /* 0x0000000000867805 */ /* 0x000fe2000001ff00 */
[----:B------:R-:W-:Y:S01]  /*1ee0*/  UIADD3 UR22, UR54, 0x402, URZ ;  /* 0x0000040236167890 */ /* 0x000fe2000fffe03f */
[----:B------:R-:W0:Y:S01]  /*1ef0*/  @P2 LDC R3, c[0x0][0x44c] ;  /* 0x00011300ff032b82 */ /* 0x000e220000000800 */
        /* <DEDUP_REMOVED lines=9> */
[----:B------:R-:W1:Y:S01]  /*1f90*/  @P2 LDC R4, c[0x0][0x450] ;  /* 0x00011400ff042b82 */ /* 0x000e620000000800 */
[----:B------:R-:W-:Y:S01]  /*1fa0*/  UIADD3 UR30, UR54, 0x406, URZ ;  /* 0x00000406361e7890 */ /* 0x000fe2000fffe03f */
[----:B------:R-:W-:Y:S01]  /*1fb0*/  CS2R R128, SRZ ;  /* 0x0000000000807805 */ /* 0x000fe2000001ff00 */
        /* <DEDUP_REMOVED lines=11> */
[----:B0-----:R-:W-:Y:S01]  /*2070*/  @P2 IMAD.HI.U32 R3, R0, R3, RZ ;  /* 0x0000000300032227 */ /* 0x001fe200078e00ff */
        /* <DEDUP_REMOVED lines=9> */
[----:B-1----:R-:W-:Y:S01]  /*2110*/  @P2 SHF.R.U32.HI R0, RZ, R4, R3 ;  /* 0x00000004ff002219 */ /* 0x002fe20000011603 */
[----:B------:R-:W-:Y:S01]  /*2120*/  UIADD3 UR50, UR54, 0x806, URZ ;  /* 0x0000080636327890 */ /* 0x000fe2000fffe03f */
[----:B------:R-:W-:Y:S01]  /*2130*/  IMAD.MOV.U32 R4, RZ, RZ, -0x80 ;  /* 0xffffff80ff047424 */ /* 0x000fe200078e00ff */
[----:B------:R-:W-:Y:S01]  /*2140*/  UMOV UR49, 0x40000040 ;  /* 0x4000004000317882 */ /* 0x000fe20000000000 */
[----:B------:R-:W-:Y:S01]  /*2150*/  UMOV UR51, 0x40000040 ;  /* 0x4000004000337882 */ /* 0x000fe20000000000 */
[----:B------:R-:W0:Y:S01]  /*2160*/  SHFL.IDX PT, R5, R0, 0x1, 0x1c1f ;  /* 0x003c1f0000057f89 */ /* 0x000e2200000e0000 */
[----:B------:R-:W-:Y:S01]  /*2170*/  IMAD R3, R95, R4, 0x80 ;  /* 0x000000805f037424 */ /* 0x000fe200078e0204 */
[----:B------:R-:W-:-:S04]  /*2180*/  CS2R R116, SRZ ;  /* 0x0000000000747805 */ /* 0x000fc8000001ff00 */
[C-C-:B------:R-:W-:Y:S02]  /*2190*/  IADD3 R4, -R184.reuse, 0x1, R3.reuse ;  /* 0x00000001b8047810 */ /* 0x140fe40007ffe103 */
[----:B------:R-:W-:Y:S02]  /*21a0*/  IADD3 R6, -R184, R16, R3 ;  /* 0x00000010b8067210 */ /* 0x000fe40007ffe103 */
[----:B------:R-:W-:-:S04]  /*21b0*/  IADD3 R89, -R17, R4, R16 ;  /* 0x0000000411597210 */ /* 0x000fc80007ffe110 */
[----:B0-----:R-:W-:-:S04]  /*21c0*/  VIADDMNMX R4, R5, R89, R6, PT ;  /* 0x0000005905047246 */ /* 0x001fc80003800106 */
[C---:B------:R-:W-:Y:S02]  /*21d0*/  ISETP.GT.AND P3, PT, R4.reuse, RZ, PT ;  /* 0x000000ff0400720c */ /* 0x040fe40003f64270 */
[C---:B------:R-:W-:Y:S02]  /*21e0*/  ISETP.GT.AND P4, PT, R4.reuse, 0x1, PT ;  /* 0x000000010400780c */ /* 0x040fe40003f84270 */
[----:B------:R-:W-:Y:S01]  /*21f0*/  ISETP.GT.AND P5, PT, R4, 0x8, PT ;  /* 0x000000080400780c */ /* 0x000fe20003fa4270 */
[----:B------:R-:W-:Y:S02]  /*2200*/  WARPGROUP.DEPBAR.LE gsb0, 0x0 ;  /* 0x00008000000079c5 */ /* 0x000fe40000010000 */
[----:B------:R-:W-:-:S06]  /*2210*/  WARPGROUP.ARRIVE ;  /* 0x00000000000079c5 */ /* 0x000fcc0000000000 */
[----:B------:R-:W-:Y:S01]  /*2220*/  HGMMA.64x128x16.F32 R24, gdesc[UR4], R24, gsb0 ;  /* 0x01e00000041879f0 */ /* 0x000fe20008000818 */
[----:B------:R-:W-:Y:S02]  /*2230*/  ULDC UR6, c[0x0][0x988] ;  /* 0x0002620000067ab9 */ /* 0x000fe40000000800 */
        /* <DEDUP_REMOVED lines=31> */
[----:B------:R-:W-:Y:S01]  /*2430*/  FSEL R91, R26, -INF , P3 ;  /* 0xff8000001a5b7808 */ /* 0x000fe20001800000 */
[----:B------:R0:W-:Y:S01]  /*2440*/  @!P1 SYNCS.ARRIVE.TRANS64.RED.A1T0 RZ, [R2+URZ], RZ ;  /* 0x000000ff02ff99a7 */ /* 0x0001e2000810043f */
[----:B------:R-:W-:Y:S02]  /*2450*/  FSEL R93, R27, -INF , P4 ;  /* 0xff8000001b5d7808 */ /* 0x000fe40002000000 */
[----:B------:R-:W-:Y:S02]  /*2460*/  ISETP.GT.AND P3, PT, R4, 0x9, PT ;  /* 0x000000090400780c */ /* 0x000fe40003f64270 */
[----:B------:R-:W-:-:S02]  /*2470*/  FSEL R97, R30, -INF , P5 ;  /* 0xff8000001e617808 */ /* 0x000fc40002800000 */
[----:B------:R-:W-:Y:S02]  /*2480*/  FMNMX.FTZ R8, R91, R93, !PT ;  /* 0x0000005d5b087209 */ /* 0x000fe40007810000 */
[C---:B------:R-:W-:Y:S02]  /*2490*/  ISETP.GT.AND P4, PT, R4.reuse, 0x10, PT ;  /* 0x000000100400780c */ /* 0x040fe40003f84270 */
[----:B------:R-:W-:Y:S02]  /*24a0*/  FSEL R99, R31, -INF , P3 ;  /* 0xff8000001f637808 */ /* 0x000fe40001800000 */
[----:B------:R-:W-:Y:S02]  /*24b0*/  FMNMX.FTZ R8, R97, R8, !PT ;  /* 0x0000000861087209 */ /* 0x000fe40007810000 */
        /* <DEDUP_REMOVED lines=26> */
[----:B------:R-:W-:Y:S01]  /*2660*/  FMNMX.FTZ R8, R115, R8, !PT ;  /* 0x0000000873087209 */ /* 0x000fe20007810000 */
[----:B------:R-:W1:Y:S01]  /*2670*/  @P2 LDC R50, c[0x0][0x450] ;  /* 0x00011400ff322b82 */ /* 0x000e620000000800 */
        /* <DEDUP_REMOVED lines=54> */
[----:B------:R-:W-:Y:S02]  /*29e0*/  FSEL R87, R87, -INF , P3 ;  /* 0xff80000057577808 */ /* 0x000fe40001800000 */
[----:B------:R-:W-:-:S04]  /*29f0*/  FMNMX.FTZ R8, R21, R8, !PT ;  /* 0x0000000815087209 */ /* 0x000fc80007810000 */
[----:B------:R-:W-:Y:S02]  /*2a00*/  FMNMX.FTZ R10, R87, R8, !PT ;  /* 0x00000008570a7209 */ /* 0x000fe40007810000 */
[----:B------:R2:W3:Y:S04]  /*2a10*/  SHFL.IDX PT, R8, R0, RZ, 0x1c1f ;  /* 0x001c1fff00087589 */ /* 0x0004e800000e0000 */
[----:B------:R-:W4:Y:S01]  /*2a20*/  SHFL.BFLY PT, R35, R10, 0x2, 0x1f ;  /* 0x0c401f000a237f89 */ /* 0x000f2200000e0000 */
[----:B--2---:R-:W-:Y:S01]  /*2a30*/  IMAD.U32 R0, RZ, RZ, UR6 ;  /* 0x00000006ff007e24 */ /* 0x004fe2000f8e00ff */
[----:B---3--:R-:W-:Y:S02]  /*2a40*/  VIADDMNMX R34, R8, R89, R6, PT ;  /* 0x0000005908227246 */ /* 0x008fe40003800106 */
[----:B----4-:R-:W-:-:S02]  /*2a50*/  FMNMX.FTZ R35, R10, R35, !PT ;  /* 0x000000230a237209 */ /* 0x010fc40007810000 */
[C---:B------:R-:W-:Y:S02]  /*2a60*/  ISETP.GT.AND P4, PT, R34.reuse, 0x1, PT ;  /* 0x000000012200780c */ /* 0x040fe40003f84270 */
[----:B------:R-:W-:Y:S01]  /*2a70*/  ISETP.GT.AND P5, PT, R34, 0x8, PT ;  /* 0x000000082200780c */ /* 0x000fe20003fa4270 */
[----:B------:R-:W2:Y:S01]  /*2a80*/  SHFL.BFLY PT, R4, R35, 0x1, 0x1f ;  /* 0x0c201f0023047f89 */ /* 0x000ea200000e0000 */
[----:B------:R-:W-:Y:S02]  /*2a90*/  FSEL R30, R25, -INF , P4 ;  /* 0xff800000191e7808 */ /* 0x000fe40002000000 */
[----:B------:R-:W-:Y:S02]  /*2aa0*/  FSEL R25, R28, -INF , P5 ;  /* 0xff8000001c197808 */ /* 0x000fe40002800000 */
[----:B------:R-:W-:-:S04]  /*2ab0*/  ISETP.GT.AND P4, PT, R34, 0x10, PT ;  /* 0x000000102200780c */ /* 0x000fc80003f84270 */
[----:B------:R-:W-:Y:S02]  /*2ac0*/  FSEL R39, R32, -INF , P4 ;  /* 0xff80000020277808 */ /* 0x000fe40002000000 */
[----:B------:R-:W-:-:S04]  /*2ad0*/  ISETP.GT.AND P4, PT, R34, 0x18, PT ;  /* 0x000000182200780c */ /* 0x000fc80003f84270 */
[----:B------:R-:W-:Y:S02]  /*2ae0*/  FSEL R43, R36, -INF , P4 ;  /* 0xff800000242b7808 */ /* 0x000fe40002000000 */
[----:B------:R-:W-:-:S04]  /*2af0*/  ISETP.GT.AND P4, PT, R34, 0x20, PT ;  /* 0x000000202200780c */ /* 0x000fc80003f84270 */
[----:B------:R-:W-:Y:S02]  /*2b00*/  FSEL R47, R40, -INF , P4 ;  /* 0xff800000282f7808 */ /* 0x000fe40002000000 */
[----:B------:R-:W-:Y:S02]  /*2b10*/  ISETP.GT.AND P4, PT, R34, 0x28, PT ;  /* 0x000000282200780c */ /* 0x000fe40003f84270 */
[----:B--2---:R-:W-:Y:S02]  /*2b20*/  FMNMX.FTZ R4, R35, R4, !PT ;  /* 0x0000000423047209 */ /* 0x004fe40007810000 */
[----:B------:R-:W-:Y:S02]  /*2b30*/  FSEL R89, R44, -INF , P4 ;  /* 0xff8000002c597808 */ /* 0x000fe40002000000 */
[C---:B------:R-:W-:Y:S01]  /*2b40*/  FSETP.NEU.FTZ.AND P3, PT, R4.reuse, -INF , PT ;  /* 0xff8000000400780b */ /* 0x040fe20003f7d000 */
[----:B------:R-:W-:Y:S01]  /*2b50*/  FMUL.FTZ R26, R4, R0 ;  /* 0x00000000041a7220 */ /* 0x000fe20000410000 */
[----:B------:R-:W-:-:S04]  /*2b60*/  ISETP.GT.AND P4, PT, R34, 0x30, PT ;  /* 0x000000302200780c */ /* 0x000fc80003f84270 */
[----:B------:R-:W-:Y:S02]  /*2b70*/  FSEL R26, R26, RZ, P3 ;  /* 0x000000ff1a1a7208 */ /* 0x000fe40001800000 */
[----:B------:R-:W-:-:S03]  /*2b80*/  ISETP.GT.AND P3, PT, R34, RZ, PT ;  /* 0x000000ff2200720c */ /* 0x000fc60003f64270 */
[-CC-:B------:R-:W-:Y:S01]  /*2b90*/  FFMA.FTZ R181, R91, R0.reuse, -R26.reuse ;  /* 0x000000005bb57223 */ /* 0x180fe2000001081a */
[----:B------:R-:W-:Y:S01]  /*2ba0*/  FSEL R35, R24, -INF , P3 ;  /* 0xff80000018237808 */ /* 0x000fe20001800000 */
[-CC-:B------:R-:W-:Y:S01]  /*2bb0*/  FFMA.FTZ R93, R93, R0.reuse, -R26.reuse ;  /* 0x000000005d5d7223 */ /* 0x180fe2000001081a */
[C---:B------:R-:W-:Y:S01]  /*2bc0*/  ISETP.GT.AND P3, PT, R34.reuse, 0x9, PT ;  /* 0x000000092200780c */ /* 0x040fe20003f64270 */
[--C-:B------:R-:W-:Y:S01]  /*2bd0*/  FFMA.FTZ R183, R97, R0, -R26.reuse ;  /* 0x0000000061b77223 */ /* 0x100fe2000001081a */
[----:B------:R-:W-:Y:S01]  /*2be0*/  FMNMX.FTZ R10, R35, R30, !PT ;  /* 0x0000001e230a7209 */ /* 0x000fe20007810000 */
[----:B------:R2:W-:Y:S01]  /*2bf0*/  MUFU.EX2 R6, R93 ;  /* 0x0000005d00067308 */ /* 0x0005e20000000800 */
[----:B------:R-:W-:Y:S01]  /*2c00*/  FSEL R29, R29, -INF , P3 ;  /* 0xff8000001d1d7808 */ /* 0x000fe20001800000 */
[--C-:B------:R-:W-:Y:S01]  /*2c10*/  FFMA.FTZ R177, R101, R0, -R26.reuse ;  /* 0x0000000065b17223 */ /* 0x100fe2000001081a */
[----:B------:R-:W-:Y:S01]  /*2c20*/  FMNMX.FTZ R10, R25, R10, !PT ;  /* 0x0000000a190a7209 */ /* 0x000fe20007810000 */
[-CC-:B------:R-:W-:Y:S01]  /*2c30*/  FFMA.FTZ R8, R99, R0.reuse, -R26.reuse ;  /* 0x0000000063087223 */ /* 0x180fe2000001081a */
[C---:B------:R-:W-:Y:S01]  /*2c40*/  ISETP.GT.AND P3, PT, R34.reuse, 0x11, PT ;  /* 0x000000112200780c */ /* 0x040fe20003f64270 */
[--C-:B------:R-:W-:Y:S01]  /*2c50*/  FFMA.FTZ R169, R31, R0, -R26.reuse ;  /* 0x000000001fa97223 */ /* 0x100fe2000001081a */
[----:B------:R-:W-:Y:S01]  /*2c60*/  FMNMX.FTZ R10, R29, R10, !PT ;  /* 0x0000000a1d0a7209 */ /* 0x000fe20007810000 */
[-CC-:B------:R-:W-:Y:S01]  /*2c70*/  FFMA.FTZ R32, R51, R0.reuse, -R26.reuse ;  /* 0x0000000033207223 */ /* 0x180fe2000001081a */
        /* <DEDUP_REMOVED lines=11> */
[--C-:B------:R-:W-:Y:S01]  /*2d30*/  FFMA.FTZ R163, R7, R0, -R26.reuse ;  /* 0x0000000007a37223 */ /* 0x100fe2000001081a */
[C---:B------:R-:W-:Y:S01]  /*2d40*/  ISETP.GT.AND P3, PT, R34.reuse, 0x21, PT ;  /* 0x000000212200780c */ /* 0x040fe20003f64270 */
[----:B------:R-:W3:Y:S01]  /*2d50*/  MUFU.EX2 R181, R181 ;  /* 0x000000b500b57308 */ /* 0x000ee20000000800 */
[----:B------:R-:W-:Y:S01]  /*2d60*/  FMNMX.FTZ R12, R37, R12, !PT ;  /* 0x0000000c250c7209 */ /* 0x000fe20007810000 */
[-CC-:B------:R-:W-:Y:S01]  /*2d70*/  FFMA.FTZ R103, R103, R0.reuse, -R26.reuse ;  /* 0x0000000067677223 */ /* 0x180fe2000001081a */
[----:B------:R-:W-:Y:S01]  /*2d80*/  FSEL R41, R41, -INF , P3 ;  /* 0xff80000029297808 */ /* 0x000fe20001800000 */
[--C-:B------:R-:W-:Y:S01]  /*2d90*/  FFMA.FTZ R179, R105, R0, -R26.reuse ;  /* 0x0000000069b37223 */ /* 0x100fe2000001081a */
[----:B------:R-:W-:Y:S01]  /*2da0*/  FMNMX.FTZ R12, R47, R12, !PT ;  /* 0x0000000c2f0c7209 */ /* 0x000fe20007810000 */
[--C-:B------:R-:W-:Y:S01]  /*2db0*/  FFMA.FTZ R107, R107, R0, -R26.reuse ;  /* 0x000000006b6b7223 */ /* 0x100fe2000001081a */
[C---:B------:R-:W-:Y:S01]  /*2dc0*/  ISETP.GT.AND P3, PT, R34.reuse, 0x29, PT ;  /* 0x000000292200780c */ /* 0x040fe20003f64270 */
[----:B------:R-:W4:Y:S01]  /*2dd0*/  MUFU.EX2 R183, R183 ;  /* 0x000000b700b77308 */ /* 0x000f220000000800 */
[----:B------:R-:W-:Y:S01]  /*2de0*/  FMNMX.FTZ R14, R41, R12, !PT ;  /* 0x0000000c290e7209 */ /* 0x000fe20007810000 */
[-CC-:B------:R-:W-:Y:S01]  /*2df0*/  FFMA.FTZ R173, R109, R0.reuse, -R26.reuse ;  /* 0x000000006dad7223 */ /* 0x180fe2000001081a */
[----:B------:R-:W-:Y:S01]  /*2e00*/  FSEL R45, R45, -INF , P3 ;  /* 0xff8000002d2d7808 */ /* 0x000fe20001800000 */
[--C-:B------:R-:W-:Y:S01]  /*2e10*/  FFMA.FTZ R157, R9, R0, -R26.reuse ;  /* 0x00000000099d7223 */ /* 0x100fe2000001081a */
[----:B------:R-:W-:Y:S01]  /*2e20*/  FMNMX.FTZ R14, R89, R14, !PT ;  /* 0x0000000e590e7209 */ /* 0x000fe20007810000 */
[-CC-:B------:R-:W-:Y:S01]  /*2e30*/  FFMA.FTZ R111, R111, R0.reuse, -R26.reuse ;  /* 0x000000006f6f7223 */ /* 0x180fe2000001081a */
[----:B------:R-:W-:Y:S01]  /*2e40*/  ISETP.GT.AND P3, PT, R34, 0x31, PT ;  /* 0x000000312200780c */ /* 0x000fe20003f64270 */
[----:B------:R-:W5:Y:S01]  /*2e50*/  MUFU.EX2 R8, R8 ;  /* 0x0000000800087308 */ /* 0x000f620000000800 */
[----:B------:R-:W-:Y:S01]  /*2e60*/  FSEL R91, R48, -INF , P4 ;  /* 0xff800000305b7808 */ /* 0x000fe20002000000 */
[--C-:B------:R-:W-:Y:S01]  /*2e70*/  FFMA.FTZ R175, R113, R0, -R26.reuse ;  /* 0x0000000071af7223 */ /* 0x100fe2000001081a */
[----:B------:R-:W-:Y:S01]  /*2e80*/  FMNMX.FTZ R14, R45, R14, !PT ;  /* 0x0000000e2d0e7209 */ /* 0x000fe20007810000 */
[-CC-:B------:R-:W-:Y:S01]  /*2e90*/  FFMA.FTZ R159, R11, R0.reuse, -R26.reuse ;  /* 0x000000000b9f7223 */ /* 0x180fe2000001081a */
[C---:B------:R-:W-:Y:S01]  /*2ea0*/  ISETP.GT.AND P4, PT, R34.reuse, 0x38, PT ;  /* 0x000000382200780c */ /* 0x040fe20003f84270 */
[--C-:B------:R-:W-:Y:S01]  /*2eb0*/  FFMA.FTZ R153, R15, R0, -R26.reuse ;  /* 0x000000000f997223 */ /* 0x100fe2000001081a */
[----:B------:R-:W-:Y:S01]  /*2ec0*/  FSEL R49, R49, -INF , P3 ;  /* 0xff80000031317808 */ /* 0x000fe20001800000 */
[----:B------:R-:W0:Y:S01]  /*2ed0*/  MUFU.EX2 R177, R177 ;  /* 0x000000b100b17308 */ /* 0x000e220000000800 */
[----:B------:R-:W-:Y:S01]  /*2ee0*/  FMNMX.FTZ R14, R91, R14, !PT ;  /* 0x0000000e5b0e7209 */ /* 0x000fe20007810000 */
[-CC-:B------:R-:W-:Y:S01]  /*2ef0*/  FFMA.FTZ R115, R115, R0.reuse, -R26.reuse ;  /* 0x0000000073737223 */ /* 0x180fe2000001081a */
[----:B------:R-:W-:Y:S01]  /*2f00*/  ISETP.GT.AND P3, PT, R34, 0x39, PT ;  /* 0x000000392200780c */ /* 0x000fe20003f64270 */
[-CC-:B------:R-:W-:Y:S01]  /*2f10*/  FFMA.FTZ R155, R21, R0.reuse, -R26.reuse ;  /* 0x00000000159b7223 */ /* 0x180fe2000001081a */
[----:B--2---:R-:W-:Y:S01]  /*2f20*/  FSEL R93, R52, -INF , P4 ;  /* 0xff800000345d7808 */ /* 0x004fe20002000000 */
[--C-:B------:R-:W-:Y:S01]  /*2f30*/  FFMA.FTZ R59, R59, R0, -R26.reuse ;  /* 0x000000003b3b7223 */ /* 0x100fe2000001081a */
[----:B------:R-:W-:Y:S01]  /*2f40*/  FMNMX.FTZ R20, R49, R14, !PT ;  /* 0x0000000e31147209 */ /* 0x000fe20007810000 */
[----:B------:R2:W1:Y:S01]  /*2f50*/  MUFU.EX2 R10, R103 ;  /* 0x00000067000a7308 */ /* 0x0004620000000800 */
[C---:B------:R-:W-:Y:S01]  /*2f60*/  ISETP.GT.AND P4, PT, R34.reuse, 0x40, PT ;  /* 0x000000402200780c */ /* 0x040fe20003f84270 */
[-CC-:B------:R-:W-:Y:S01]  /*2f70*/  FFMA.FTZ R38, R71, R0.reuse, -R26.reuse ;  /* 0x0000000047267223 */ /* 0x180fe2000001081a */
[----:B------:R-:W-:Y:S01]  /*2f80*/  FSEL R53, R53, -INF , P3 ;  /* 0xff80000035357808 */ /* 0x000fe20001800000 */
[--C-:B------:R-:W-:Y:S01]  /*2f90*/  FFMA.FTZ R42, R79, R0, -R26.reuse ;  /* 0x000000004f2a7223 */ /* 0x100fe2000001081a */
[----:B------:R-:W-:Y:S01]  /*2fa0*/  FMNMX.FTZ R20, R93, R20, !PT ;  /* 0x000000145d147209 */ /* 0x000fe20007810000 */
[----:B------:R-:W-:Y:S01]  /*2fb0*/  FFMA.FTZ R83, R83, R0, -R26 ;  /* 0x0000000053537223 */ /* 0x000fe2000001081a */
[----:B------:R-:W-:Y:S01]  /*2fc0*/  ISETP.GT.AND P3, PT, R34, 0x41, PT ;  /* 0x000000412200780c */ /* 0x000fe20003f64270 */
[----:B------:R-:W1:Y:S01]  /*2fd0*/  MUFU.EX2 R179, R179 ;  /* 0x000000b300b37308 */ /* 0x000e620000000800 */
[----:B------:R-:W-:-:S02]  /*2fe0*/  FSEL R97, R56, -INF , P4 ;  /* 0xff80000038617808 */ /* 0x000fc40002000000 */
[----:B------:R-:W-:Y:S02]  /*2ff0*/  CS2R R112, SRZ ;  /* 0x0000000000707805 */ /* 0x000fe4000001ff00 */
[----:B------:R-:W-:Y:S02]  /*3000*/  FMNMX.FTZ R20, R53, R20, !PT ;  /* 0x0000001435147209 */ /* 0x000fe40007810000 */
[----:B------:R-:W-:Y:S02]  /*3010*/  CS2R R108, SRZ ;  /* 0x00000000006c7805 */ /* 0x000fe4000001ff00 */
[----:B------:R-:W-:Y:S02]  /*3020*/  ISETP.GT.AND P4, PT, R34, 0x48, PT ;  /* 0x000000482200780c */ /* 0x000fe40003f84270 */
[----:B------:R-:W-:Y:S02]  /*3030*/  CS2R R104, SRZ ;  /* 0x0000000000687805 */ /* 0x000fe4000001ff00 */
[----:B------:R-:W-:Y:S01]  /*3040*/  FSEL R57, R57, -INF , P3 ;  /* 0xff80000039397808 */ /* 0x000fe20001800000 */
[----:B------:R3:W1:Y:S01]  /*3050*/  MUFU.EX2 R12, R107 ;  /* 0x0000006b000c7308 */ /* 0x0006620000000800 */
[----:B------:R-:W-:-:S02]  /*3060*/  FMNMX.FTZ R20, R97, R20, !PT ;  /* 0x0000001461147209 */ /* 0x000fc40007810000 */
[----:B--2---:R-:W-:Y:S02]  /*3070*/  CS2R R102, SRZ ;  /* 0x0000000000667805 */ /* 0x004fe4000001ff00 */
[----:B------:R-:W-:Y:S02]  /*3080*/  ISETP.GT.AND P3, PT, R34, 0x49, PT ;  /* 0x000000492200780c */ /* 0x000fe40003f64270 */
[----:B------:R-:W-:Y:S02]  /*3090*/  FSEL R101, R60, -INF , P4 ;  /* 0xff8000003c657808 */ /* 0x000fe40002000000 */
[----:B------:R-:W-:Y:S01]  /*30a0*/  FMNMX.FTZ R24, R57, R20, !PT ;  /* 0x0000001439187209 */ /* 0x000fe20007810000 */
[----:B------:R-:W-:Y:S01]  /*30b0*/  MUFU.EX2 R173, R173 ;  /* 0x000000ad00ad7308 */ /* 0x000fe20000000800 */
[----:B------:R-:W-:Y:S02]  /*30c0*/  ISETP.GT.AND P4, PT, R34, 0x50, PT ;  /* 0x000000502200780c */ /* 0x000fe40003f84270 */
[----:B---3--:R-:W-:-:S02]  /*30d0*/  CS2R R106, SRZ ;  /* 0x00000000006a7805 */ /* 0x008fc4000001ff00 */
[----:B------:R-:W-:Y:S02]  /*30e0*/  FSEL R61, R61, -INF , P3 ;  /* 0xff8000003d3d7808 */ /* 0x000fe40001800000 */
[----:B------:R-:W-:Y:S02]  /*30f0*/  FMNMX.FTZ R24, R101, R24, !PT ;  /* 0x0000001865187209 */ /* 0x000fe40007810000 */
[----:B------:R-:W-:Y:S01]  /*3100*/  ISETP.GT.AND P3, PT, R34, 0x51, PT ;  /* 0x000000512200780c */ /* 0x000fe20003f64270 */
[----:B------:R2:W-:Y:S01]  /*3110*/  MUFU.EX2 R14, R111 ;  /* 0x0000006f000e7308 */ /* 0x0005e20000000800 */
[----:B------:R-:W-:Y:S02]  /*3120*/  FSEL R99, R64, -INF , P4 ;  /* 0xff80000040637808 */ /* 0x000fe40002000000 */
[----:B------:R-:W-:Y:S02]  /*3130*/  FMNMX.FTZ R24, R61, R24, !PT ;  /* 0x000000183d187209 */ /* 0x000fe40007810000 */
[----:B------:R-:W-:-:S02]  /*3140*/  ISETP.GT.AND P4, PT, R34, 0x58, PT ;  /* 0x000000582200780c */ /* 0x000fc40003f84270 */
[----:B------:R-:W-:Y:S01]  /*3150*/  FSEL R65, R65, -INF , P3 ;  /* 0xff80000041417808 */ /* 0x000fe20001800000 */
[----:B------:R-:W-:Y:S01]  /*3160*/  MUFU.EX2 R175, R175 ;  /* 0x000000af00af7308 */ /* 0x000fe20000000800 */
[----:B------:R-:W-:Y:S02]  /*3170*/  FMNMX.FTZ R24, R99, R24, !PT ;  /* 0x0000001863187209 */ /* 0x000fe40007810000 */
[----:B--2---:R-:W-:Y:S02]  /*3180*/  CS2R R110, SRZ ;  /* 0x00000000006e7805 */ /* 0x004fe4000001ff00 */
[----:B------:R-:W-:Y:S02]  /*3190*/  ISETP.GT.AND P3, PT, R34, 0x59, PT ;  /* 0x000000592200780c */ /* 0x000fe40003f64270 */
[----:B------:R-:W-:Y:S02]  /*31a0*/  FSEL R31, R68, -INF , P4 ;  /* 0xff800000441f7808 */ /* 0x000fe40002000000 */
[----:B------:R-:W-:Y:S01]  /*31b0*/  FMNMX.FTZ R28, R65, R24, !PT ;  /* 0x00000018411c7209 */ /* 0x000fe20007810000 */
[----:B------:R2:W-:Y:S01]  /*31c0*/  MUFU.EX2 R20, R115 ;  /* 0x0000007300147308 */ /* 0x0005e20000000800 */
[----:B------:R-:W-:-:S02]  /*31d0*/  ISETP.GT.AND P4, PT, R34, 0x60, PT ;  /* 0x000000602200780c */ /* 0x000fc40003f84270 */
[----:B------:R-:W-:Y:S02]  /*31e0*/  FSEL R69, R69, -INF , P3 ;  /* 0xff80000045457808 */ /* 0x000fe40001800000 */
[----:B------:R-:W-:Y:S02]  /*31f0*/  FMNMX.FTZ R28, R31, R28, !PT ;  /* 0x0000001c1f1c7209 */ /* 0x000fe40007810000 */
[----:B------:R-:W-:Y:S01]  /*3200*/  ISETP.GT.AND P3, PT, R34, 0x61, PT ;  /* 0x000000612200780c */ /* 0x000fe20003f64270 */
[----:B------:R3:W-:Y:S01]  /*3210*/  MUFU.EX2 R24, R32 ;  /* 0x0000002000187308 */ /* 0x0007e20000000800 */
[----:B------:R-:W-:Y:S02]  /*3220*/  FSEL R51, R72, -INF , P4 ;  /* 0xff80000048337808 */ /* 0x000fe40002000000 */
[----:B--2---:R-:W-:Y:S02]  /*3230*/  CS2R R114, SRZ ;  /* 0x0000000000727805 */ /* 0x004fe4000001ff00 */
[----:B------:R-:W-:-:S02]  /*3240*/  FMNMX.FTZ R28, R69, R28, !PT ;  /* 0x0000001c451c7209 */ /* 0x000fc40007810000 */
[C---:B------:R-:W-:Y:S02]  /*3250*/  ISETP.GT.AND P4, PT, R34.reuse, 0x68, PT ;  /* 0x000000682200780c */ /* 0x040fe40003f84270 */
[----:B------:R-:W-:Y:S01]  /*3260*/  FSEL R73, R73, -INF , P3 ;  /* 0xff80000049497808 */ /* 0x000fe20001800000 */
[----:B------:R-:W-:Y:S01]  /*3270*/  MUFU.EX2 R169, R169 ;  /* 0x000000a900a97308 */ /* 0x000fe20000000800 */
[----:B------:R-:W-:Y:S02]  /*3280*/  FMNMX.FTZ R28, R51, R28, !PT ;  /* 0x0000001c331c7209 */ /* 0x000fe40007810000 */
[----:B------:R-:W-:Y:S02]  /*3290*/  ISETP.GT.AND P3, PT, R34, 0x69, PT ;  /* 0x000000692200780c */ /* 0x000fe40003f64270 */
[----:B------:R-:W-:Y:S02]  /*32a0*/  FSEL R27, R76, -INF , P4 ;  /* 0xff8000004c1b7808 */ /* 0x000fe40002000000 */
[----:B---3--:R-:W-:Y:S01]  /*32b0*/  FMNMX.FTZ R32, R73, R28, !PT ;  /* 0x0000001c49207209 */ /* 0x008fe20007810000 */
[----:B------:R-:W-:Y:S01]  /*32c0*/  MUFU.EX2 R171, R171 ;  /* 0x000000ab00ab7308 */ /* 0x000fe20000000800 */
[----:B------:R-:W-:-:S02]  /*32d0*/  ISETP.GT.AND P4, PT, R34, 0x70, PT ;  /* 0x000000702200780c */ /* 0x000fc40003f84270 */
        /* <DEDUP_REMOVED lines=9> */
[----:B------:R-:W-:Y:S01]  /*3370*/  FMNMX.FTZ R32, R55, R32, !PT ;  /* 0x0000002037207209 */ /* 0x000fe20007810000 */
[----:B--2---:R-:W-:Y:S01]  /*3380*/  FFMA.FTZ R36, R67, R0, -R26 ;  /* 0x0000000043247223 */ /* 0x004fe2000001081a */
[----:B------:R-:W-:Y:S02]  /*3390*/  ISETP.GT.AND P3, PT, R34, 0x79, PT ;  /* 0x000000792200780c */ /* 0x000fe40003f64270 */
[----:B------:R-:W-:Y:S02]  /*33a0*/  FSEL R13, R84, -INF , P4 ;  /* 0xff800000540d7808 */ /* 0x000fe40002000000 */
[----:B------:R-:W-:Y:S01]  /*33b0*/  FMNMX.FTZ R34, R81, R32, !PT ;  /* 0x0000002051227209 */ /* 0x000fe20007810000 */
[----:B------:R-:W-:Y:S01]  /*33c0*/  MUFU.EX2 R167, R167 ;  /* 0x000000a700a77308 */ /* 0x000fe20000000800 */
[----:B------:R-:W-:-:S02]  /*33d0*/  FSEL R85, R85, -INF , P3 ;  /* 0xff80000055557808 */ /* 0x000fc40001800000 */
[----:B------:R-:W-:-:S04]  /*33e0*/  FMNMX.FTZ R34, R13, R34, !PT ;  /* 0x000000220d227209 */ /* 0x000fc80007810000 */
[----:B------:R-:W-:Y:S01]  /*33f0*/  FMNMX.FTZ R3, R85, R34, !PT ;  /* 0x0000002255037209 */ /* 0x000fe20007810000 */
[----:B------:R-:W-:Y:S01]  /*3400*/  MUFU.EX2 R32, R59 ;  /* 0x0000003b00207308 */ /* 0x000fe20000000800 */
[----:B------:R-:W-:-:S03]  /*3410*/  FFMA.FTZ R34, R63, R0, -R26 ;  /* 0x000000003f227223 */ /* 0x000fc6000001081a */
[----:B------:R-:W2:Y:S04]  /*3420*/  SHFL.BFLY PT, R40, R3, 0x2, 0x1f ;  /* 0x0c401f0003287f89 */ /* 0x000ea800000e0000 */
[----:B------:R-:W-:Y:S08]  /*3430*/  MUFU.EX2 R34, R34 ;  /* 0x0000002200227308 */ /* 0x000ff00000000800 */
[----:B------:R-:W-:Y:S08]  /*3440*/  MUFU.EX2 R161, R161 ;  /* 0x000000a100a17308 */ /* 0x000ff00000000800 */
[----:B------:R-:W-:Y:S01]  /*3450*/  MUFU.EX2 R36, R36 ;  /* 0x0000002400247308 */ /* 0x000fe20000000800 */
[----:B--2---:R-:W-:Y:S01]  /*3460*/  FMNMX.FTZ R5, R3, R40, !PT ;  /* 0x0000002803057209 */ /* 0x004fe20007810000 */
[-CC-:B------:R-:W-:Y:S01]  /*3470*/  FFMA.FTZ R40, R75, R0.reuse, -R26.reuse ;  /* 0x000000004b287223 */ /* 0x180fe2000001081a */
[----:B------:R-:W-:-:S05]  /*3480*/  FFMA.FTZ R26, R87, R0, -R26 ;  /* 0x00000000571a7223 */ /* 0x000fca000001081a */
[----:B------:R-:W-:Y:S01]  /*3490*/  MUFU.EX2 R163, R163 ;  /* 0x000000a300a37308 */ /* 0x000fe20000000800 */
[----:B------:R-:W2:Y:S07]  /*34a0*/  SHFL.BFLY PT, R44, R5, 0x1, 0x1f ;  /* 0x0c201f00052c7f89 */ /* 0x000eae00000e0000 */
[----:B------:R-:W-:Y:S08]  /*34b0*/  MUFU.EX2 R38, R38 ;  /* 0x0000002600267308 */ /* 0x000ff00000000800 */
[----:B------:R-:W-:Y:S08]  /*34c0*/  MUFU.EX2 R157, R157 ;  /* 0x0000009d009d7308 */ /* 0x000ff00000000800 */
[----:B------:R-:W-:Y:S01]  /*34d0*/  MUFU.EX2 R40, R40 ;  /* 0x0000002800287308 */ /* 0x000fe20000000800 */
[----:B--2---:R-:W-:-:S04]  /*34e0*/  FMNMX.FTZ R7, R5, R44, !PT ;  /* 0x0000002c05077209 */ /* 0x004fc80007810000 */
[C---:B------:R-:W-:Y:S01]  /*34f0*/  FSETP.NEU.FTZ.AND P3, PT, R7.reuse, -INF , PT ;  /* 0xff8000000700780b */ /* 0x040fe20003f7d000 */
[----:B------:R-:W-:Y:S02]  /*3500*/  FMUL.FTZ R3, R7, R0 ;  /* 0x0000000007037220 */ /* 0x000fe40000410000 */
[----:B------:R-:W-:Y:S03]  /*3510*/  MUFU.EX2 R159, R159 ;  /* 0x0000009f009f7308 */ /* 0x000fe60000000800 */
[----:B------:R-:W-:-:S05]  /*3520*/  FSEL R46, R3, RZ, P3 ;  /* 0x000000ff032e7208 */ /* 0x000fca0001800000 */
[-CC-:B------:R-:W-:Y:S01]  /*3530*/  FFMA.FTZ R180, R35, R0.reuse, -R46.reuse ;  /* 0x0000000023b47223 */ /* 0x180fe2000001082e */
[-C--:B------:R-:W-:Y:S01]  /*3540*/  FFMA.FTZ R3, R30, R0.reuse, -R46 ;  /* 0x000000001e037223 */ /* 0x080fe2000001082e */
[----:B------:R-:W-:Y:S01]  /*3550*/  FADD.FTZ R30, R181, R6 ;  /* 0x00000006b51e7221 */ /* 0x000fe20000010000 */
[-CC-:B------:R-:W-:Y:S01]  /*3560*/  FFMA.FTZ R182, R25, R0.reuse, -R46.reuse ;  /* 0x0000000019b67223 */ /* 0x180fe2000001082e */
[-CC-:B------:R-:W-:Y:S01]  /*3570*/  FFMA.FTZ R9, R29, R0.reuse, -R46.reuse ;  /* 0x000000001d097223 */ /* 0x180fe2000001082e */
[-C--:B------:R-:W-:Y:S01]  /*3580*/  FFMA.FTZ R176, R39, R0.reuse, -R46 ;  /* 0x0000000027b07223 */ /* 0x080fe2000001082e */
[----:B------:R-:W-:Y:S01]  /*3590*/  MUFU.EX2 R180, R180 ;  /* 0x000000b400b47308 */ /* 0x000fe20000000800 */
        /* <DEDUP_REMOVED lines=23> */
[----:B------:R-:W1:Y:S01]  /*3710*/  MUFU.EX2 R9, R9 ;  /* 0x0000000900097308 */ /* 0x000e620000000800 */
[----:B--2---:R-:W-:Y:S01]  /*3720*/  FADD.FTZ R5, R180, R3 ;  /* 0x00000003b4057221 */ /* 0x004fe20000010000 */
[----:B------:R-:W-:Y:S01]  /*3730*/  FADD.FTZ R37, R173, R48 ;  /* 0x00000030ad257221 */ /* 0x000fe20000010000 */
[-CC-:B------:R-:W-:Y:S01]  /*3740*/  FFMA.FTZ R99, R99, R0.reuse, -R46.reuse ;  /* 0x0000000063637223 */ /* 0x180fe2000001082e */
[-CC-:B------:R-:W-:Y:S01]  /*3750*/  FFMA.FTZ R65, R65, R0.reuse, -R46.reuse ;  /* 0x0000000041417223 */ /* 0x180fe2000001082e */
[----:B------:R-:W-:Y:S01]  /*3760*/  F2FP.F16.F32.PACK_AB R181, R6, R181 ;  /* 0x000000b506b5723e */ /* 0x000fe200000000ff */
[-CC-:B------:R-:W-:Y:S01]  /*3770*/  FFMA.FTZ R31, R31, R0.reuse, -R46.reuse ;  /* 0x000000001f1f7223 */ /* 0x180fe2000001082e */
[----:B------:R-:W-:Y:S01]  /*3780*/  F2FP.F16.F32.PACK_AB R183, R8, R183 ;  /* 0x000000b708b7723e */ /* 0x000fe200000000ff */
[----:B------:R-:W2:Y:S01]  /*3790*/  MUFU.EX2 R176, R176 ;  /* 0x000000b000b07308 */ /* 0x000ea20000000800 */
[----:B0-----:R-:W-:Y:S01]  /*37a0*/  FADD.FTZ R30, R182, R5 ;  /* 0x00000005b61e7221 */ /* 0x001fe20000010000 */
[-CC-:B------:R-:W-:Y:S01]  /*37b0*/  FFMA.FTZ R69, R69, R0.reuse, -R46.reuse ;  /* 0x0000000045457223 */ /* 0x180fe2000001082e */
[----:B------:R-:W0:Y:S01]  /*37c0*/  @P2 LDC R41, c[0x0][0x44c] ;  /* 0x00011300ff292b82 */ /* 0x000e220000000800 */
[-CC-:B------:R-:W-:Y:S01]  /*37d0*/  FFMA.FTZ R51, R51, R0.reuse, -R46.reuse ;  /* 0x0000000033337223 */ /* 0x180fe2000001082e */
[-CC-:B------:R-:W-:Y:S01]  /*37e0*/  FFMA.FTZ R73, R73, R0.reuse, -R46.reuse ;  /* 0x0000000049497223 */ /* 0x180fe2000001082e */
[-CC-:B------:R-:W-:Y:S01]  /*37f0*/  FFMA.FTZ R27, R27, R0.reuse, -R46.reuse ;  /* 0x000000001b1b7223 */ /* 0x180fe2000001082e */
[-C--:B------:R-:W-:Y:S01]  /*3800*/  FFMA.FTZ R77, R77, R0.reuse, -R46 ;  /* 0x000000004d4d7223 */ /* 0x080fe2000001082e */
[----:B------:R-:W3:Y:S01]  /*3810*/  MUFU.EX2 R11, R11 ;  /* 0x0000000b000b7308 */ /* 0x000ee20000000800 */
[----:B-1----:R-:W-:Y:S01]  /*3820*/  FADD.FTZ R5, R9, R30 ;  /* 0x0000001e09057221 */ /* 0x002fe20000010000 */
[----:B------:R-:W-:Y:S01]  /*3830*/  FADD.FTZ R30, R14, R37 ;  /* 0x000000250e1e7221 */ /* 0x000fe20000010000 */
[-CC-:B------:R-:W-:Y:S01]  /*3840*/  FFMA.FTZ R55, R55, R0.reuse, -R46.reuse ;  /* 0x0000000037377223 */ /* 0x180fe2000001082e */
[----:B------:R-:W-:Y:S01]  /*3850*/  FFMA.FTZ R81, R81, R0, -R46 ;  /* 0x0000000051517223 */ /* 0x000fe2000001082e */
[----:B------:R-:W-:-:S02]  /*3860*/  IMAD.MOV.U32 R39, RZ, RZ, R18 ;  /* 0x000000ffff277224 */ /* 0x000fc400078e0012 */
[----:B------:R-:W-:Y:S01]  /*3870*/  FADD.FTZ R37, R175, R30 ;  /* 0x0000001eaf257221 */ /* 0x000fe20000010000 */
[----:B------:R-:W-:Y:S01]  /*3880*/  F2FP.F16.F32.PACK_AB R182, R9, R182 ;  /* 0x000000b609b6723e */ /* 0x000fe200000000ff */
[----:B------:R-:W1:Y:S01]  /*3890*/  MUFU.EX2 R178, R178 ;  /* 0x000000b200b27308 */ /* 0x000e620000000800 */
[----:B--2---:R-:W-:Y:S01]  /*38a0*/  FADD.FTZ R2, R176, R5 ;  /* 0x00000005b0027221 */ /* 0x004fe20000010000 */
[----:B------:R-:W-:Y:S01]  /*38b0*/  FADD.FTZ R30, R20, R37 ;  /* 0x00000025141e7221 */ /* 0x000fe20000010000 */
[----:B------:R-:W-:Y:S02]  /*38c0*/  F2FP.F16.F32.PACK_AB R179, R12, R179 ;  /* 0x000000b30cb3723e */ /* 0x000fe400000000ff */
[----:B------:R-:W-:Y:S02]  /*38d0*/  CS2R R100, SRZ ;  /* 0x0000000000647805 */ /* 0x000fe4000001ff00 */
[----:B------:R-:W-:Y:S01]  /*38e0*/  F2FP.F16.F32.PACK_AB R180, R3, R180 ;  /* 0x000000b403b4723e */ /* 0x000fe200000000ff */
[----:B------:R-:W-:Y:S01]  /*38f0*/  FADD.FTZ R37, R169, R30 ;  /* 0x0000001ea9257221 */ /* 0x000fe20000010000 */
[----:B------:R-:W-:Y:S01]  /*3900*/  F2FP.F16.F32.PACK_AB R177, R10, R177 ;  /* 0x000000b10ab1723e */ /* 0x000fe200000000ff */
[----:B------:R-:W2:Y:S01]  /*3910*/  MUFU.EX2 R15, R15 ;  /* 0x0000000f000f7308 */ /* 0x000ea20000000800 */
[----:B---3--:R-:W-:Y:S01]  /*3920*/  FADD.FTZ R5, R11, R2 ;  /* 0x000000020b057221 */ /* 0x008fe20000010000 */
[----:B------:R-:W-:Y:S01]  /*3930*/  FADD.FTZ R30, R24, R37 ;  /* 0x00000025181e7221 */ /* 0x000fe20000010000 */
[----:B0-----:R-:W-:Y:S01]  /*3940*/  @P2 IMAD.HI.U32 R41, R18, R41, RZ ;  /* 0x0000002912292227 */ /* 0x001fe200078e00ff */
[----:B------:R-:W-:-:S02]  /*3950*/  F2FP.F16.F32.PACK_AB R173, R14, R173 ;  /* 0x000000ad0ead723e */ /* 0x000fc400000000ff */
[----:B------:R-:W-:Y:S01]  /*3960*/  CS2R R96, SRZ ;  /* 0x0000000000607805 */ /* 0x000fe2000001ff00 */
[----:B------:R-:W-:Y:S01]  /*3970*/  FADD.FTZ R37, R171, R30 ;  /* 0x0000001eab257221 */ /* 0x000fe20000010000 */
[----:B------:R-:W-:Y:S01]  /*3980*/  F2FP.F16.F32.PACK_AB R175, R20, R175 ;  /* 0x000000af14af723e */ /* 0x000fe200000000ff */
[----:B------:R-:W0:Y:S01]  /*3990*/  MUFU.EX2 R172, R172 ;  /* 0x000000ac00ac7308 */ /* 0x000e220000000800 */
[----:B-1----:R-:W-:Y:S01]  /*39a0*/  FADD.FTZ R2, R178, R5 ;  /* 0x00000005b2027221 */ /* 0x002fe20000010000 */
[----:B------:R-:W-:Y:S01]  /*39b0*/  FADD.FTZ R30, R28, R37 ;  /* 0x000000251c1e7221 */ /* 0x000fe20000010000 */
[----:B------:R-:W-:Y:S02]  /*39c0*/  @P2 SHF.R.U32.HI R39, RZ, R50, R41 ;  /* 0x00000032ff272219 */ /* 0x000fe40000011629 */
[----:B------:R-:W-:Y:S02]  /*39d0*/  CS2R R92, SRZ ;  /* 0x00000000005c7805 */ /* 0x000fe4000001ff00 */
[----:B------:R-:W-:Y:S01]  /*39e0*/  F2FP.F16.F32.PACK_AB R169, R24, R169 ;  /* 0x000000a918a9723e */ /* 0x000fe200000000ff */
[----:B------:R-:W-:Y:S01]  /*39f0*/  FADD.FTZ R37, R165, R30 ;  /* 0x0000001ea5257221 */ /* 0x000fe20000010000 */
[----:B------:R-:W-:Y:S01]  /*3a00*/  IADD3 R39, R39, R16, -R17 ;  /* 0x0000001027277210 */ /* 0x000fe20007ffe811 */
[----:B------:R-:W1:Y:S01]  /*3a10*/  MUFU.EX2 R21, R21 ;  /* 0x0000001500157308 */ /* 0x000e620000000800 */
[----:B--2---:R-:W-:Y:S01]  /*3a20*/  FADD.FTZ R5, R15, R2 ;  /* 0x000000020f057221 */ /* 0x004fe20000010000 */
[----:B------:R-:W-:Y:S01]  /*3a30*/  FADD.FTZ R30, R32, R37 ;  /* 0x00000025201e7221 */ /* 0x000fe20000010000 */
[----:B------:R-:W-:-:S02]  /*3a40*/  SHF.R.S32.HI R50, RZ, 0x1f, R39 ;  /* 0x0000001fff327819 */ /* 0x000fc40000011427 */
[----:B------:R-:W-:Y:S02]  /*3a50*/  CS2R R90, SRZ ;  /* 0x00000000005a7805 */ /* 0x000fe4000001ff00 */
[----:B------:R-:W-:Y:S01]  /*3a60*/  F2FP.F16.F32.PACK_AB R171, R28, R171 ;  /* 0x000000ab1cab723e */ /* 0x000fe200000000ff */
[----:B------:R-:W-:Y:S01]  /*3a70*/  FADD.FTZ R37, R167, R30 ;  /* 0x0000001ea7257221 */ /* 0x000fe20000010000 */
[----:B------:R-:W-:Y:S01]  /*3a80*/  F2FP.F16.F32.PACK_AB R165, R32, R165 ;  /* 0x000000a520a5723e */ /* 0x000fe200000000ff */
[----:B------:R-:W2:Y:S01]  /*3a90*/  MUFU.EX2 R174, R174 ;  /* 0x000000ae00ae7308 */ /* 0x000ea20000000800 */
[----:B0-----:R-:W-:Y:S01]  /*3aa0*/  FADD.FTZ R2, R172, R5 ;  /* 0x00000005ac027221 */ /* 0x001fe20000010000 */
[C---:B------:R-:W-:Y:S01]  /*3ab0*/  FADD.FTZ R48, R34.reuse, R37 ;  /* 0x0000002522307221 */ /* 0x040fe20000010000 */
[----:B------:R-:W-:Y:S02]  /*3ac0*/  F2FP.F16.F32.PACK_AB R167, R34, R167 ;  /* 0x000000a722a7723e */ /* 0x000fe400000000ff */
[----:B------:R-:W-:-:S02]  /*3ad0*/  CS2R R88, SRZ ;  /* 0x0000000000587805 */ /* 0x000fc4000001ff00 */
[----:B------:R-:W-:Y:S01]  /*3ae0*/  F2FP.F16.F32.PACK_AB R176, R11, R176 ;  /* 0x000000b00bb0723e */ /* 0x000fe200000000ff */
[----:B------:R-:W-:Y:S01]  /*3af0*/  FADD.FTZ R37, R161, R48 ;  /* 0x00000030a1257221 */ /* 0x000fe20000010000 */
[----:B------:R-:W-:Y:S01]  /*3b00*/  F2FP.F16.F32.PACK_AB R161, R36, R161 ;  /* 0x000000a124a1723e */ /* 0x000fe200000000ff */
[----:B------:R-:W0:Y:S01]  /*3b10*/  MUFU.EX2 R25, R25 ;  /* 0x0000001900197308 */ /* 0x000e220000000800 */
[----:B-1----:R-:W-:Y:S01]  /*3b20*/  FADD.FTZ R5, R21, R2 ;  /* 0x0000000215057221 */ /* 0x002fe20000010000 */
[----:B------:R-:W-:Y:S02]  /*3b30*/  F2FP.F16.F32.PACK_AB R178, R15, R178 ;  /* 0x000000b20fb2723e */ /* 0x000fe400000000ff */
[----:B------:R-:W-:-:S04]  /*3b40*/  F2FP.F16.F32.PACK_AB R172, R21, R172 ;  /* 0x000000ac15ac723e */ /* 0x000fc800000000ff */
        /* <DEDUP_REMOVED lines=8> */
[----:B--2---:R-:W-:Y:S01]  /*3bd0*/  FADD.FTZ R5, R29, R2 ;  /* 0x000000021d057221 */ /* 0x004fe20000010000 */
[-CC-:B------:R-:W-:Y:S01]  /*3be0*/  FFMA.FTZ R2, R13, R0.reuse, -R46.reuse ;  /* 0x000000000d027223 */ /* 0x180fe2000001082e */
[----:B------:R-:W-:Y:S01]  /*3bf0*/  LEA.HI R13, R50, R39, RZ, 0x7 ;  /* 0x00000027320d7211 */ /* 0x000fe200078f38ff */
[----:B------:R-:W-:Y:S01]  /*3c00*/  FFMA.FTZ R46, R85, R0, -R46 ;  /* 0x00000000552e7223 */ /* 0x000fe2000001082e */
[----:B------:R-:W-:Y:S02]  /*3c10*/  F2FP.F16.F32.PACK_AB R168, R29, R168 ;  /* 0x000000a81da8723e */ /* 0x000fe400000000ff */
[----:B------:R-:W-:Y:S01]  /*3c20*/  SHF.R.S32.HI R13, RZ, 0x7, R13 ;  /* 0x00000007ff0d7819 */ /* 0x000fe2000001140d */
[----:B------:R-:W2:Y:S01]  /*3c30*/  MUFU.EX2 R164, R164 ;  /* 0x000000a400a47308 */ /* 0x000ea20000000800 */
[----:B0-----:R-:W-:Y:S02]  /*3c40*/  FADD.FTZ R30, R170, R5 ;  /* 0x00000005aa1e7221 */ /* 0x001fe40000010000 */
[----:B------:R-:W-:-:S05]  /*3c50*/  VIMNMX R12, R22, R13, !PT ;  /* 0x0000000d160c7248 */ /* 0x000fca0007fe0100 */
[----:B------:R-:W0:Y:S01]  /*3c60*/  MUFU.EX2 R35, R35 ;  /* 0x0000002300237308 */ /* 0x000e220000000800 */
[C---:B-1----:R-:W-:Y:S01]  /*3c70*/  FADD.FTZ R5, R33.reuse, R30 ;  /* 0x0000001e21057221 */ /* 0x042fe20000010000 */
[----:B------:R-:W-:Y:S01]  /*3c80*/  FADD.FTZ R30, R36, R37 ;  /* 0x00000025241e7221 */ /* 0x000fe20000010000 */
[----:B------:R-:W-:-:S03]  /*3c90*/  F2FP.F16.F32.PACK_AB R170, R33, R170 ;  /* 0x000000aa21aa723e */ /* 0x000fc600000000ff */
[----:B------:R-:W-:Y:S01]  /*3ca0*/  FADD.FTZ R37, R163, R30 ;  /* 0x0000001ea3257221 */ /* 0x000fe20000010000 */
[----:B------:R-:W-:Y:S01]  /*3cb0*/  F2FP.F16.F32.PACK_AB R163, R38, R163 ;  /* 0x000000a326a3723e */ /* 0x000fe200000000ff */
[----:B------:R-:W1:Y:S01]  /*3cc0*/  MUFU.EX2 R166, R166 ;  /* 0x000000a600a67308 */ /* 0x000e620000000800 */
[----:B--2---:R-:W-:Y:S01]  /*3cd0*/  FADD.FTZ R6, R164, R5 ;  /* 0x00000005a4067221 */ /* 0x004fe20000010000 */
[----:B------:R-:W-:-:S06]  /*3ce0*/  FADD.FTZ R8, R38, R37 ;  /* 0x0000002526087221 */ /* 0x000fcc0000010000 */
[----:B------:R-:W2:Y:S01]  /*3cf0*/  MUFU.EX2 R61, R61 ;  /* 0x0000003d003d7308 */ /* 0x000ea20000000800 */
[C---:B0-----:R-:W-:Y:S01]  /*3d00*/  FADD.FTZ R5, R35.reuse, R6 ;  /* 0x0000000623057221 */ /* 0x041fe20000010000 */
[----:B------:R-:W-:-:S06]  /*3d10*/  F2FP.F16.F32.PACK_AB R164, R35, R164 ;  /* 0x000000a423a4723e */ /* 0x000fcc00000000ff */
[----:B------:R-:W0:Y:S01]  /*3d20*/  MUFU.EX2 R99, R99 ;  /* 0x0000006300637308 */ /* 0x000e220000000800 */
[----:B-1----:R-:W-:Y:S01]  /*3d30*/  FADD.FTZ R6, R166, R5 ;  /* 0x00000005a6067221 */ /* 0x002fe20000010000 */
[----:B------:R-:W-:Y:S01]  /*3d40*/  FADD.FTZ R5, R157, R8 ;  /* 0x000000089d057221 */ /* 0x000fe20000010000 */
[----:B------:R-:W-:-:S03]  /*3d50*/  F2FP.F16.F32.PACK_AB R157, R40, R157 ;  /* 0x0000009d289d723e */ /* 0x000fc600000000ff */
[----:B------:R-:W-:Y:S02]  /*3d60*/  FADD.FTZ R8, R40, R5 ;  /* 0x0000000528087221 */ /* 0x000fe40000010000 */
[----:B------:R-:W1:Y:S01]  /*3d70*/  MUFU.EX2 R160, R65 ;  /* 0x0000004100a07308 */ /* 0x000e620000000800 */
[----:B--2---:R-:W-:Y:S01]  /*3d80*/  FADD.FTZ R6, R61, R6 ;  /* 0x000000063d067221 */ /* 0x004fe20000010000 */
[----:B------:R-:W-:Y:S01]  /*3d90*/  FADD.FTZ R37, R159, R8 ;  /* 0x000000089f257221 */ /* 0x000fe20000010000 */
[----:B------:R-:W-:-:S05]  /*3da0*/  F2FP.F16.F32.PACK_AB R166, R61, R166 ;  /* 0x000000a63da6723e */ /* 0x000fca00000000ff */
[----:B------:R-:W2:Y:S01]  /*3db0*/  MUFU.EX2 R42, R42 ;  /* 0x0000002a002a7308 */ /* 0x000ea20000000800 */
[----:B0-----:R-:W-:-:S07]  /*3dc0*/  FADD.FTZ R5, R99, R6 ;  /* 0x0000000663057221 */ /* 0x001fce0000010000 */
[----:B------:R-:W0:Y:S01]  /*3dd0*/  MUFU.EX2 R31, R31 ;  /* 0x0000001f001f7308 */ /* 0x000e220000000800 */
[C---:B-1----:R-:W-:Y:S01]  /*3de0*/  FADD.FTZ R6, R160.reuse, R5 ;  /* 0x00000005a0067221 */ /* 0x042fe20000010000 */
[----:B------:R-:W-:Y:S02]  /*3df0*/  F2FP.F16.F32.PACK_AB R160, R160, R99 ;  /* 0x00000063a0a0723e */ /* 0x000fe400000000ff */
[----:B------:R-:W-:-:S04]  /*3e00*/  CS2R R98, SRZ ;  /* 0x0000000000627805 */ /* 0x000fc8000001ff00 */
        /* <DEDUP_REMOVED lines=32> */
[----:B------:R-:W-:-:S03]  /*4010*/  F2FP.F16.F32.PACK_AB R152, R152, R55 ;  /* 0x000000379898723e */ /* 0x000fc600000000ff */
[----:B0-----:R-:W-:Y:S01]  /*4020*/  FADD.FTZ R6, R2, R9 ;  /* 0x0000000902067221 */ /* 0x001fe20000010000 */
[----:B------:R-:W-:Y:S01]  /*4030*/  VIADD R9, R95, 0xfffffffe ;  /* 0xfffffffe5f097836 */ /* 0x000fe20000000000 */
[----:B------:R-:W-:-:S04]  /*4040*/  CS2R R94, SRZ ;  /* 0x00000000005e7805 */ /* 0x000fc8000001ff00 */
[----:B------:R-:W-:Y:S01]  /*4050*/  ISETP.GE.AND P3, PT, R9, R12, PT ;  /* 0x0000000c0900720c */ /* 0x000fe20003f66270 */
[C---:B-1----:R-:W-:Y:S01]  /*4060*/  FADD.FTZ R6, R3.reuse, R6 ;  /* 0x0000000603067221 */ /* 0x042fe20000010000 */
[----:B------:R-:W-:Y:S01]  /*4070*/  F2FP.F16.F32.PACK_AB R154, R3, R2 ;  /* 0x00000002039a723e */ /* 0x000fe200000000ff */
[----:B------:R-:W-:Y:S02]  /*4080*/  IMAD.MOV.U32 R2, RZ, RZ, 0x3f800000 ;  /* 0x3f800000ff027424 */ /* 0x000fe400078e00ff */
[----:B------:R-:W-:-:S08]  /*4090*/  IMAD.MOV.U32 R3, RZ, RZ, 0x3f800000 ;  /* 0x3f800000ff037424 */ /* 0x000fd000078e00ff */
[----:B------:R-:W-:Y:S05]  /*40a0*/  @!P3 BRA `(.L_x_2223) ;  /* 0x000000280074b947 */ /* 0x000fea0003800000 */
[----:B------:R-:W-:Y:S01]  /*40b0*/  IMAD.MOV.U32 R8, RZ, RZ, R4 ;  /* 0x000000ffff087224 */ /* 0x000fe200078e0004 */
[----:B------:R-:W-:Y:S01]  /*40c0*/  UMOV UR60, UR38 ;  /* 0x00000026003c7c82 */ /* 0x000fe20008000000 */
[----:B------:R-:W-:Y:S01]  /*40d0*/  IMAD.MOV.U32 R10, RZ, RZ, R7 ;  /* 0x000000ffff0a7224 */ /* 0x000fe200078e0007 */
[----:B------:R-:W-:Y:S01]  /*40e0*/  UMOV UR59, UR36 ;  /* 0x00000024003b7c82 */ /* 0x000fe20008000000 */
[----:B------:R-:W-:Y:S02]  /*40f0*/  IMAD.MOV.U32 R2, RZ, RZ, 0x3f800000 ;  /* 0x3f800000ff027424 */ /* 0x000fe400078e00ff */
[----:B------:R-:W-:-:S07]  /*4100*/  IMAD.MOV.U32 R151, RZ, RZ, RZ ;  /* 0x000000ffff977224 */ /* 0x000fce00078e00ff */
.L_x_2232:
[----:B------:R-:W-:-:S04]  /*4110*/  UIADD3 UR6, UR59, 0x1, URZ ;  /* 0x000000013b067890 */ /* 0x000fc8000fffe03f */
[----:B------:R-:W-:-:S04]  /*4120*/  UISETP.NE.AND UP0, UPT, UR6, 0x2, UPT ;  /* 0x000000020600788c */ /* 0x000fc8000bf05270 */
[----:B------:R-:W-:Y:S02]  /*4130*/  USEL UR38, URZ, 0x1, UP0 ;  /* 0x000000013f267887 */ /* 0x000fe40008000000 */
[----:B------:R-:W-:Y:S02]  /*4140*/  USEL UR36, UR6, URZ, UP0 ;  /* 0x0000003f06247287 */ /* 0x000fe40008000000 */
[----:B------:R-:W-:Y:S01]  /*4150*/  ULOP3.LUT UR38, UR60, UR38, URZ, 0x3c, !UPT ;  /* 0x000000263c267292 */ /* 0x000fe2000f8e3c3f */
[----:B------:R-:W-:Y:S11]  /*4160*/  @!P0 BRA `(.L_x_2224) ;  /* 0x0000000000048947 */ /* 0x000ff60003800000 */
[----:B------:R-:W-:Y:S01]  /*4170*/  BPT.TRAP 0x1 ;  /* 0x000000040000795c */ /* 0x000fe20000300000 */
.L_x_2224:
[----:B------:R-:W-:Y:S01]  /*4180*/  ULEA UR58, UR36, UR37, 0x3 ;  /* 0x00000025243a7291 */ /* 0x000fe2000f8e183f */
[----:B------:R-:W-:-:S05]  /*4190*/  IMAD.U32 R0, RZ, RZ, UR38 ;  /* 0x00000026ff007e24 */ /* 0x000fca000f8e00ff */
[----:B------:R-:W-:-:S04]  /*41a0*/  SHF.L.U32 R0, R0, 0x1f, RZ ;  /* 0x0000001f00007819 */ /* 0x000fc800000006ff */
[----:B------:R0:W1:Y:S01]  /*41b0*/  SYNCS.PHASECHK.TRANS64.TRYWAIT P3, [UR58+0x34830], R0 ;  /* 0x03483000ff0075a7 */ /* 0x000062000806017a */
[----:B------:R-:W-:Y:S05]  /*41c0*/  @!P0 BRA `(.L_x_2225) ;  /* 0x0000000000048947 */ /* 0x000fea0003800000 */
[----:B------:R-:W-:Y:S01]  /*41d0*/  BPT.TRAP 0x1 ;  /* 0x000000040000795c */ /* 0x000fe20000300000 */
.L_x_2225:
[----:B-1----:R-:W-:Y:S05]  /*41e0*/  @P3 BRA `(.L_x_2226) ;  /* 0x0000000000083947 */ /* 0x002fea0003800000 */
[----:B------:R-:W1:Y:S02]  /*41f0*/  SYNCS.PHASECHK.TRANS64.TRYWAIT P3, [UR58+0x34830], R0 ;  /* 0x03483000ff0075a7 */ /* 0x000e64000806017a */
[----:B-1----:R-:W-:Y:S05]  /*4200*/  @!P3 BRA `(.L_x_2227) ;  /* 0x000000f40064b947 */ /* 0x002fea0003800000 */
.L_x_2226:
[----:B------:R-:W-:Y:S01]  /*4210*/  UIMAD UR54, UR36, 0xc00, UR39 ;  /* 0x00000c00243678a4 */ /* 0x000fe2000f8e0227 */
[----:B------:R-:W-:Y:S01]  /*4220*/  WARPGROUP.ARRIVE ;  /* 0x00000000000079c5 */ /* 0x000fe20000000000 */
[----:B------:R-:W-:Y:S01]  /*4230*/  UMOV UR55, 0x40000040 ;  /* 0x4000004000377882 */ /* 0x000fe20000000000 */
[----:B------:R-:W-:Y:S01]  /*4240*/  UMOV UR7, 0x40000040 ;  /* 0x4000004000077882 */ /* 0x000fe20000000000 */
[----:B------:R-:W-:Y:S01]  /*4250*/  UIADD3 UR6, UR54, 0x2, URZ ;  /* 0x0000000236067890 */ /* 0x000fe2000fffe03f */
[-C--:B------:R-:W-:Y:S01]  /*4260*/  FMUL.FTZ R88, R88, R3.reuse ;  /* 0x0000000358587220 */ /* 0x080fe20000410000 */
[----:B------:R-:W-:Y:S01]  /*4270*/  UIADD3 UR10, UR54, 0x4, URZ ;  /* 0x00000004360a7890 */ /* 0x000fe2000fffe03f */
[-C--:B------:R-:W-:Y:S01]  /*4280*/  FMUL.FTZ R89, R89, R3.reuse ;  /* 0x0000000359597220 */ /* 0x080fe20000410000 */
[----:B------:R-:W-:Y:S01]  /*4290*/  UMOV UR11, 0x40000040 ;  /* 0x40000040000b7882 */ /* 0x000fe20000000000 */
[----:B------:R-:W-:Y:S01]  /*42a0*/  HGMMA.64x128x16.F32 R24, gdesc[UR52], RZ, !UPT, gsb0 ;  /* 0x01e00000341879f0 */ /* 0x000fe2000c0008ff */
        /* <DEDUP_REMOVED lines=116> */
.L_x_2228:
[----:B------:R-:W-:Y:S01]  /*49f0*/  ULEA UR7, UR59, UR37, 0x3 ;  /* 0x000000253b077291 */ /* 0x000fe2000f8e183f */
[----:B01----:R-:W-:-:S05]  /*4a00*/  IMAD.U32 R0, RZ, RZ, UR60 ;  /* 0x0000003cff007e24 */ /* 0x003fca000f8e00ff */
[----:B------:R-:W-:-:S04]  /*4a10*/  SHF.L.U32 R0, R0, 0x1f, RZ ;  /* 0x0000001f00007819 */ /* 0x000fc800000006ff */
[----:B------:R0:W1:Y:S01]  /*4a20*/  SYNCS.PHASECHK.TRANS64.TRYWAIT P3, [UR7+0x34850], R0 ;  /* 0x03485000ff0075a7 */ /* 0x0000620008060147 */
[----:B------:R-:W-:Y:S05]  /*4a30*/  @!P0 BRA `(.L_x_2229) ;  /* 0x0000000000048947 */ /* 0x000fea0003800000 */
[----:B------:R-:W-:Y:S01]  /*4a40*/  BPT.TRAP 0x1 ;  /* 0x000000040000795c */ /* 0x000fe20000300000 */
.L_x_2229:
[----:B-1----:R-:W-:Y:S05]  /*4a50*/  @P3 BRA `(.L_x_2230) ;  /* 0x0000000000083947 */ /* 0x002fea0003800000 */
[----:B------:R-:W1:Y:S02]  /*4a60*/  SYNCS.PHASECHK.TRANS64.TRYWAIT P3, [UR7+0x34850], R0 ;  /* 0x03485000ff0075a7 */ /* 0x000e640008060147 */
[----:B-1----:R-:W-:Y:S05]  /*4a70*/  @!P3 BRA `(.L_x_2231) ;  /* 0x000000ec0060b947 */ /* 0x002fea0003800000 */
.L_x_2230:
[----:B------:R-:W-:Y:S01]  /*4a80*/  UIADD3 UR6, UR37, 0x400, URZ ;  /* 0x0000040025067890 */ /* 0x000fe2000fffe03f */
[----:B------:R-:W-:Y:S01]  /*4a90*/  WARPGROUP.ARRIVE ;  /* 0x00000000000079c5 */ /* 0x000fe20000000000 */
[----:B------:R-:W-:Y:S01]  /*4aa0*/  UMOV UR11, 0x40000040 ;  /* 0x40000040000b7882 */ /* 0x000fe20000000000 */
[----:B01----:R-:W0:Y:S01]  /*4ab0*/  @P2 LDC R0, c[0x0][0x44c] ;  /* 0x00011300ff002b82 */ /* 0x003e220000000800 */
[----:B------:R-:W-:Y:S01]  /*4ac0*/  USHF.R.U32.HI UR6, URZ, 0x4, UR6 ;  /* 0x000000043f067899 */ /* 0x000fe20008011606 */
[----:B------:R-:W-:Y:S01]  /*4ad0*/  IMAD.IADD R3, R185, 0x1, R18 ;  /* 0x00000001b9037824 */ /* 0x000fe200078e0212 */
[----:B------:R-:W-:Y:S02]  /*4ae0*/  UMOV UR60, UR38 ;  /* 0x00000026003c7c82 */ /* 0x000fe40008000000 */
        /* <DEDUP_REMOVED lines=9> */
[----:B------:R-:W-:-:S04]  /*4b80*/  UMOV UR11, 0x40000040 ;  /* 0x40000040000b7882 */ /* 0x000fc80000000000 */
[----:B-1----:R-:W-:Y:S01]  /*4b90*/  @P2 SHF.R.U32.HI R3, RZ, R7, R0 ;  /* 0x00000007ff032219 */ /* 0x002fe20000011600 */
[----:B------:R-:W-:-:S04]  /*4ba0*/  IMAD.MOV.U32 R0, RZ, RZ, -0x80 ;  /* 0xffffff80ff007424 */ /* 0x000fc800078e00ff */
[----:B------:R-:W0:Y:S01]  /*4bb0*/  SHFL.IDX PT, R11, R3, 0x1, 0x1c1f ;  /* 0x003c1f00030b7f89 */ /* 0x000e2200000e0000 */
[----:B------:R-:W-:-:S03]  /*4bc0*/  IMAD R7, R9, R0, 0x1 ;  /* 0x0000000109077424 */ /* 0x000fc600078e0200 */
[----:B------:R-:W1:Y:S02]  /*4bd0*/  SHFL.IDX PT, R3, R3, RZ, 0x1c1f ;  /* 0x001c1fff03037589 */ /* 0x000e6400000e0000 */
[----:B------:R-:W-:-:S05]  /*4be0*/  IADD3 R2, R16, R7, -R184 ;  /* 0x0000000710027210 */ /* 0x000fca0007ffe8b8 */
[----:B------:R-:W-:-:S04]  /*4bf0*/  IMAD.IADD R2, R2, 0x1, -R17 ;  /* 0x0000000102027824 */ /* 0x000fc800078e0a11 */
[C---:B0-----:R-:W-:Y:S02]  /*4c00*/  IMAD.IADD R0, R2.reuse, 0x1, R11 ;  /* 0x0000000102007824 */ /* 0x041fe400078e020b */
[----:B-1----:R-:W-:-:S03]  /*4c10*/  IMAD.IADD R2, R2, 0x1, R3 ;  /* 0x0000000102027824 */ /* 0x002fc600078e0203 */
        /* <DEDUP_REMOVED lines=30> */
[C---:B------:R-:W-:Y:S02]  /*4e00*/  ISETP.GT.AND P4, PT, R0.reuse, 0x29, PT ;  /* 0x000000290000780c */ /* 0x040fe40003f84270 */
[----:B------:R-:W-:Y:S02]  /*4e10*/  FMNMX.FTZ R4, R43, R4, !PT ;  /* 0x000000042b047209 */ /* 0x000fe40007810000 */
[----:B------:R-:W-:Y:S02]  /*4e20*/  FSEL R47, R47, -INF , P4 ;  /* 0xff8000002f2f7808 */ /* 0x000fe40002000000 */
[----:B------:R-:W-:Y:S02]  /*4e30*/  ISETP.GT.AND P4, PT, R0, 0x31, PT ;  /* 0x000000310000780c */ /* 0x000fe40003f84270 */
[----:B------:R-:W-:Y:S02]  /*4e40*/  ISETP.GT.AND P5, PT, R2, 0x1, PT ;  /* 0x000000010200780c */ /* 0x000fe40003fa4270 */
[----:B------:R-:W-:-:S02]  /*4e50*/  FSEL R51, R51, -INF , P4 ;  /* 0xff80000033337808 */ /* 0x000fc40002000000 */
[C---:B------:R-:W-:Y:S02]  /*4e60*/  ISETP.GT.AND P4, PT, R0.reuse, 0x39, PT ;  /* 0x000000390000780c */ /* 0x040fe40003f84270 */
[----:B------:R-:W-:Y:S02]  /*4e70*/  FSEL R25, R25, -INF , P5 ;  /* 0xff80000019197808 */ /* 0x000fe40002800000 */
        /* <DEDUP_REMOVED lines=10> */
[C---:B------:R-:W-:Y:S01]  /*4f20*/  ISETP.GT.AND P4, PT, R0.reuse, 0x59, PT ;  /* 0x000000590000780c */ /* 0x040fe20003f84270 */
[----:B------:R-:W-:Y:S02]  /*4f30*/  WARPGROUP.DEPBAR.LE gsb0, 0x0 ;  /* 0x00008000000079c5 */ /* 0x000fe40000010000 */
[----:B------:R-:W-:Y:S01]  /*4f40*/  WARPGROUP.ARRIVE ;  /* 0x00000000000079c5 */ /* 0x000fe20000000000 */
[----:B------:R-:W-:Y:S02]  /*4f50*/  FSEL R71, R71, -INF , P4 ;  /* 0xff80000047477808 */ /* 0x000fe40002000000 */
[C---:B------:R-:W-:Y:S02]  /*4f60*/  ISETP.GT.AND P4, PT, R0.reuse, 0x61, PT ;  /* 0x000000610000780c */ /* 0x040fe40003f84270 */
[----:B------:R-:W-:Y:S01]  /*4f70*/  FSEL R33, R33, -INF , P5 ;  /* 0xff80000021217808 */ /* 0x000fe20002800000 */
[----:B------:R-:W-:Y:S01]  /*4f80*/  HGMMA.64x128x16.F32 R88, R176, gdesc[UR8].tnspB, R88, gsb0 ;  /* 0x41e00008b0587df0 */ /* 0x000fe20008000858 */
[----:B------:R-:W-:Y:S01]  /*4f90*/  UIADD3 UR10, UR6, 0x100, URZ ;  /* 0x00000100060a7890 */ /* 0x000fe2000fffe03f */
[----:B------:R-:W-:Y:S01]  /*4fa0*/  FSEL R75, R75, -INF , P4 ;  /* 0xff8000004b4b7808 */ /* 0x000fe20002000000 */
[----:B------:R-:W-:Y:S01]  /*4fb0*/  UMOV UR11, 0x40000040 ;  /* 0x40000040000b7882 */ /* 0x000fe20000000000 */
[----:B------:R-:W-:-:S02]  /*4fc0*/  ISETP.GT.AND P4, PT, R0, 0x69, PT ;  /* 0x000000690000780c */ /* 0x000fc40003f84270 */
[----:B------:R-:W-:-:S04]  /*4fd0*/  ISETP.GT.AND P5, PT, R2, 0x19, PT ;  /* 0x000000190200780c */ /* 0x000fc80003fa4270 */
[----:B------:R-:W-:Y:S02]  /*4fe0*/  FSEL R37, R37, -INF , P5 ;  /* 0xff80000025257808 */ /* 0x000fe40002800000 */
        /* <DEDUP_REMOVED lines=23> */
[----:B------:R-:W-:Y:S01]  /*5160*/  FSEL R85, R85, -INF , P5 ;  /* 0xff80000055557808 */ /* 0x000fe20002800000 */
        /* <DEDUP_REMOVED lines=12> */
[----:B------:R-:W-:Y:S02]  /*5230*/  FSEL R169, R46, -INF , P3 ;  /* 0xff8000002ea97808 */ /* 0x000fe40001800000 */
[----:B------:R-:W-:Y:S02]  /*5240*/  ISETP.GT.AND P3, PT, R0, 0x30, PT ;  /* 0x000000300000780c */ /* 0x000fe40003f64270 */
[----:B------:R-:W-:-:S02]  /*5250*/  FMNMX.FTZ R4, R169, R4, !PT ;  /* 0x00000004a9047209 */ /* 0x000fc40007810000 */
[----:B------:R-:W-:Y:S01]  /*5260*/  HGMMA.64x128x16.F32 R88, R164, gdesc[UR8].tnspB, R88, gsb0 ;  /* 0x41e00008a4587df0 */ /* 0x000fe20008000858 */
[----:B------:R-:W-:Y:S01]  /*5270*/  FSEL R171, R50, -INF , P3 ;  /* 0xff80000032ab7808 */ /* 0x000fe20001800000 */
[----:B------:R-:W-:Y:S01]  /*5280*/  UIADD3 UR10, UR6, 0x280, URZ ;  /* 0x00000280060a7890 */ /* 0x000fe2000fffe03f */
[----:B------:R-:W-:Y:S01]  /*5290*/  FMNMX.FTZ R4, R47, R4, !PT ;  /* 0x000000042f047209 */ /* 0x000fe20007810000 */
[----:B------:R-:W-:Y:S01]  /*52a0*/  UMOV UR11, 0x40000040 ;  /* 0x40000040000b7882 */ /* 0x000fe20000000000 */
[----:B------:R-:W-:Y:S02]  /*52b0*/  ISETP.GT.AND P3, PT, R0, 0x38, PT ;  /* 0x000000380000780c */ /* 0x000fe40003f64270 */
[----:B------:R-:W-:Y:S02]  /*52c0*/  FMNMX.FTZ R4, R171, R4, !PT ;  /* 0x00000004ab047209 */ /* 0x000fe40007810000 */
[----:B------:R-:W-:Y:S02]  /*52d0*/  FSEL R173, R54, -INF , P3 ;  /* 0xff80000036ad7808 */ /* 0x000fe40001800000 */
[----:B------:R-:W-:-:S02]  /*52e0*/  FMNMX.FTZ R4, R51, R4, !PT ;  /* 0x0000000433047209 */ /* 0x000fc40007810000 */
[----:B------:R-:W-:Y:S02]  /*52f0*/  ISETP.GT.AND P3, PT, R0, 0x40, PT ;  /* 0x000000400000780c */ /* 0x000fe40003f64270 */
[----:B------:R-:W-:Y:S02]  /*5300*/  FMNMX.FTZ R4, R173, R4, !PT ;  /* 0x00000004ad047209 */ /* 0x000fe40007810000 */
[----:B------:R-:W-:Y:S02]  /*5310*/  FSEL R175, R58, -INF , P3 ;  /* 0xff8000003aaf7808 */ /* 0x000fe40001800000 */
[----:B------:R-:W-:Y:S02]  /*5320*/  FMNMX.FTZ R4, R55, R4, !PT ;  /* 0x0000000437047209 */ /* 0x000fe40007810000 */
[----:B------:R-:W-:Y:S02]  /*5330*/  ISETP.GT.AND P3, PT, R0, 0x48, PT ;  /* 0x000000480000780c */ /* 0x000fe40003f64270 */
[----:B------:R-:W-:-:S02]  /*5340*/  FMNMX.FTZ R4, R175, R4, !PT ;  /* 0x00000004af047209 */ /* 0x000fc40007810000 */
[----:B------:R-:W-:Y:S02]  /*5350*/  FSEL R177, R62, -INF , P3 ;  /* 0xff8000003eb17808 */ /* 0x000fe40001800000 */
[----:B------:R-:W-:Y:S02]  /*5360*/  FMNMX.FTZ R4, R59, R4, !PT ;  /* 0x000000043b047209 */ /* 0x000fe40007810000 */
        /* <DEDUP_REMOVED lines=16> */
[C---:B------:R-:W-:Y:S02]  /*5470*/  ISETP.GT.AND P3, PT, R0.reuse, 0x70, PT ;  /* 0x000000700000780c */ /* 0x040fe40003f64270 */
[----:B------:R-:W-:Y:S01]  /*5480*/  FMNMX.FTZ R4, R233, R4, !PT ;  /* 0x00000004e9047209 */ /* 0x000fe20007810000 */
[----:B------:R-:W-:Y:S02]  /*5490*/  WARPGROUP.DEPBAR.LE gsb0, 0x0 ;  /* 0x00008000000079c5 */ /* 0x000fe40000010000 */
[----:B------:R-:W-:Y:S01]  /*54a0*/  WARPGROUP.ARRIVE ;  /* 0x00000000000079c5 */ /* 0x000fe20000000000 */
[----:B------:R-:W-:Y:S02]  /*54b0*/  FSEL R165, R79, -INF , P4 ;  /* 0xff8000004fa57808 */ /* 0x000fe40002000000 */
[----:B------:R-:W-:Y:S02]  /*54c0*/  ISETP.GT.AND P4, PT, R0, 0x71, PT ;  /* 0x000000710000780c */ /* 0x000fe40003f84270 */
[----:B------:R-:W-:Y:S01]  /*54d0*/  FSEL R79, R82, -INF , P3 ;  /* 0xff800000524f7808 */ /* 0x000fe20001800000 */
[----:B------:R-:W-:Y:S01]  /*54e0*/  HGMMA.64x128x16.F32 R88, R160, gdesc[UR8].tnspB, R88, gsb0 ;  /* 0x41e00008a0587df0 */ /* 0x000fe20008000858 */
[----:B------:R-:W-:Y:S01]  /*54f0*/  FMNMX.FTZ R4, R165, R4, !PT ;  /* 0x00000004a5047209 */ /* 0x000fe20007810000 */
[----:B------:R-:W-:Y:S01]  /*5500*/  UIADD3 UR10, UR6, 0x300, URZ ;  /* 0x00000300060a7890 */ /* 0x000fe2000fffe03f */
[----:B------:R-:W-:Y:S01]  /*5510*/  ISETP.GT.AND P3, PT, R0, 0x78, PT ;  /* 0x000000780000780c */ /* 0x000fe20003f64270 */
[----:B------:R-:W-:Y:S01]  /*5520*/  UMOV UR11, 0x40000040 ;  /* 0x40000040000b7882 */ /* 0x000fe20000000000 */
[----:B------:R-:W-:Y:S01]  /*5530*/  FSEL R83, R83, -INF , P4 ;  /* 0xff80000053537808 */ /* 0x000fe20002000000 */
[----:B------:R-:W-:Y:S01]  /*5540*/  UIADD3 UR6, UR6, 0x380, URZ ;  /* 0x0000038006067890 */ /* 0x000fe2000fffe03f */
[----:B------:R-:W-:-:S02]  /*5550*/  FMNMX.FTZ R4, R79, R4, !PT ;  /* 0x000000044f047209 */ /* 0x000fc40007810000 */
[----:B------:R-:W-:Y:S02]  /*5560*/  ISETP.GT.AND P4, PT, R0, 0x79, PT ;  /* 0x000000790000780c */ /* 0x000fe40003f84270 */
[----:B------:R-:W-:Y:S01]  /*5570*/  FSEL R167, R86, -INF , P3 ;  /* 0xff80000056a77808 */ /* 0x000fe20001800000 */
[----:B------:R-:W0:Y:S01]  /*5580*/  LDC R0, c[0x0][0x988] ;  /* 0x00026200ff007b82 */ /* 0x000e220000000800 */
[----:B------:R-:W-:Y:S02]  /*5590*/  FMNMX.FTZ R4, R83, R4, !PT ;  /* 0x0000000453047209 */ /* 0x000fe40007810000 */
[----:B------:R-:W-:Y:S02]  /*55a0*/  FSEL R87, R87, -INF , P4 ;  /* 0xff80000057577808 */ /* 0x000fe40002000000 */
[----:B------:R-:W-:Y:S02]  /*55b0*/  FMNMX.FTZ R4, R167, R4, !PT ;  /* 0x00000004a7047209 */ /* 0x000fe40007810000 */
[----:B------:R-:W-:-:S02]  /*55c0*/  ISETP.GT.AND P4, PT, R2, RZ, PT ;  /* 0x000000ff0200720c */ /* 0x000fc40003f84270 */
[----:B------:R-:W-:Y:S02]  /*55d0*/  FMNMX.FTZ R20, R87, R4, !PT ;  /* 0x0000000457147209 */ /* 0x000fe40007810000 */
[----:B------:R-:W-:Y:S02]  /*55e0*/  FSEL R3, R24, -INF , P4 ;  /* 0xff80000018037808 */ /* 0x000fe40002000000 */
[----:B------:R-:W-:Y:S01]  /*55f0*/  ISETP.GT.AND P4, PT, R2, 0x8, PT ;  /* 0x000000080200780c */ /* 0x000fe20003f84270 */
[----:B------:R-:W1:Y:S01]  /*5600*/  SHFL.BFLY PT, R235, R20, 0x2, 0x1f ;  /* 0x0c401f0014eb7f89 */ /* 0x000e6200000e0000 */
[----:B------:R-:W-:-:S04]  /*5610*/  FMNMX.FTZ R24, R3, R10, !PT ;  /* 0x0000000a03187209 */ /* 0x000fc80007810000 */
[----:B------:R-:W-:Y:S02]  /*5620*/  FMNMX.FTZ R24, R25, R24, !PT ;  /* 0x0000001819187209 */ /* 0x000fe40007810000 */
[----:B-1----:R-:W-:-:S05]  /*5630*/  FMNMX.FTZ R235, R20, R235, !PT ;  /* 0x000000eb14eb7209 */ /* 0x002fca0007810000 */
[----:B------:R-:W1:Y:S02]  /*5640*/  SHFL.BFLY PT, R4, R235, 0x1, 0x1f ;  /* 0x0c201f00eb047f89 */ /* 0x000e6400000e0000 */
[----:B-1----:R-:W-:-:S04]  /*5650*/  FMNMX.FTZ R4, R235, R4, !PT ;  /* 0x00000004eb047209 */ /* 0x002fc80007810000 */
[C---:B------:R-:W-:Y:S01]  /*5660*/  FSETP.NEU.FTZ.AND P3, PT, R4.reuse, -INF , PT ;  /* 0xff8000000400780b */ /* 0x040fe20003f7d000 */
[----:B0-----:R-:W-:-:S05]  /*5670*/  FMUL.FTZ R14, R4, R0 ;  /* 0x00000000040e7220 */ /* 0x001fca0000410000 */
[----:B------:R-:W-:-:S05]  /*5680*/  FSEL R14, R14, RZ, P3 ;  /* 0x000000ff0e0e7208 */ /* 0x000fca0001800000 */
[-CC-:B------:R-:W-:Y:S01]  /*5690*/  FFMA.FTZ R20, R27, R0.reuse, -R14.reuse ;  /* 0x000000001b147223 */ /* 0x180fe2000001080e */
[----:B------:R-:W-:Y:S01]  /*56a0*/  FSEL R27, R28, -INF , P4 ;  /* 0xff8000001c1b7808 */ /* 0x000fe20002000000 */
[-CC-:B------:R-:W-:Y:S01]  /*56b0*/  FFMA.FTZ R7, R7, R0.reuse, -R14.reuse ;  /* 0x0000000007077223 */ /* 0x180fe2000001080e */
[----:B------:R-:W-:Y:S01]  /*56c0*/  ISETP.GT.AND P4, PT, R2, 0x10, PT ;  /* 0x000000100200780c */ /* 0x000fe20003f84270 */
        /* <DEDUP_REMOVED lines=8> */
[-CC-:B------:R-:W-:Y:S01]  /*5750*/  FFMA.FTZ R21, R21, R0.reuse, -R14.reuse ;  /* 0x0000000015157223 */ /* 0x180fe2000001080e */
[-CC-:B------:R-:W-:Y:S01]  /*5760*/  FFMA.FTZ R55, R55, R0.reuse, -R14.reuse ;  /* 0x0000000037377223 */ /* 0x180fe2000001080e */
[-CC-:B------:R-:W-:Y:S01]  /*5770*/  FFMA.FTZ R42, R181, R0.reuse, -R14.reuse ;  /* 0x00000000b52a7223 */ /* 0x180fe2000001080e */
[----:B------:R-:W-:Y:S01]  /*5780*/  MUFU.EX2 R11, R11 ;  /* 0x0000000b000b7308 */ /* 0x000fe20000000800 */
[-CC-:B------:R-:W-:Y:S01]  /*5790*/  FFMA.FTZ R46, R183, R0.reuse, -R14.reuse ;  /* 0x00000000b72e7223 */ /* 0x180fe2000001080e */
[----:B------:R-:W-:-:S06]  /*57a0*/  FFMA.FTZ R54, R167, R0, -R14 ;  /* 0x00000000a7367223 */ /* 0x000fcc000001080e */
[----:B------:R-:W-:Y:S08]  /*57b0*/  MUFU.EX2 R13, R13 ;  /* 0x0000000d000d7308 */ /* 0x000ff00000000800 */
[----:B------:R-:W-:Y:S08]  /*57c0*/  MUFU.EX2 R15, R15 ;  /* 0x0000000f000f7308 */ /* 0x000ff00000000800 */
[----:B------:R-:W-:Y:S08]  /*57d0*/  MUFU.EX2 R21, R21 ;  /* 0x0000001500157308 */ /* 0x000ff00000000800 */
[----:B------:R-:W-:Y:S01]  /*57e0*/  MUFU.EX2 R42, R42 ;  /* 0x0000002a002a7308 */ /* 0x000fe20000000800 */
[----:B------:R-:W-:-:S02]  /*57f0*/  WARPGROUP.DEPBAR.LE gsb0, 0x0 ;  /* 0x00008000000079c5 */ /* 0x000fc40000010000 */
[----:B------:R-:W-:Y:S01]  /*5800*/  FSEL R163, R32, -INF , P4 ;  /* 0xff80000020a37808 */ /* 0x000fe20002000000 */
[----:B------:R-:W-:Y:S01]  /*5810*/  WARPGROUP.ARRIVE ;  /* 0x00000000000079c5 */ /* 0x000fe20000000000 */
[----:B------:R-:W-:Y:S02]  /*5820*/  ISETP.GT.AND P4, PT, R2, 0x18, PT ;  /* 0x000000180200780c */ /* 0x000fe40003f84270 */
[----:B------:R-:W-:Y:S01]  /*5830*/  FMNMX.FTZ R26, R163, R24, !PT ;  /* 0x00000018a31a7209 */ /* 0x000fe20007810000 */
[----:B------:R0:W1:Y:S02]  /*5840*/  MUFU.EX2 R161, R7 ;  /* 0x0000000700a17308 */ /* 0x0000640000000800 */
[----:B------:R-:W-:Y:S01]  /*5850*/  HGMMA.64x128x16.F32 R88, R156, gdesc[UR8].tnspB, R88, gsb0 ;  /* 0x41e000089c587df0 */ /* 0x000fe20008000858 */
[----:B------:R-:W-:-:S05]  /*5860*/  FMNMX.FTZ R26, R33, R26, !PT ;  /* 0x0000001a211a7209 */ /* 0x000fca0007810000 */
[----:B------:R-:W-:Y:S01]  /*5870*/  MUFU.EX2 R46, R46 ;  /* 0x0000002e002e7308 */ /* 0x000fe20000000800 */
[--C-:B0-----:R-:W-:Y:S01]  /*5880*/  FFMA.FTZ R7, R31, R0, -R14.reuse ;  /* 0x000000001f077223 */ /* 0x101fe2000001080e */
[----:B------:R-:W-:Y:S02]  /*5890*/  FSEL R31, R36, -INF , P4 ;  /* 0xff800000241f7808 */ /* 0x000fe40002000000 */
[----:B------:R-:W-:Y:S02]  /*58a0*/  ISETP.GT.AND P4, PT, R2, 0x20, PT ;  /* 0x000000200200780c */ /* 0x000fe40003f84270 */
[----:B------:R-:W-:Y:S02]  /*58b0*/  FMNMX.FTZ R26, R31, R26, !PT ;  /* 0x0000001a1f1a7209 */ /* 0x000fe40007810000 */
[----:B------:R-:W-:Y:S01]  /*58c0*/  FSEL R235, R40, -INF , P4 ;  /* 0xff80000028eb7808 */ /* 0x000fe20002000000 */
[----:B------:R0:W-:Y:S01]  /*58d0*/  MUFU.EX2 R24, R7 ;  /* 0x0000000700187308 */ /* 0x0001e20000000800 */
[----:B------:R-:W-:Y:S01]  /*58e0*/  FMNMX.FTZ R26, R37, R26, !PT ;  /* 0x0000001a251a7209 */ /* 0x000fe20007810000 */
[----:B------:R-:W-:Y:S01]  /*58f0*/  FFMA.FTZ R40, R175, R0, -R14 ;  /* 0x00000000af287223 */ /* 0x000fe2000001080e */
[----:B------:R-:W-:-:S02]  /*5900*/  ISETP.GT.AND P4, PT, R2, 0x28, PT ;  /* 0x000000280200780c */ /* 0x000fc40003f84270 */
[----:B------:R-:W-:Y:S02]  /*5910*/  FMNMX.FTZ R28, R235, R26, !PT ;  /* 0x0000001aeb1c7209 */ /* 0x000fe40007810000 */
[----:B-1----:R-:W-:Y:S01]  /*5920*/  F2FP.F16.F32.PACK_AB R181, R20, R161 ;  /* 0x000000a114b5723e */ /* 0x002fe200000000ff */
[----:B------:R-:W-:Y:S01]  /*5930*/  MUFU.EX2 R40, R40 ;  /* 0x0000002800287308 */ /* 0x000fe20000000800 */
[-CC-:B0-----:R-:W-:Y:S01]  /*5940*/  FFMA.FTZ R7, R35, R0.reuse, -R14.reuse ;  /* 0x0000000023077223 */ /* 0x181fe2000001080e */
[----:B------:R-:W-:Y:S01]  /*5950*/  FSEL R35, R44, -INF , P4 ;  /* 0xff8000002c237808 */ /* 0x000fe20002000000 */
[--C-:B------:R-:W-:Y:S01]  /*5960*/  FFMA.FTZ R44, R179, R0, -R14.reuse ;  /* 0x00000000b32c7223 */ /* 0x100fe2000001080e */
[----:B------:R-:W-:Y:S02]  /*5970*/  FMNMX.FTZ R28, R41, R28, !PT ;  /* 0x0000001c291c7209 */ /* 0x000fe40007810000 */
[----:B------:R-:W-:Y:S02]  /*5980*/  ISETP.GT.AND P4, PT, R2, 0x30, PT ;  /* 0x000000300200780c */ /* 0x000fe40003f84270 */
[----:B------:R-:W-:Y:S01]  /*5990*/  FMNMX.FTZ R28, R35, R28, !PT ;  /* 0x0000001c231c7209 */ /* 0x000fe20007810000 */
[----:B------:R0:W1:Y:S01]  /*59a0*/  MUFU.EX2 R26, R7 ;  /* 0x00000007001a7308 */ /* 0x0000620000000800 */
[----:B------:R-:W-:Y:S01]  /*59b0*/  FSEL R237, R48, -INF , P4 ;  /* 0xff80000030ed7808 */ /* 0x000fe20002000000 */
[----:B------:R-:W-:Y:S01]  /*59c0*/  FFMA.FTZ R48, R233, R0, -R14 ;  /* 0x00000000e9307223 */ /* 0x000fe2000001080e */
[----:B------:R-:W-:-:S02]  /*59d0*/  FMNMX.FTZ R28, R45, R28, !PT ;  /* 0x0000001c2d1c7209 */ /* 0x000fc40007810000 */
[----:B------:R-:W-:Y:S02]  /*59e0*/  ISETP.GT.AND P4, PT, R2, 0x38, PT ;  /* 0x000000380200780c */ /* 0x000fe40003f84270 */
[----:B------:R-:W-:Y:S01]  /*59f0*/  FMNMX.FTZ R30, R237, R28, !PT ;  /* 0x0000001ced1e7209 */ /* 0x000fe20007810000 */
[----:B------:R-:W-:Y:S01]  /*5a00*/  MUFU.EX2 R44, R44 ;  /* 0x0000002c002c7308 */ /* 0x000fe20000000800 */
[----:B------:R-:W-:Y:S02]  /*5a10*/  FSEL R52, R52, -INF , P4 ;  /* 0xff80000034347808 */ /* 0x000fe40002000000 */
[----:B0-----:R-:W-:Y:S02]  /*5a20*/  FMNMX.FTZ R7, R49, R30, !PT ;  /* 0x0000001e31077209 */ /* 0x001fe40007810000 */
[----:B------:R-:W-:Y:S02]  /*5a30*/  ISETP.GT.AND P4, PT, R2, 0x40, PT ;  /* 0x000000400200780c */ /* 0x000fe40003f84270 */
[----:B------:R-:W-:Y:S01]  /*5a40*/  FMNMX.FTZ R30, R52, R7, !PT ;  /* 0x00000007341e7209 */ /* 0x000fe20007810000 */
[----:B------:R0:W2:Y:S01]  /*5a50*/  MUFU.EX2 R28, R39 ;  /* 0x00000027001c7308 */ /* 0x0000a20000000800 */
[----:B------:R-:W-:-:S02]  /*5a60*/  FSEL R56, R56, -INF , P4 ;  /* 0xff80000038387808 */ /* 0x000fc40002000000 */
[----:B------:R-:W-:Y:S01]  /*5a70*/  FMNMX.FTZ R7, R53, R30, !PT ;  /* 0x0000001e35077209 */ /* 0x000fe20007810000 */
[-CC-:B------:R-:W-:Y:S01]  /*5a80*/  FFMA.FTZ R30, R43, R0.reuse, -R14.reuse ;  /* 0x000000002b1e7223 */ /* 0x180fe2000001080e */
[----:B------:R-:W-:Y:S02]  /*5a90*/  ISETP.GT.AND P4, PT, R2, 0x48, PT ;  /* 0x000000480200780c */ /* 0x000fe40003f84270 */
[----:B------:R-:W-:Y:S01]  /*5aa0*/  FMNMX.FTZ R32, R56, R7, !PT ;  /* 0x0000000738207209 */ /* 0x000fe20007810000 */
[----:B------:R-:W-:Y:S01]  /*5ab0*/  MUFU.EX2 R48, R48 ;  /* 0x0000003000307308 */ /* 0x000fe20000000800 */
[----:B------:R-:W-:Y:S01]  /*5ac0*/  FSEL R43, R60, -INF , P4 ;  /* 0xff8000003c2b7808 */ /* 0x000fe20002000000 */
[--C-:B0-----:R-:W-:Y:S01]  /*5ad0*/  FFMA.FTZ R39, R47, R0, -R14.reuse ;  /* 0x000000002f277223 */ /* 0x101fe2000001080e */
[----:B------:R-:W-:Y:S01]  /*5ae0*/  FMNMX.FTZ R32, R57, R32, !PT ;  /* 0x0000002039207209 */ /* 0x000fe20007810000 */
[-CC-:B------:R-:W-:Y:S01]  /*5af0*/  FFMA.FTZ R47, R59, R0.reuse, -R14.reuse ;  /* 0x000000003b2f7223 */ /* 0x180fe2000001080e */
[----:B------:R-:W-:Y:S01]  /*5b00*/  ISETP.GT.AND P4, PT, R2, 0x50, PT ;  /* 0x000000500200780c */ /* 0x000fe20003f84270 */
[--C-:B------:R-:W-:Y:S01]  /*5b10*/  FFMA.FTZ R59, R67, R0, -R14.reuse ;  /* 0x00000000433b7223 */ /* 0x100fe2000001080e */
[----:B------:R-:W-:Y:S01]  /*5b20*/  FMNMX.FTZ R34, R43, R32, !PT ;  /* 0x000000202b227209 */ /* 0x000fe20007810000 */
[----:B------:R-:W-:Y:S01]  /*5b30*/  MUFU.EX2 R30, R30 ;  /* 0x0000001e001e7308 */ /* 0x000fe20000000800 */
[----:B------:R-:W-:Y:S01]  /*5b40*/  FSEL R64, R64, -INF , P4 ;  /* 0xff80000040407808 */ /* 0x000fe20002000000 */
[----:B------:R-:W-:Y:S01]  /*5b50*/  FFMA.FTZ R67, R165, R0, -R14 ;  /* 0x00000000a5437223 */ /* 0x000fe2000001080e */
[----:B------:R-:W-:-:S02]  /*5b60*/  FMNMX.FTZ R7, R61, R34, !PT ;  /* 0x000000223d077209 */ /* 0x000fc40007810000 */
[----:B------:R-:W-:Y:S02]  /*5b70*/  ISETP.GT.AND P4, PT, R2, 0x58, PT ;  /* 0x000000580200780c */ /* 0x000fe40003f84270 */
[----:B------:R-:W-:Y:S01]  /*5b80*/  FMNMX.FTZ R34, R64, R7, !PT ;  /* 0x0000000740227209 */ /* 0x000fe20007810000 */
[----:B------:R0:W-:Y:S01]  /*5b90*/  MUFU.EX2 R32, R169 ;  /* 0x000000a900207308 */ /* 0x0001e20000000800 */
[----:B------:R-:W-:Y:S02]  /*5ba0*/  FSEL R68, R68, -INF , P4 ;  /* 0xff80000044447808 */ /* 0x000fe40002000000 */
[----:B------:R-:W-:Y:S02]  /*5bb0*/  FMNMX.FTZ R7, R65, R34, !PT ;  /* 0x0000002241077209 */ /* 0x000fe40007810000 */
[----:B------:R-:W-:Y:S02]  /*5bc0*/  ISETP.GT.AND P4, PT, R2, 0x60, PT ;  /* 0x000000600200780c */ /* 0x000fe40003f84270 */
[----:B------:R-:W-:Y:S01]  /*5bd0*/  FMNMX.FTZ R34, R68, R7, !PT ;  /* 0x0000000744227209 */ /* 0x000fe20007810000 */
[----:B------:R-:W3:Y:S01]  /*5be0*/  MUFU.EX2 R39, R39 ;  /* 0x0000002700277308 */ /* 0x000ee20000000800 */
[----:B------:R-:W-:Y:S01]  /*5bf0*/  FSEL R72, R72, -INF , P4 ;  /* 0xff80000048487808 */ /* 0x000fe20002000000 */
[--C-:B0-----:R-:W-:Y:S01]  /*5c00*/  FFMA.FTZ R169, R171, R0, -R14.reuse ;  /* 0x00000000aba97223 */ /* 0x101fe2000001080e */
[----:B------:R-:W-:Y:S01]  /*5c10*/  FMNMX.FTZ R7, R69, R34, !PT ;  /* 0x0000002245077209 */ /* 0x000fe20007810000 */
[-CC-:B------:R-:W-:Y:S01]  /*5c20*/  FFMA.FTZ R171, R173, R0.reuse, -R14.reuse ;  /* 0x00000000adab7223 */ /* 0x180fe2000001080e */
[----:B------:R-:W-:Y:S01]  /*5c30*/  ISETP.GT.AND P4, PT, R2, 0x68, PT ;  /* 0x000000680200780c */ /* 0x000fe20003f84270 */
[-CC-:B------:R-:W-:Y:S01]  /*5c40*/  FFMA.FTZ R34, R51, R0.reuse, -R14.reuse ;  /* 0x0000000033227223 */ /* 0x180fe2000001080e */
[----:B------:R-:W-:Y:S01]  /*5c50*/  FMNMX.FTZ R36, R72, R7, !PT ;  /* 0x0000000748247209 */ /* 0x000fe20007810000 */
[----:B------:R-:W-:Y:S01]  /*5c60*/  MUFU.EX2 R169, R169 ;  /* 0x000000a900a97308 */ /* 0x000fe20000000800 */
[----:B------:R-:W-:Y:S01]  /*5c70*/  FSEL R76, R76, -INF , P4 ;  /* 0xff8000004c4c7808 */ /* 0x000fe20002000000 */
[--C-:B------:R-:W-:Y:S01]  /*5c80*/  FFMA.FTZ R51, R63, R0, -R14.reuse ;  /* 0x000000003f337223 */ /* 0x100fe2000001080e */
[----:B------:R-:W-:Y:S01]  /*5c90*/  FMNMX.FTZ R7, R73, R36, !PT ;  /* 0x0000002449077209 */ /* 0x000fe20007810000 */
[----:B------:R-:W-:Y:S01]  /*5ca0*/  FFMA.FTZ R63, R75, R0, -R14 ;  /* 0x000000004b3f7223 */ /* 0x000fe2000001080e */
[----:B------:R-:W-:-:S02]  /*5cb0*/  ISETP.GT.AND P4, PT, R2, 0x70, PT ;  /* 0x000000700200780c */ /* 0x000fc40003f84270 */
[----:B------:R-:W-:Y:S01]  /*5cc0*/  FMNMX.FTZ R36, R76, R7, !PT ;  /* 0x000000074c247209 */ /* 0x000fe20007810000 */
[----:B------:R-:W-:Y:S01]  /*5cd0*/  MUFU.EX2 R34, R34 ;  /* 0x0000002200227308 */ /* 0x000fe20000000800 */
[----:B------:R-:W-:Y:S02]  /*5ce0*/  FSEL R173, R80, -INF , P4 ;  /* 0xff80000050ad7808 */ /* 0x000fe40002000000 */
[----:B------:R-:W-:Y:S02]  /*5cf0*/  FMNMX.FTZ R36, R77, R36, !PT ;  /* 0x000000244d247209 */ /* 0x000fe40007810000 */
[----:B------:R-:W-:Y:S02]  /*5d00*/  ISETP.GT.AND P4, PT, R2, 0x78, PT ;  /* 0x000000780200780c */ /* 0x000fe40003f84270 */
[----:B------:R-:W-:Y:S01]  /*5d10*/  FMNMX.FTZ R38, R173, R36, !PT ;  /* 0x00000024ad267209 */ /* 0x000fe20007810000 */
[----:B------:R-:W-:Y:S01]  /*5d20*/  MUFU.EX2 R171, R171 ;  /* 0x000000ab00ab7308 */ /* 0x000fe20000000800 */
[----:B------:R-:W-:-:S02]  /*5d30*/  FSEL R84, R84, -INF , P4 ;  /* 0xff80000054547808 */ /* 0x000fc40002000000 */
[----:B------:R-:W-:Y:S01]  /*5d40*/  FMNMX.FTZ R7, R81, R38, !PT ;  /* 0x0000002651077209 */ /* 0x000fe20007810000 */
[----:B------:R-:W-:Y:S01]  /*5d50*/  FFMA.FTZ R38, R177, R0, -R14 ;  /* 0x00000000b1267223 */ /* 0x000fe2000001080e */
[----:B-1----:R-:W-:Y:S02]  /*5d60*/  F2FP.F16.F32.PACK_AB R177, R26, R13 ;  /* 0x0000000d1ab1723e */ /* 0x002fe400000000ff */
[----:B------:R-:W-:Y:S01]  /*5d70*/  FMNMX.FTZ R2, R84, R7, !PT ;  /* 0x0000000754027209 */ /* 0x000fe20007810000 */
[----:B------:R0:W-:Y:S01]  /*5d80*/  MUFU.EX2 R36, R55 ;  /* 0x0000003700247308 */ /* 0x0001e20000000800 */
[----:B--2---:R-:W-:Y:S02]  /*5d90*/  F2FP.F16.F32.PACK_AB R179, R28, R15 ;  /* 0x0000000f1cb3723e */ /* 0x004fe400000000ff */
[----:B------:R-:W-:Y:S02]  /*5da0*/  FMNMX.FTZ R2, R85, R2, !PT ;  /* 0x0000000255027209 */ /* 0x000fe40007810000 */
[----:B------:R-:W-:-:S02]  /*5db0*/  F2FP.F16.F32.PACK_AB R183, R24, R11 ;  /* 0x0000000b18b7723e */ /* 0x000fc400000000ff */
[----:B---3--:R-:W-:Y:S01]  /*5dc0*/  F2FP.F16.F32.PACK_AB R175, R39, R32 ;  /* 0x0000002027af723e */ /* 0x008fe200000000ff */
[----:B------:R-:W1:Y:S01]  /*5dd0*/  SHFL.BFLY PT, R7, R2, 0x2, 0x1f ;  /* 0x0c401f0002077f89 */ /* 0x000e6200000e0000 */
[----:B------:R-:W2:Y:S01]  /*5de0*/  MUFU.EX2 R47, R47 ;  /* 0x0000002f002f7308 */ /* 0x000ea20000000800 */
[-CC-:B0-----:R-:W-:Y:S01]  /*5df0*/  FFMA.FTZ R55, R71, R0.reuse, -R14.reuse ;  /* 0x0000000047377223 */ /* 0x181fe2000001080e */
[----:B------:R-:W-:-:S06]  /*5e00*/  FFMA.FTZ R71, R83, R0, -R14 ;  /* 0x0000000053477223 */ /* 0x000fcc000001080e */
[----:B------:R-:W-:Y:S08]  /*5e10*/  MUFU.EX2 R38, R38 ;  /* 0x0000002600267308 */ /* 0x000ff00000000800 */
[----:B------:R-:W0:Y:S01]  /*5e20*/  MUFU.EX2 R51, R51 ;  /* 0x0000003300337308 */ /* 0x000e220000000800 */
[----:B--2---:R-:W-:Y:S01]  /*5e30*/  F2FP.F16.F32.PACK_AB R165, R47, R40 ;  /* 0x000000282fa5723e */ /* 0x004fe200000000ff */
[----:B------:R-:W-:-:S02]  /*5e40*/  WARPGROUP.DEPBAR.LE gsb0, 0x0 ;  /* 0x00008000000079c5 */ /* 0x000fc40000010000 */
[----:B-1----:R-:W-:Y:S01]  /*5e50*/  FMNMX.FTZ R50, R2, R7, !PT ;  /* 0x0000000702327209 */ /* 0x002fe20007810000 */
[----:B------:R-:W-:-:S03]  /*5e60*/  WARPGROUP.ARRIVE ;  /* 0x00000000000079c5 */ /* 0x000fc60000000000 */
[----:B------:R-:W-:Y:S01]  /*5e70*/  MUFU.EX2 R59, R59 ;  /* 0x0000003b003b7308 */ /* 0x000fe20000000800 */
[----:B------:R-:W1:Y:S07]  /*5e80*/  SHFL.BFLY PT, R7, R50, 0x1, 0x1f ;  /* 0x0c201f0032077f89 */ /* 0x000e6e00000e0000 */
[----:B------:R-:W-:Y:S01]  /*5e90*/  MUFU.EX2 R55, R55 ;  /* 0x0000003700377308 */ /* 0x000fe20000000800 */
[----:B0-----:R-:W-:-:S07]  /*5ea0*/  F2FP.F16.F32.PACK_AB R167, R51, R38 ;  /* 0x0000002633a7723e */ /* 0x001fce00000000ff */
[----:B------:R-:W0:Y:S08]  /*5eb0*/  MUFU.EX2 R63, R63 ;  /* 0x0000003f003f7308 */ /* 0x000e300000000800 */
[----:B------:R-:W-:Y:S01]  /*5ec0*/  MUFU.EX2 R67, R67 ;  /* 0x0000004300437308 */ /* 0x000fe20000000800 */
[----:B-1----:R-:W-:Y:S01]  /*5ed0*/  FMNMX.FTZ R7, R50, R7, !PT ;  /* 0x0000000732077209 */ /* 0x002fe20007810000 */
[-CC-:B------:R-:W-:Y:S01]  /*5ee0*/  FFMA.FTZ R50, R79, R0.reuse, -R14.reuse ;  /* 0x000000004f327223 */ /* 0x180fe2000001080e */
[----:B------:R-:W-:-:S02]  /*5ef0*/  FFMA.FTZ R14, R87, R0, -R14 ;  /* 0x00000000570e7223 */ /* 0x000fc4000001080e */
[C---:B------:R-:W-:Y:S01]  /*5f00*/  FSETP.NEU.FTZ.AND P4, PT, R7.reuse, -INF , PT ;  /* 0xff8000000700780b */ /* 0x040fe20003f9d000 */
[----:B------:R-:W-:Y:S02]  /*5f10*/  FMUL.FTZ R58, R7, R0 ;  /* 0x00000000073a7220 */ /* 0x000fe40000410000 */
[----:B------:R-:W-:Y:S01]  /*5f20*/  MUFU.EX2 R71, R71 ;  /* 0x0000004700477308 */ /* 0x000fe20000000800 */
[----:B0-----:R-:W-:Y:S02]  /*5f30*/  F2FP.F16.F32.PACK_AB R157, R63, R46 ;  /* 0x0000002e3f9d723e */ /* 0x001fe400000000ff */
[----:B------:R-:W-:-:S05]  /*5f40*/  FSEL R58, R58, RZ, P4 ;  /* 0x000000ff3a3a7208 */ /* 0x000fca0002000000 */
[----:B------:R-:W-:Y:S01]  /*5f50*/  MUFU.EX2 R50, R50 ;  /* 0x0000003200327308 */ /* 0x000fe20000000800 */
[-CC-:B------:R-:W-:Y:S01]  /*5f60*/  FFMA.FTZ R180, R3, R0.reuse, -R58.reuse ;  /* 0x0000000003b47223 */ /* 0x180fe2000001083a */
[----:B------:R-:W-:Y:S01]  /*5f70*/  FSEL R3, R4, RZ, P3 ;  /* 0x000000ff04037208 */ /* 0x000fe20001800000 */
[-CC-:B------:R-:W-:Y:S01]  /*5f80*/  FFMA.FTZ R174, R35, R0.reuse, -R58.reuse ;  /* 0x0000000023ae7223 */ /* 0x180fe2000001083a */
[-CC-:B------:R-:W-:Y:S01]  /*5f90*/  FFMA.FTZ R35, R45, R0.reuse, -R58.reuse ;  /* 0x000000002d237223 */ /* 0x180fe2000001083a */
[-CC-:B------:R-:W-:Y:S01]  /*5fa0*/  FFMA.FTZ R25, R25, R0.reuse, -R58.reuse ;  /* 0x0000000019197223 */ /* 0x180fe2000001083a */
[----:B------:R-:W-:Y:S01]  /*5fb0*/  FFMA.FTZ R182, R27, R0, -R58 ;  /* 0x000000001bb67223 */ /* 0x000fe2000001083a */
[----:B------:R-:W-:Y:S01]  /*5fc0*/  FADD.FTZ R45, -R3, R8 ;  /* 0x00000008032d7221 */ /* 0x000fe20000010100 */
[----:B------:R-:W-:Y:S01]  /*5fd0*/  FSEL R3, R7, RZ, P4 ;  /* 0x000000ff07037208 */ /* 0x000fe20002000000 */
[----:B------:R-:W-:Y:S01]  /*5fe0*/  MUFU.EX2 R180, R180 ;  /* 0x000000b400b47308 */ /* 0x000fe20000000800 */
[----:B------:R-:W-:-:S02]  /*5ff0*/  IMAD.U32 R8, RZ, RZ, UR58 ;  /* 0x0000003aff087e24 */ /* 0x000fc4000f8e00ff */
[-C--:B------:R-:W-:Y:S01]  /*6000*/  FMUL.FTZ R2, R45, R0.reuse ;  /* 0x000000002d027220 */ /* 0x080fe20000410000 */
[-C--:B------:R-:W-:Y:S01]  /*6010*/  FFMA.FTZ R27, R29, R0.reuse, -R58 ;  /* 0x000000001d1b7223 */ /* 0x080fe2000001083a */
[----:B------:R-:W-:Y:S01]  /*6020*/  FADD.FTZ R3, -R3, R10 ;  /* 0x0000000a03037221 */ /* 0x000fe20000010100 */
[----:B------:R-:W-:Y:S01]  /*6030*/  IMAD.U32 R10, RZ, RZ, UR7 ;  /* 0x00000007ff0a7e24 */ /* 0x000fe2000f8e00ff */
[----:B------:R-:W-:Y:S01]  /*6040*/  UMOV UR7, 0x40000040 ;  /* 0x4000004000077882 */ /* 0x000fe20000000000 */
[----:B------:R-:W-:Y:S01]  /*6050*/  @!P1 VIADD R8, R8, 0x34840 ;  /* 0x0003484008089836 */ /* 0x000fe20000000000 */
[----:B------:R-:W-:Y:S01]  /*6060*/  HGMMA.64x128x16.F32 R88, R152, gdesc[UR4].tnspB, R88, gsb0 ;  /* 0x41e0000498587df0 */ /* 0x000fe20008000858 */
[-C--:B------:R-:W-:Y:S01]  /*6070*/  FMUL.FTZ R3, R3, R0.reuse ;  /* 0x0000000003037220 */ /* 0x080fe20000410000 */
[----:B------:R-:W0:Y:S01]  /*6080*/  MUFU.EX2 R2, R2 ;  /* 0x0000000200027308 */ /* 0x000e220000000800 */
[-C--:B------:R-:W-:Y:S01]  /*6090*/  FFMA.FTZ R176, R163, R0.reuse, -R58 ;  /* 0x00000000a3b07223 */ /* 0x080fe2000001083a */
[----:B------:R-:W-:Y:S01]  /*60a0*/  @!P1 PRMT R8, RZ, 0x654, R8 ;  /* 0x00000654ff089816 */ /* 0x000fe20000000008 */
        /* <DEDUP_REMOVED lines=12> */
[-CC-:B------:R-:W-:Y:S01]  /*6170*/  FFMA.FTZ R164, R56, R0.reuse, -R58.reuse ;  /* 0x0000000038a47223 */ /* 0x180fe2000001083a */
[----:B------:R-:W2:Y:S01]  /*6180*/  MUFU.EX2 R25, R25 ;  /* 0x0000001900197308 */ /* 0x000ea20000000800 */
[----:B0-----:R-:W-:Y:S01]  /*6190*/  FFMA.FTZ R43, R2, R5, R161 ;  /* 0x00000005022b7223 */ /* 0x001fe200000100a1 */
[-CC-:B------:R-:W-:Y:S01]  /*61a0*/  FFMA.FTZ R61, R61, R0.reuse, -R58.reuse ;  /* 0x000000003d3d7223 */ /* 0x180fe2000001083a */
[-CC-:B------:R-:W-:Y:S01]  /*61b0*/  FFMA.FTZ R160, R64, R0.reuse, -R58.reuse ;  /* 0x0000000040a07223 */ /* 0x180fe2000001083a */
[-CC-:B------:R-:W-:Y:S01]  /*61c0*/  FFMA.FTZ R162, R68, R0.reuse, -R58.reuse ;  /* 0x0000000044a27223 */ /* 0x180fe2000001083a */
[-CC-:B------:R-:W-:Y:S01]  /*61d0*/  FFMA.FTZ R156, R72, R0.reuse, -R58.reuse ;  /* 0x00000000489c7223 */ /* 0x180fe2000001083a */
[-CC-:B------:R-:W-:Y:S01]  /*61e0*/  FFMA.FTZ R73, R73, R0.reuse, -R58.reuse ;  /* 0x0000000049497223 */ /* 0x180fe2000001083a */
[----:B------:R-:W-:Y:S01]  /*61f0*/  FFMA.FTZ R76, R76, R0, -R58 ;  /* 0x000000004c4c7223 */ /* 0x000fe2000001083a */
[----:B------:R-:W0:Y:S01]  /*6200*/  MUFU.EX2 R182, R182 ;  /* 0x000000b600b67308 */ /* 0x000e220000000800 */
[----:B-1----:R-:W-:Y:S01]  /*6210*/  FFMA.FTZ R6, R3, R6, R180 ;  /* 0x0000000603067223 */ /* 0x002fe200000100b4 */
[-CC-:B------:R-:W-:Y:S01]  /*6220*/  FFMA.FTZ R77, R77, R0.reuse, -R58.reuse ;  /* 0x000000004d4d7223 */ /* 0x180fe2000001083a */
[-CC-:B------:R-:W-:Y:S01]  /*6230*/  FFMA.FTZ R81, R81, R0.reuse, -R58.reuse ;  /* 0x0000000051517223 */ /* 0x180fe2000001083a */
[----:B------:R-:W-:Y:S01]  /*6240*/  FFMA.FTZ R84, R84, R0, -R58 ;  /* 0x0000000054547223 */ /* 0x000fe2000001083a */
[C---:B------:R-:W-:Y:S01]  /*6250*/  ISETP.GT.AND P3, PT, R9.reuse, R12, PT ;  /* 0x0000000c0900720c */ /* 0x040fe20003f64270 */
[----:B------:R-:W-:Y:S01]  /*6260*/  VIADD R9, R9, 0xffffffff ;  /* 0xffffffff09097836 */ /* 0x000fe20000000000 */
[----:B------:R-:W-:Y:S01]  /*6270*/  F2FP.F16.F32.PACK_AB R161, R59, R44 ;  /* 0x0000002c3ba1723e */ /* 0x000fe200000000ff */
[----:B------:R-:W1:Y:S01]  /*6280*/  MUFU.EX2 R27, R27 ;  /* 0x0000001b001b7308 */ /* 0x000e620000000800 */
[C---:B--2---:R-:W-:Y:S01]  /*6290*/  FADD.FTZ R49, R25.reuse, R6 ;  /* 0x0000000619317221 */ /* 0x044fe20000010000 */
[----:B------:R-:W-:Y:S01]  /*62a0*/  FADD.FTZ R6, R20, R43 ;  /* 0x0000002b14067221 */ /* 0x000fe20000010000 */
[----:B------:R-:W-:-:S02]  /*62b0*/  F2FP.F16.F32.PACK_AB R180, R25, R180 ;  /* 0x000000b419b4723e */ /* 0x000fc400000000ff */
[----:B------:R-:W-:Y:S01]  /*62c0*/  F2FP.F16.F32.PACK_AB R163, R55, R42 ;  /* 0x0000002a37a3723e */ /* 0x000fe200000000ff */
[----:B------:R-:W-:Y:S01]  /*62d0*/  FADD.FTZ R43, R11, R6 ;  /* 0x000000060b2b7221 */ /* 0x000fe20000010000 */
[----:B------:R-:W-:Y:S01]  /*62e0*/  F2FP.F16.F32.PACK_AB R159, R67, R48 ;  /* 0x00000030439f723e */ /* 0x000fe200000000ff */
[----:B------:R-:W2:Y:S02]  /*62f0*/  MUFU.EX2 R176, R176 ;  /* 0x000000b000b07308 */ /* 0x000ea40000000800 */
[----:B------:R-:W-:Y:S01]  /*6300*/  FADD.FTZ R6, R24, R43 ;  /* 0x0000002b18067221 */ /* 0x000fe20000010000 */
[----:B------:R-:W-:-:S03]  /*6310*/  FFMA.FTZ R43, R65, R0, -R58 ;  /* 0x00000000412b7223 */ /* 0x000fc6000001083a */
[----:B------:R-:W-:Y:S02]  /*6320*/  FADD.FTZ R53, R13, R6 ;  /* 0x000000060d357221 */ /* 0x000fe40000010000 */
[----:B------:R-:W3:Y:S02]  /*6330*/  MUFU.EX2 R29, R29 ;  /* 0x0000001d001d7308 */ /* 0x000ee40000000800 */
[----:B------:R-:W-:-:S04]  /*6340*/  FADD.FTZ R6, R26, R53 ;  /* 0x000000351a067221 */ /* 0x000fc80000010000 */
[----:B------:R-:W-:Y:S01]  /*6350*/  FADD.FTZ R53, R15, R6 ;  /* 0x000000060f357221 */ /* 0x000fe20000010000 */
[----:B------:R-:W-:Y:S01]  /*6360*/  FFMA.FTZ R6, R173, R0, -R58 ;  /* 0x00000000ad067223 */ /* 0x000fe2000001083a */
[----:B------:R-:W4:Y:S01]  /*6370*/  MUFU.EX2 R178, R178 ;  /* 0x000000b200b27308 */ /* 0x000f220000000800 */
[----:B------:R-:W-:-:S07]  /*6380*/  F2FP.F16.F32.PACK_AB R173, R30, R21 ;  /* 0x000000151ead723e */ /* 0x000fce00000000ff */
[----:B------:R-:W5:Y:S08]  /*6390*/  MUFU.EX2 R31, R31 ;  /* 0x0000001f001f7308 */ /* 0x000f700000000800 */
        /* <DEDUP_REMOVED lines=8> */
[----:B------:R-:W5:Y:S01]  /*6420*/  MUFU.EX2 R164, R164 ;  /* 0x000000a400a47308 */ /* 0x000f620000000800 */
[----:B------:R-:W-:-:S02]  /*6430*/  WARPGROUP.DEPBAR.LE gsb0, 0x0 ;  /* 0x00008000000079c5 */ /* 0x000fc40000010000 */
[----:B------:R0:W-:Y:S01]  /*6440*/  @!P1 SYNCS.ARRIVE.TRANS64.RED.A1T0 RZ, [R8+URZ], RZ ;  /* 0x000000ff08ff99a7 */ /* 0x0001e2000810043f */
[----:B------:R-:W-:-:S04]  /*6450*/  F2FP.F16.F32.PACK_AB R153, R71, R50 ;  /* 0x000000324799723e */ /* 0x000fc800000000ff */
[----:B------:R-:W5:Y:S01]  /*6460*/  MUFU.EX2 R45, R45 ;  /* 0x0000002d002d7308 */ /* 0x000f620000000800 */
[----:B0-----:R-:W-:-:S07]  /*6470*/  @!P1 VIADD R8, R10, 0x34860 ;  /* 0x000348600a089836 */ /* 0x001fce0000000000 */
[----:B------:R-:W0:Y:S01]  /*6480*/  MUFU.EX2 R166, R166 ;  /* 0x000000a600a67308 */ /* 0x000e220000000800 */
[----:B------:R-:W-:-:S04]  /*6490*/  @!P1 PRMT R8, RZ, 0x654, R8 ;  /* 0x00000654ff089816 */ /* 0x000fc80000000008 */
[----:B------:R1:W-:Y:S03]  /*64a0*/  @!P1 SYNCS.ARRIVE.TRANS64.RED.A1T0 RZ, [R8+URZ], RZ ;  /* 0x000000ff08ff99a7 */ /* 0x0003e6000810043f */
[----:B------:R-:W0:Y:S01]  /*64b0*/  MUFU.EX2 R5, R61 ;  /* 0x0000003d00057308 */ /* 0x000e220000000800 */
[----:B-1----:R-:W-:-:S07]  /*64c0*/  FADD.FTZ R8, R182, R49 ;  /* 0x00000031b6087221 */ /* 0x002fce0000010000 */
[----:B------:R-:W1:Y:S01]  /*64d0*/  MUFU.EX2 R160, R160 ;  /* 0x000000a000a07308 */ /* 0x000e620000000800 */
[C---:B------:R-:W-:Y:S01]  /*64e0*/  F2FP.F16.F32.PACK_AB R182, R27.reuse, R182 ;  /* 0x000000b61bb6723e */ /* 0x040fe200000000ff */
[----:B------:R-:W-:-:S04]  /*64f0*/  FADD.FTZ R49, R27, R8 ;  /* 0x000000081b317221 */ /* 0x000fc80000010000 */
[----:B--2---:R-:W-:Y:S02]  /*6500*/  FADD.FTZ R8, R176, R49 ;  /* 0x00000031b0087221 */ /* 0x004fe40000010000 */
[----:B------:R-:W2:Y:S01]  /*6510*/  MUFU.EX2 R43, R43 ;  /* 0x0000002b002b7308 */ /* 0x000ea20000000800 */
[-CC-:B------:R-:W-:Y:S01]  /*6520*/  FFMA.FTZ R49, R69, R0.reuse, -R58.reuse ;  /* 0x0000000045317223 */ /* 0x180fe2000001083a */
[----:B------:R-:W-:Y:S01]  /*6530*/  FFMA.FTZ R58, R85, R0, -R58 ;  /* 0x00000000553a7223 */ /* 0x000fe2000001083a */
[C---:B---3--:R-:W-:Y:S01]  /*6540*/  FADD.FTZ R57, R29.reuse, R8 ;  /* 0x000000081d397221 */ /* 0x048fe20000010000 */
[----:B------:R-:W-:-:S03]  /*6550*/  F2FP.F16.F32.PACK_AB R176, R29, R176 ;  /* 0x000000b01db0723e */ /* 0x000fc600000000ff */
[----:B----4-:R-:W-:Y:S01]  /*6560*/  FADD.FTZ R8, R178, R57 ;  /* 0x00000039b2087221 */ /* 0x010fe20000010000 */
[----:B------:R-:W3:Y:S01]  /*6570*/  MUFU.EX2 R162, R162 ;  /* 0x000000a200a27308 */ /* 0x000ee20000000800 */
[C---:B-----5:R-:W-:Y:S02]  /*6580*/  F2FP.F16.F32.PACK_AB R178, R31.reuse, R178 ;  /* 0x000000b21fb2723e */ /* 0x060fe400000000ff */
[----:B------:R-:W-:Y:S01]  /*6590*/  FADD.FTZ R57, R31, R8 ;  /* 0x000000081f397221 */ /* 0x000fe20000010000 */
[----:B------:R-:W-:-:S03]  /*65a0*/  FADD.FTZ R8, R28, R53 ;  /* 0x000000351c087221 */ /* 0x000fc60000010000 */
[----:B------:R-:W-:Y:S01]  /*65b0*/  FADD.FTZ R10, R172, R57 ;  /* 0x00000039ac0a7221 */ /* 0x000fe20000010000 */
[----:B------:R-:W-:Y:S01]  /*65c0*/  FADD.FTZ R53, R21, R8 ;  /* 0x0000000815357221 */ /* 0x000fe20000010000 */
[----:B------:R-:W4:Y:S01]  /*65d0*/  MUFU.EX2 R49, R49 ;  /* 0x0000003100317308 */ /* 0x000f220000000800 */
[C---:B------:R-:W-:Y:S01]  /*65e0*/  F2FP.F16.F32.PACK_AB R172, R33.reuse, R172 ;  /* 0x000000ac21ac723e */ /* 0x040fe200000000ff */
[----:B------:R-:W-:Y:S01]  /*65f0*/  FADD.FTZ R57, R33, R10 ;  /* 0x0000000a21397221 */ /* 0x000fe20000010000 */
[----:B------:R-:W-:-:S03]  /*6600*/  FADD.FTZ R53, R30, R53 ;  /* 0x000000351e357221 */ /* 0x000fc60000010000 */
[----:B------:R-:W-:Y:S01]  /*6610*/  FADD.FTZ R8, R174, R57 ;  /* 0x00000039ae087221 */ /* 0x000fe20000010000 */
[----:B------:R-:W-:Y:S01]  /*6620*/  FADD.FTZ R10, R32, R53 ;  /* 0x00000035200a7221 */ /* 0x000fe20000010000 */
[----:B------:R-:W-:Y:S01]  /*6630*/  MUFU.EX2 R156, R156 ;  /* 0x0000009c009c7308 */ /* 0x000fe20000000800 */
        /* <DEDUP_REMOVED lines=8> */
[C---:B------:R-:W-:Y:S01]  /*66c0*/  FADD.FTZ R8, R34.reuse, R13 ;  /* 0x0000000d22087221 */ /* 0x040fe20000010000 */
[----:B------:R-:W-:Y:S02]  /*66d0*/  F2FP.F16.F32.PACK_AB R169, R34, R169 ;  /* 0x000000a922a9723e */ /* 0x000fe400000000ff */
[----:B------:R-:W-:Y:S01]  /*66e0*/  FADD.FTZ R10, R170, R25 ;  /* 0x00000019aa0a7221 */ /* 0x000fe20000010000 */
[----:B------:R-:W-:Y:S01]  /*66f0*/  FADD.FTZ R13, R171, R8 ;  /* 0x00000008ab0d7221 */ /* 0x000fe20000010000 */
[----:B------:R-:W-:Y:S01]  /*6700*/  MUFU.EX2 R27, R76 ;  /* 0x0000004c001b7308 */ /* 0x000fe20000000800 */
[C---:B------:R-:W-:Y:S01]  /*6710*/  F2FP.F16.F32.PACK_AB R170, R41.reuse, R170 ;  /* 0x000000aa29aa723e */ /* 0x040fe200000000ff */
[----:B------:R-:W-:Y:S01]  /*6720*/  FADD.FTZ R25, R41, R10 ;  /* 0x0000000a29197221 */ /* 0x000fe20000010000 */
[C---:B------:R-:W-:Y:S01]  /*6730*/  FADD.FTZ R13, R36.reuse, R13 ;  /* 0x0000000d240d7221 */ /* 0x040fe20000010000 */
[----:B------:R-:W-:-:S02]  /*6740*/  F2FP.F16.F32.PACK_AB R171, R36, R171 ;  /* 0x000000ab24ab723e */ /* 0x000fc400000000ff */
[----:B------:R-:W-:Y:S01]  /*6750*/  FADD.FTZ R8, R164, R25 ;  /* 0x00000019a4087221 */ /* 0x000fe20000010000 */
[----:B------:R-:W-:Y:S01]  /*6760*/  FADD.FTZ R10, R40, R13 ;  /* 0x0000000d280a7221 */ /* 0x000fe20000010000 */
[----:B------:R3:W-:Y:S01]  /*6770*/  MUFU.EX2 R21, R6 ;  /* 0x0000000600157308 */ /* 0x0007e20000000800 */
[C---:B------:R-:W-:Y:S01]  /*6780*/  F2FP.F16.F32.PACK_AB R164, R45.reuse, R164 ;  /* 0x000000a42da4723e */ /* 0x040fe200000000ff */
[----:B------:R-:W-:Y:S01]  /*6790*/  FADD.FTZ R13, R45, R8 ;  /* 0x000000082d0d7221 */ /* 0x000fe20000010000 */
[----:B------:R-:W-:-:S03]  /*67a0*/  FADD.FTZ R15, R47, R10 ;  /* 0x0000000a2f0f7221 */ /* 0x000fc60000010000 */
[----:B0-----:R-:W-:Y:S01]  /*67b0*/  FADD.FTZ R8, R166, R13 ;  /* 0x0000000da6087221 */ /* 0x001fe20000010000 */
[----:B------:R-:W-:Y:S01]  /*67c0*/  FADD.FTZ R10, R38, R15 ;  /* 0x0000000f260a7221 */ /* 0x000fe20000010000 */
[----:B------:R-:W0:Y:S01]  /*67d0*/  MUFU.EX2 R77, R77 ;  /* 0x0000004d004d7308 */ /* 0x000e220000000800 */
[C---:B------:R-:W-:Y:S01]  /*67e0*/  F2FP.F16.F32.PACK_AB R166, R5.reuse, R166 ;  /* 0x000000a605a6723e */ /* 0x040fe200000000ff */
[----:B------:R-:W-:Y:S01]  /*67f0*/  FADD.FTZ R13, R5, R8 ;  /* 0x00000008050d7221 */ /* 0x000fe20000010000 */
[----:B------:R-:W-:-:S03]  /*6800*/  FADD.FTZ R15, R51, R10 ;  /* 0x0000000a330f7221 */ /* 0x000fc60000010000 */
[----:B-1----:R-:W-:Y:S01]  /*6810*/  FADD.FTZ R8, R160, R13 ;  /* 0x0000000da0087221 */ /* 0x002fe20000010000 */
[----:B------:R-:W-:Y:S01]  /*6820*/  FADD.FTZ R10, R44, R15 ;  /* 0x0000000f2c0a7221 */ /* 0x000fe20000010000 */
[----:B------:R-:W1:Y:S01]  /*6830*/  MUFU.EX2 R81, R81 ;  /* 0x0000005100517308 */ /* 0x000e620000000800 */
[C---:B--2---:R-:W-:Y:S01]  /*6840*/  F2FP.F16.F32.PACK_AB R160, R43.reuse, R160 ;  /* 0x000000a02ba0723e */ /* 0x044fe200000000ff */
[----:B------:R-:W-:Y:S01]  /*6850*/  FADD.FTZ R13, R43, R8 ;  /* 0x000000082b0d7221 */ /* 0x000fe20000010000 */
[----:B------:R-:W-:Y:S01]  /*6860*/  FADD.FTZ R15, R59, R10 ;  /* 0x0000000a3b0f7221 */ /* 0x000fe20000010000 */
[----:B------:R-:W-:Y:S02]  /*6870*/  IMAD.MOV.U32 R10, RZ, RZ, R7 ;  /* 0x000000ffff0a7224 */ /* 0x000fe400078e0007 */
[----:B---3--:R-:W-:Y:S01]  /*6880*/  FADD.FTZ R6, R162, R13 ;  /* 0x0000000da2067221 */ /* 0x008fe20000010000 */
[----:B------:R-:W-:Y:S01]  /*6890*/  FADD.FTZ R8, R42, R15 ;  /* 0x0000000f2a087221 */ /* 0x000fe20000010000 */
[----:B------:R-:W-:Y:S01]  /*68a0*/  MUFU.EX2 R54, R54 ;  /* 0x0000003600367308 */ /* 0x000fe20000000800 */
[C---:B----4-:R-:W-:Y:S01]  /*68b0*/  F2FP.F16.F32.PACK_AB R162, R49.reuse, R162 ;  /* 0x000000a231a2723e */ /* 0x050fe200000000ff */
[----:B------:R-:W-:Y:S01]  /*68c0*/  FADD.FTZ R5, R49, R6 ;  /* 0x0000000631057221 */ /* 0x000fe20000010000 */
[----:B------:R-:W-:Y:S01]  /*68d0*/  FADD.FTZ R13, R55, R8 ;  /* 0x00000008370d7221 */ /* 0x000fe20000010000 */
[----:B0-----:R-:W-:-:S02]  /*68e0*/  F2FP.F16.F32.PACK_AB R158, R77, R27 ;  /* 0x0000001b4d9e723e */ /* 0x001fc400000000ff */
[----:B------:R-:W-:Y:S01]  /*68f0*/  FADD.FTZ R6, R156, R5 ;  /* 0x000000059c067221 */ /* 0x000fe20000010000 */
[----:B------:R-:W-:Y:S01]  /*6900*/  FADD.FTZ R8, R46, R13 ;  /* 0x0000000d2e087221 */ /* 0x000fe20000010000 */
[----:B------:R-:W0:Y:S01]  /*6910*/  MUFU.EX2 R15, R84 ;  /* 0x00000054000f7308 */ /* 0x000e220000000800 */
[C---:B------:R-:W-:Y:S01]  /*6920*/  F2FP.F16.F32.PACK_AB R156, R11.reuse, R156 ;  /* 0x0000009c0b9c723e */ /* 0x040fe200000000ff */
[----:B------:R-:W-:Y:S01]  /*6930*/  FADD.FTZ R6, R11, R6 ;  /* 0x000000060b067221 */ /* 0x000fe20000010000 */
[----:B------:R-:W-:Y:S01]  /*6940*/  FADD.FTZ R5, R63, R8 ;  /* 0x000000083f057221 */ /* 0x000fe20000010000 */
[----:B-1----:R-:W-:Y:S02]  /*6950*/  F2FP.F16.F32.PACK_AB R152, R81, R21 ;  /* 0x000000155198723e */ /* 0x002fe400000000ff */
[----:B------:R-:W-:Y:S01]  /*6960*/  FADD.FTZ R6, R27, R6 ;  /* 0x000000061b067221 */ /* 0x000fe20000010000 */
[----:B------:R-:W-:Y:S01]  /*6970*/  FADD.FTZ R8, R48, R5 ;  /* 0x0000000530087221 */ /* 0x000fe20000010000 */
[----:B------:R-:W1:Y:S02]  /*6980*/  MUFU.EX2 R58, R58 ;  /* 0x0000003a003a7308 */ /* 0x000e640000000800 */
[----:B------:R-:W-:Y:S01]  /*6990*/  FADD.FTZ R6, R77, R6 ;  /* 0x000000064d067221 */ /* 0x000fe20000010000 */
[----:B------:R-:W-:-:S03]  /*69a0*/  FADD.FTZ R5, R67, R8 ;  /* 0x0000000843057221 */ /* 0x000fc60000010000 */
[----:B------:R-:W-:Y:S01]  /*69b0*/  FADD.FTZ R6, R21, R6 ;  /* 0x0000000615067221 */ /* 0x000fe20000010000 */
[----:B------:R-:W-:Y:S01]  /*69c0*/  FADD.FTZ R8, R50, R5 ;  /* 0x0000000532087221 */ /* 0x000fe20000010000 */
[----:B------:R-:W2:Y:S02]  /*69d0*/  MUFU.EX2 R14, R14 ;  /* 0x0000000e000e7308 */ /* 0x000ea40000000800 */
[----:B------:R-:W-:Y:S01]  /*69e0*/  FADD.FTZ R6, R81, R6 ;  /* 0x0000000651067221 */ /* 0x000fe20000010000 */
[----:B------:R-:W-:Y:S01]  /*69f0*/  FADD.FTZ R5, R71, R8 ;  /* 0x0000000847057221 */ /* 0x000fe20000010000 */
[----:B------:R-:W-:Y:S02]  /*6a00*/  IMAD.MOV.U32 R8, RZ, RZ, R4 ;  /* 0x000000ffff087224 */ /* 0x000fe400078e0004 */
[----:B0-----:R-:W-:Y:S01]  /*6a10*/  FADD.FTZ R6, R15, R6 ;  /* 0x000000060f067221 */ /* 0x001fe20000010000 */
[----:B------:R-:W-:Y:S01]  /*6a20*/  FADD.FTZ R5, R54, R5 ;  /* 0x0000000536057221 */ /* 0x000fe20000010000 */
[----:B-1----:R-:W-:-:S02]  /*6a30*/  F2FP.F16.F32.PACK_AB R154, R58, R15 ;  /* 0x0000000f3a9a723e */ /* 0x002fc400000000ff */
[----:B------:R-:W-:Y:S01]  /*6a40*/  FADD.FTZ R6, R58, R6 ;  /* 0x000000063a067221 */ /* 0x000fe20000010000 */
[C---:B--2---:R-:W-:Y:S01]  /*6a50*/  FADD.FTZ R5, R14.reuse, R5 ;  /* 0x000000050e057221 */ /* 0x044fe20000010000 */
[----:B------:R-:W-:Y:S01]  /*6a60*/  F2FP.F16.F32.PACK_AB R155, R14, R54 ;  /* 0x000000360e9b723e */ /* 0x000fe200000000ff */
[----:B------:R-:W-:Y:S06]  /*6a70*/  @P3 BRA `(.L_x_2232) ;  /* 0xffffffd400a43947 */ /* 0x000fec000383ffff */
.L_x_2223:
[----:B------:R-:W-:-:S13]  /*6a80*/  ISETP.GE.AND P2, PT, R9, R22, PT ;  /* 0x000000160900720c */ /* 0x000fda0003f46270 */
[----:B------:R-:W-:Y:S05]  /*6a90*/  @!P2 BRA `(.L_x_2233) ;  /* 0x000000200024a947 */ /* 0x000fea0003800000 */
[----:B------:R-:W-:Y:S01]  /*6aa0*/  IMAD.MOV.U32 R11, RZ, RZ, R4 ;  /* 0x000000ffff0b7224 */ /* 0x000fe200078e0004 */
[----:B------:R-:W-:Y:S01]  /*6ab0*/  UMOV UR59, UR38 ;  /* 0x00000026003b7c82 */ /* 0x000fe20008000000 */
[----:B------:R-:W-:Y:S01]  /*6ac0*/  IMAD.MOV.U32 R8, RZ, RZ, R7 ;  /* 0x000000ffff087224 */ /* 0x000fe200078e0007 */
[----:B------:R-:W-:-:S06]  /*6ad0*/  UMOV UR58, UR36 ;  /* 0x00000024003a7c82 */ /* 0x000fcc0008000000 */
.L_x_2242:
[----:B------:R-:W-:-:S04]  /*6ae0*/  UIADD3 UR36, UR58, 0x1, URZ ;  /* 0x000000013a247890 */ /* 0x000fc8000fffe03f */
[----:B------:R-:W-:-:S04]  /*6af0*/  UISETP.NE.AND UP0, UPT, UR36, 0x2, UPT ;  /* 0x000000022400788c */ /* 0x000fc8000bf05270 */
[----:B------:R-:W-:Y:S02]  /*6b00*/  USEL UR38, URZ, 0x1, UP0 ;  /* 0x000000013f267887 */ /* 0x000fe40008000000 */
[----:B------:R-:W-:Y:S02]  /*6b10*/  USEL UR36, UR36, URZ, UP0 ;  /* 0x0000003f24247287 */ /* 0x000fe40008000000 */
[----:B------:R-:W-:Y:S01]  /*6b20*/  ULOP3.LUT UR38, UR59, UR38, URZ, 0x3c, !UPT ;  /* 0x000000263b267292 */ /* 0x000fe2000f8e3c3f */
[----:B------:R-:W-:Y:S11]  /*6b30*/  @!P0 BRA `(.L_x_2234) ;  /* 0x0000000000048947 */ /* 0x000ff60003800000 */
[----:B------:R-:W-:Y:S01]  /*6b40*/  BPT.TRAP 0x1 ;  /* 0x000000040000795c */ /* 0x000fe20000300000 */
.L_x_2234:
[----:B------:R-:W-:Y:S01]  /*6b50*/  ULEA UR6, UR36, UR37, 0x3 ;  /* 0x0000002524067291 */ /* 0x000fe2000f8e183f */
[----:B------:R-:W-:-:S05]  /*6b60*/  IMAD.U32 R0, RZ, RZ, UR38 ;  /* 0x00000026ff007e24 */ /* 0x000fca000f8e00ff */
[----:B------:R-:W-:-:S04]  /*6b70*/  SHF.L.U32 R0, R0, 0x1f, RZ ;  /* 0x0000001f00007819 */ /* 0x000fc800000006ff */
[----:B------:R0:W1:Y:S01]  /*6b80*/  SYNCS.PHASECHK.TRANS64.TRYWAIT P2, [UR6+0x34830], R0 ;  /* 0x03483000ff0075a7 */ /* 0x0000620008040146 */
[----:B------:R-:W-:Y:S05]  /*6b90*/  @!P0 BRA `(.L_x_2235) ;  /* 0x0000000000048947 */ /* 0x000fea0003800000 */
[----:B------:R-:W-:Y:S01]  /*6ba0*/  BPT.TRAP 0x1 ;  /* 0x000000040000795c */ /* 0x000fe20000300000 */
.L_x_2235:
[----:B-1----:R-:W-:Y:S05]  /*6bb0*/  @P2 BRA `(.L_x_2236) ;  /* 0x0000000000082947 */ /* 0x002fea0003800000 */
[----:B------:R-:W1:Y:S02]  /*6bc0*/  SYNCS.PHASECHK.TRANS64.TRYWAIT P2, [UR6+0x34830], R0 ;  /* 0x03483000ff0075a7 */ /* 0x000e640008040146 */
[----:B-1----:R-:W-:Y:S05]  /*6bd0*/  @!P2 BRA `(.L_x_2237) ;  /* 0x000000cc0020a947 */ /* 0x002fea0003800000 */
.L_x_2236:
        /* <DEDUP_REMOVED lines=126> */
.L_x_2238:
[----:B------:R-:W-:Y:S01]  /*73c0*/  ULEA UR7, UR58, UR37, 0x3 ;  /* 0x000000253a077291 */ /* 0x000fe2000f8e183f */
[----:B01----:R-:W-:-:S05]  /*73d0*/  IMAD.U32 R0, RZ, RZ, UR59 ;  /* 0x0000003bff007e24 */ /* 0x003fca000f8e00ff */
[----:B------:R-:W-:-:S04]  /*73e0*/  SHF.L.U32 R0, R0, 0x1f, RZ ;  /* 0x0000001f00007819 */ /* 0x000fc800000006ff */
[----:B------:R0:W1:Y:S01]  /*73f0*/  SYNCS.PHASECHK.TRANS64.TRYWAIT P2, [UR7+0x34850], R0 ;  /* 0x03485000ff0075a7 */ /* 0x0000620008040147 */
[----:B------:R-:W-:Y:S05]  /*7400*/  @!P0 BRA `(.L_x_2239) ;  /* 0x0000000000048947 */ /* 0x000fea0003800000 */
[----:B------:R-:W-:Y:S01]  /*7410*/  BPT.TRAP 0x1 ;  /* 0x000000040000795c */ /* 0x000fe20000300000 */
.L_x_2239:
[----:B-1----:R-:W-:Y:S05]  /*7420*/  @P2 BRA `(.L_x_2240) ;  /* 0x0000000000082947 */ /* 0x002fea0003800000 */
[----:B------:R-:W1:Y:S02]  /*7430*/  SYNCS.PHASECHK.TRANS64.TRYWAIT P2, [UR7+0x34850], R0 ;  /* 0x03485000ff0075a7 */ /* 0x000e640008040147 */
[----:B-1----:R-:W-:Y:S05]  /*7440*/  @!P2 BRA `(.L_x_2241) ;  /* 0x000000c4001ca947 */ /* 0x002fea0003800000 */
.L_x_2240:
[----:B------:R-:W-:Y:S01]  /*7450*/  UIADD3 UR6, UR37, 0x400, URZ ;  /* 0x0000040025067890 */ /* 0x000fe2000fffe03f */
[----:B------:R-:W-:Y:S01]  /*7460*/  WARPGROUP.ARRIVE ;  /* 0x00000000000079c5 */ /* 0x000fe20000000000 */
[----:B------:R-:W-:Y:S01]  /*7470*/  UMOV UR11, 0x40000040 ;  /* 0x40000040000b7882 */ /* 0x000fe20000000000 */
[----:B01----:R-:W-:Y:S01]  /*7480*/  FMNMX.FTZ R0, R24, R8, !PT ;  /* 0x0000000818007209 */ /* 0x003fe20007810000 */
[----:B------:R-:W-:Y:S01]  /*7490*/  USHF.R.U32.HI UR6, URZ, 0x4, UR6 ;  /* 0x000000043f067899 */ /* 0x000fe20008011606 */
[----:B------:R-:W-:Y:S01]  /*74a0*/  ISETP.GT.AND P2, PT, R9, R22, PT ;  /* 0x000000160900720c */ /* 0x000fe20003f44270 */
[----:B------:R-:W-:Y:S01]  /*74b0*/  UMOV UR59, UR38 ;  /* 0x00000026003b7c82 */ /* 0x000fe20008000000 */
[----:B------:R-:W-:Y:S01]  /*74c0*/  FMNMX.FTZ R3, R25, R0, !PT ;  /* 0x0000000019037209 */ /* 0x000fe20007810000 */
[----:B------:R-:W-:Y:S01]  /*74d0*/  ULOP3.LUT UR6, UR6, 0x3fff, URZ, 0xc0, !UPT ;  /* 0x00003fff06067892 */ /* 0x000fe2000f8ec03f */
[----:B------:R-:W-:Y:S02]  /*74e0*/  VIADD R9, R9, 0xffffffff ;  /* 0xffffffff09097836 */ /* 0x000fe40000000000 */
        /* <DEDUP_REMOVED lines=51> */
[----:B------:R-:W-:-:S04]  /*7820*/  FMNMX.FTZ R15, R35, R2, !PT ;  /* 0x00000002230f7209 */ /* 0x000fc80007810000 */
[----:B------:R-:W-:Y:S02]  /*7830*/  FMNMX.FTZ R2, R38, R15, !PT ;  /* 0x0000000f26027209 */ /* 0x000fe40007810000 */
[----:B-1----:R-:W-:Y:S02]  /*7840*/  FMNMX.FTZ R7, R4, R7, !PT ;  /* 0x0000000704077209 */ /* 0x002fe40007810000 */
[----:B------:R-:W-:-:S03]  /*7850*/  FMNMX.FTZ R15, R39, R2, !PT ;  /* 0x00000002270f7209 */ /* 0x000fc60007810000 */
[----:B------:R-:W-:Y:S01]  /*7860*/  FADD.FTZ R3, -R7, R8 ;  /* 0x0000000807037221 */ /* 0x000fe20000010100 */
[----:B------:R-:W-:-:S03]  /*7870*/  FMNMX.FTZ R2, R42, R15, !PT ;  /* 0x0000000f2a027209 */ /* 0x000fc60007810000 */
[----:B0-----:R-:W-:Y:S01]  /*7880*/  FMUL.FTZ R3, R3, R0 ;  /* 0x0000000003037220 */ /* 0x001fe20000410000 */
[----:B------:R-:W-:-:S04]  /*7890*/  FMNMX.FTZ R15, R43, R2, !PT ;  /* 0x000000022b0f7209 */ /* 0x000fc80007810000 */
[----:B------:R-:W-:Y:S01]  /*78a0*/  FMNMX.FTZ R2, R46, R15, !PT ;  /* 0x0000000f2e027209 */ /* 0x000fe20007810000 */
[----:B------:R-:W-:Y:S03]  /*78b0*/  MUFU.EX2 R3, R3 ;  /* 0x0000000300037308 */ /* 0x000fe60000000800 */
        /* <DEDUP_REMOVED lines=24> */
[----:B------:R-:W-:-:S04]  /*7a40*/  FMUL.FTZ R169, R7, R0 ;  /* 0x0000000007a97220 */ /* 0x000fc80000410000 */
[-CC-:B------:R-:W-:Y:S02]  /*7a50*/  FFMA.FTZ R13, R25, R0.reuse, -R169.reuse ;  /* 0x00000000190d7223 */ /* 0x180fe400000108a9 */
[----:B------:R-:W-:Y:S01]  /*7a60*/  HGMMA.64x128x16.F32 R88, R164, gdesc[UR8].tnspB, R88, gsb0 ;  /* 0x41e00008a4587df0 */ /* 0x000fe20008000858 */
[----:B------:R-:W-:Y:S01]  /*7a70*/  UIADD3 UR10, UR6, 0x280, URZ ;  /* 0x00000280060a7890 */ /* 0x000fe2000fffe03f */
[--C-:B------:R-:W-:Y:S01]  /*7a80*/  FFMA.FTZ R25, R37, R0, -R169.reuse ;  /* 0x0000000025197223 */ /* 0x100fe200000108a9 */
[----:B------:R-:W-:Y:S01]  /*7a90*/  UMOV UR11, 0x40000040 ;  /* 0x40000040000b7882 */ /* 0x000fe20000000000 */
[----:B------:R-:W-:Y:S01]  /*7aa0*/  FMNMX.FTZ R37, R71, R2, !PT ;  /* 0x0000000247257209 */ /* 0x000fe20007810000 */
[-CC-:B------:R-:W-:Y:S01]  /*7ab0*/  FFMA.FTZ R41, R41, R0.reuse, -R169.reuse ;  /* 0x0000000029297223 */ /* 0x180fe200000108a9 */
[-CC-:B------:R-:W-:Y:S01]  /*7ac0*/  FFMA.FTZ R29, R29, R0.reuse, -R169.reuse ;  /* 0x000000001d1d7223 */ /* 0x180fe200000108a9 */
[-CC-:B------:R-:W-:Y:S01]  /*7ad0*/  FFMA.FTZ R180, R24, R0.reuse, -R169.reuse ;  /* 0x0000000018b47223 */ /* 0x180fe200000108a9 */
[----:B------:R-:W-:Y:S01]  /*7ae0*/  FMNMX.FTZ R2, R74, R37, !PT ;  /* 0x000000254a027209 */ /* 0x000fe20007810000 */
[----:B------:R0:W-:Y:S01]  /*7af0*/  MUFU.EX2 R15, R41 ;  /* 0x00000029000f7308 */ /* 0x0001e20000000800 */
[-CC-:B------:R-:W-:Y:S01]  /*7b00*/  FFMA.FTZ R182, R28, R0.reuse, -R169.reuse ;  /* 0x000000001cb67223 */ /* 0x180fe200000108a9 */
[--C-:B------:R-:W-:Y:S01]  /*7b10*/  FFMA.FTZ R176, R32, R0, -R169.reuse ;  /* 0x0000000020b07223 */ /* 0x100fe200000108a9 */
[----:B------:R-:W-:Y:S01]  /*7b20*/  FMNMX.FTZ R37, R75, R2, !PT ;  /* 0x000000024b257209 */ /* 0x000fe20007810000 */
[-CC-:B------:R-:W-:Y:S01]  /*7b30*/  FFMA.FTZ R33, R33, R0.reuse, -R169.reuse ;  /* 0x0000000021217223 */ /* 0x180fe200000108a9 */
[-CC-:B------:R-:W-:Y:S01]  /*7b40*/  FFMA.FTZ R178, R36, R0.reuse, -R169.reuse ;  /* 0x0000000024b27223 */ /* 0x180fe200000108a9 */
[-CC-:B------:R-:W-:Y:S01]  /*7b50*/  FFMA.FTZ R172, R40, R0.reuse, -R169.reuse ;  /* 0x0000000028ac7223 */ /* 0x180fe200000108a9 */
[----:B------:R-:W-:Y:S01]  /*7b60*/  FMNMX.FTZ R2, R78, R37, !PT ;  /* 0x000000254e027209 */ /* 0x000fe20007810000 */
[----:B------:R-:W1:Y:S01]  /*7b70*/  MUFU.EX2 R180, R180 ;  /* 0x000000b400b47308 */ /* 0x000e620000000800 */
[-CC-:B------:R-:W-:Y:S01]  /*7b80*/  FFMA.FTZ R174, R44, R0.reuse, -R169.reuse ;  /* 0x000000002cae7223 */ /* 0x180fe200000108a9 */
[--C-:B------:R-:W-:Y:S01]  /*7b90*/  FFMA.FTZ R53, R53, R0, -R169.reuse ;  /* 0x0000000035357223 */ /* 0x100fe200000108a9 */
[----:B0-----:R-:W-:Y:S01]  /*7ba0*/  FMNMX.FTZ R41, R79, R2, !PT ;  /* 0x000000024f297209 */ /* 0x001fe20007810000 */
[-CC-:B------:R-:W-:Y:S01]  /*7bb0*/  FFMA.FTZ R45, R45, R0.reuse, -R169.reuse ;  /* 0x000000002d2d7223 */ /* 0x180fe200000108a9 */
[-CC-:B------:R-:W-:Y:S01]  /*7bc0*/  FFMA.FTZ R57, R57, R0.reuse, -R169.reuse ;  /* 0x0000000039397223 */ /* 0x180fe200000108a9 */
[-CC-:B------:R-:W-:Y:S01]  /*7bd0*/  FFMA.FTZ R168, R48, R0.reuse, -R169.reuse ;  /* 0x0000000030a87223 */ /* 0x180fe200000108a9 */
[----:B------:R-:W-:Y:S01]  /*7be0*/  FMNMX.FTZ R2, R82, R41, !PT ;  /* 0x0000002952027209 */ /* 0x000fe20007810000 */
[----:B------:R-:W0:Y:S01]  /*7bf0*/  MUFU.EX2 R13, R13 ;  /* 0x0000000d000d7308 */ /* 0x000e220000000800 */
[-CC-:B------:R-:W-:Y:S01]  /*7c00*/  FFMA.FTZ R170, R52, R0.reuse, -R169.reuse ;  /* 0x0000000034aa7223 */ /* 0x180fe200000108a9 */
[--C-:B------:R-:W-:Y:S01]  /*7c10*/  FFMA.FTZ R8, R72, R0, -R169.reuse ;  /* 0x0000000048087223 */ /* 0x100fe200000108a9 */
[----:B------:R-:W-:Y:S01]  /*7c20*/  FMNMX.FTZ R41, R83, R2, !PT ;  /* 0x0000000253297209 */ /* 0x000fe20007810000 */
[-CC-:B------:R-:W-:Y:S01]  /*7c30*/  FFMA.FTZ R73, R73, R0.reuse, -R169.reuse ;  /* 0x0000000049497223 */ /* 0x180fe200000108a9 */
[-CC-:B------:R-:W-:Y:S01]  /*7c40*/  FFMA.FTZ R10, R76, R0.reuse, -R169.reuse ;  /* 0x000000004c0a7223 */ /* 0x180fe200000108a9 */
[-CC-:B------:R-:W-:Y:S01]  /*7c50*/  FFMA.FTZ R12, R80, R0.reuse, -R169.reuse ;  /* 0x00000000500c7223 */ /* 0x180fe200000108a9 */
[----:B------:R-:W-:Y:S01]  /*7c60*/  FMNMX.FTZ R2, R86, R41, !PT ;  /* 0x0000002956027209 */ /* 0x000fe20007810000 */
[--C-:B------:R-:W-:Y:S01]  /*7c70*/  FFMA.FTZ R41, R65, R0, -R169.reuse ;  /* 0x0000000041297223 */ /* 0x100fe200000108a9 */
[----:B------:R-:W-:Y:S01]  /*7c80*/  MUFU.EX2 R182, R182 ;  /* 0x000000b600b67308 */ /* 0x000fe20000000800 */
[----:B-1----:R-:W-:Y:S01]  /*7c90*/  FFMA.FTZ R6, R3, R6, R180 ;  /* 0x0000000603067223 */ /* 0x002fe200000100b4 */
[----:B------:R-:W-:Y:S01]  /*7ca0*/  FMNMX.FTZ R2, R87, R2, !PT ;  /* 0x0000000257027209 */ /* 0x000fe20007810000 */
[-CC-:B------:R-:W-:Y:S01]  /*7cb0*/  FFMA.FTZ R14, R84, R0.reuse, -R169.reuse ;  /* 0x00000000540e7223 */ /* 0x180fe200000108a9 */
[----:B------:R-:W-:-:S04]  /*7cc0*/  FFMA.FTZ R85, R85, R0, -R169 ;  /* 0x0000000055557223 */ /* 0x000fc800000108a9 */
[----:B------:R-:W-:Y:S01]  /*7cd0*/  MUFU.EX2 R176, R176 ;  /* 0x000000b000b07308 */ /* 0x000fe20000000800 */
[----:B0-----:R-:W-:-:S07]  /*7ce0*/  F2FP.F16.F32.PACK_AB R180, R13, R180 ;  /* 0x000000b40db4723e */ /* 0x001fce00000000ff */
[----:B------:R-:W-:Y:S08]  /*7cf0*/  MUFU.EX2 R33, R33 ;  /* 0x0000002100217308 */ /* 0x000ff00000000800 */
[----:B------:R-:W-:Y:S08]  /*7d00*/  MUFU.EX2 R178, R178 ;  /* 0x000000b200b27308 */ /* 0x000ff00000000800 */
[----:B------:R-:W-:Y:S08]  /*7d10*/  MUFU.EX2 R25, R25 ;  /* 0x0000001900197308 */ /* 0x000ff00000000800 */
[----:B------:R-:W-:Y:S08]  /*7d20*/  MUFU.EX2 R172, R172 ;  /* 0x000000ac00ac7308 */ /* 0x000ff00000000800 */
[----:B------:R-:W-:Y:S08]  /*7d30*/  MUFU.EX2 R174, R174 ;  /* 0x000000ae00ae7308 */ /* 0x000ff00000000800 */
[----:B------:R0:W-:Y:S08]  /*7d40*/  MUFU.EX2 R21, R53 ;  /* 0x0000003500157308 */ /* 0x0001f00000000800 */
[----:B------:R1:W-:Y:S01]  /*7d50*/  MUFU.EX2 R17, R45 ;  /* 0x0000002d00117308 */ /* 0x0003e20000000800 */
[-CC-:B0-----:R-:W-:Y:S01]  /*7d60*/  FFMA.FTZ R53, R61, R0.reuse, -R169.reuse ;  /* 0x000000003d357223 */ /* 0x181fe200000108a9 */
[----:B------:R-:W-:-:S06]  /*7d70*/  FFMA.FTZ R61, R81, R0, -R169 ;  /* 0x00000000513d7223 */ /* 0x000fcc00000108a9 */
[----:B------:R0:W-:Y:S01]  /*7d80*/  MUFU.EX2 R37, R57 ;  /* 0x0000003900257308 */ /* 0x0001e20000000800 */
[----:B-1----:R-:W-:-:S07]  /*7d90*/  FFMA.FTZ R45, R69, R0, -R169 ;  /* 0x00000000452d7223 */ /* 0x002fce00000108a9 */
[----:B------:R-:W-:Y:S01]  /*7da0*/  MUFU.EX2 R168, R168 ;  /* 0x000000a800a87308 */ /* 0x000fe20000000800 */
[----:B0-----:R-:W-:-:S07]  /*7db0*/  FFMA.FTZ R57, R77, R0, -R169 ;  /* 0x000000004d397223 */ /* 0x001fce00000108a9 */
[----:B------:R-:W-:Y:S08]  /*7dc0*/  MUFU.EX2 R170, R170 ;  /* 0x000000aa00aa7308 */ /* 0x000ff00000000800 */
[----:B------:R-:W-:Y:S08]  /*7dd0*/  MUFU.EX2 R53, R53 ;  /* 0x0000003500357308 */ /* 0x000ff00000000800 */
[----:B------:R-:W-:Y:S01]  /*7de0*/  MUFU.EX2 R41, R41 ;  /* 0x0000002900297308 */ /* 0x000fe20000000800 */
[----:B------:R-:W-:-:S02]  /*7df0*/  WARPGROUP.DEPBAR.LE gsb0, 0x0 ;  /* 0x00008000000079c5 */ /* 0x000fc40000010000 */
[----:B------:R-:W-:Y:S01]  /*7e00*/  WARPGROUP.ARRIVE ;  /* 0x00000000000079c5 */ /* 0x000fe20000000000 */
[----:B------:R-:W-:-:S04]  /*7e10*/  FFMA.FTZ R164, R56, R0, -R169 ;  /* 0x0000000038a47223 */ /* 0x000fc800000108a9 */
[----:B------:R0:W-:Y:S01]  /*7e20*/  MUFU.EX2 R165, R29 ;  /* 0x0000001d00a57308 */ /* 0x0001e20000000800 */
[-CC-:B------:R-:W-:Y:S01]  /*7e30*/  FFMA.FTZ R166, R60, R0.reuse, -R169.reuse ;  /* 0x000000003ca67223 */ /* 0x180fe200000108a9 */
[----:B------:R-:W-:Y:S01]  /*7e40*/  HGMMA.64x128x16.F32 R88, R160, gdesc[UR8].tnspB, R88, gsb0 ;  /* 0x41e00008a0587df0 */ /* 0x000fe20008000858 */
[----:B------:R-:W-:Y:S01]  /*7e50*/  UIADD3 UR10, UR6, 0x300, URZ ;  /* 0x00000300060a7890 */ /* 0x000fe2000fffe03f */
[----:B------:R-:W-:Y:S01]  /*7e60*/  UMOV UR11, 0x40000040 ;  /* 0x40000040000b7882 */ /* 0x000fe20000000000 */
[----:B------:R-:W-:Y:S01]  /*7e70*/  UIADD3 UR6, UR6, 0x380, URZ ;  /* 0x0000038006067890 */ /* 0x000fe2000fffe03f */
[----:B0-----:R-:W-:Y:S02]  /*7e80*/  FFMA.FTZ R29, R49, R0, -R169 ;  /* 0x00000000311d7223 */ /* 0x001fe400000108a9 */
[----:B------:R-:W-:Y:S01]  /*7e90*/  MUFU.EX2 R164, R164 ;  /* 0x000000a400a47308 */ /* 0x000fe20000000800 */
[----:B------:R-:W0:Y:S07]  /*7ea0*/  SHFL.BFLY PT, R49, R2, 0x2, 0x1f ;  /* 0x0c401f0002317f89 */ /* 0x000e2e00000e0000 */
        /* <DEDUP_REMOVED lines=8> */
[----:B0-----:R-:W-:-:S07]  /*7f30*/  FMNMX.FTZ R4, R16, R65, !PT ;  /* 0x0000004110047209 */ /* 0x001fce0007810000 */
[----:B------:R-:W-:Y:S01]  /*7f40*/  MUFU.EX2 R57, R57 ;  /* 0x0000003900397308 */ /* 0x000fe20000000800 */
[----:B------:R-:W-:-:S04]  /*7f50*/  FADD.FTZ R65, -R4, R11 ;  /* 0x0000000b04417221 */ /* 0x000fc80000010100 */
[-C--:B------:R-:W-:Y:S01]  /*7f60*/  FMUL.FTZ R2, R65, R0.reuse ;  /* 0x0000000041027220 */ /* 0x080fe20000410000 */
[-C--:B------:R-:W-:Y:S02]  /*7f70*/  FMUL.FTZ R65, R4, R0.reuse ;  /* 0x0000000004417220 */ /* 0x080fe40000410000 */
[----:B------:R-:W-:Y:S02]  /*7f80*/  MUFU.EX2 R12, R12 ;  /* 0x0000000c000c7308 */ /* 0x000fe40000000800 */
[-CC-:B------:R-:W-:Y:S01]  /*7f90*/  FFMA.FTZ R24, R35, R0.reuse, -R65.reuse ;  /* 0x0000000023187223 */ /* 0x180fe20000010841 */
[----:B------:R-:W-:Y:S01]  /*7fa0*/  IMAD.U32 R35, RZ, RZ, UR7 ;  /* 0x00000007ff237e24 */ /* 0x000fe2000f8e00ff */
[----:B------:R-:W-:Y:S01]  /*7fb0*/  UMOV UR7, 0x40000040 ;  /* 0x4000004000077882 */ /* 0x000fe20000000000 */
[-CC-:B------:R-:W-:Y:S01]  /*7fc0*/  FFMA.FTZ R20, R31, R0.reuse, -R65.reuse ;  /* 0x000000001f147223 */ /* 0x180fe20000010841 */
[----:B------:R-:W-:Y:S01]  /*7fd0*/  FFMA.FTZ R181, R26, R0, -R65 ;  /* 0x000000001ab57223 */ /* 0x000fe20000010841 */
[----:B------:R-:W-:-:S02]  /*7fe0*/  IMAD.U32 R31, RZ, RZ, UR36 ;  /* 0x00000024ff1f7e24 */ /* 0x000fc4000f8e00ff */
[-CC-:B------:R-:W-:Y:S01]  /*7ff0*/  FFMA.FTZ R16, R27, R0.reuse, -R65.reuse ;  /* 0x000000001b107223 */ /* 0x180fe20000010841 */
[----:B------:R-:W-:Y:S01]  /*8000*/  MUFU.EX2 R2, R2 ;  /* 0x0000000200027308 */ /* 0x000fe20000000800 */
[-CC-:B------:R-:W-:Y:S01]  /*8010*/  FFMA.FTZ R183, R30, R0.reuse, -R65.reuse ;  /* 0x000000001eb77223 */ /* 0x180fe20000010841 */
[-CC-:B------:R-:W-:Y:S01]  /*8020*/  FFMA.FTZ R177, R34, R0.reuse, -R65.reuse ;  /* 0x0000000022b17223 */ /* 0x180fe20000010841 */
[----:B------:R-:W-:Y:S01]  /*8030*/  @!P1 LEA R31, R31, UR37, 0x3 ;  /* 0x000000251f1f9c11 */ /* 0x000fe2000f8e18ff */
[-CC-:B------:R-:W-:Y:S01]  /*8040*/  FFMA.FTZ R179, R38, R0.reuse, -R65.reuse ;  /* 0x0000000026b37223 */ /* 0x180fe20000010841 */
[-CC-:B------:R-:W-:Y:S01]  /*8050*/  FFMA.FTZ R26, R39, R0.reuse, -R65.reuse ;  /* 0x00000000271a7223 */ /* 0x180fe20000010841 */
[-CC-:B------:R-:W-:Y:S01]  /*8060*/  FFMA.FTZ R173, R42, R0.reuse, -R65.reuse ;  /* 0x000000002aad7223 */ /* 0x180fe20000010841 */
[----:B------:R-:W-:Y:S01]  /*8070*/  FFMA.FTZ R28, R43, R0, -R65 ;  /* 0x000000002b1c7223 */ /* 0x000fe20000010841 */
[----:B------:R-:W0:Y:S01]  /*8080*/  MUFU.EX2 R181, R181 ;  /* 0x000000b500b57308 */ /* 0x000e220000000800 */
[----:B------:R-:W-:-:S02]  /*8090*/  @!P1 VIADD R31, R31, 0x34840 ;  /* 0x000348401f1f9836 */ /* 0x000fc40000000000 */
[-CC-:B------:R-:W-:Y:S01]  /*80a0*/  FFMA.FTZ R175, R46, R0.reuse, -R65.reuse ;  /* 0x000000002eaf7223 */ /* 0x180fe20000010841 */
[-CC-:B------:R-:W-:Y:S01]  /*80b0*/  FFMA.FTZ R30, R47, R0.reuse, -R65.reuse ;  /* 0x000000002f1e7223 */ /* 0x180fe20000010841 */
[-CC-:B------:R-:W-:Y:S01]  /*80c0*/  FFMA.FTZ R32, R51, R0.reuse, -R65.reuse ;  /* 0x0000000033207223 */ /* 0x180fe20000010841 */
[-C--:B------:R-:W-:Y:S01]  /*80d0*/  FFMA.FTZ R171, R54, R0.reuse, -R65 ;  /* 0x0000000036ab7223 */ /* 0x080fe20000010841 */
[----:B------:R-:W-:Y:S01]  /*80e0*/  @!P1 PRMT R31, RZ, 0x654, R31 ;  /* 0x00000654ff1f9816 */ /* 0x000fe2000000001f */
        /* <DEDUP_REMOVED lines=8> */
[-C--:B------:R-:W-:Y:S01]  /*8170*/  FFMA.FTZ R82, R82, R0.reuse, -R65 ;  /* 0x0000000052527223 */ /* 0x080fe20000010841 */
[----:B------:R-:W2:Y:S01]  /*8180*/  MUFU.EX2 R183, R183 ;  /* 0x000000b700b77308 */ /* 0x000ea20000000800 */
[----:B0-----:R-:W-:Y:S01]  /*8190*/  FFMA.FTZ R5, R2, R5, R181 ;  /* 0x0000000502057223 */ /* 0x001fe200000100b5 */
[-CC-:B------:R-:W-:Y:S01]  /*81a0*/  FFMA.FTZ R83, R83, R0.reuse, -R65.reuse ;  /* 0x0000000053537223 */ /* 0x180fe20000010841 */
[----:B------:R-:W-:-:S05]  /*81b0*/  FFMA.FTZ R86, R86, R0, -R65 ;  /* 0x0000000056567223 */ /* 0x000fca0000010841 */
[----:B------:R-:W0:Y:S01]  /*81c0*/  MUFU.EX2 R20, R20 ;  /* 0x0000001400147308 */ /* 0x000e220000000800 */
[C---:B-1----:R-:W-:Y:S01]  /*81d0*/  FADD.FTZ R38, R16.reuse, R5 ;  /* 0x0000000510267221 */ /* 0x042fe20000010000 */
[----:B------:R-:W-:-:S06]  /*81e0*/  F2FP.F16.F32.PACK_AB R181, R16, R181 ;  /* 0x000000b510b5723e */ /* 0x000fcc00000000ff */
[----:B------:R-:W-:Y:S01]  /*81f0*/  MUFU.EX2 R177, R177 ;  /* 0x000000b100b17308 */ /* 0x000fe20000000800 */
[----:B--2---:R-:W-:Y:S01]  /*8200*/  FADD.FTZ R5, R183, R38 ;  /* 0x00000026b7057221 */ /* 0x004fe20000010000 */
[----:B------:R-:W-:-:S06]  /*8210*/  FFMA.FTZ R38, R67, R0, -R65 ;  /* 0x0000000043267223 */ /* 0x000fcc0000010841 */
[----:B------:R-:W-:Y:S01]  /*8220*/  MUFU.EX2 R24, R24 ;  /* 0x0000001800187308 */ /* 0x000fe20000000800 */
[----:B0-----:R-:W-:-:S07]  /*8230*/  F2FP.F16.F32.PACK_AB R183, R20, R183 ;  /* 0x000000b714b7723e */ /* 0x001fce00000000ff */
[----:B------:R-:W-:Y:S01]  /*8240*/  MUFU.EX2 R179, R179 ;  /* 0x000000b300b37308 */ /* 0x000fe20000000800 */
[----:B------:R-:W-:Y:S02]  /*8250*/  WARPGROUP.DEPBAR.LE gsb0, 0x0 ;  /* 0x00008000000079c5 */ /* 0x000fe40000010000 */
[----:B------:R-:W-:-:S05]  /*8260*/  WARPGROUP.ARRIVE ;  /* 0x00000000000079c5 */ /* 0x000fca0000000000 */
[----:B------:R-:W-:Y:S01]  /*8270*/  MUFU.EX2 R26, R26 ;  /* 0x0000001a001a7308 */ /* 0x000fe20000000800 */
[-CC-:B------:R-:W-:Y:S01]  /*8280*/  FFMA.FTZ R160, R64, R0.reuse, -R169.reuse ;  /* 0x0000000040a07223 */ /* 0x180fe200000108a9 */
[-C--:B------:R-:W-:Y:S01]  /*8290*/  FFMA.FTZ R162, R68, R0.reuse, -R169 ;  /* 0x0000000044a27223 */ /* 0x080fe200000108a9 */
[-CC-:B------:R-:W-:Y:S01]  /*82a0*/  FFMA.FTZ R169, R50, R0.reuse, -R65.reuse ;  /* 0x0000000032a97223 */ /* 0x180fe20000010841 */
[-CC-:B------:R-:W-:Y:S01]  /*82b0*/  FFMA.FTZ R161, R66, R0.reuse, -R65.reuse ;  /* 0x0000000042a17223 */ /* 0x180fe20000010841 */
[----:B------:R-:W-:Y:S01]  /*82c0*/  HGMMA.64x128x16.F32 R88, R156, gdesc[UR8].tnspB, R88, gsb0 ;  /* 0x41e000089c587df0 */ /* 0x000fe20008000858 */
[----:B------:R-:W-:Y:S02]  /*82d0*/  FFMA.FTZ R163, R70, R0, -R65 ;  /* 0x0000000046a37223 */ /* 0x000fe40000010841 */
        /* <DEDUP_REMOVED lines=20> */
[----:B------:R-:W-:Y:S01]  /*8420*/  FFMA.FTZ R157, R74, R0, -R65 ;  /* 0x000000004a9d7223 */ /* 0x000fe20000010841 */
[----:B------:R-:W-:-:S03]  /*8430*/  F2FP.F16.F32.PACK_AB R156, R49, R8 ;  /* 0x00000008319c723e */ /* 0x000fc600000000ff */
[----:B------:R-:W-:Y:S01]  /*8440*/  MUFU.EX2 R159, R78 ;  /* 0x0000004e009f7308 */ /* 0x000fe20000000800 */
[----:B------:R-:W-:Y:S01]  /*8450*/  F2FP.F16.F32.PACK_AB R158, R57, R10 ;  /* 0x0000000a399e723e */ /* 0x000fe200000000ff */
[----:B------:R-:W-:Y:S06]  /*8460*/  HGMMA.64x128x16.F32 R88, R152, gdesc[UR4].tnspB, R88, gsb0 ;  /* 0x41e0000498587df0 */ /* 0x000fec0008000858 */
[----:B------:R-:W-:Y:S08]  /*8470*/  MUFU.EX2 R157, R157 ;  /* 0x0000009d009d7308 */ /* 0x000ff00000000800 */
[----:B------:R-:W-:Y:S08]  /*8480*/  MUFU.EX2 R61, R61 ;  /* 0x0000003d003d7308 */ /* 0x000ff00000000800 */
[----:B------:R-:W-:Y:S08]  /*8490*/  MUFU.EX2 R83, R83 ;  /* 0x0000005300537308 */ /* 0x000ff00000000800 */
[----:B------:R-:W-:Y:S08]  /*84a0*/  MUFU.EX2 R14, R14 ;  /* 0x0000000e000e7308 */ /* 0x000ff00000000800 */
[----:B------:R-:W0:Y:S01]  /*84b0*/  MUFU.EX2 R11, R85 ;  /* 0x00000055000b7308 */ /* 0x000e220000000800 */
[----:B------:R-:W-:-:S02]  /*84c0*/  WARPGROUP.DEPBAR.LE gsb0, 0x0 ;  /* 0x00008000000079c5 */ /* 0x000fc40000010000 */
[----:B------:R1:W-:Y:S05]  /*84d0*/  @!P1 SYNCS.ARRIVE.TRANS64.RED.A1T0 RZ, [R31+URZ], RZ ;  /* 0x000000ff1fff99a7 */ /* 0x0003ea000810043f */
[----:B------:R-:W-:Y:S01]  /*84e0*/  MUFU.EX2 R153, R82 ;  /* 0x0000005200997308 */ /* 0x000fe20000000800 */
[----:B0-----:R-:W-:Y:S02]  /*84f0*/  F2FP.F16.F32.PACK_AB R154, R11, R14 ;  /* 0x0000000e0b9a723e */ /* 0x001fe400000000ff */
[----:B------:R-:W-:Y:S01]  /*8500*/  F2FP.F16.F32.PACK_AB R152, R61, R12 ;  /* 0x0000000c3d98723e */ /* 0x000fe200000000ff */
[----:B-1----:R-:W-:-:S04]  /*8510*/  @!P1 VIADD R31, R35, 0x34860 ;  /* 0x00034860231f9836 */ /* 0x002fc80000000000 */
[----:B------:R-:W-:Y:S01]  /*8520*/  MUFU.EX2 R155, R86 ;  /* 0x00000056009b7308 */ /* 0x000fe20000000800 */
[----:B------:R-:W-:Y:S01]  /*8530*/  @!P1 PRMT R35, RZ, 0x654, R31 ;  /* 0x00000654ff239816 */ /* 0x000fe2000000001f */
[----:B------:R-:W-:Y:S01]  /*8540*/  FADD.FTZ R31, R13, R6 ;  /* 0x000000060d1f7221 */ /* 0x000fe20000010000 */
[----:B------:R-:W-:Y:S02]  /*8550*/  FFMA.FTZ R6, R63, R0, -R65 ;  /* 0x000000003f067223 */ /* 0x000fe40000010841 */
[----:B------:R0:W-:Y:S01]  /*8560*/  @!P1 SYNCS.ARRIVE.TRANS64.RED.A1T0 RZ, [R35+URZ], RZ ;  /* 0x000000ff23ff99a7 */ /* 0x0001e2000810043f */
[----:B------:R-:W-:Y:S01]  /*8570*/  FADD.FTZ R40, R182, R31 ;  /* 0x0000001fb6287221 */ /* 0x000fe20000010000 */
[C---:B------:R-:W-:Y:S02]  /*8580*/  F2FP.F16.F32.PACK_AB R182, R165.reuse, R182 ;  /* 0x000000b6a5b6723e */ /* 0x040fe400000000ff */
[----:B------:R-:W1:Y:S01]  /*8590*/  MUFU.EX2 R6, R6 ;  /* 0x0000000600067308 */ /* 0x000e620000000800 */
[----:B------:R-:W-:Y:S01]  /*85a0*/  FADD.FTZ R31, R165, R40 ;  /* 0x00000028a51f7221 */ /* 0x000fe20000010000 */
[----:B------:R-:W-:Y:S01]  /*85b0*/  FADD.FTZ R40, R20, R5 ;  /* 0x0000000514287221 */ /* 0x000fe20000010000 */
[----:B------:R-:W-:-:S02]  /*85c0*/  F2FP.F16.F32.PACK_AB R165, R36, R27 ;  /* 0x0000001b24a5723e */ /* 0x000fc400000000ff */
[----:B------:R-:W-:Y:S01]  /*85d0*/  FADD.FTZ R42, R176, R31 ;  /* 0x0000001fb02a7221 */ /* 0x000fe20000010000 */
[----:B------:R-:W-:Y:S01]  /*85e0*/  FADD.FTZ R5, R177, R40 ;  /* 0x00000028b1057221 */ /* 0x000fe20000010000 */
[-CC-:B------:R-:W-:Y:S01]  /*85f0*/  FFMA.FTZ R40, R71, R0.reuse, -R65.reuse ;  /* 0x0000000047287223 */ /* 0x180fe20000010841 */
[----:B------:R-:W-:Y:S01]  /*8600*/  FFMA.FTZ R65, R87, R0, -R65 ;  /* 0x0000000057417223 */ /* 0x000fe20000010841 */
[C---:B------:R-:W-:Y:S01]  /*8610*/  FADD.FTZ R31, R33.reuse, R42 ;  /* 0x0000002a211f7221 */ /* 0x040fe20000010000 */
[----:B------:R-:W-:Y:S01]  /*8620*/  FADD.FTZ R42, R24, R5 ;  /* 0x00000005182a7221 */ /* 0x000fe20000010000 */
[----:B------:R-:W-:Y:S02]  /*8630*/  F2FP.F16.F32.PACK_AB R176, R33, R176 ;  /* 0x000000b021b0723e */ /* 0x000fe400000000ff */
[----:B------:R-:W-:Y:S01]  /*8640*/  FADD.FTZ R44, R178, R31 ;  /* 0x0000001fb22c7221 */ /* 0x000fe20000010000 */
[----:B------:R-:W-:Y:S01]  /*8650*/  FADD.FTZ R5, R179, R42 ;  /* 0x0000002ab3057221 */ /* 0x000fe20000010000 */
[----:B------:R-:W2:Y:S01]  /*8660*/  MUFU.EX2 R40, R40 ;  /* 0x0000002800287308 */ /* 0x000ea20000000800 */
[----:B------:R-:W-:Y:S01]  /*8670*/  F2FP.F16.F32.PACK_AB R177, R24, R177 ;  /* 0x000000b118b1723e */ /* 0x000fe200000000ff */
[C---:B------:R-:W-:Y:S01]  /*8680*/  FADD.FTZ R31, R25.reuse, R44 ;  /* 0x0000002c191f7221 */ /* 0x040fe20000010000 */
[----:B------:R-:W-:Y:S01]  /*8690*/  FADD.FTZ R42, R26, R5 ;  /* 0x000000051a2a7221 */ /* 0x000fe20000010000 */
[----:B------:R-:W-:-:S02]  /*86a0*/  F2FP.F16.F32.PACK_AB R178, R25, R178 ;  /* 0x000000b219b2723e */ /* 0x000fc400000000ff */
[----:B------:R-:W-:Y:S01]  /*86b0*/  FADD.FTZ R44, R172, R31 ;  /* 0x0000001fac2c7221 */ /* 0x000fe20000010000 */
[----:B------:R-:W-:Y:S01]  /*86c0*/  FADD.FTZ R5, R173, R42 ;  /* 0x0000002aad057221 */ /* 0x000fe20000010000 */
[----:B------:R-:W3:Y:S01]  /*86d0*/  MUFU.EX2 R65, R65 ;  /* 0x0000004100417308 */ /* 0x000ee20000000800 */
[----:B------:R-:W-:Y:S01]  /*86e0*/  F2FP.F16.F32.PACK_AB R179, R26, R179 ;  /* 0x000000b31ab3723e */ /* 0x000fe200000000ff */
        /* <DEDUP_REMOVED lines=29> */
[C---:B-1----:R-:W-:Y:S02]  /*88c0*/  F2FP.F16.F32.PACK_AB R167, R6.reuse, R167 ;  /* 0x000000a706a7723e */ /* 0x042fe400000000ff */
[C---:B------:R-:W-:Y:S01]  /*88d0*/  FADD.FTZ R13, R53.reuse, R20 ;  /* 0x00000014350d7221 */ /* 0x040fe20000010000 */
[----:B------:R-:W-:Y:S01]  /*88e0*/  FADD.FTZ R16, R6, R5 ;  /* 0x0000000506107221 */ /* 0x000fe20000010000 */
        /* <DEDUP_REMOVED lines=11> */
[C---:B--2---:R-:W-:Y:S01]  /*89a0*/  FADD.FTZ R16, R40.reuse, R5 ;  /* 0x0000000528107221 */ /* 0x044fe20000010000 */
[----:B------:R-:W-:Y:S02]  /*89b0*/  F2FP.F16.F32.PACK_AB R163, R40, R163 ;  /* 0x000000a328a3723e */ /* 0x000fe400000000ff */
[----:B------:R-:W-:Y:S01]  /*89c0*/  FADD.FTZ R6, R8, R13 ;  /* 0x0000000d08067221 */ /* 0x000fe20000010000 */
[----:B------:R-:W-:Y:S01]  /*89d0*/  FADD.FTZ R16, R157, R16 ;  /* 0x000000109d107221 */ /* 0x000fe20000010000 */
[----:B------:R-:W-:Y:S01]  /*89e0*/  F2FP.F16.F32.PACK_AB R157, R75, R157 ;  /* 0x0000009d4b9d723e */ /* 0x000fe200000000ff */
[----:B------:R-:W-:Y:S02]  /*89f0*/  IMAD.MOV.U32 R8, RZ, RZ, R7 ;  /* 0x000000ffff087224 */ /* 0x000fe400078e0007 */
[----:B------:R-:W-:Y:S01]  /*8a00*/  FADD.FTZ R5, R49, R6 ;  /* 0x0000000631057221 */ /* 0x000fe20000010000 */
[----:B------:R-:W-:-:S03]  /*8a10*/  FADD.FTZ R16, R75, R16 ;  /* 0x000000104b107221 */ /* 0x000fc60000010000 */
[----:B------:R-:W-:Y:S01]  /*8a20*/  FADD.FTZ R6, R10, R5 ;  /* 0x000000050a067221 */ /* 0x000fe20000010000 */
[----:B------:R-:W-:Y:S01]  /*8a30*/  FADD.FTZ R16, R159, R16 ;  /* 0x000000109f107221 */ /* 0x000fe20000010000 */
[----:B------:R-:W-:Y:S02]  /*8a40*/  F2FP.F16.F32.PACK_AB R159, R79, R159 ;  /* 0x0000009f4f9f723e */ /* 0x000fe400000000ff */
        /* <DEDUP_REMOVED lines=9> */
[----:B---3--:R-:W-:Y:S02]  /*8ae0*/  F2FP.F16.F32.PACK_AB R155, R65, R155 ;  /* 0x0000009b419b723e */ /* 0x008fe400000000ff */
[----:B------:R-:W-:Y:S01]  /*8af0*/  FADD.FTZ R6, R11, R6 ;  /* 0x000000060b067221 */ /* 0x000fe20000010000 */
[----:B------:R-:W-:Y:S01]  /*8b00*/  FADD.FTZ R5, R65, R16 ;  /* 0x0000001041057221 */ /* 0x000fe20000010000 */
[----:B------:R-:W-:Y:S01]  /*8b10*/  IMAD.MOV.U32 R11, RZ, RZ, R4 ;  /* 0x000000ffff0b7224 */ /* 0x000fe200078e0004 */
[----:B0-----:R-:W-:Y:S06]  /*8b20*/  @P2 BRA `(.L_x_2242) ;  /* 0xffffffdc00ec2947 */ /* 0x001fec000383ffff */
.L_x_2233:
        /* <DEDUP_REMOVED lines=67> */
.L_x_2243:
[----:B------:R-:W-:Y:S01]  /*8f60*/  ULEA UR5, UR36, UR37, 0x3 ;  /* 0x0000002524057291 */ /* 0x000fe2000f8e183f */
[----:B------:R-:W-:-:S05]  /*8f70*/  IMAD.U32 R2, RZ, RZ, UR38 ;  /* 0x00000026ff027e24 */ /* 0x000fca000f8e00ff */
[----:B------:R-:W-:-:S04]  /*8f80*/  SHF.L.U32 R2, R2, 0x1f, RZ ;  /* 0x0000001f02027819 */ /* 0x000fc800000006ff */
[----:B------:R0:W1:Y:S01]  /*8f90*/  SYNCS.PHASECHK.TRANS64.TRYWAIT P2, [UR5+0x34850], R2 ;  /* 0x03485002ff0075a7 */ /* 0x0000620008040145 */
[----:B------:R-:W-:Y:S05]  /*8fa0*/  @!P0 BRA `(.L_x_2244) ;  /* 0x0000000000048947 */ /* 0x000fea0003800000 */
[----:B------:R-:W-:Y:S01]  /*8fb0*/  BPT.TRAP 0x1 ;  /* 0x000000040000795c */ /* 0x000fe20000300000 */
.L_x_2244:
[----:B-1----:R-:W-:Y:S05]  /*8fc0*/  @P2 BRA `(.L_x_2245) ;  /* 0x0000000000082947 */ /* 0x002fea0003800000 */
[----:B------:R-:W1:Y:S02]  /*8fd0*/  SYNCS.PHASECHK.TRANS64.TRYWAIT P0, [UR5+0x34850], R2 ;  /* 0x03485002ff0075a7 */ /* 0x000e640008000145 */
[----:B-1----:R-:W-:Y:S05]  /*8fe0*/  @!P0 BRA `(.L_x_2246) ;  /* 0x000000a8004c8947 */ /* 0x002fea0003800000 */
.L_x_2245:
[----:B------:R-:W-:Y:S01]  /*8ff0*/  UIADD3 UR37, UR37, 0x400, URZ ;  /* 0x0000040025257890 */ /* 0x000fe2000fffe03f */
[----:B------:R-:W-:Y:S01]  /*9000*/  WARPGROUP.ARRIVE ;  /* 0x00000000000079c5 */ /* 0x000fe20000000000 */
[----:B------:R-:W-:Y:S01]  /*9010*/  UMOV UR7, 0x40000040 ;  /* 0x4000004000077882 */ /* 0x000fe20000000000 */
[----:B-1----:R-:W1:Y:S01]  /*9020*/  SHFL.BFLY PT, R3, R6, 0x2, 0x1f ;  /* 0x0c401f0006037f89 */ /* 0x002e6200000e0000 */
[----:B------:R-:W-:Y:S01]  /*9030*/  USHF.R.U32.HI UR37, URZ, 0x4, UR37 ;  /* 0x000000043f257899 */ /* 0x000fe20008011625 */
[----:B------:R-:W-:Y:S02]  /*9040*/  IMAD.MOV.U32 R102, RZ, RZ, -0x800000 ;  /* 0xff800000ff667424 */ /* 0x000fe400078e00ff */
[----:B0-----:R-:W0:Y:S01]  /*9050*/  SHFL.BFLY PT, R2, R5, 0x2, 0x1f ;  /* 0x0c401f0005027f89 */ /* 0x001e2200000e0000 */
[----:B------:R-:W-:Y:S01]  /*9060*/  ULOP3.LUT UR37, UR37, 0x3fff, URZ, 0xc0, !UPT ;  /* 0x00003fff25257892 */ /* 0x000fe2000f8ec03f */
[----:B------:R-:W-:Y:S02]  /*9070*/  IMAD.MOV.U32 R94, RZ, RZ, -0x800000 ;  /* 0xff800000ff5e7424 */ /* 0x000fe400078e00ff */
[----:B------:R-:W-:Y:S01]  /*9080*/  VIADD R209, R209, 0x1 ;  /* 0x00000001d1d17836 */ /* 0x000fe20000000000 */
[----:B------:R-:W-:-:S04]  /*9090*/  ULOP3.LUT UR4, UR37, 0x4000000, URZ, 0xfc, !UPT ;  /* 0x0400000025047892 */ /* 0x000fc8000f8efc3f */
[----:B------:R-:W-:Y:S02]  /*90a0*/  ULEA UR4, UR36, UR4, 0xb ;  /* 0x0000000424047291 */ /* 0x000fe4000f8e583f */
[----:B------:R-:W-:-:S04]  /*90b0*/  UIADD3 UR36, UR36, 0x1, URZ ;  /* 0x0000000124247890 */ /* 0x000fc8000fffe03f */
[----:B------:R-:W-:Y:S01]  /*90c0*/  UISETP.NE.AND UP0, UPT, UR36, 0x2, UPT ;  /* 0x000000022400788c */ /* 0x000fe2000bf05270 */
[----:B------:R-:W-:Y:S02]  /*90d0*/  UMOV UR6, UR4 ;  /* 0x0000000400067c82 */ /* 0x000fe40008000000 */
[----:B------:R-:W-:Y:S01]  /*90e0*/  HGMMA.64x128x16.F32 R24, R180, gdesc[UR4].tnspB, R24, gsb0 ;  /* 0x41e00004b4187df0 */ /* 0x000fe20008000818 */
[----:B------:R-:W-:Y:S01]  /*90f0*/  UIADD3 UR6, UR4, 0x80, URZ ;  /* 0x0000008004067890 */ /* 0x000fe2000fffe03f */
[----:B-1----:R-:W-:Y:S01]  /*9100*/  FADD.FTZ R3, R3, R6 ;  /* 0x0000000603037221 */ /* 0x002fe20000010000 */
[----:B------:R-:W-:Y:S01]  /*9110*/  UMOV UR7, 0x40000040 ;  /* 0x4000004000077882 */ /* 0x000fe20000000000 */
[----:B------:R-:W-:Y:S02]  /*9120*/  IMAD.MOV.U32 R6, RZ, RZ, RZ ;  /* 0x000000ffff067224 */ /* 0x000fe400078e00ff */
[----:B0-----:R-:W-:Y:S01]  /*9130*/  FADD.FTZ R8, R2, R5 ;  /* 0x0000000502087221 */ /* 0x001fe20000010000 */
[----:B------:R-:W-:Y:S01]  /*9140*/  IMAD.MOV.U32 R5, RZ, RZ, RZ ;  /* 0x000000ffff057224 */ /* 0x000fe200078e00ff */
[----:B------:R-:W0:Y:S01]  /*9150*/  SHFL.BFLY PT, R2, R3, 0x1, 0x1f ;  /* 0x0c201f0003027f89 */ /* 0x000e2200000e0000 */
[----:B------:R-:W-:-:S03]  /*9160*/  USEL UR36, UR36, URZ, UP0 ;  /* 0x0000003f24247287 */ /* 0x000fc60008000000 */
[----:B------:R-:W1:Y:S01]  /*9170*/  SHFL.BFLY PT, R9, R8, 0x1, 0x1f ;  /* 0x0c201f0008097f89 */ /* 0x000e6200000e0000 */
[----:B0-----:R-:W-:Y:S01]  /*9180*/  FADD.FTZ R11, R3, R2 ;  /* 0x00000002030b7221 */ /* 0x001fe20000010000 */
[----:B------:R-:W-:Y:S02]  /*9190*/  IMAD.U32 R2, RZ, RZ, UR5 ;  /* 0x00000005ff027e24 */ /* 0x000fe4000f8e00ff */
[----:B-1----:R-:W-:Y:S02]  /*91a0*/  FADD.FTZ R12, R8, R9 ;  /* 0x00000009080c7221 */ /* 0x002fe40000010000 */
[----:B------:R-:W-:Y:S01]  /*91b0*/  FSETP.NE.FTZ.AND P0, PT, R11, RZ, PT ;  /* 0x000000ff0b00720b */ /* 0x000fe20003f15000 */
[----:B------:R-:W-:Y:S02]  /*91c0*/  @!P1 VIADD R8, R2, 0x34860 ;  /* 0x0003486002089836 */ /* 0x000fe40000000000 */
[----:B------:R-:W-:-:S03]  /*91d0*/  FSETP.NE.FTZ.AND P2, PT, R12, RZ, PT ;  /* 0x000000ff0c00720b */ /* 0x000fc60003f55000 */
[----:B------:R-:W-:-:S07]  /*91e0*/  @!P1 PRMT R8, RZ, 0x654, R8 ;  /* 0x00000654ff089816 */ /* 0x000fce0000000008 */
        /* <DEDUP_REMOVED lines=113> */
.L_x_2216:
        /* <DEDUP_REMOVED lines=8> */
[----:B------:R-:W2:Y:S01]  /*9980*/  S2R R5, SR_SWINHI ;  /* 0x0000000000057919 */ /* 0x000ea20000002f00 */
[----:B------:R-:W-:Y:S01]  /*9990*/  F2FP.F16.F32.PACK_AB R36, R73, R72 ;  /* 0x000000484924723e */ /* 0x000fe200000000ff */
[C---:B------:R-:W-:Y:S01]  /*99a0*/  IMAD.SHL.U32 R107, R186.reuse, 0x4, RZ ;  /* 0x00000004ba6b7824 */ /* 0x040fe200078e00ff */
[----:B------:R-:W-:Y:S01]  /*99b0*/  SHF.L.U64.HI R106, R186, 0x2, R191 ;  /* 0x00000002ba6a7819 */ /* 0x000fe200000102bf */
[----:B------:R-:W-:Y:S06]  /*99c0*/  BAR.SYNC.DEFER_BLOCKING 0x1, 0x100 ;  /* 0x0044000000007b1d */ /* 0x000fec0000010000 */
[----:B------:R-:W-:Y:S01]  /*99d0*/  ULDC.64 UR4, c[0x0][0xc08] ;  /* 0x0003020000047ab9 */ /* 0x000fe20000000a00 */
[----:B------:R-:W-:-:S02]  /*99e0*/  MOV R16, R0 ;  /* 0x0000000000107202 */ /* 0x000fc40000000f00 */
[----:B--2---:R-:W-:-:S03]  /*99f0*/  MOV R17, R5 ;  /* 0x0000000500117202 */ /* 0x004fc60000000f00 */
        /* <DEDUP_REMOVED lines=17> */
[----:B------:R-:W-:-:S02]  /*9b10*/  IADD3 R37, P5, R8, 0x40, RZ ;  /* 0x0000004008257810 */ /* 0x000fc40007fbe0ff */
[----:B------:R-:W-:Y:S01]  /*9b20*/  LOP3.LUT R12, R105, 0x380, RZ, 0xc0, !PT ;  /* 0x00000380690c7812 */ /* 0x000fe200078ec0ff */
[----:B------:R-:W-:Y:S01]  /*9b30*/  IMAD.X R7, RZ, RZ, R9, P4 ;  /* 0x000000ffff077224 */ /* 0x000fe200020e0609 */
[----:B------:R-:W-:Y:S02]  /*9b40*/  LOP3.LUT R28, R4, R11, RZ, 0x3c, !PT ;  /* 0x0000000b041c7212 */ /* 0x000fe400078e3cff */
[----:B------:R-:W-:Y:S02]  /*9b50*/  SHF.R.U64 R5, R5, 0x3, RZ ;  /* 0x0000000305057819 */ /* 0x000fe400000012ff */
[----:B------:R-:W-:Y:S02]  /*9b60*/  LOP3.LUT R10, R103, 0x380, RZ, 0xc0, !PT ;  /* 0x00000380670a7812 */ /* 0x000fe400078ec0ff */
[----:B------:R-:W-:Y:S02]  /*9b70*/  LOP3.LUT R32, R6, R95, RZ, 0x3c, !PT ;  /* 0x0000005f06207212 */ /* 0x000fe400078e3cff */
[----:B------:R-:W-:-:S02]  /*9b80*/  LOP3.LUT R4, R35, 0x380, RZ, 0xc0, !PT ;  /* 0x0000038023047812 */ /* 0x000fc400078ec0ff */
[----:B------:R-:W-:Y:S02]  /*9b90*/  LOP3.LUT R6, R39, 0x380, RZ, 0xc0, !PT ;  /* 0x0000038027067812 */ /* 0x000fe400078ec0ff */
[----:B------:R-:W-:Y:S02]  /*9ba0*/  LOP3.LUT R22, R37, 0x380, RZ, 0xc0, !PT ;  /* 0x0000038025167812 */ /* 0x000fe400078ec0ff */
[----:B------:R-:W-:Y:S02]  /*9bb0*/  SHF.R.U64 R12, R12, 0x3, RZ ;  /* 0x000000030c0c7819 */ /* 0x000fe400000012ff */
[----:B------:R-:W-:Y:S01]  /*9bc0*/  LOP3.LUT R8, R5, R8, RZ, 0x3c, !PT ;  /* 0x0000000805087212 */ /* 0x000fe200078e3cff */
[----:B------:R-:W-:Y:S01]  /*9bd0*/  IMAD.X R5, RZ, RZ, R9, P5 ;  /* 0x000000ffff057224 */ /* 0x000fe200028e0609 */
[----:B------:R-:W-:Y:S02]  /*9be0*/  SHF.R.U64 R10, R10, 0x3, RZ ;  /* 0x000000030a0a7819 */ /* 0x000fe400000012ff */
[----:B------:R-:W-:-:S02]  /*9bf0*/  SHF.R.U64 R4, R4, 0x3, RZ ;  /* 0x0000000304047819 */ /* 0x000fc400000012ff */
[----:B------:R-:W-:Y:S02]  /*9c00*/  SHF.R.U64 R6, R6, 0x3, RZ ;  /* 0x0000000306067819 */ /* 0x000fe400000012ff */
[----:B------:R-:W-:Y:S02]  /*9c10*/  SHF.R.U64 R22, R22, 0x3, RZ ;  /* 0x0000000316167819 */ /* 0x000fe400000012ff */
[----:B------:R-:W-:Y:S02]  /*9c20*/  LOP3.LUT R30, R12, R105, RZ, 0x3c, !PT ;  /* 0x000000690c1e7212 */ /* 0x000fe400078e3cff */
[----:B------:R-:W-:Y:S01]  /*9c30*/  LOP3.LUT R14, R10, R103, RZ, 0x3c, !PT ;  /* 0x000000670a0e7212 */ /* 0x000fe200078e3cff */
[----:B------:R-:W2:Y:S01]  /*9c40*/  LDC.64 R104, c[0x0][0xc00] ;  /* 0x00030000ff687b82 */ /* 0x000ea20000000a00 */
[----:B------:R-:W-:Y:S02]  /*9c50*/  MOV R34, R8 ;  /* 0x0000000800227202 */ /* 0x000fe40000000f00 */
[----:B------:R-:W-:-:S02]  /*9c60*/  LOP3.LUT R12, R4, R35, RZ, 0x3c, !PT ;  /* 0x00000023040c7212 */ /* 0x000fc400078e3cff */
        /* <DEDUP_REMOVED lines=14> */
[----:B-1----:R-:W-:Y:S02]  /*9d50*/  MOV R24, R14 ;  /* 0x0000000e00187202 */ /* 0x002fe40000000f00 */
[----:B---3--:R-:W-:Y:S01]  /*9d60*/  F2FP.F16.F32.PACK_AB R8, R41, R40 ;  /* 0x000000282908723e */ /* 0x008fe200000000ff */
        /* <DEDUP_REMOVED lines=10> */
[----:B-1----:R-:W-:Y:S01]  /*9e10*/  IMAD.MOV.U32 R95, RZ, RZ, RZ ;  /* 0x000000ffff5f7224 */ /* 0x002fe200078e00ff */
        /* <DEDUP_REMOVED lines=13> */
[----:B-1----:R-:W-:Y:S01]  /*9ef0*/  F2FP.F16.F32.PACK_AB R38, R77, R76 ;  /* 0x0000004c4d26723e */ /* 0x002fe200000000ff */
[----:B------:R-:W-:Y:S01]  /*9f00*/  STSM.16.M88.4 [R103], R32 ;  /* 0x0000002067007844 */ /* 0x000fe20000000200 */
[----:B------:R-:W-:Y:S02]  /*9f10*/  F2FP.F16.F32.PACK_AB R4, R81, R80 ;  /* 0x000000505104723e */ /* 0x000fe400000000ff */
[----:B------:R-:W-:-:S02]  /*9f20*/  F2FP.F16.F32.PACK_AB R5, R83, R82 ;  /* 0x000000525305723e */ /* 0x000fc400000000ff */
[----:B------:R-:W-:Y:S02]  /*9f30*/  F2FP.F16.F32.PACK_AB R6, R85, R84 ;  /* 0x000000545506723e */ /* 0x000fe400000000ff */
[----:B----4-:R-:W-:Y:S02]  /*9f40*/  F2FP.F16.F32.PACK_AB R39, R79, R78 ;  /* 0x0000004e4f27723e */ /* 0x010fe400000000ff */
[----:B------:R-:W-:Y:S02]  /*9f50*/  F2FP.F16.F32.PACK_AB R7, R87, R86 ;  /* 0x000000565707723e */ /* 0x000fe400000000ff */
[----:B--2---:R-:W-:Y:S01]  /*9f60*/  ISETP.NE.U32.AND P0, PT, R104, RZ, PT ;  /* 0x000000ff6800720c */ /* 0x004fe20003f05070 */
[----:B------:R1:W-:Y:S01]  /*9f70*/  STSM.16.M88.4 [R24], R36 ;  /* 0x0000002418007844 */ /* 0x0003e20000000200 */
[----:B------:R-:W-:Y:S02]  /*9f80*/  IADD3 R8, P1, R107, R104, RZ ;  /* 0x000000686b087210 */ /* 0x000fe40007f3e0ff */
[----:B------:R-:W-:Y:S01]  /*9f90*/  ISETP.NE.AND.EX P0, PT, R105, RZ, PT, P0 ;  /* 0x000000ff6900720c */ /* 0x000fe20003f05300 */
[----:B------:R2:W-:Y:S02]  /*9fa0*/  STSM.16.M88.4 [R22], R4 ;  /* 0x0000000416007844 */ /* 0x0005e40000000200 */
[----:B------:R-:W-:Y:S01]  /*9fb0*/  IMAD.X R9, R106, 0x1, R105, P1 ;  /* 0x000000016a097824 */ /* 0x000fe200008e0669 */
[----:B------:R-:W-:Y:S08]  /*9fc0*/  BAR.SYNC.DEFER_BLOCKING 0x1, 0x100 ;  /* 0x0044000000007b1d */ /* 0x000ff00000010000 */
[----:B-1----:R-:W1:Y:S08]  /*9fd0*/  LDC R24, c[0x0][0xbe8] ;  /* 0x0002fa00ff187b82 */ /* 0x002e700000000800 */
[----:B--2---:R-:W2:Y:S01]  /*9fe0*/  LDC R5, c[0x0][0xad4] ;  /* 0x0002b500ff057b82 */ /* 0x004ea20000000800 */
[----:B------:R-:W3:Y:S01]  /*9ff0*/  @P0 LDG.E R95, desc[UR56][R8.64] ;  /* 0x00000038085f0981 */ /* 0x000ee2000c1e1900 */
[----:B------:R-:W-:-:S04]  /*a000*/  ISETP.NE.U32.AND P1, PT, RZ, UR4, PT ;  /* 0x00000004ff007c0c */ /* 0x000fc8000bf25070 */
[----:B------:R-:W-:Y:S01]  /*a010*/  ISETP.NE.AND.EX P1, PT, RZ, UR5, PT, P1 ;  /* 0x00000005ff007c0c */ /* 0x000fe2000bf25310 */
[----:B------:R-:W-:-:S12]  /*a020*/  IMAD.MOV.U32 R28, RZ, RZ, 0x9b8 ;  /* 0x000009b8ff1c7424 */ /* 0x000fd800078e00ff */
[----:B------:R-:W-:Y:S01]  /*a030*/  @P1 IADD3 R12, P2, R107, UR4, RZ ;  /* 0x000000046b0c1c10 */ /* 0x000fe2000ff5e0ff */
[----:B------:R-:W-:Y:S01]  /*a040*/  ULDC UR4, c[0x0][0xa88] ;  /* 0x0002a20000047ab9 */ /* 0x000fe20000000800 */
[----:B-1----:R-:W-:Y:S01]  /*a050*/  ISETP.NE.AND P4, PT, R24, 0x1, PT ;  /* 0x000000011800780c */ /* 0x002fe20003f85270 */
[----:B------:R-:W-:Y:S01]  /*a060*/  IMAD.U32 R29, RZ, RZ, UR4 ;  /* 0x00000004ff1d7e24 */ /* 0x000fe2000f8e00ff */
[----:B------:R-:W-:Y:S02]  /*a070*/  @P1 IADD3.X R13, R106, UR5, RZ, P2, !PT ;  /* 0x000000056a0d1c10 */ /* 0x000fe400097fe4ff */
[----:B------:R-:W-:-:S03]  /*a080*/  ISETP.NE.AND P2, PT, R190, RZ, PT ;  /* 0x000000ffbe00720c */ /* 0x000fc60003f45270 */
[----:B------:R1:W5:Y:S01]  /*a090*/  @P1 LDG.E R29, desc[UR56][R12.64] ;  /* 0x000000380c1d1981 */ /* 0x000362000c1e1900 */
[----:B--2---:R-:W-:Y:S01]  /*a0a0*/  SEL R5, R190, R5, P2 ;  /* 0x00000005be057207 */ /* 0x004fe20001000000 */
[----:B------:R-:W-:Y:S01]  /*a0b0*/  IMAD.IADD R37, R185, 0x1, R18 ;  /* 0x00000001b9257824 */ /* 0x000fe200078e0212 */
[----:B------:R-:W-:Y:S02]  /*a0c0*/  ISETP.NE.U32.AND P2, PT, R104, RZ, PT ;  /* 0x000000ff6800720c */ /* 0x000fe40003f45070 */
[----:B------:R-:W-:Y:S01]  /*a0d0*/  ISETP.GT.AND P3, PT, R5, 0x1, PT ;  /* 0x000000010500780c */ /* 0x000fe20003f64270 */
[----:B------:R-:W2:Y:S01]  /*a0e0*/  @P4 LDC R30, c[0x0][0xbec] ;  /* 0x0002fb00ff1e4b82 */ /* 0x000ea20000000800 */
[----:B------:R-:W-:Y:S02]  /*a0f0*/  ISETP.NE.AND.EX P2, PT, R105, RZ, PT, P2 ;  /* 0x000000ff6900720c */ /* 0x000fe40003f45320 */
[----:B------:R-:W-:Y:S02]  /*a100*/  SEL R28, R28, 0x978, P3 ;  /* 0x000009781c1c7807 */ /* 0x000fe40001800000 */
[----:B------:R-:W-:-:S02]  /*a110*/  SEL R186, R186, RZ, !P2 ;  /* 0x000000ffbaba7207 */ /* 0x000fc40005000000 */
[----:B------:R-:W-:Y:S01]  /*a120*/  SEL R191, R191, RZ, !P2 ;  /* 0x000000ffbfbf7207 */ /* 0x000fe20005000000 */
[----:B------:R-:W4:Y:S01]  /*a130*/  LDC.64 R10, c[0x0][R28+0x220] ;  /* 0x000088001c0a7b82 */ /* 0x000f220000000a00 */
[----:B------:R-:W-:-:S07]  /*a140*/  SEL R31, R207, RZ, P3 ;  /* 0x000000ffcf1f7207 */ /* 0x000fce0001800000 */
[----:B------:R-:W0:Y:S08]  /*a150*/  LDC.64 R6, c[0x0][R28+0x218] ;  /* 0x000086001c067b82 */ /* 0x000e300000000a00 */
[----:B------:R-:W2:Y:S08]  /*a160*/  @P4 LDC R35, c[0x0][0xbf0] ;  /* 0x0002fc00ff234b82 */ /* 0x000eb00000000800 */
[----:B------:R-:W2:Y:S01]  /*a170*/  LDC.64 R4, c[0x0][0xba8] ;  /* 0x0002ea00ff047b82 */ /* 0x000ea20000000a00 */
[----:B----4-:R-:W-:-:S04]  /*a180*/  IMAD R11, R11, R186, RZ ;  /* 0x000000ba0b0b7224 */ /* 0x010fc800078e02ff */
[C---:B------:R-:W-:Y:S02]  /*a190*/  IMAD R191, R10.reuse, R191, R11 ;  /* 0x000000bf0abf7224 */ /* 0x040fe400078e020b */
[----:B------:R-:W-:Y:S01]  /*a1a0*/  IMAD.WIDE.U32 R10, R10, R186, RZ ;  /* 0x000000ba0a0a7225 */ /* 0x000fe200078e00ff */
[----:B-1----:R-:W1:Y:S03]  /*a1b0*/  LDC.64 R12, c[0x0][R28+0x228] ;  /* 0x00008a001c0c7b82 */ /* 0x002e660000000a00 */
[----:B0-----:R-:W-:-:S04]  /*a1c0*/  IMAD.WIDE.U32 R14, R6, R189, RZ ;  /* 0x000000bd060e7225 */ /* 0x001fc800078e00ff */
[----:B------:R-:W-:Y:S02]  /*a1d0*/  IMAD R33, R7, R189, RZ ;  /* 0x000000bd07217224 */ /* 0x000fe400078e02ff */
[----:B------:R-:W0:Y:S01]  /*a1e0*/  LDC.64 R6, c[0x0][R28+0x210] ;  /* 0x000084001c067b82 */ /* 0x000e220000000a00 */
[----:B------:R-:W-:Y:S02]  /*a1f0*/  IMAD.IADD R191, R11, 0x1, R191 ;  /* 0x000000010bbf7824 */ /* 0x000fe400078e02bf */
[----:B------:R-:W-:Y:S02]  /*a200*/  IMAD.IADD R32, R15, 0x1, R33 ;  /* 0x000000010f207824 */ /* 0x000fe400078e0221 */
[----:B------:R-:W-:-:S03]  /*a210*/  IMAD.MOV.U32 R15, RZ, RZ, R37 ;  /* 0x000000ffff0f7224 */ /* 0x000fc600078e0025 */
[----:B--2---:R-:W2:Y:S01]  /*a220*/  @!P3 LDC R4, c[0x0][0xb50] ;  /* 0x0002d400ff04bb82 */ /* 0x004ea20000000800 */
[----:B-1----:R-:W-:-:S07]  /*a230*/  IMAD R13, R13, R31, RZ ;  /* 0x0000001f0d0d7224 */ /* 0x002fce00078e02ff */
[----:B------:R-:W1:Y:S01]  /*a240*/  @!P3 LDC R5, c[0x0][0xb54] ;  /* 0x0002d500ff05bb82 */ /* 0x000e620000000800 */
[--C-:B---3--:R-:W-:Y:S01]  /*a250*/  IADD3 R22, P2, P5, R10, R14, R95.reuse ;  /* 0x0000000e0a167210 */ /* 0x108fe20007d5e05f */
[----:B------:R-:W-:Y:S01]  /*a260*/  @P4 IMAD.HI.U32 R14, R37, R30, RZ ;  /* 0x0000001e250e4227 */ /* 0x000fe200078e00ff */
[----:B------:R-:W-:-:S03]  /*a270*/  SHF.R.S32.HI R103, RZ, 0x1f, R95 ;  /* 0x0000001fff677819 */ /* 0x000fc6000001145f */
[----:B------:R-:W-:Y:S01]  /*a280*/  IMAD.WIDE.U32 R10, R12, R31, RZ ;  /* 0x0000001f0c0a7225 */ /* 0x000fe200078e00ff */
[----:B------:R-:W-:Y:S02]  /*a290*/  @P4 SHF.R.U32.HI R15, RZ, R35, R14 ;  /* 0x00000023ff0f4219 */ /* 0x000fe4000001160e */
[----:B------:R-:W-:Y:S01]  /*a2a0*/  IADD3.X R12, R191, R32, R103, P2, P5 ;  /* 0x00000020bf0c7210 */ /* 0x000fe200017ea467 */
[----:B------:R-:W-:Y:S01]  /*a2b0*/  IMAD.IADD R14, R11, 0x1, R13 ;  /* 0x000000010b0e7824 */ /* 0x000fe200078e020d */
[----:B------:R-:W-:Y:S01]  /*a2c0*/  IADD3 R10, P2, P5, R15, R22, R10 ;  /* 0x000000160f0a7210 */ /* 0x000fe20007d5e00a */
[--C-:B------:R-:W-:Y:S01]  /*a2d0*/  IMAD.MOV R31, RZ, RZ, -R15.reuse ;  /* 0x000000ffff1f7224 */ /* 0x100fe200078e0a0f */
[----:B------:R-:W-:-:S03]  /*a2e0*/  SHF.R.S32.HI R11, RZ, 0x1f, R15 ;  /* 0x0000001fff0b7819 */ /* 0x000fc6000001140f */
[----:B------:R-:W-:Y:S01]  /*a2f0*/  IMAD R13, R24, R31, R37 ;  /* 0x0000001f180d7224 */ /* 0x000fe200078e0225 */
[----:B------:R-:W-:-:S03]  /*a300*/  IADD3.X R11, R11, R12, R14, P2, P5 ;  /* 0x0000000c0b0b7210 */ /* 0x000fc600017ea40e */
[----:B0-----:R-:W-:Y:S01]  /*a310*/  IMAD R7, R7, R13, RZ ;  /* 0x0000000d07077224 */ /* 0x001fe200078e02ff */
[----:B------:R-:W-:-:S05]  /*a320*/  SHF.R.S32.HI R15, RZ, 0x1f, R13 ;  /* 0x0000001fff0f7819 */ /* 0x000fca000001140d */
[C---:B------:R-:W-:Y:S02]  /*a330*/  IMAD R15, R6.reuse, R15, R7 ;  /* 0x0000000f060f7224 */ /* 0x040fe400078e0207 */
[----:B------:R-:W-:-:S04]  /*a340*/  IMAD.WIDE.U32 R6, R6, R13, R10 ;  /* 0x0000000d06067225 */ /* 0x000fc800078e000a */
[----:B------:R-:W-:Y:S01]  /*a350*/  IMAD.IADD R7, R7, 0x1, R15 ;  /* 0x0000000107077824 */ /* 0x000fe200078e020f */
[----:B--2---:R-:W-:-:S04]  /*a360*/  LEA R10, P2, R6, R4, 0x2 ;  /* 0x00000004060a7211 */ /* 0x004fc800078410ff */
[----:B-1----:R-:W-:Y:S01]  /*a370*/  LEA.HI.X R11, R6, R5, R7, 0x2, P2 ;  /* 0x00000005060b7211 */ /* 0x002fe200010f1407 */
[----:B------:R-:W-:Y:S08]  /*a380*/  @P1 BRA `(.L_x_2249) ;  /* 0x0000000000101947 */ /* 0x000ff00003800000 */
[----:B------:R-:W-:Y:S05]  /*a390*/  @!P0 BRA `(.L_x_2249) ;  /* 0x00000000000c8947 */ /* 0x000fea0003800000 */
[----:B------:R-:W2:Y:S04]  /*a3a0*/  LDG.E R4, desc[UR56][R8.64] ;  /* 0x0000003808047981 */ /* 0x000ea8000c1e1900 */
[----:B-----5:R-:W2:Y:S02]  /*a3b0*/  LDG.E R29, desc[UR56][R8.64+0x4] ;  /* 0x00000438081d7981 */ /* 0x020ea4000c1e1900 */
[----:B--2---:R-:W-:-:S07]  /*a3c0*/  IMAD.IADD R29, R29, 0x1, -R4 ;  /* 0x000000011d1d7824 */ /* 0x004fce00078e0a04 */
.L_x_2249:
[----:B------:R-:W-:Y:S01]  /*a3d0*/  SHFL.IDX PT, R4, R10, RZ, 0x1c1f ;  /* 0x001c1fff0a047589 */ /* 0x000fe200000e0000 */
[----:B------:R-:W-:Y:S01]  /*a3e0*/  IMAD.IADD R13, R227, 0x1, R18 ;  /* 0x00000001e30d7824 */ /* 0x000fe200078e0212 */
        /* <DEDUP_REMOVED lines=11> */
[----:B------:R-:W-:Y:S01]  /*a4a0*/  IMAD R3, R208, 0x40, R23 ;  /* 0x00000040d0037824 */ /* 0x000fe200078e0217 */
[----:B------:R-:W1:Y:S01]  /*a4b0*/  @P4 LDC R49, c[0x0][0xbec] ;  /* 0x0002fb00ff314b82 */ /* 0x000e620000000800 */
[----:B------:R-:W-:Y:S02]  /*a4c0*/  ULDC.64 UR4, c[0x0][0xaa0] ;  /* 0x0002a80000047ab9 */ /* 0x000fe40000000a00 */
[----:B------:R-:W-:-:S03]  /*a4d0*/  IMAD.WIDE R16, R3, 0x2, R16 ;  /* 0x0000000203107825 */ /* 0x000fc600078e0210 */
[C---:B------:R-:W-:Y:S02]  /*a4e0*/  IADD3 R9, P6, R16.reuse, 0x1000, RZ ;  /* 0x0000100010097810 */ /* 0x040fe40007fde0ff */
[----:B------:R-:W2:Y:S01]  /*a4f0*/  @P4 LDC R51, c[0x0][0xbf0] ;  /* 0x0002fc00ff334b82 */ /* 0x000ea20000000800 */
[C---:B------:R-:W-:Y:S02]  /*a500*/  IADD3 R13, P5, R16.reuse, 0x2000, RZ ;  /* 0x00002000100d7810 */ /* 0x040fe40007fbe0ff */
[----:B------:R-:W-:Y:S02]  /*a510*/  LOP3.LUT R8, R9, 0x380, RZ, 0xc0, !PT ;  /* 0x0000038009087812 */ /* 0x000fe400078ec0ff */
[----:B------:R-:W-:Y:S02]  /*a520*/  IADD3 R29, P3, R16, 0x3000, RZ ;  /* 0x00003000101d7810 */ /* 0x000fe40007f7e0ff */
[----:B------:R-:W-:Y:S02]  /*a530*/  SHF.R.U64 R8, R8, 0x3, RZ ;  /* 0x0000000308087819 */ /* 0x000fe400000012ff */
[----:B------:R-:W-:-:S02]  /*a540*/  IADD3 R33, P2, R16, 0x4000, RZ ;  /* 0x0000400010217810 */ /* 0x000fc40007f5e0ff */
[----:B------:R-:W-:Y:S01]  /*a550*/  LOP3.LUT R8, R8, R9, RZ, 0x3c, !PT ;  /* 0x0000000908087212 */ /* 0x000fe200078e3cff */
[--C-:B------:R-:W-:Y:S01]  /*a560*/  IMAD.X R9, RZ, RZ, R17.reuse, P6 ;  /* 0x000000ffff097224 */ /* 0x100fe200030e0611 */
[C---:B------:R-:W-:Y:S02]  /*a570*/  IADD3 R3, P6, R16.reuse, 0x7000, RZ ;  /* 0x0000700010037810 */ /* 0x040fe40007fde0ff */
[C---:B------:R-:W-:Y:S02]  /*a580*/  IADD3 R37, P1, R16.reuse, 0x5000, RZ ;  /* 0x0000500010257810 */ /* 0x040fe40007f3e0ff */
[C---:B------:R-:W-:Y:S01]  /*a590*/  IADD3 R41, P0, R16.reuse, 0x6000, RZ ;  /* 0x0000600010297810 */ /* 0x040fe20007f1e0ff */
[----:B------:R-:W-:Y:S01]  /*a5a0*/  IMAD.X R45, RZ, RZ, R17, P6 ;  /* 0x000000ffff2d7224 */ /* 0x000fe200030e0611 */
[----:B0-----:R-:W-:Y:S01]  /*a5b0*/  LOP3.LUT R5, R16, 0x380, RZ, 0xc0, !PT ;  /* 0x0000038010057812 */ /* 0x001fe200078ec0ff */
[----:B------:R-:W5:Y:S01]  /*a5c0*/  LD.E.128 R8, desc[UR56][R8.64] ;  /* 0x0000003808087980 */ /* 0x000f62000c101d00 */
[----:B------:R-:W-:-:S02]  /*a5d0*/  LOP3.LUT R2, R3, 0x380, RZ, 0xc0, !PT ;  /* 0x0000038003027812 */ /* 0x000fc400078ec0ff */
[----:B------:R-:W-:Y:S02]  /*a5e0*/  LOP3.LUT R12, R13, 0x380, RZ, 0xc0, !PT ;  /* 0x000003800d0c7812 */ /* 0x000fe400078ec0ff */
[----:B------:R-:W-:Y:S02]  /*a5f0*/  LOP3.LUT R28, R29, 0x380, RZ, 0xc0, !PT ;  /* 0x000003801d1c7812 */ /* 0x000fe400078ec0ff */
[----:B------:R-:W-:Y:S02]  /*a600*/  LOP3.LUT R32, R33, 0x380, RZ, 0xc0, !PT ;  /* 0x0000038021207812 */ /* 0x000fe400078ec0ff */
[----:B------:R-:W-:Y:S02]  /*a610*/  LOP3.LUT R36, R37, 0x380, RZ, 0xc0, !PT ;  /* 0x0000038025247812 */ /* 0x000fe400078ec0ff */
[----:B------:R-:W-:Y:S02]  /*a620*/  LOP3.LUT R40, R41, 0x380, RZ, 0xc0, !PT ;  /* 0x0000038029287812 */ /* 0x000fe400078ec0ff */
[----:B------:R-:W-:-:S02]  /*a630*/  SHF.R.U64 R5, R5, 0x3, RZ ;  /* 0x0000000305057819 */ /* 0x000fc400000012ff */
[----:B------:R-:W-:Y:S02]  /*a640*/  SHF.R.U64 R2, R2, 0x3, RZ ;  /* 0x0000000302027819 */ /* 0x000fe400000012ff */
[----:B------:R-:W-:Y:S02]  /*a650*/  SHF.R.U64 R12, R12, 0x3, RZ ;  /* 0x000000030c0c7819 */ /* 0x000fe400000012ff */
[----:B------:R-:W-:Y:S02]  /*a660*/  SHF.R.U64 R28, R28, 0x3, RZ ;  /* 0x000000031c1c7819 */ /* 0x000fe400000012ff */
[----:B------:R-:W-:Y:S02]  /*a670*/  SHF.R.U64 R32, R32, 0x3, RZ ;  /* 0x0000000320207819 */ /* 0x000fe400000012ff */
[----:B------:R-:W-:Y:S02]  /*a680*/  SHF.R.U64 R36, R36, 0x3, RZ ;  /* 0x0000000324247819 */ /* 0x000fe400000012ff */
[----:B------:R-:W-:-:S02]  /*a690*/  SHF.R.U64 R40, R40, 0x3, RZ ;  /* 0x0000000328287819 */ /* 0x000fc400000012ff */
[----:B------:R-:W-:Y:S02]  /*a6a0*/  LOP3.LUT R16, R5, R16, RZ, 0x3c, !PT ;  /* 0x0000001005107212 */ /* 0x000fe400078e3cff */
[----:B------:R-:W-:Y:S01]  /*a6b0*/  LOP3.LUT R44, R2, R3, RZ, 0x3c, !PT ;  /* 0x00000003022c7212 */ /* 0x000fe200078e3cff */
[----:B------:R-:W-:Y:S01]  /*a6c0*/  IMAD R2, R103, UR4, RZ ;  /* 0x0000000467027c24 */ /* 0x000fe2000f8e02ff */
        /* <DEDUP_REMOVED lines=10> */
[----:B------:R0:W5:Y:S01]  /*a770*/  LD.E.128 R4, desc[UR56][R16.64] ;  /* 0x0000003810047980 */ /* 0x000162000c101d00 */
[----:B------:R-:W-:-:S03]  /*a780*/  SHF.R.S32.HI R21, RZ, 0x1f, R186 ;  /* 0x0000001fff157819 */ /* 0x000fc600000114ba */
[----:B------:R-:W5:Y:S04]  /*a790*/  LD.E.128 R12, desc[UR56][R12.64] ;  /* 0x000000380c0c7980 */ /* 0x000f68000c101d00 */
[----:B------:R-:W5:Y:S01]  /*a7a0*/  LD.E.128 R28, desc[UR56][R28.64] ;  /* 0x000000381c1c7980 */ /* 0x000f62000c101d00 */
[C---:B0-----:R-:W-:Y:S02]  /*a7b0*/  IMAD R17, R95.reuse, UR5, R2 ;  /* 0x000000055f117c24 */ /* 0x041fe4000f8e0202 */
[----:B------:R-:W-:Y:S01]  /*a7c0*/  IMAD.WIDE.U32 R2, R95, UR4, RZ ;  /* 0x000000045f027c25 */ /* 0x000fe2000f8e00ff */
[----:B------:R-:W-:Y:S01]  /*a7d0*/  ULDC.64 UR4, c[0x0][0xae8] ;  /* 0x0002ba0000047ab9 */ /* 0x000fe20000000a00 */
[----:B------:R-:W5:Y:S02]  /*a7e0*/  LD.E.128 R32, desc[UR56][R32.64] ;  /* 0x0000003820207980 */ /* 0x000f64000c101d00 */
[----:B------:R-:W-:-:S02]  /*a7f0*/  IMAD.IADD R3, R3, 0x1, R17 ;  /* 0x0000000103037824 */ /* 0x000fc400078e0211 */
[----:B------:R-:W-:Y:S01]  /*a800*/  IMAD R17, R188, 0x20, R208 ;  /* 0x00000020bc117824 */ /* 0x000fe200078e02d0 */
[----:B------:R-:W5:Y:S01]  /*a810*/  LD.E.128 R36, desc[UR56][R36.64] ;  /* 0x0000003824247980 */ /* 0x000f62000c101d00 */
[----:B------:R-:W-:-:S03]  /*a820*/  IMAD.WIDE.U32 R2, R189, UR4, R2 ;  /* 0x00000004bd027c25 */ /* 0x000fc6000f8e0002 */
[----:B------:R-:W5:Y:S01]  /*a830*/  LD.E.128 R40, desc[UR56][R40.64] ;  /* 0x0000003828287980 */ /* 0x000f62000c101d00 */
[----:B------:R-:W-:Y:S02]  /*a840*/  IMAD.IADD R20, R18, 0x1, R17 ;  /* 0x0000000112147824 */ /* 0x000fe400078e0211 */
[----:B------:R-:W-:Y:S01]  /*a850*/  IMAD R3, R189, UR5, R3 ;  /* 0x00000005bd037c24 */ /* 0x000fe2000f8e0203 */
[----:B------:R-:W-:Y:S01]  /*a860*/  ULDC.64 UR4, c[0x0][0xaf0] ;  /* 0x0002bc0000047ab9 */ /* 0x000fe20000000a00 */
[----:B-1----:R-:W-:Y:S01]  /*a870*/  @P4 IMAD.HI.U32 R16, R20, R49, RZ ;  /* 0x0000003114104227 */ /* 0x002fe200078e00ff */
[----:B------:R-:W5:Y:S03]  /*a880*/  LD.E.128 R44, desc[UR56][R44.64] ;  /* 0x000000382c2c7980 */ /* 0x000f66000c101d00 */
[----:B------:R-:W-:Y:S01]  /*a890*/  IMAD.MOV.U32 R17, RZ, RZ, R20 ;  /* 0x000000ffff117224 */ /* 0x000fe200078e0014 */
[----:B--2---:R-:W-:Y:S01]  /*a8a0*/  @P4 SHF.R.U32.HI R17, RZ, R51, R16 ;  /* 0x00000033ff114219 */ /* 0x004fe20000011610 */
[----:B------:R-:W-:Y:S01]  /*a8b0*/  IMAD R21, R21, UR4, RZ ;  /* 0x0000000415157c24 */ /* 0x000fe2000f8e02ff */
[----:B------:R-:W-:Y:S01]  /*a8c0*/  @!PT LDS RZ, [RZ] ;  /* 0x00000000fffff984 */ /* 0x000fe20000000800 */
[----:B------:R-:W-:Y:S01]  /*a8d0*/  @!PT LDS RZ, [RZ] ;  /* 0x00000000fffff984 */ /* 0x000fe20000000800 */
[----:B------:R-:W-:Y:S01]  /*a8e0*/  @!PT LDS RZ, [RZ] ;  /* 0x00000000fffff984 */ /* 0x000fe20000000800 */
[----:B------:R-:W-:Y:S01]  /*a8f0*/  @!PT LDS RZ, [RZ] ;  /* 0x00000000fffff984 */ /* 0x000fe20000000800 */
[----:B------:R0:W-:Y:S06]  /*a900*/  MEMBAR.ALL.CTA ;  /* 0x0000000000007992 */ /* 0x0001ec0000008000 */
[----:B0-----:R-:W0:Y:S01]  /*a910*/  FENCE.VIEW.ASYNC.S ;  /* 0x00000000000073c6 */ /* 0x001e220000000000 */
[----:B------:R-:W-:Y:S01]  /*a920*/  IMAD.WIDE.U32 R2, R186, UR4, R2 ;  /* 0x00000004ba027c25 */ /* 0x000fe2000f8e0002 */
[----:B------:R-:W-:-:S03]  /*a930*/  SHF.R.S32.HI R16, RZ, 0x1f, R17 ;  /* 0x0000001fff107819 */ /* 0x000fc60000011411 */
[----:B------:R-:W-:Y:S01]  /*a940*/  IMAD R21, R186, UR5, R21 ;  /* 0x00000005ba157c24 */ /* 0x000fe2000f8e0215 */
[----:B------:R-:W-:Y:S01]  /*a950*/  ULDC.64 UR4, c[0x0][0xae0] ;  /* 0x0002b80000047ab9 */ /* 0x000fe20000000a00 */
        /* <DEDUP_REMOVED lines=10> */
[----:B------:R-:W-:Y:S02]  /*aa00*/  IMAD.IADD R51, R208, 0x1, R18 ;  /* 0x00000001d0337824 */ /* 0x000fe400078e0212 */
[----:B------:R-:W-:-:S02]  /*aa10*/  IMAD R49, R21, UR5, R16 ;  /* 0x0000000515317c24 */ /* 0x000fc4000f8e0210 */
[----:B------:R-:W-:Y:S01]  /*aa20*/  IMAD.WIDE.U32 R2, R21, UR4, R2 ;  /* 0x0000000415027c25 */ /* 0x000fe2000f8e0002 */
[----:B------:R-:W-:Y:S01]  /*aa30*/  ISETP.GE.AND P2, PT, R51, R22, PT ;  /* 0x000000163300720c */ /* 0x000fe20003f46270 */
[----:B------:R-:W-:Y:S02]  /*aa40*/  ULDC.64 UR4, c[0x0][0xa80] ;  /* 0x0002a00000047ab9 */ /* 0x000fe40000000a00 */
[----:B------:R-:W-:Y:S01]  /*aa50*/  VIADD R0, R0, 0x34820 ;  /* 0x0003482000007836 */ /* 0x000fe20000000000 */
[C---:B------:R-:W-:Y:S01]  /*aa60*/  LEA R18, P3, R2.reuse, UR4, 0x1 ;  /* 0x0000000402127c11 */ /* 0x040fe2000f8608ff */
[----:B------:R-:W-:Y:S02]  /*aa70*/  IMAD.IADD R3, R3, 0x1, R49 ;  /* 0x0000000103037824 */ /* 0x000fe400078e0231 */
[----:B------:R-:W-:Y:S01]  /*aa80*/  VIADD R17, R51, 0x20 ;  /* 0x0000002033117836 */ /* 0x000fe20000000000 */
[----:B------:R-:W-:Y:S02]  /*aa90*/  PRMT R0, RZ, 0x654, R0 ;  /* 0x00000654ff007816 */ /* 0x000fe40000000000 */
[----:B------:R-:W-:-:S02]  /*aaa0*/  LEA.HI.X R20, R2, UR5, R3, 0x1, P3 ;  /* 0x0000000502147c11 */ /* 0x000fc400098f0c03 */
[-C--:B------:R-:W-:Y:S01]  /*aab0*/  ISETP.GE.AND P0, PT, R17, R22.reuse, PT ;  /* 0x000000161100720c */ /* 0x080fe20003f06270 */
[----:B------:R-:W-:Y:S01]  /*aac0*/  VIADD R17, R51, 0x40 ;  /* 0x0000004033117836 */ /* 0x000fe20000000000 */
[----:B0-----:R0:W-:Y:S01]  /*aad0*/  SYNCS.ARRIVE.TRANS64.RED.A1T0 RZ, [R0+URZ], RZ ;  /* 0x000000ff00ff79a7 */ /* 0x0011e2000810043f */
[----:B------:R1:W2:Y:S01]  /*aae0*/  SHFL.IDX PT, R16, R18, RZ, 0x181f ;  /* 0x00181fff12107589 */ /* 0x0002a200000e0000 */
[----:B------:R-:W-:Y:S02]  /*aaf0*/  BSSY B1, `(.L_x_2251) ;  /* 0x000000d000017945 */ /* 0x000fe40003800000 */
[----:B------:R-:W-:Y:S01]  /*ab00*/  ISETP.GE.AND P1, PT, R17, R22, PT ;  /* 0x000000161100720c */ /* 0x000fe20003f26270 */
[----:B0-----:R1:W0:Y:S01]  /*ab10*/  SHFL.IDX PT, R0, R20, RZ, 0x181f ;  /* 0x00181fff14007589 */ /* 0x00122200000e0000 */
[----:B------:R-:W-:Y:S11]  /*ab20*/  @P2 BRA `(.L_x_2252) ;  /* 0x0000000000242947 */ /* 0x000ff60003800000 */
[----:B------:R-:W-:Y:S02]  /*ab30*/  ULDC UR4, c[0x0][0xac8] ;  /* 0x0002b20000047ab9 */ /* 0x000fe40000000800 */
[----:B------:R-:W-:Y:S02]  /*ab40*/  ISETP.GE.AND P2, PT, R23, UR4, PT ;  /* 0x0000000417007c0c */ /* 0x000fe4000bf46270 */
[----:B------:R-:W-:-:S11]  /*ab50*/  ISETP.GE.AND P3, PT, R187, UR4, PT ;  /* 0x00000004bb007c0c */ /* 0x000fd6000bf66270 */
[-C--:B--2---:R-:W-:Y:S02]  /*ab60*/  @!P2 LEA R2, P4, R23, R16.reuse, 0x1 ;  /* 0x000000101702a211 */ /* 0x084fe400078808ff */
[----:B------:R-:W-:Y:S02]  /*ab70*/  @!P3 LEA R16, P5, R187, R16, 0x1 ;  /* 0x00000010bb10b211 */ /* 0x000fe400078a08ff */
[-C--:B0-----:R-:W-:Y:S02]  /*ab80*/  @!P2 LEA.HI.X R3, R23, R0.reuse, R230, 0x1, P4 ;  /* 0x000000001703a211 */ /* 0x081fe400020f0ce6 */
[----:B------:R-:W-:-:S03]  /*ab90*/  @!P3 LEA.HI.X R17, R187, R0, R229, 0x1, P5 ;  /* 0x00000000bb11b211 */ /* 0x000fc600028f0ce5 */
[----:B-----5:R3:W-:Y:S04]  /*aba0*/  @!P2 ST.E.128 desc[UR56][R2.64], R4 ;  /* 0x000000040200a985 */ /* 0x0207e8000c101d38 */
[----:B------:R3:W-:Y:S02]  /*abb0*/  @!P3 ST.E.128 desc[UR56][R16.64], R32 ;  /* 0x000000201000b985 */ /* 0x0007e4000c101d38 */
.L_x_2252:
[----:B------:R-:W-:Y:S05]  /*abc0*/  BSYNC B1 ;  /* 0x0000000000017941 */ /* 0x000fea0003800000 */
.L_x_2251:
[----:B0-----:R0:W4:Y:S01]  /*abd0*/  SHFL.IDX PT, R0, R20, 0x1, 0x181f ;  /* 0x00381f0014007f89 */ /* 0x00112200000e0000 */
        /* <DEDUP_REMOVED lines=12> */
.L_x_2254:
[----:B------:R-:W-:Y:S05]  /*aca0*/  BSYNC B1 ;  /* 0x0000000000017941 */ /* 0x000fea0003800000 */
.L_x_2253:
        /* <DEDUP_REMOVED lines=13> */
.L_x_2256:
[----:B------:R-:W-:Y:S05]  /*ad80*/  BSYNC B1 ;  /* 0x0000000000017941 */ /* 0x000fea0003800000 */
.L_x_2255:
[----:B0-----:R-:W-:Y:S01]  /*ad90*/  VIADD R3, R51, 0x60 ;  /* 0x0000006033037836 */ /* 0x001fe20000000000 */
[----:B-1--4-:R-:W0:Y:S04]  /*ada0*/  SHFL.IDX PT, R20, R20, 0x3, 0x181f ;  /* 0x00781f0014147f89 */ /* 0x012e2800000e0000 */
[----:B------:R-:W-:Y:S01]  /*adb0*/  ISETP.GE.AND P0, PT, R3, R22, PT ;  /* 0x000000160300720c */ /* 0x000fe20003f06270 */
[----:B------:R-:W1:-:S12]  /*adc0*/  SHFL.IDX PT, R18, R18, 0x3, 0x181f ;  /* 0x00781f0012127f89 */ /* 0x000e5800000e0000 */
[----:B------:R-:W-:Y:S05]  /*add0*/  @P0 BRA `(.L_x_2257) ;  /* 0x0000001400dc0947 */ /* 0x000fea0003800000 */
[----:B------:R-:W-:Y:S02]  /*ade0*/  ULDC UR4, c[0x0][0xac8] ;  /* 0x0002b20000047ab9 */ /* 0x000fe40000000800 */
[----:B------:R-:W-:-:S13]  /*adf0*/  ISETP.GE.AND P1, PT, R23, UR4, PT ;  /* 0x0000000417007c0c */ /* 0x000fda000bf26270 */
[----:B-1----:R-:W-:-:S04]  /*ae00*/  @!P1 LEA R2, P0, R23, R18, 0x1 ;  /* 0x0000001217029211 */ /* 0x002fc800078008ff */
        /* <DEDUP_REMOVED lines=8> */
.L_x_2250:
[----:B------:R-:W1:Y:S01]  /*ae90*/  @P4 LDC R8, c[0x0][0xbec] ;  /* 0x0002fb00ff084b82 */ /* 0x000e620000000800 */
[----:B------:R-:W-:Y:S01]  /*aea0*/  ULDC.64 UR4, c[0x0][0xb08] ;  /* 0x0002c20000047ab9 */ /* 0x000fe20000000a00 */
[----:B0-----:R-:W-:Y:S01]  /*aeb0*/  SHF.R.S32.HI R7, RZ, 0x1f, R186 ;  /* 0x0000001fff077819 */ /* 0x001fe200000114ba */
[----:B------:R-:W-:Y:S01]  /*aec0*/  IMAD R6, R103, UR4, RZ ;  /* 0x0000000467067c24 */ /* 0x000fe2000f8e02ff */
[----:B------:R-:W-:Y:S01]  /*aed0*/  ULDC.64 UR6, c[0x0][0xb30] ;  /* 0x0002cc0000067ab9 */ /* 0x000fe20000000a00 */
[----:B------:R-:W-:Y:S01]  /*aee0*/  IMAD.WIDE.U32 R4, R95, UR4, RZ ;  /* 0x000000045f047c25 */ /* 0x000fe2000f8e00ff */
[----:B------:R-:W-:Y:S01]  /*aef0*/  ISETP.GE.AND P0, PT, R13, R22, PT ;  /* 0x000000160d00720c */ /* 0x000fe20003f06270 */
[----:B------:R-:W-:Y:S01]  /*af00*/  BSSY B1, `(.L_x_2258) ;  /* 0x0000068000017945 */ /* 0x000fe20003800000 */
[----:B------:R-:W0:Y:S01]  /*af10*/  @P4 LDC R11, c[0x0][0xbf0] ;  /* 0x0002fc00ff0b4b82 */ /* 0x000e220000000800 */
[----:B------:R-:W-:Y:S01]  /*af20*/  IMAD R95, R95, UR5, R6 ;  /* 0x000000055f5f7c24 */ /* 0x000fe2000f8e0206 */
[----:B------:R-:W-:-:S03]  /*af30*/  ULDC.64 UR4, c[0x0][0xb38] ;  /* 0x0002ce0000047ab9 */ /* 0x000fc60000000a00 */
[----:B------:R-:W-:Y:S02]  /*af40*/  IMAD.IADD R5, R5, 0x1, R95 ;  /* 0x0000000105057824 */ /* 0x000fe400078e025f */
[----:B------:R-:W-:-:S04]  /*af50*/  IMAD.WIDE.U32 R4, R189, UR4, R4 ;  /* 0x00000004bd047c25 */ /* 0x000fc8000f8e0004 */
[----:B------:R-:W-:Y:S01]  /*af60*/  IMAD R5, R189, UR5, R5 ;  /* 0x00000005bd057c24 */ /* 0x000fe2000f8e0205 */
[----:B------:R-:W-:Y:S02]  /*af70*/  ULDC.64 UR4, c[0x0][0xb40] ;  /* 0x0002d00000047ab9 */ /* 0x000fe40000000a00 */
[----:B------:R-:W-:Y:S02]  /*af80*/  IMAD R7, R7, UR4, RZ ;  /* 0x0000000407077c24 */ /* 0x000fe4000f8e02ff */
[----:B-1----:R-:W-:-:S04]  /*af90*/  @P4 IMAD.HI.U32 R8, R37, R8, RZ ;  /* 0x0000000825084227 */ /* 0x002fc800078e00ff */
[C---:B------:R-:W-:Y:S02]  /*afa0*/  IMAD R9, R186.reuse, UR5, R7 ;  /* 0x00000005ba097c24 */ /* 0x040fe4000f8e0207 */
[----:B------:R-:W-:Y:S01]  /*afb0*/  IMAD.WIDE.U32 R4, R186, UR4, R4 ;  /* 0x00000004ba047c25 */ /* 0x000fe2000f8e0004 */
[----:B------:R-:W-:-:S03]  /*afc0*/  ULDC.64 UR4, c[0x0][0xb48] ;  /* 0x0002d20000047ab9 */ /* 0x000fc60000000a00 */
[----:B------:R-:W-:Y:S01]  /*afd0*/  IMAD.MOV.U32 R7, RZ, RZ, R37 ;  /* 0x000000ffff077224 */ /* 0x000fe200078e0025 */
[----:B0-----:R-:W-:Y:S01]  /*afe0*/  @P4 SHF.R.U32.HI R7, RZ, R11, R8 ;  /* 0x0000000bff074219 */ /* 0x001fe20000011608 */
[----:B------:R-:W-:-:S03]  /*aff0*/  IMAD.IADD R5, R5, 0x1, R9 ;  /* 0x0000000105057824 */ /* 0x000fc600078e0209 */
        /* <DEDUP_REMOVED lines=88> */
.L_x_2259:
[----:B------:R-:W-:Y:S05]  /*b580*/  BSYNC B1 ;  /* 0x0000000000017941 */ /* 0x000fea0003800000 */
.L_x_2258:
[----:B------:R-:W-:Y:S01]  /*b590*/  ISETP.GE.AND P0, PT, R29, R22, PT ;  /* 0x000000161d00720c */ /* 0x000fe20003f06270 */
[----:B----4-:R3:W4:Y:S04]  /*b5a0*/  SHFL.IDX PT, R5, R16, 0x1, 0x1c1f ;  /* 0x003c1f0010057f89 */ /* 0x01072800000e0000 */
[----:B------:R3:W0:Y:S08]  /*b5b0*/  SHFL.IDX PT, R4, R0, 0x1, 0x1c1f ;  /* 0x003c1f0000047f89 */ /* 0x00063000000e0000 */
[----:B---3--:R-:W-:Y:S05]  /*b5c0*/  @P0 BRA `(.L_x_2257) ;  /* 0x0000000c00e00947 */ /* 0x008fea0003800000 */
[----:B------:R-:W-:Y:S02]  /*b5d0*/  ULDC UR4, c[0x0][0xac8] ;  /* 0x0002b20000047ab9 */ /* 0x000fe40000000800 */
[----:B------:R-:W-:Y:S02]  /*b5e0*/  ISETP.GE.AND P1, PT, R206, UR4, PT ;  /* 0x00000004ce007c0c */ /* 0x000fe4000bf26270 */
[----:B------:R-:W-:Y:S02]  /*b5f0*/  ISETP.GE.AND P0, PT, R205, UR4, PT ;  /* 0x00000004cd007c0c */ /* 0x000fe4000bf06270 */
[----:B------:R-:W-:Y:S02]  /*b600*/  ISETP.GE.AND P2, PT, R184, UR4, PT ;  /* 0x00000004b8007c0c */ /* 0x000fe4000bf46270 */
[----:B------:R-:W-:Y:S02]  /*b610*/  ISETP.GE.AND P4, PT, R203, UR4, PT ;  /* 0x00000004cb007c0c */ /* 0x000fe4000bf86270 */
[----:B------:R-:W-:-:S05]  /*b620*/  ISETP.GE.AND P3, PT, R204, UR4, PT ;  /* 0x00000004cc007c0c */ /* 0x000fca000bf66270 */
[CC--:B0-----:R-:W-:Y:S02]  /*b630*/  @!P1 LEA R6, P5, R206.reuse, R4.reuse, 0x2 ;  /* 0x00000004ce069211 */ /* 0x0c1fe400078a10ff */
        /* <DEDUP_REMOVED lines=55> */
[----:B---3--:R-:W-:-:S04]  /*b9b0*/  LEA R2, P0, R192, R4, 0x2 ;  /* 0x00000004c0027211 */ /* 0x008fc800078010ff */
[----:B------:R-:W-:-:S05]  /*b9c0*/  LEA.HI.X R3, R192, R5, R211, 0x2, P0 ;  /* 0x00000005c0037211 */ /* 0x000fca00000f14d3 */
[----:B------:R0:W-:Y:S01]  /*b9d0*/  ST.E.64 desc[UR56][R2.64], R86 ;  /* 0x0000005602007985 */ /* 0x0001e2000c101b38 */
[----:B------:R-:W-:Y:S05]  /*b9e0*/  BRA `(.L_x_2257) ;  /* 0x0000000800d87947 */ /* 0x000fea0003800000 */
.L_x_2248:
[----:B------:R-:W2:Y:S01]  /*b9f0*/  LDC.64 R4, c[0x0][0xc00] ;  /* 0x00030000ff047b82 */ /* 0x000ea20000000a00 */
[----:B------:R-:W-:Y:S01]  /*ba00*/  ULDC.64 UR4, c[0x0][0xc08] ;  /* 0x0003020000047ab9 */ /* 0x000fe20000000a00 */
[----:B------:R-:W-:Y:S01]  /*ba10*/  IMAD.MOV.U32 R13, RZ, RZ, RZ ;  /* 0x000000ffff0d7224 */ /* 0x000fe200078e00ff */
[----:B------:R-:W-:-:S04]  /*ba20*/  ISETP.NE.U32.AND P0, PT, RZ, UR4, PT ;  /* 0x00000004ff007c0c */ /* 0x000fc8000bf05070 */
[----:B------:R-:W-:Y:S01]  /*ba30*/  ISETP.NE.AND.EX P1, PT, RZ, UR5, PT, P0 ;  /* 0x00000005ff007c0c */ /* 0x000fe2000bf25300 */
[----:B------:R-:W3:Y:S01]  /*ba40*/  LDC.64 R2, c[0x0][0xc00] ;  /* 0x00030000ff027b82 */ /* 0x000ee20000000a00 */
[----:B--2---:R-:W-:-:S04]  /*ba50*/  ISETP.NE.U32.AND P0, PT, R4, RZ, PT ;  /* 0x000000ff0400720c */ /* 0x004fc80003f05070 */
[----:B------:R-:W-:-:S07]  /*ba60*/  ISETP.NE.AND.EX P0, PT, R5, RZ, PT, P0 ;  /* 0x000000ff0500720c */ /* 0x000fce0003f05300 */
[----:B------:R-:W2:Y:S01]  /*ba70*/  @P1 LDC.64 R4, c[0x0][0xc08] ;  /* 0x00030200ff041b82 */ /* 0x000ea20000000a00 */
[----:B------:R-:W-:Y:S01]  /*ba80*/  ULDC UR4, c[0x0][0xa88] ;  /* 0x0002a20000047ab9 */ /* 0x000fe20000000800 */
[----:B---3--:R-:W-:-:S04]  /*ba90*/  IMAD.WIDE R6, R186, 0x4, R2 ;  /* 0x00000004ba067825 */ /* 0x008fc800078e0202 */
[----:B0-----:R-:W-:Y:S01]  /*baa0*/  IMAD.U32 R0, RZ, RZ, UR4 ;  /* 0x00000004ff007e24 */ /* 0x001fe2000f8e00ff */
        /* <DEDUP_REMOVED lines=12> */
.L_x_2260:
[----:B------:R-:W-:Y:S01]  /*bb70*/  BSSY B1, `(.L_x_2261) ;  /* 0x0000036000017945 */ /* 0x000fe20003800000 */
[----:B------:R-:W-:Y:S02]  /*bb80*/  SEL R21, R186, RZ, !P0 ;  /* 0x000000ffba157207 */ /* 0x000fe40004000000 */
[----:B------:R-:W-:Y:S02]  /*bb90*/  SEL R191, R191, RZ, !P0 ;  /* 0x000000ffbfbf7207 */ /* 0x000fe40004000000 */
[----:B-----5:R-:W-:Y:S01]  /*bba0*/  SHF.R.S32.HI R16, RZ, 0x1f, R13 ;  /* 0x0000001fff107819 */ /* 0x020fe2000001140d */
[----:B------:R-:W-:Y:S06]  /*bbb0*/  @P3 BRA `(.L_x_2262) ;  /* 0x0000000000c43947 */ /* 0x000fec0003800000 */
[----:B------:R-:W0:Y:S01]  /*bbc0*/  S2R R3, SR_TID.X ;  /* 0x0000000000037919 */ /* 0x000e220000002100 */
[----:B------:R-:W2:Y:S02]  /*bbd0*/  LDC R33, c[0x0][0xbe8] ;  /* 0x0002fa00ff217b82 */ /* 0x000ea40000000800 */
[----:B--2---:R-:W-:Y:S01]  /*bbe0*/  IMAD R2, R0, R33, RZ ;  /* 0x0000002100027224 */ /* 0x004fe200078e02ff */
[----:B0-----:R-:W-:-:S04]  /*bbf0*/  IADD3 R29, R18, -0x80, R3 ;  /* 0xffffff80121d7810 */ /* 0x001fc80007ffe003 */
        /* <DEDUP_REMOVED lines=9> */
[----:B------:R-:W2:Y:S08]  /*bc90*/  LDC.64 R4, c[0x0][R14+0x220] ;  /* 0x000088000e047b82 */ /* 0x000eb00000000a00 */
[----:B------:R-:W3:Y:S08]  /*bca0*/  @P1 LDC R12, c[0x0][0xbec] ;  /* 0x0002fb00ff0c1b82 */ /* 0x000ef00000000800 */
[----:B------:R-:W4:Y:S08]  /*bcb0*/  LDC.64 R2, c[0x0][R14+0x218] ;  /* 0x000086000e027b82 */ /* 0x000f300000000a00 */
[----:B------:R-:W5:Y:S01]  /*bcc0*/  @P1 LDC R35, c[0x0][0xbf0] ;  /* 0x0002fc00ff231b82 */ /* 0x000f620000000800 */
[----:B--2---:R-:W-:-:S02]  /*bcd0*/  IMAD R5, R5, R21, RZ ;  /* 0x0000001505057224 */ /* 0x004fc400078e02ff */
[----:B------:R-:W-:-:S04]  /*bce0*/  IMAD.WIDE.U32 R10, R4, R21, RZ ;  /* 0x00000015040a7225 */ /* 0x000fc800078e00ff */
[----:B------:R-:W-:Y:S01]  /*bcf0*/  IMAD R5, R4, R191, R5 ;  /* 0x000000bf04057224 */ /* 0x000fe200078e0205 */
[----:B------:R-:W2:Y:S01]  /*bd00*/  LDC.64 R6, c[0x0][R14+0x228] ;  /* 0x00008a000e067b82 */ /* 0x000ea20000000a00 */
[----:B---3--:R-:W-:-:S04]  /*bd10*/  @P1 IMAD.HI.U32 R12, R29, R12, RZ ;  /* 0x0000000c1d0c1227 */ /* 0x008fc800078e00ff */
[----:B------:R-:W-:-:S03]  /*bd20*/  IMAD.IADD R11, R11, 0x1, R5 ;  /* 0x000000010b0b7824 */ /* 0x000fc600078e0205 */
[----:B------:R-:W3:Y:S01]  /*bd30*/  LDC.64 R8, c[0x0][R14+0x210] ;  /* 0x000084000e087b82 */ /* 0x000ee20000000a00 */
[-C--:B----4-:R-:W-:Y:S02]  /*bd40*/  IMAD R17, R3, R189.reuse, RZ ;  /* 0x000000bd03117224 */ /* 0x090fe400078e02ff */
[----:B------:R-:W-:-:S04]  /*bd50*/  IMAD.WIDE.U32 R2, R2, R189, RZ ;  /* 0x000000bd02027225 */ /* 0x000fc800078e00ff */
[----:B------:R-:W-:Y:S01]  /*bd60*/  IMAD.IADD R17, R3, 0x1, R17 ;  /* 0x0000000103117824 */ /* 0x000fe200078e0211 */
[----:B-----5:R-:W-:Y:S01]  /*bd70*/  @P1 SHF.R.U32.HI R15, RZ, R35, R12 ;  /* 0x00000023ff0f1219 */ /* 0x020fe2000001160c */
[----:B0-----:R-:W0:Y:S01]  /*bd80*/  @!P0 LDC R30, c[0x0][0xb50] ;  /* 0x0002d400ff1e8b82 */ /* 0x001e220000000800 */
[----:B------:R-:W-:-:S03]  /*bd90*/  IADD3 R4, P1, P3, R10, R2, R13 ;  /* 0x000000020a047210 */ /* 0x000fc60007b3e00d */
[----:B------:R-:W-:Y:S02]  /*bda0*/  IMAD.MOV R10, RZ, RZ, -R15 ;  /* 0x000000ffff0a7224 */ /* 0x000fe400078e0a0f */
[----:B--2---:R-:W-:Y:S02]  /*bdb0*/  IMAD.WIDE.U32 R2, R6, R207, RZ ;  /* 0x000000cf06027225 */ /* 0x004fe400078e00ff */
[----:B------:R-:W2:Y:S01]  /*bdc0*/  @!P0 LDC R31, c[0x0][0xb54] ;  /* 0x0002d500ff1f8b82 */ /* 0x000ea20000000800 */
[----:B------:R-:W-:Y:S01]  /*bdd0*/  IADD3.X R6, R11, R17, R16, P1, P3 ;  /* 0x000000110b067210 */ /* 0x000fe20000fe6410 */
[----:B------:R-:W-:Y:S01]  /*bde0*/  IMAD R7, R7, R207, RZ ;  /* 0x000000cf07077224 */ /* 0x000fe200078e02ff */
[----:B------:R-:W-:Y:S01]  /*bdf0*/  IADD3 R2, P0, P1, R15, R4, R2 ;  /* 0x000000040f027210 */ /* 0x000fe2000791e002 */
[----:B------:R-:W-:Y:S01]  /*be00*/  IMAD R5, R33, R10, R29 ;  /* 0x0000000a21057224 */ /* 0x000fe200078e021d */
[----:B------:R-:W-:Y:S01]  /*be10*/  SHF.R.S32.HI R15, RZ, 0x1f, R15 ;  /* 0x0000001fff0f7819 */ /* 0x000fe2000001140f */
[----:B------:R-:W-:-:S02]  /*be20*/  IMAD.IADD R7, R3, 0x1, R7 ;  /* 0x0000000103077824 */ /* 0x000fc400078e0207 */
[----:B---3--:R-:W-:-:S03]  /*be30*/  IMAD R4, R9, R5, RZ ;  /* 0x0000000509047224 */ /* 0x008fc600078e02ff */
[----:B------:R-:W-:Y:S02]  /*be40*/  IADD3.X R3, R15, R6, R7, P0, P1 ;  /* 0x000000060f037210 */ /* 0x000fe400007e2407 */
[----:B------:R-:W-:Y:S01]  /*be50*/  SHF.R.S32.HI R7, RZ, 0x1f, R5 ;  /* 0x0000001fff077819 */ /* 0x000fe20000011405 */
[----:B------:R-:W-:-:S04]  /*be60*/  IMAD.WIDE.U32 R2, R8, R5, R2 ;  /* 0x0000000508027225 */ /* 0x000fc800078e0002 */
[----:B------:R-:W-:Y:S01]  /*be70*/  IMAD R7, R8, R7, R4 ;  /* 0x0000000708077224 */ /* 0x000fe200078e0204 */
[----:B0-----:R-:W-:-:S03]  /*be80*/  LEA R4, P0, R2, R30, 0x2 ;  /* 0x0000001e02047211 */ /* 0x001fc600078010ff */
[----:B------:R-:W-:-:S05]  /*be90*/  IMAD.IADD R3, R3, 0x1, R7 ;  /* 0x0000000103037824 */ /* 0x000fca00078e0207 */
[----:B--2---:R-:W-:Y:S01]  /*bea0*/  LEA.HI.X R5, R2, R31, R3, 0x2, P0 ;  /* 0x0000001f02057211 */ /* 0x004fe200000f1403 */
[----:B------:R-:W-:-:S05]  /*beb0*/  IMAD.MOV.U32 R3, RZ, RZ, -0x800000 ;  /* 0xff800000ff037424 */ /* 0x000fca00078e00ff */
[----:B------:R0:W-:Y:S02]  /*bec0*/  STG.E desc[UR56][R4.64], R3 ;  /* 0x0000000304007986 */ /* 0x0001e4000c101938 */
.L_x_2262:
[----:B------:R-:W-:Y:S05]  /*bed0*/  BSYNC B1 ;  /* 0x0000000000017941 */ /* 0x000fea0003800000 */
.L_x_2261:
[----:B------:R-:W-:Y:S05]  /*bee0*/  @P2 BRA `(.L_x_2257) ;  /* 0x0000000400982947 */ /* 0x000fea0003800000 */
[----:B------:R-:W2:Y:S01]  /*bef0*/  LDC R11, c[0x0][0xbe8] ;  /* 0x0002fa00ff0b7b82 */ /* 0x000ea20000000800 */
[----:B------:R-:W-:Y:S01]  /*bf00*/  ULDC.64 UR4, c[0x0][0xaa0] ;  /* 0x0002a80000047ab9 */ /* 0x000fe20000000a00 */
[----:B------:R-:W-:Y:S01]  /*bf10*/  IMAD R7, R188, 0x20, R208 ;  /* 0x00000020bc077824 */ /* 0x000fe200078e02d0 */
[----:B------:R-:W-:Y:S01]  /*bf20*/  ULDC.64 UR6, c[0x0][0xaf0] ;  /* 0x0002bc0000067ab9 */ /* 0x000fe20000000a00 */
[----:B------:R-:W-:Y:S01]  /*bf30*/  IMAD R2, R16, UR4, RZ ;  /* 0x0000000410027c24 */ /* 0x000fe2000f8e02ff */
[----:B------:R-:W-:Y:S01]  /*bf40*/  BSSY B1, `(.L_x_2263) ;  /* 0x0000036000017945 */ /* 0x000fe20003800000 */
[----:B------:R-:W-:Y:S02]  /*bf50*/  IMAD.IADD R9, R18, 0x1, R7 ;  /* 0x0000000112097824 */ /* 0x000fe400078e0207 */
[C---:B0-----:R-:W-:Y:S02]  /*bf60*/  IMAD R5, R13.reuse, UR5, R2 ;  /* 0x000000050d057c24 */ /* 0x041fe4000f8e0202 */
[----:B------:R-:W-:Y:S01]  /*bf70*/  IMAD.WIDE.U32 R2, R13, UR4, RZ ;  /* 0x000000040d027c25 */ /* 0x000fe2000f8e00ff */
[----:B------:R-:W-:-:S03]  /*bf80*/  ULDC.64 UR4, c[0x0][0xae8] ;  /* 0x0002ba0000047ab9 */ /* 0x000fc60000000a00 */
[----:B------:R-:W-:Y:S02]  /*bf90*/  IMAD.IADD R3, R3, 0x1, R5 ;  /* 0x0000000103037824 */ /* 0x000fe400078e0205 */
[----:B------:R-:W-:Y:S02]  /*bfa0*/  IMAD.MOV.U32 R5, RZ, RZ, R9 ;  /* 0x000000ffff057224 */ /* 0x000fe400078e0009 */
[----:B------:R-:W-:-:S04]  /*bfb0*/  IMAD.WIDE.U32 R2, R189, UR4, R2 ;  /* 0x00000004bd027c25 */ /* 0x000fc8000f8e0002 */
[----:B------:R-:W-:Y:S01]  /*bfc0*/  IMAD R6, R191, UR6, RZ ;  /* 0x00000006bf067c24 */ /* 0x000fe2000f8e02ff */
[----:B--2---:R-:W-:Y:S01]  /*bfd0*/  ISETP.NE.AND P0, PT, R11, 0x1, PT ;  /* 0x000000010b00780c */ /* 0x004fe20003f05270 */
[----:B------:R-:W-:Y:S01]  /*bfe0*/  IMAD R3, R189, UR5, R3 ;  /* 0x00000005bd037c24 */ /* 0x000fe2000f8e0203 */
[----:B------:R-:W-:Y:S01]  /*bff0*/  ULDC.64 UR4, c[0x0][0xae0] ;  /* 0x0002b80000047ab9 */ /* 0x000fe20000000a00 */
[C---:B------:R-:W-:Y:S02]  /*c000*/  IMAD R7, R21.reuse, UR7, R6 ;  /* 0x0000000715077c24 */ /* 0x040fe4000f8e0206 */
[----:B------:R-:W-:-:S04]  /*c010*/  IMAD.WIDE.U32 R2, R21, UR6, R2 ;  /* 0x0000000615027c25 */ /* 0x000fc8000f8e0002 */
[----:B------:R-:W-:Y:S02]  /*c020*/  IMAD.IADD R3, R3, 0x1, R7 ;  /* 0x0000000103037824 */ /* 0x000fe400078e0207 */
[----:B------:R-:W-:Y:S02]  /*c030*/  IMAD.IADD R18, R208, 0x1, R18 ;  /* 0x00000001d0127824 */ /* 0x000fe400078e0212 */
[----:B------:R-:W0:Y:S08]  /*c040*/  @P0 LDC R4, c[0x0][0xbec] ;  /* 0x0002fb00ff040b82 */ /* 0x000e300000000800 */
[----:B------:R-:W2:Y:S01]  /*c050*/  @P0 LDC R15, c[0x0][0xbf0] ;  /* 0x0002fc00ff0f0b82 */ /* 0x000ea20000000800 */
[----:B0-----:R-:W-:-:S05]  /*c060*/  @P0 IMAD.HI.U32 R4, R9, R4, RZ ;  /* 0x0000000409040227 */ /* 0x001fca00078e00ff */
        /* <DEDUP_REMOVED lines=21> */
[----:B------:R-:W-:Y:S02]  /*c1c0*/  ISETP.GE.AND P0, PT, R0, R11, PT ;  /* 0x0000000b0000720c */ /* 0x000fe40003f06270 */
[----:B------:R-:W-:Y:S02]  /*c1d0*/  LEA.HI.X R5, R2, UR5, R3, 0x1, P3 ;  /* 0x0000000502057c11 */ /* 0x000fe400098f0c03 */
[----:B------:R0:W2:Y:S04]  /*c1e0*/  SHFL.IDX PT, R2, R4, RZ, 0x181f ;  /* 0x00181fff04027589 */ /* 0x0000a800000e0000 */
        /* <DEDUP_REMOVED lines=11> */
.L_x_2264:
[----:B------:R-:W-:Y:S05]  /*c2a0*/  BSYNC B1 ;  /* 0x0000000000017941 */ /* 0x000fea0003800000 */
.L_x_2263:
[----:B---3--:R3:W0:Y:S01]  /*c2b0*/  SHFL.IDX PT, R0, R5, 0x1, 0x181f ;  /* 0x00381f0005007f89 */ /* 0x00862200000e0000 */
[----:B------:R-:W-:Y:S03]  /*c2c0*/  BSSY B1, `(.L_x_2265) ;  /* 0x000000c000017945 */ /* 0x000fe60003800000 */
[----:B--2-4-:R3:W2:Y:S01]  /*c2d0*/  SHFL.IDX PT, R2, R4, 0x1, 0x181f ;  /* 0x00381f0004027f89 */ /* 0x0146a200000e0000 */
[----:B------:R-:W-:Y:S05]  /*c2e0*/  @P1 BRA `(.L_x_2266) ;  /* 0x0000000000241947 */ /* 0x000fea0003800000 */
        /* <DEDUP_REMOVED lines=9> */
.L_x_2266:
[----:B------:R-:W-:Y:S05]  /*c380*/  BSYNC B1 ;  /* 0x0000000000017941 */ /* 0x000fea0003800000 */
.L_x_2265:
[----:B0-----:R0:W0:Y:S01]  /*c390*/  SHFL.IDX PT, R0, R5, 0x2, 0x181f ;  /* 0x00581f0005007f89 */ /* 0x00102200000e0000 */
[----:B------:R-:W-:Y:S03]  /*c3a0*/  BSSY B1, `(.L_x_2267) ;  /* 0x000000c000017945 */ /* 0x000fe60003800000 */
[----:B--2-4-:R2:W4:Y:S01]  /*c3b0*/  SHFL.IDX PT, R2, R4, 0x2, 0x181f ;  /* 0x00581f0004027f89 */ /* 0x01452200000e0000 */
[----:B------:R-:W-:Y:S05]  /*c3c0*/  @P0 BRA `(.L_x_2268) ;  /* 0x0000000000240947 */ /* 0x000fea0003800000 */
        /* <DEDUP_REMOVED lines=9> */
.L_x_2268:
[----:B------:R-:W-:Y:S05]  /*c460*/  BSYNC B1 ;  /* 0x0000000000017941 */ /* 0x000fea0003800000 */
.L_x_2267:
[----:B0-----:R-:W-:Y:S01]  /*c470*/  VIADD R0, R18, 0x60 ;  /* 0x0000006012007836 */ /* 0x001fe20000000000 */
[----:B------:R0:W0:Y:S04]  /*c480*/  SHFL.IDX PT, R6, R5, 0x3, 0x181f ;  /* 0x00781f0005067f89 */ /* 0x00002800000e0000 */
[----:B------:R-:W-:Y:S01]  /*c490*/  ISETP.GE.AND P0, PT, R0, R11, PT ;  /* 0x0000000b0000720c */ /* 0x000fe20003f06270 */
[----:B----4-:R4:W0:-:S12]  /*c4a0*/  SHFL.IDX PT, R2, R4, 0x3, 0x181f ;  /* 0x00781f0004027f89 */ /* 0x01081800000e0000 */
[----:B----4-:R-:W-:Y:S05]  /*c4b0*/  @P0 BRA `(.L_x_2257) ;  /* 0x0000000000240947 */ /* 0x010fea0003800000 */
[----:B------:R-:W-:Y:S02]  /*c4c0*/  ULDC UR4, c[0x0][0xac8] ;  /* 0x0002b20000047ab9 */ /* 0x000fe40000000800 */
[----:B------:R-:W-:Y:S02]  /*c4d0*/  ISETP.GE.AND P2, PT, R23, UR4, PT ;  /* 0x0000000417007c0c */ /* 0x000fe4000bf46270 */
[----:B------:R-:W-:-:S11]  /*c4e0*/  ISETP.GE.AND P3, PT, R187, UR4, PT ;  /* 0x00000004bb007c0c */ /* 0x000fd6000bf66270 */
[-C--:B0-23--:R-:W-:Y:S02]  /*c4f0*/  @!P2 LEA R4, P0, R23, R2.reuse, 0x1 ;  /* 0x000000021704a211 */ /* 0x08dfe400078008ff */
[----:B------:R-:W-:Y:S02]  /*c500*/  @!P3 LEA R2, P1, R187, R2, 0x1 ;  /* 0x00000002bb02b211 */ /* 0x000fe400078208ff */
[-C--:B------:R-:W-:Y:S02]  /*c510*/  @!P2 LEA.HI.X R5, R23, R6.reuse, R230, 0x1, P0 ;  /* 0x000000061705a211 */ /* 0x080fe400000f0ce6 */
[----:B------:R-:W-:-:S03]  /*c520*/  @!P3 LEA.HI.X R3, R187, R6, R229, 0x1, P1 ;  /* 0x00000006bb03b211 */ /* 0x000fc600008f0ce5 */
[----:B------:R4:W-:Y:S04]  /*c530*/  @!P2 ST.E.128 desc[UR56][R4.64], RZ ;  /* 0x000000ff0400a985 */ /* 0x0009e8000c101d38 */
[----:B------:R4:W-:Y:S02]  /*c540*/  @!P3 ST.E.128 desc[UR56][R2.64], RZ ;  /* 0x000000ff0200b985 */ /* 0x0009e4000c101d38 */
.L_x_2257:
[----:B------:R-:W-:Y:S05]  /*c550*/  BSYNC B0 ;  /* 0x0000000000007941 */ /* 0x000fea0003800000 */
.L_x_2247:
[----:B------:R-:W-:Y:S02]  /*c560*/  ULDC UR4, c[0x0][0xc3c] ;  /* 0x00030f0000047ab9 */ /* 0x000fe40000000800 */
[----:B-1----:R-:W-:-:S13]  /*c570*/  ISETP.GE.AND P0, PT, R27, UR4, PT ;  /* 0x000000041b007c0c */ /* 0x002fda000bf06270 */
[----:B------:R-:W-:Y:S05]  /*c580*/  @!P0 BRA `(.L_x_2269) ;  /* 0xffffff4800848947 */ /* 0x000fea000383ffff */
[----:B------:R-:W-:Y:S05]  /*c590*/  EXIT ;  /* 0x000000000000794d */ /* 0x000fea0003800000 */
.L_x_2210:
[----:B------:R-:W-:-:S08]  /*c5a0*/  NOP ;  /* 0x0000000000007918 */ /* 0x000fd00000000000 */
[----:B0-----:R-:W0:-:S00]  /*c5b0*/  USETMAXREG.DEALLOC.CTAPOOL 0x18 ;  /* 0x00000018000079c8 */ /* 0x001e0000080e0500 */
[----:B0-----:R-:W-:Y:S01]  /*c5c0*/  LOP3.LUT R0, R0, 0x3, RZ, 0xc0, !PT ;  /* 0x0000000300007812 */ /* 0x001fe200078ec0ff */
[----:B------:R-:W-:-:S05]  /*c5d0*/  IMAD.MOV.U32 R6, RZ, RZ, RZ ;  /* 0x000000ffff067224 */ /* 0x000fca00078e00ff */
[----:B------:R-:W0:Y:S02]  /*c5e0*/  SHFL.IDX PT, R0, R0, RZ, 0x1f ;  /* 0x00001fff00007589 */ /* 0x000e2400000e0000 */
[----:B0-----:R-:W-:-:S04]  /*c5f0*/  ISETP.NE.AND P0, PT, R0, RZ, PT ;  /* 0x000000ff0000720c */ /* 0x001fc80003f05270 */
[----:B------:R-:W-:-:S05]  /*c600*/  P2R R0, PR, RZ, 0x1 ;  /* 0x00000001ff007803 */ /* 0x000fca0000000000 */
[----:B------:R0:W-:Y:S04]  /*c610*/  STL [R1+0x5c], R0 ;  /* 0x00005c0001007387 */ /* 0x0001e80000100800 */
        /* <DEDUP_REMOVED lines=10> */
.L_x_2270:
[----:B0-----:R-:W0:Y:S01]  /*c6c0*/  S2R R0, SR_TID.X ;  /* 0x0000000000007919 */ /* 0x001e220000002100 */
[----:B------:R-:W-:Y:S01]  /*c6d0*/  ULDC UR4, c[0x0][0xc3c] ;  /* 0x00030f0000047ab9 */ /* 0x000fe20000000800 */
[----:B------:R-:W1:Y:S01]  /*c6e0*/  S2UR UR6, SR_CTAID.X ;  /* 0x00000000000679c3 */ /* 0x000e620000002500 */
[----:B------:R-:W-:Y:S01]  /*c6f0*/  ULDC UR5, c[0x0][0xc38] ;  /* 0x00030e0000057ab9 */ /* 0x000fe20000000800 */
[----:B0-----:R-:W-:-:S04]  /*c700*/  LOP3.LUT R0, R0, 0x1f, RZ, 0xc0, !PT ;  /* 0x0000001f00007812 */ /* 0x001fc800078ec0ff */
[----:B------:R-:W-:-:S04]  /*c710*/  ISETP.NE.AND P0, PT, R0, 0x1f, PT ;  /* 0x0000001f0000780c */ /* 0x000fc80003f05270 */
[----:B------:R-:W-:-:S13]  /*c720*/  ISETP.GE.OR P1, PT, R0, UR4, !P0 ;  /* 0x0000000400007c0c */ /* 0x000fda000c726670 */
[----:B------:R-:W0:Y:S08]  /*c730*/  @!P1 LDC.64 R2, c[0x0][0xc80] ;  /* 0x00032000ff029b82 */ /* 0x000e300000000a00 */
[----:B------:R-:W2:Y:S01]  /*c740*/  @!P1 LDC.64 R4, c[0x0][0xc78] ;  /* 0x00031e00ff049b82 */ /* 0x000ea20000000a00 */
[----:B0-----:R-:W-:-:S05]  /*c750*/  @!P1 IMAD.WIDE.U32 R2, R0, 0x4, R2 ;  /* 0x0000000400029825 */ /* 0x001fca00078e0002 */
[----:B------:R2:W3:Y:S02]  /*c760*/  @!P1 LDG.E R6, desc[UR56][R2.64] ;  /* 0x0000003802069981 */ /* 0x0004e4000c1e1900 */
[----:B--2---:R-:W-:-:S04]  /*c770*/  @!P1 IMAD.WIDE.U32 R2, R0, 0x4, R4 ;  /* 0x0000000400029825 */ /* 0x004fc800078e0004 */
[----:B------:R-:W-:-:S06]  /*c780*/  IMAD.MOV.U32 R5, RZ, RZ, RZ ;  /* 0x000000ffff057224 */ /* 0x000fcc00078e00ff */
        /* <DEDUP_REMOVED lines=28> */
[----:B------:R-:W-:Y:S01]  /*c950*/  IMAD.MOV.U32 R7, RZ, RZ, R4 ;  /* 0x000000ffff077224 */ /* 0x000fe200078e0004 */
[----:B------:R-:W-:Y:S01]  /*c960*/  UMOV UR4, URZ ;  /* 0x0000003f00047c82 */ /* 0x000fe20008000000 */
[----:B------:R-:W-:-:S05]  /*c970*/  ULDC UR5, c[0x0][0xc38] ;  /* 0x00030e0000057ab9 */ /* 0x000fca0000000800 */
.L_x_2274:
        /* <DEDUP_REMOVED lines=39> */
.L_x_2272:
        /* <DEDUP_REMOVED lines=10> */
[----:B------:R-:W-:-:S06]  /*cc90*/  VIADD R8, R10, 0xffffffff ;  /* 0xffffffff0a087836 */ /* 0x000fcc0000000000 */
[----:B------:R3:W4:Y:S02]  /*cca0*/  SHFL.IDX PT, R8, R3, R8, 0x1f ;  /* 0x00001f0803087589 */ /* 0x00072400000e0000 */
.L_x_2275:
[----:B---34-:R-:W-:Y:S01]  /*ccb0*/  IMAD R3, R8, UR5, R9 ;  /* 0x0000000508037c24 */ /* 0x018fe2000f8e0209 */
[----:B-1----:R-:W-:Y:S01]  /*ccc0*/  ISETP.NE.AND P0, PT, R7, 0x1, PT ;  /* 0x000000010700780c */ /* 0x002fe20003f05270 */
[----:B------:R-:W-:-:S03]  /*ccd0*/  VIADD R13, R10, UR4 ;  /* 0x000000040a0d7c36 */ /* 0x000fc60008000000 */
[----:B------:R1:W-:Y:S01]  /*cce0*/  STL [R1], R3 ;  /* 0x0000000301007387 */ /* 0x0003e20000100800 */
[----:B0-----:R-:W-:-:S03]  /*ccf0*/  IADD3 R5, -R3, UR6, RZ ;  /* 0x0000000603057c10 */ /* 0x001fc6000fffe1ff */
[----:B------:R1:W-:Y:S05]  /*cd00*/  STL [R1+0xc], R13 ;  /* 0x00000c0d01007387 */ /* 0x0003ea0000100800 */
[----:B------:R-:W-:Y:S05]  /*cd10*/  @!P0 BRA `(.L_x_2276) ;  /* 0x0000000000e08947 */ /* 0x000fea0003800000 */
[----:B--2---:R-:W-:Y:S01]  /*cd20*/  IABS R6, R4 ;  /* 0x0000000400067213 */ /* 0x004fe20000000000 */
[----:B------:R-:W-:Y:S01]  /*cd30*/  IMAD.MOV.U32 R2, RZ, RZ, RZ ;  /* 0x000000ffff027224 */ /* 0x000fe200078e00ff */
[----:B------:R-:W-:Y:S02]  /*cd40*/  IABS R8, R7 ;  /* 0x0000000700087213 */ /* 0x000fe40000000000 */
[----:B------:R-:W0:Y:S08]  /*cd50*/  I2F.RP R9, R6 ;  /* 0x0000000600097306 */ /* 0x000e300000209400 */
[----:B------:R-:W-:Y:S08]  /*cd60*/  I2F.RP R12, R8 ;  /* 0x00000008000c7306 */ /* 0x000ff00000209400 */
[----:B0-----:R-:W1:Y:S02]  /*cd70*/  MUFU.RCP R9, R9 ;  /* 0x0000000900097308 */ /* 0x001e640000001000 */
[----:B-1----:R-:W-:-:S06]  /*cd80*/  VIADD R3, R9, 0xffffffe ;  /* 0x0ffffffe09037836 */ /* 0x002fcc0000000000 */
[----:B------:R-:W0:Y:S02]  /*cd90*/  F2I.FTZ.U32.TRUNC.NTZ R3, R3 ;  /* 0x0000000300037305 */ /* 0x000e24000021f000 */
[----:B0-----:R-:W-:-:S04]  /*cda0*/  IMAD.MOV R11, RZ, RZ, -R3 ;  /* 0x000000ffff0b7224 */ /* 0x001fc800078e0a03 */
[----:B------:R-:W-:-:S04]  /*cdb0*/  IMAD R11, R11, R6, RZ ;  /* 0x000000060b0b7224 */ /* 0x000fc800078e02ff */
[----:B------:R-:W-:Y:S01]  /*cdc0*/  IMAD.HI.U32 R10, R3, R11, R2 ;  /* 0x0000000b030a7227 */ /* 0x000fe200078e0002 */
[----:B------:R-:W-:Y:S01]  /*cdd0*/  IABS R11, R5 ;  /* 0x00000005000b7213 */ /* 0x000fe20000000000 */
[----:B------:R-:W0:Y:S01]  /*cde0*/  MUFU.RCP R2, R12 ;  /* 0x0000000c00027308 */ /* 0x000e220000001000 */
[----:B------:R-:W-:-:S03]  /*cdf0*/  IABS R3, R4 ;  /* 0x0000000400037213 */ /* 0x000fc60000000000 */
[----:B------:R-:W-:-:S04]  /*ce00*/  IMAD.HI.U32 R9, R10, R11, RZ ;  /* 0x0000000b0a097227 */ /* 0x000fc800078e00ff */
[----:B------:R-:W-:-:S04]  /*ce10*/  IMAD.MOV R14, RZ, RZ, -R3 ;  /* 0x000000ffff0e7224 */ /* 0x000fc800078e0a03 */
[----:B------:R-:W-:Y:S02]  /*ce20*/  IMAD R11, R9, R14, R11 ;  /* 0x0000000e090b7224 */ /* 0x000fe400078e020b */
[----:B0-----:R-:W-:-:S03]  /*ce30*/  VIADD R3, R2, 0xffffffe ;  /* 0x0ffffffe02037836 */ /* 0x001fc60000000000 */
[----:B------:R-:W-:Y:S01]  /*ce40*/  ISETP.GT.U32.AND P1, PT, R6, R11, PT ;  /* 0x0000000b0600720c */ /* 0x000fe20003f24070 */
[----:B------:R-:W-:Y:S02]  /*ce50*/  IMAD.MOV.U32 R2, RZ, RZ, RZ ;  /* 0x000000ffff027224 */ /* 0x000fe400078e00ff */
[----:B------:R-:W0:Y:S10]  /*ce60*/  F2I.FTZ.U32.TRUNC.NTZ R3, R3 ;  /* 0x0000000300037305 */ /* 0x000e34000021f000 */
[----:B------:R-:W-:-:S02]  /*ce70*/  @!P1 IMAD.IADD R11, R11, 0x1, -R6 ;  /* 0x000000010b0b9824 */ /* 0x000fc400078e0a06 */
[----:B------:R-:W-:Y:S01]  /*ce80*/  @!P1 VIADD R9, R9, 0x1 ;  /* 0x0000000109099836 */ /* 0x000fe20000000000 */
[----:B------:R-:W-:Y:S02]  /*ce90*/  ISETP.NE.AND P1, PT, R4, RZ, PT ;  /* 0x000000ff0400720c */ /* 0x000fe40003f25270 */
[----:B------:R-:W-:Y:S01]  /*cea0*/  ISETP.GE.U32.AND P0, PT, R11, R6, PT ;  /* 0x000000060b00720c */ /* 0x000fe20003f06070 */
[----:B0-----:R-:W-:-:S04]  /*ceb0*/  IMAD.MOV R11, RZ, RZ, -R3 ;  /* 0x000000ffff0b7224 */ /* 0x001fc800078e0a03 */
[----:B------:R-:W-:-:S04]  /*cec0*/  IMAD R11, R11, R8, RZ ;  /* 0x000000080b0b7224 */ /* 0x000fc800078e02ff */
[----:B------:R-:W-:Y:S01]  /*ced0*/  IMAD.HI.U32 R6, R3, R11, R2 ;  /* 0x0000000b03067227 */ /* 0x000fe200078e0002 */
[----:B------:R-:W-:-:S03]  /*cee0*/  LOP3.LUT R2, R5, R4, RZ, 0x3c, !PT ;  /* 0x0000000405027212 */ /* 0x000fc600078e3cff */
[----:B------:R-:W-:Y:S01]  /*cef0*/  @P0 VIADD R9, R9, 0x1 ;  /* 0x0000000109090836 */ /* 0x000fe20000000000 */
[----:B------:R-:W-:Y:S02]  /*cf00*/  ISETP.GE.AND P2, PT, R2, RZ, PT ;  /* 0x000000ff0200720c */ /* 0x000fe40003f46270 */
[----:B------:R-:W-:-:S05]  /*cf10*/  IABS R2, R7 ;  /* 0x0000000700027213 */ /* 0x000fca0000000000 */
[----:B------:R-:W-:-:S06]  /*cf20*/  IMAD.MOV R2, RZ, RZ, -R2 ;  /* 0x000000ffff027224 */ /* 0x000fcc00078e0a02 */
[----:B------:R-:W-:Y:S01]  /*cf30*/  @!P2 IMAD.MOV R9, RZ, RZ, -R9 ;  /* 0x000000ffff09a224 */ /* 0x000fe200078e0a09 */
[----:B------:R-:W-:-:S04]  /*cf40*/  @!P1 LOP3.LUT R9, RZ, R4, RZ, 0x33, !PT ;  /* 0x00000004ff099212 */ /* 0x000fc800078e33ff */
[----:B------:R-:W-:-:S05]  /*cf50*/  IABS R3, R9 ;  /* 0x0000000900037213 */ /* 0x000fca0000000000 */
        /* <DEDUP_REMOVED lines=12> */
[--C-:B------:R-:W-:Y:S02]  /*d020*/  IMAD.MOV R2, RZ, RZ, -R6.reuse ;  /* 0x000000ffff027224 */ /* 0x100fe400078e0a06 */
[C---:B------:R-:W-:Y:S02]  /*d030*/  IMAD R6, R7.reuse, 0x1000000, R6 ;  /* 0x0100000007067824 */ /* 0x040fe400078e0206 */
[--C-:B------:R-:W-:Y:S02]  /*d040*/  IMAD R7, R7, R2, R9.reuse ;  /* 0x0000000207077224 */ /* 0x100fe400078e0209 */
[----:B------:R-:W-:Y:S02]  /*d050*/  IMAD.MOV R2, RZ, RZ, -R9 ;  /* 0x000000ffff027224 */ /* 0x000fe400078e0a09 */
[----:B------:R-:W-:Y:S02]  /*d060*/  IMAD R3, R7, 0x10000, R6 ;  /* 0x0001000007037824 */ /* 0x000fe400078e0206 */
[----:B------:R-:W-:-:S03]  /*d070*/  IMAD R2, R4, R2, R5 ;  /* 0x0000000204027224 */ /* 0x000fc600078e0205 */
[----:B------:R0:W-:Y:S01]  /*d080*/  STL [R1+0x8], R3 ;  /* 0x0000080301007387 */ /* 0x0001e20000100800 */
[----:B------:R-:W-:Y:S05]  /*d090*/  BRA `(.L_x_2277) ;  /* 0x0000000000f47947 */ /* 0x000fea0003800000 */
.L_x_2276:
[----:B-1----:R-:W0:Y:S02]  /*d0a0*/  LDC.64 R2, c[0x0][0xc90] ;  /* 0x00032400ff027b82 */ /* 0x002e240000000a00 */
[----:B0-----:R-:W-:-:S05]  /*d0b0*/  IMAD.WIDE R2, R13, 0x4, R2 ;  /* 0x000000040d027825 */ /* 0x001fca00078e0202 */
[----:B------:R0:W2:Y:S02]  /*d0c0*/  LDG.E R7, desc[UR56][R2.64] ;  /* 0x0000003802077981 */ /* 0x0000a4000c1e1900 */
        /* <DEDUP_REMOVED lines=29> */
[----:B------:R-:W-:-:S04]  /*d2a0*/  VIADDMNMX R7, R10, UR5, R7, PT ;  /* 0x000000050a077c46 */ /* 0x000fc8000b800107 */
[-C--:B------:R-:W-:Y:S02]  /*d2b0*/  IABS R9, R7.reuse ;  /* 0x0000000700097213 */ /* 0x080fe40000000000 */
        /* <DEDUP_REMOVED lines=11> */
[----:B------:R-:W-:Y:S02]  /*d370*/  LOP3.LUT R3, R5, R7, RZ, 0x3c, !PT ;  /* 0x0000000705037212 */ /* 0x000fe400078e3cff */
[----:B------:R-:W-:Y:S01]  /*d380*/  IADD3 R5, R8, 0x1000000, R5 ;  /* 0x0100000008057810 */ /* 0x000fe20007ffe005 */
        /* <DEDUP_REMOVED lines=10> */
[----:B------:R-:W-:Y:S01]  /*d430*/  @!P1 LOP3.LUT R2, RZ, R7, RZ, 0x33, !PT ;  /* 0x00000007ff029212 */ /* 0x000fe200078e33ff */
[----:B------:R-:W-:-:S04]  /*d440*/  IMAD.MOV R7, RZ, RZ, -R7 ;  /* 0x000000ffff077224 */ /* 0x000fc800078e0a07 */
[----:B------:R-:W-:-:S05]  /*d450*/  IMAD R3, R2, R7, R5 ;  /* 0x0000000702037224 */ /* 0x000fca00078e0205 */
[----:B------:R1:W-:Y:S02]  /*d460*/  STL [R1+0x8], R3 ;  /* 0x0000080301007387 */ /* 0x0003e40000100800 */
.L_x_2277:
[----:B01----:R-:W-:-:S05]  /*d470*/  LOP3.LUT R3, RZ, R2, RZ, 0x33, !PT ;  /* 0x00000002ff037212 */ /* 0x003fca00078e33ff */
[----:B------:R-:W-:-:S05]  /*d480*/  IMAD.IADD R2, R4, 0x1, R3 ;  /* 0x0000000104027824 */ /* 0x000fca00078e0203 */
[----:B------:R1:W-:Y:S01]  /*d490*/  STL [R1+0x4], R2 ;  /* 0x0000040201007387 */ /* 0x0003e20000100800 */
[----:B------:R-:W-:Y:S05]  /*d4a0*/  BRA `(.L_x_2278) ;  /* 0x0000000000107947 */ /* 0x000fea0003800000 */
.L_x_2273:
[----:B------:R-:W-:Y:S01]  /*d4b0*/  IMAD.U32 R2, RZ, RZ, UR6 ;  /* 0x00000006ff027e24 */ /* 0x000fe2000f8e00ff */
[----:B------:R0:W-:Y:S04]  /*d4c0*/  STL [R1+0x4], RZ ;  /* 0x000004ff01007387 */ /* 0x0001e80000100800 */
[----:B------:R0:W-:Y:S04]  /*d4d0*/  STL [R1+0x8], RZ ;  /* 0x000008ff01007387 */ /* 0x0001e80000100800 */
[----:B------:R0:W-:Y:S02]  /*d4e0*/  STL [R1], R2 ;  /* 0x0000000201007387 */ /* 0x0001e40000100800 */
.L_x_2278:
        /* <DEDUP_REMOVED lines=10> */
.L_x_2271:
[----:B0-2---:R-:W2:Y:S01]  /*d590*/  LDL R0, [R1+0xc] ;  /* 0x00000c0001007983 */ /* 0x005ea20000100800 */
[----:B------:R-:W-:Y:S01]  /*d5a0*/  ULDC UR4, c[0x0][0xc3c] ;  /* 0x00030f0000047ab9 */ /* 0x000fe20000000800 */
[----:B------:R-:W-:Y:S02]  /*d5b0*/  IMAD.MOV.U32 R19, RZ, RZ, RZ ;  /* 0x000000ffff137224 */ /* 0x000fe400078e00ff */
[----:B------:R0:W-:Y:S01]  /*d5c0*/  STL [R1+0x48], RZ ;  /* 0x000048ff01007387 */ /* 0x0001e20000100800 */
[----:B--2---:R-:W-:Y:S01]  /*d5d0*/  ISETP.GE.AND P0, PT, R0, UR4, PT ;  /* 0x0000000400007c0c */ /* 0x004fe2000bf06270 */
[----:B------:R-:W-:-:S05]  /*d5e0*/  IMAD.MOV.U32 R0, RZ, RZ, 0x1 ;  /* 0x00000001ff007424 */ /* 0x000fca00078e00ff */
[----:B------:R0:W-:Y:S07]  /*d5f0*/  STL [R1+0x14], R0 ;  /* 0x0000140001007387 */ /* 0x0001ee0000100800 */
[----:B------:R-:W-:Y:S05]  /*d600*/  @P0 BRA `(.L_x_2279) ;  /* 0x0000005c004c0947 */ /* 0x000fea0003800000 */
[----:B---3--:R-:W2:Y:S01]  /*d610*/  S2R R5, SR_TID.X ;  /* 0x0000000000057919 */ /* 0x008ea20000002100 */
        /* <DEDUP_REMOVED lines=9> */
[----:B0-----:R-:W-:-:S05]  /*d6b0*/  IMAD.SHL.U32 R0, R5, 0x8, RZ ;  /* 0x0000000805007824 */ /* 0x001fca00078e00ff */
[C---:B-1----:R-:W-:Y:S02]  /*d6c0*/  LOP3.LUT R2, R0.reuse, 0x1f8, RZ, 0xc0, !PT ;  /* 0x000001f800027812 */ /* 0x042fe400078ec0ff */
        /* <DEDUP_REMOVED lines=14> */
.L_x_2383:
[----:B------:R-:W2:Y:S01]  /*d7b0*/  LDL R0, [R1+0xc] ;  /* 0x00000c0001007983 */ /* 0x000ea20000100800 */
[----:B------:R-:W2:Y:S01]  /*d7c0*/  LDC.64 R2, c[0x0][0xc88] ;  /* 0x00032200ff027b82 */ /* 0x000ea20000000a00 */
[----:B------:R-:W-:Y:S05]  /*d7d0*/  YIELD ;  /* 0x0000000000007946 */ /* 0x000fea0003800000 */
[----:B------:R-:W-:Y:S01]  /*d7e0*/  ULDC.64 UR4, c[0x0][0xa28] ;  /* 0x00028a0000047ab9 */ /* 0x000fe20000000a00 */
[----:B01----:R-:W-:Y:S01]  /*d7f0*/  IMAD.MOV.U32 R6, RZ, RZ, RZ ;  /* 0x000000ffff067224 */ /* 0x003fe200078e00ff */
        /* <DEDUP_REMOVED lines=47> */
[----:B------:R-:W0:Y:S04]  /*daf0*/  LDG.E R7, desc[UR56][R2.64] ;  /* 0x0000003802077981 */ /* 0x000e28000c1e1900 */
[----:B------:R-:W0:Y:S02]  /*db00*/  LDG.E R2, desc[UR56][R2.64+0x4] ;  /* 0x0000043802027981 */ /* 0x000e24000c1e1900 */
[----:B0-----:R-:W-:-:S05]  /*db10*/  IMAD.IADD R9, R2, 0x1, -R7 ;  /* 0x0000000102097824 */ /* 0x001fca00078e0a07 */
[----:B------:R1:W-:Y:S02]  /*db20*/  STL [R1+0x38], R9 ;  /* 0x0000380901007387 */ /* 0x0003e40000100800 */
.L_x_2280:
[----:B------:R-:W2:Y:S01]  /*db30*/  LDL.LU R7, [R1+0x8] ;  /* 0x0000080001077983 */ /* 0x000ea20000300800 */
[----:B------:R-:W-:Y:S02]  /*db40*/  ULDC.64 UR4, c[0x0][0xa20] ;  /* 0x0002880000047ab9 */ /* 0x000fe40000000a00 */
[----:B------:R-:W-:-:S04]  /*db50*/  ISETP.NE.U32.AND P1, PT, RZ, UR4, PT ;  /* 0x00000004ff007c0c */ /* 0x000fc8000bf25070 */
[----:B------:R-:W-:Y:S02]  /*db60*/  ISETP.NE.AND.EX P1, PT, RZ, UR5, PT, P1 ;  /* 0x00000005ff007c0c */ /* 0x000fe4000bf25310 */
[C---:B--2---:R-:W-:Y:S02]  /*db70*/  LOP3.LUT R2, R7.reuse, 0xff000000, RZ, 0xc0, !PT ;  /* 0xff00000007027812 */ /* 0x044fe400078ec0ff */
        /* <DEDUP_REMOVED lines=10> */
[----:B--2---:R-:W-:-:S05]  /*dc20*/  IADD3.X R7, R10, UR5, RZ, P0, !PT ;  /* 0x000000050a077c10 */ /* 0x004fca00087fe4ff */
[----:B------:R3:W5:Y:S01]  /*dc30*/  LDG.E R6, desc[UR56][R6.64] ;  /* 0x0000003806067981 */ /* 0x000762000c1e1900 */
[----:B------:R-:W-:Y:S05]  /*dc40*/  BRA `(.L_x_2282) ;  /* 0x0000000000107947 */ /* 0x000fea0003800000 */
.L_x_2281:
[----:B------:R-:W-:Y:S05]  /*dc50*/  @!P0 BRA `(.L_x_2282) ;  /* 0x00000000000c8947 */ /* 0x000fea0003800000 */
[----:B------:R-:W3:Y:S04]  /*dc60*/  LDG.E R6, desc[UR56][R4.64] ;  /* 0x0000003804067981 */ /* 0x000ee8000c1e1900 */
[----:B------:R-:W3:Y:S02]  /*dc70*/  LDG.E R4, desc[UR56][R4.64+0x4] ;  /* 0x0000043804047981 */ /* 0x000ee4000c1e1900 */
[----:B---3--:R-:W-:-:S07]  /*dc80*/  IMAD.IADD R6, R4, 0x1, -R6 ;  /* 0x0000000104067824 */ /* 0x008fce00078e0a06 */
.L_x_2282:
[----:B------:R-:W4:Y:S01]  /*dc90*/  LDL R5, [R1+0x4] ;  /* 0x0000040001057983 */ /* 0x000f220000100800 */
[----:B-----5:R-:W-:Y:S01]  /*dca0*/  IMAD.IADD R6, R6, 0x1, -R0 ;  /* 0x0000000106067824 */ /* 0x020fe200078e0a00 */
[----:B------:R-:W-:Y:S01]  /*dcb0*/  BSSY B0, `(.L_x_2283) ;  /* 0x000003a000007945 */ /* 0x000fe20003800000 */
[----:B------:R-:W0:Y:S02]  /*dcc0*/  LDC R0, c[0x0][0x448] ;  /* 0x00011200ff007b82 */ /* 0x000e240000000800 */
[----:B0-----:R-:W-:-:S13]  /*dcd0*/  ISETP.NE.AND P0, PT, R0, 0x1, PT ;  /* 0x000000010000780c */ /* 0x001fda0003f05270 */
[----:B--2---:R-:W0:Y:S08]  /*dce0*/  @P0 LDC R3, c[0x0][0x44c] ;  /* 0x00011300ff030b82 */ /* 0x004e300000000800 */
[----:B------:R-:W2:Y:S01]  /*dcf0*/  @P0 LDC R4, c[0x0][0x450] ;  /* 0x00011400ff040b82 */ /* 0x000ea20000000800 */
[----:B----4-:R-:W-:Y:S02]  /*dd00*/  IMAD.SHL.U32 R0, R5, 0x80, RZ ;  /* 0x0000008005007824 */ /* 0x010fe400078e00ff */
[----:B------:R-:W-:-:S02]  /*dd10*/  IMAD.MOV.U32 R5, RZ, RZ, RZ ;  /* 0x000000ffff057224 */ /* 0x000fc400078e00ff */
[----:B------:R-:W-:Y:S02]  /*dd20*/  VIADD R0, R0, 0x7f ;  /* 0x0000007f00007836 */ /* 0x000fe40000000000 */
[----:B------:R-:W-:Y:S02]  /*dd30*/  IMAD.MOV.U32 R10, RZ, RZ, R5 ;  /* 0x000000ffff0a7224 */ /* 0x000fe400078e0005 */
[----:B0-----:R-:W-:-:S05]  /*dd40*/  @P0 IMAD.HI.U32 R3, R0, R3, RZ ;  /* 0x0000000300030227 */ /* 0x001fca00078e00ff */
[----:B--2---:R-:W-:Y:S02]  /*dd50*/  @P0 SHF.R.U32.HI R0, RZ, R4, R3 ;  /* 0x00000004ff000219 */ /* 0x004fe40000011603 */
[C---:B------:R-:W-:Y:S01]  /*dd60*/  IADD3 R3, R6.reuse, 0x80, -R9 ;  /* 0x0000008006037810 */ /* 0x040fe20007ffe809 */
[----:B------:R-:W-:Y:S01]  /*dd70*/  VIADD R6, R6, 0x7f ;  /* 0x0000007f06067836 */ /* 0x000fe20000000000 */
[----:B-1----:R-:W-:-:S03]  /*dd80*/  LOP3.LUT R9, R2, 0xff, RZ, 0xc0, !PT ;  /* 0x000000ff02097812 */ /* 0x002fc600078ec0ff */
[----:B------:R-:W-:Y:S01]  /*dd90*/  IMAD.IADD R0, R3, 0x1, R0 ;  /* 0x0000000103007824 */ /* 0x000fe200078e0200 */
[----:B------:R-:W-:-:S04]  /*dda0*/  SHF.R.S32.HI R3, RZ, 0x1f, R6 ;  /* 0x0000001fff037819 */ /* 0x000fc80000011406 */
[----:B------:R-:W-:Y:S02]  /*ddb0*/  SHF.R.S32.HI R4, RZ, 0x1f, R0 ;  /* 0x0000001fff047819 */ /* 0x000fe40000011400 */
[----:B------:R-:W-:Y:S02]  /*ddc0*/  LEA.HI R3, R3, R6, RZ, 0x7 ;  /* 0x0000000603037211 */ /* 0x000fe400078f38ff */
[----:B------:R-:W-:Y:S02]  /*ddd0*/  LEA.HI R4, R4, R0, RZ, 0x7 ;  /* 0x0000000004047211 */ /* 0x000fe400078f38ff */
[----:B------:R-:W-:Y:S02]  /*dde0*/  SHF.R.U32.HI R0, RZ, 0x10, R2 ;  /* 0x00000010ff007819 */ /* 0x000fe40000011602 */
[----:B------:R-:W-:Y:S02]  /*ddf0*/  SHF.R.S32.HI R3, RZ, 0x7, R3 ;  /* 0x00000007ff037819 */ /* 0x000fe40000011403 */
[----:B------:R-:W-:-:S02]  /*de00*/  ISETP.NE.AND P0, PT, R0, RZ, PT ;  /* 0x000000ff0000720c */ /* 0x000fc40003f05270 */
[----:B------:R-:W-:-:S04]  /*de10*/  SHF.R.S32.HI R4, RZ, 0x7, R4 ;  /* 0x00000007ff047819 */ /* 0x000fc80000011404 */
[----:B------:R-:W-:-:S04]  /*de20*/  VIMNMX R8, R3, R4, PT ;  /* 0x0000000403087248 */ /* 0x000fc80003fe0100 */
[----:B------:R-:W-:Y:S01]  /*de30*/  ISETP.GE.AND P1, PT, R8, 0x1, PT ;  /* 0x000000010800780c */ /* 0x000fe20003f26270 */
[----:B------:R0:W-:Y:S02]  /*de40*/  STL [R1+0x30], R8 ;  /* 0x0000300801007387 */ /* 0x0001e40000100800 */
[----:B------:R-:W1:Y:S02]  /*de50*/  @!P0 LDC R0, c[0x0][0x9f0] ;  /* 0x00027c00ff008b82 */ /* 0x000e640000000800 */
[----:B------:R0:W-:Y:S04]  /*de60*/  STL [R1+0x3c], R5 ;  /* 0x00003c0501007387 */ /* 0x0001e80000100800 */
[----:B------:R0:W-:Y:S04]  /*de70*/  STL [R1+0x58], R9 ;  /* 0x0000580901007387 */ /* 0x0001e80000100800 */
[----:B------:R-:W-:Y:S05]  /*de80*/  @!P1 BRA `(.L_x_2284) ;  /* 0x0000000000709947 */ /* 0x000fea0003800000 */
[----:B-1----:R-:W-:-:S04]  /*de90*/  IABS R4, R0 ;  /* 0x0000000000047213 */ /* 0x002fc80000000000 */
[----:B------:R-:W1:Y:S08]  /*dea0*/  I2F.RP R2, R4 ;  /* 0x0000000400027306 */ /* 0x000e700000209400 */
[----:B-1----:R-:W1:Y:S02]  /*deb0*/  MUFU.RCP R2, R2 ;  /* 0x0000000200027308 */ /* 0x002e640000001000 */
[----:B-1----:R-:W-:-:S06]  /*dec0*/  VIADD R2, R2, 0xffffffe ;  /* 0x0ffffffe02027836 */ /* 0x002fcc0000000000 */
[----:B------:R-:W1:Y:S02]  /*ded0*/  F2I.FTZ.U32.TRUNC.NTZ R3, R2 ;  /* 0x0000000200037305 */ /* 0x000e64000021f000 */
[----:B-1----:R-:W-:-:S04]  /*dee0*/  IMAD.MOV R2, RZ, RZ, -R3 ;  /* 0x000000ffff027224 */ /* 0x002fc800078e0a03 */
[----:B0-----:R-:W-:Y:S02]  /*def0*/  IMAD R5, R2, R4, RZ ;  /* 0x0000000402057224 */ /* 0x001fe400078e02ff */
[----:B------:R-:W-:-:S04]  /*df00*/  IMAD.MOV.U32 R2, RZ, RZ, RZ ;  /* 0x000000ffff027224 */ /* 0x000fc800078e00ff */
[----:B---3--:R-:W-:Y:S01]  /*df10*/  IMAD.HI.U32 R7, R3, R5, R2 ;  /* 0x0000000503077227 */ /* 0x008fe200078e0002 */
        /* <DEDUP_REMOVED lines=19> */
.L_x_2284:
[----:B------:R-:W-:Y:S05]  /*e050*/  BSYNC B0 ;  /* 0x0000000000007941 */ /* 0x000fea0003800000 */
.L_x_2283:
[----:B-1----:R-:W-:Y:S01]  /*e060*/  IMAD.MOV.U32 R0, RZ, RZ, R10 ;  /* 0x000000ffff007224 */ /* 0x002fe200078e000a */
[----:B------:R-:W-:Y:S03]  /*e070*/  BSSY B7, `(.L_x_2285) ;  /* 0x000040d000077945 */ /* 0x000fe60003800000 */
[----:B------:R-:W-:-:S05]  /*e080*/  IMAD R2, R9, R0, RZ ;  /* 0x0000000009027224 */ /* 0x000fca00078e02ff */
[----:B------:R-:W-:Y:S01]  /*e090*/  VIADDMNMX R0, R2, R0, R8, PT ;  /* 0x0000000002007246 */ /* 0x000fe20003800108 */
[----:B------:R1:W-:Y:S03]  /*e0a0*/  STL [R1+0x28], R2 ;  /* 0x0000280201007387 */ /* 0x0003e60000100800 */
[----:B------:R-:W-:Y:S01]  /*e0b0*/  ISETP.GT.AND P0, PT, R0, R2, PT ;  /* 0x000000020000720c */ /* 0x000fe20003f04270 */
[----:B------:R1:W-:-:S12]  /*e0c0*/  STL [R1+0x40], R0 ;  /* 0x0000400001007387 */ /* 0x0003d80000100800 */
[----:B------:R-:W-:Y:S05]  /*e0d0*/  @P0 BRA `(.L_x_2286) ;  /* 0x0000000000480947 */ /* 0x000fea0003800000 */
[----:B-1----:R-:W1:Y:S02]  /*e0e0*/  S2R R0, SR_TID.X ;  /* 0x0000000000007919 */ /* 0x002e640000002100 */
[----:B-1----:R-:W-:-:S04]  /*e0f0*/  LOP3.LUT R0, R0, 0x7f, RZ, 0xc0, !PT ;  /* 0x0000007f00007812 */ /* 0x002fc800078ec0ff */
[----:B------:R-:W-:-:S13]  /*e100*/  ISETP.NE.AND P0, PT, R0, RZ, PT ;  /* 0x000000ff0000720c */ /* 0x000fda0003f05270 */
[----:B------:R-:W-:Y:S05]  /*e110*/  @P0 BRA `(.L_x_2287) ;  /* 0x0000004000080947 */ /* 0x000fea0003800000 */
[----:B------:R-:W1:Y:S01]  /*e120*/  S2R R3, SR_LANEID ;  /* 0x0000000000037919 */ /* 0x000e620000000000 */
[----:B------:R-:W-:Y:S02]  /*e130*/  VOTEU.ANY UR4, UPT, PT ;  /* 0x0000000000047886 */ /* 0x000fe400038e0100 */
[----:B------:R-:W1:Y:S08]  /*e140*/  FLO.U32 R0, UR4 ;  /* 0x0000000400007d00 */ /* 0x000e7000080e0000 */
[----:B0-----:R-:W0:Y:S01]  /*e150*/  POPC R5, UR4 ;  /* 0x0000000400057d09 */ /* 0x001e220008000000 */
[----:B-1----:R-:W-:-:S02]  /*e160*/  ISETP.EQ.U32.AND P0, PT, R0, R3, PT ;  /* 0x000000030000720c */ /* 0x002fc40003f02070 */
[----:B------:R-:W0:Y:S11]  /*e170*/  LDC.64 R2, c[0x0][0xc60] ;  /* 0x00031800ff027b82 */ /* 0x000e360000000a00 */
[----:B0-----:R-:W4:Y:S01]  /*e180*/  @P0 ATOMG.E.ADD.STRONG.GPU PT, R3, desc[UR56][R2.64], R5 ;  /* 0x00000005020309a8 */ /* 0x001f2200081ee1f8 */
[----:B------:R-:W0:Y:S02]  /*e190*/  S2R R4, SR_LTMASK ;  /* 0x0000000000047919 */ /* 0x000e240000003900 */
[----:B0-----:R-:W-:-:S04]  /*e1a0*/  LOP3.LUT R4, R4, UR4, RZ, 0xc0, !PT ;  /* 0x0000000404047c12 */ /* 0x001fc8000f8ec0ff */
[----:B---3--:R-:W0:Y:S01]  /*e1b0*/  POPC R7, R4 ;  /* 0x0000000400077309 */ /* 0x008e220000000000 */
[----:B----4-:R-:W0:Y:S02]  /*e1c0*/  SHFL.IDX PT, R0, R3, R0, 0x1f ;  /* 0x00001f0003007589 */ /* 0x010e2400000e0000 */
[----:B0-----:R-:W-:-:S05]  /*e1d0*/  IADD3 R0, R0, UR36, R7 ;  /* 0x0000002400007c10 */ /* 0x001fca000fffe007 */
[----:B------:R4:W-:Y:S01]  /*e1e0*/  STL [R1], R0 ;  /* 0x0000000001007387 */ /* 0x0009e20000100800 */
[----:B------:R-:W-:Y:S05]  /*e1f0*/  BRA `(.L_x_2287) ;  /* 0x0000003c00d07947 */ /* 0x000fea0003800000 */
.L_x_2286:
[----:B-1----:R-:W-:Y:S01]  /*e200*/  VIADD R0, R18, 0x1c400 ;  /* 0x0001c40012007836 */ /* 0x002fe20000000000 */
[----:B------:R-:W-:Y:S04]  /*e210*/  BSSY B6, `(.L_x_2288) ;  /* 0x0000013000067945 */ /* 0x000fe80003800000 */
[----:B------:R-:W-:-:S13]  /*e220*/  LOP3.LUT P0, RZ, R0, 0x3ff, RZ, 0xc0, !PT ;  /* 0x000003ff00ff7812 */ /* 0x000fda000780c0ff */
        /* <DEDUP_REMOVED lines=9> */
[----:B---3--:R-:W-:-:S02]  /*e2c0*/  IMAD.U32 R7, RZ, RZ, UR9 ;  /* 0x00000009ff077e24 */ /* 0x008fc4000f8e00ff */
[----:B--2---:R-:W-:Y:S02]  /*e2d0*/  IMAD.U32 R10, RZ, RZ, UR4 ;  /* 0x00000004ff0a7e24 */ /* 0x004fe4000f8e00ff */
[----:B------:R-:W-:Y:S02]  /*e2e0*/  IMAD.U32 R11, RZ, RZ, UR5 ;  /* 0x00000005ff0b7e24 */ /* 0x000fe4000f8e00ff */
[----:B------:R-:W-:Y:S02]  /*e2f0*/  IMAD.MOV.U32 R8, RZ, RZ, 0x70 ;  /* 0x00000070ff087424 */ /* 0x000fe400078e00ff */
[----:B------:R-:W-:Y:S02]  /*e300*/  IMAD.MOV.U32 R12, RZ, RZ, 0x1 ;  /* 0x00000001ff0c7424 */ /* 0x000fe400078e00ff */
[----:B------:R-:W-:-:S07]  /*e310*/  IMAD.MOV.U32 R13, RZ, RZ, RZ ;  /* 0x000000ffff0d7224 */ /* 0x000fce00078e00ff */
[----:B------:R-:W-:-:S07]  /*e320*/  LEPC R20, `(.L_x_2289) ;  /* 0x000000001014794e */ /* 0x000fce0000000000 */
[----:B-1----:R-:W-:Y:S05]  /*e330*/  CALL.ABS.NOINC R2 ;  /* 0x0000000002007343 */ /* 0x002fea0003c00000 */
.L_x_2289:
[----:B------:R-:W-:Y:S05]  /*e340*/  BSYNC B6 ;  /* 0x0000000000067941 */ /* 0x000fea0003800000 */
.L_x_2288:
        /* <DEDUP_REMOVED lines=9> */
[----:B------:R-:W-:Y:S02]  /*e3e0*/  IMAD.U32 R4, RZ, RZ, UR6 ;  /* 0x00000006ff047e24 */ /* 0x000fe4000f8e00ff */
[----:B0-----:R-:W-:Y:S02]  /*e3f0*/  IMAD.U32 R5, RZ, RZ, UR7 ;  /* 0x00000007ff057e24 */ /* 0x001fe4000f8e00ff */
[----:B------:R-:W-:Y:S02]  /*e400*/  IMAD.U32 R6, RZ, RZ, UR8 ;  /* 0x00000008ff067e24 */ /* 0x000fe4000f8e00ff */
[----:B---3--:R-:W-:-:S02]  /*e410*/  IMAD.U32 R7, RZ, RZ, UR9 ;  /* 0x00000009ff077e24 */ /* 0x008fc4000f8e00ff */
[----:B--2---:R-:W-:Y:S02]  /*e420*/  IMAD.U32 R10, RZ, RZ, UR4 ;  /* 0x00000004ff0a7e24 */ /* 0x004fe4000f8e00ff */
[----:B------:R-:W-:Y:S02]  /*e430*/  IMAD.U32 R11, RZ, RZ, UR5 ;  /* 0x00000005ff0b7e24 */ /* 0x000fe4000f8e00ff */
[----:B------:R-:W-:Y:S02]  /*e440*/  IMAD.MOV.U32 R8, RZ, RZ, 0x70 ;  /* 0x00000070ff087424 */ /* 0x000fe400078e00ff */
[----:B------:R-:W-:Y:S02]  /*e450*/  IMAD.MOV.U32 R12, RZ, RZ, 0x1 ;  /* 0x00000001ff0c7424 */ /* 0x000fe400078e00ff */
[----:B-1----:R-:W-:-:S07]  /*e460*/  IMAD.MOV.U32 R13, RZ, RZ, RZ ;  /* 0x000000ffff0d7224 */ /* 0x002fce00078e00ff */
[----:B------:R-:W-:-:S07]  /*e470*/  LEPC R20, `(.L_x_2292) ;  /* 0x000000001014794e */ /* 0x000fce0000000000 */
[----:B----4-:R-:W-:Y:S05]  /*e480*/  CALL.ABS.NOINC R2 ;  /* 0x0000000002007343 */ /* 0x010fea0003c00000 */
.L_x_2292:
        /* <DEDUP_REMOVED lines=16> */
.L_x_2291:
[----:B------:R-:W-:Y:S05]  /*e590*/  BSYNC B6 ;  /* 0x0000000000067941 */ /* 0x000fea0003800000 */
.L_x_2290:
[----:B------:R-:W4:Y:S01]  /*e5a0*/  LDL.LU R4, [R1+0x1c] ;  /* 0x00001c0001047983 */ /* 0x000f220000300800 */
[----:B------:R-:W-:-:S03]  /*e5b0*/  ULDC.64 UR4, c[0x0][0x9f8] ;  /* 0x00027e0000047ab9 */ /* 0x000fc60000000a00 */
[----:B---3--:R-:W3:Y:S01]  /*e5c0*/  LDL R7, [R1+0x10] ;  /* 0x0000100001077983 */ /* 0x008ee20000100800 */
[----:B------:R-:W-:-:S03]  /*e5d0*/  ISETP.NE.U32.AND P0, PT, RZ, UR4, PT ;  /* 0x00000004ff007c0c */ /* 0x000fc6000bf05070 */
[----:B------:R-:W5:Y:S01]  /*e5e0*/  LDL R0, [R1+0x40] ;  /* 0x0000400001007983 */ /* 0x000f620000100800 */
[----:B------:R-:W-:-:S13]  /*e5f0*/  ISETP.NE.AND.EX P0, PT, RZ, UR5, PT, P0 ;  /* 0x00000005ff007c0c */ /* 0x000fda000bf05300 */
[----:B------:R-:W-:-:S04]  /*e600*/  @P0 IADD3 R2, P1, R17, UR4, RZ ;  /* 0x0000000411020c10 */ /* 0x000fc8000ff3e0ff */
[----:B----4-:R-:W-:Y:S01]  /*e610*/  @P0 IADD3.X R3, R4, UR5, RZ, P1, !PT ;  /* 0x0000000504030c10 */ /* 0x010fe20008ffe4ff */
[----:B------:R-:W-:-:S04]  /*e620*/  ULDC.64 UR4, c[0x0][0xa08] ;  /* 0x0002820000047ab9 */ /* 0x000fc80000000a00 */
[----:B---3--:R1:W0:Y:S02]  /*e630*/  @P0 LDG.E R7, desc[UR56][R2.64] ;  /* 0x0000003802070981 */ /* 0x008224000c1e1900 */
[----:B-1----:R-:W1:Y:S01]  /*e640*/  LDC.64 R2, c[0x0][0x418] ;  /* 0x00010600ff027b82 */ /* 0x002e620000000a00 */
[----:B-----5:R-:W-:Y:S01]  /*e650*/  VIADD R0, R0, 0xffffffff ;  /* 0xffffffff00007836 */ /* 0x020fe20000000000 */
[----:B0-----:R-:W-:Y:S01]  /*e660*/  SHF.R.S32.HI R8, RZ, 0x1f, R7 ;  /* 0x0000001fff087819 */ /* 0x001fe20000011407 */
[----:B------:R0:W-:Y:S04]  /*e670*/  @P0 STL [R1+0x10], R7 ;  /* 0x0000100701000387 */ /* 0x0001e80000100800 */
[----:B------:R0:W-:Y:S01]  /*e680*/  STL [R1+0x1c], R8 ;  /* 0x00001c0801007387 */ /* 0x0001e20000100800 */
[----:B-1----:R-:W-:Y:S01]  /*e690*/  LOP3.LUT P0, RZ, R2, UR4, RZ, 0xfc, !PT ;  /* 0x0000000402ff7c12 */ /* 0x002fe2000f80fcff */
[----:B------:R-:W-:-:S03]  /*e6a0*/  UMOV UR4, 0xffffffff ;  /* 0xffffffff00047882 */ /* 0x000fc60000000000 */
[----:B------:R-:W-:-:S04]  /*e6b0*/  LOP3.LUT P0, RZ, R3, UR5, RZ, 0xfc, P0 ;  /* 0x0000000503ff7c12 */ /* 0x000fc8000800fcff */
[----:B------:R-:W-:Y:S01]  /*e6c0*/  SEL R17, R7, RZ, !P0 ;  /* 0x000000ff07117207 */ /* 0x000fe20004000000 */
[----:B0-----:R-:W-:Y:S08]  /*e6d0*/  BRA.DIV UR4, `(.L_x_2293) ;  /* 0x0000005204a87947 */ /* 0x001ff0000b800000 */
[----:B------:R-:W0:Y:S02]  /*e6e0*/  S2R R4, SR_TID.X ;  /* 0x0000000000047919 */ /* 0x000e240000002100 */
[----:B0-----:R-:W-:-:S04]  /*e6f0*/  SHF.R.U32.HI R4, RZ, 0x5, R4 ;  /* 0x00000005ff047819 */ /* 0x001fc80000011604 */
[----:B------:R-:W-:-:S05]  /*e700*/  LOP3.LUT R4, R4, 0x3, RZ, 0xc0, !PT ;  /* 0x0000000304047812 */ /* 0x000fca00078ec0ff */
[----:B------:R0:W1:Y:S02]  /*e710*/  SHFL.IDX PT, R14, R4, RZ, 0x1f ;  /* 0x00001fff040e7589 */ /* 0x00006400000e0000 */
.L_x_2399:
[----:B------:R-:W-:Y:S01]  /*e720*/  PLOP3.LUT P1, PT, PT, PT, PT, 0x8, 0x0 ;  /* 0x000000000000781c */ /* 0x000fe20003f2e170 */
[----:B------:R3:W-:Y:S01]  /*e730*/  STL [R1+0x8], R0 ;  /* 0x0000080001007387 */ /* 0x0007e20000100800 */
[----:B-1----:R-:W-:Y:S02]  /*e740*/  ISETP.NE.AND P0, PT, R14, RZ, PT ;  /* 0x000000ff0e00720c */ /* 0x002fe40003f05270 */
[----:B0-----:R-:W-:-:S05]  /*e750*/  P2R R4, PR, RZ, 0x2 ;  /* 0x00000002ff047803 */ /* 0x001fca0000000000 */
[----:B------:R3:W-:Y:S06]  /*e760*/  STL [R1+0x20], R4 ;  /* 0x0000200401007387 */ /* 0x0007ec0000100800 */
[----:B------:R-:W-:Y:S05]  /*e770*/  @P0 BRA `(.L_x_2294) ;  /* 0x0000000400300947 */ /* 0x000fea0003800000 */
[----:B------:R-:W-:-:S03]  /*e780*/  UMOV UR4, 0xffffffff ;  /* 0xffffffff00047882 */ /* 0x000fc60000000000 */
[----:B------:R-:W-:Y:S05]  /*e790*/  BRA.DIV UR4, `(.L_x_2295) ;  /* 0x0000005204ac7947 */ /* 0x000fea000b800000 */
[----:B------:R-:W-:-:S13]  /*e7a0*/  ELECT P6, URZ, PT ;  /* 0x00000000003f782f */ /* 0x000fda00038c0000 */
.L_x_2402:
[----:B------:R-:W-:Y:S05]  /*e7b0*/  @!P6 BRA `(.L_x_2294) ;  /* 0x000000040020e947 */ /* 0x000fea0003800000 */
[----:B------:R-:W-:-:S04]  /*e7c0*/  ISETP.NE.U32.AND P0, PT, R2, RZ, PT ;  /* 0x000000ff0200720c */ /* 0x000fc80003f05070 */
[----:B------:R-:W-:-:S13]  /*e7d0*/  ISETP.NE.AND.EX P0, PT, R3, RZ, PT, P0 ;  /* 0x000000ff0300720c */ /* 0x000fda0003f05300 */
[----:B------:R-:W-:Y:S05]  /*e7e0*/  @!P0 BRA `(.L_x_2296) ;  /* 0x0000000000508947 */ /* 0x000fea0003800000 */
[----:B------:R-:W0:Y:S01]  /*e7f0*/  LDC R6, c[0x0][0x43c] ;  /* 0x00010f00ff067b82 */ /* 0x000e220000000800 */
[----:B------:R-:W-:Y:S01]  /*e800*/  IMAD.MOV.U32 R9, RZ, RZ, R0 ;  /* 0x000000ffff097224 */ /* 0x000fe200078e0000 */
[----:B------:R-:W-:-:S03]  /*e810*/  ULDC.64 UR4, c[0x0][0x428] ;  /* 0x00010a0000047ab9 */ /* 0x000fc60000000a00 */
[----:B---3--:R-:W-:Y:S01]  /*e820*/  IMAD.MOV.U32 R0, RZ, RZ, R9 ;  /* 0x000000ffff007224 */ /* 0x008fe200078e0009 */
[----:B0-----:R-:W-:-:S13]  /*e830*/  ISETP.NE.AND P0, PT, R6, 0x1, PT ;  /* 0x000000010600780c */ /* 0x001fda0003f05270 */
[----:B------:R-:W0:Y:S02]  /*e840*/  @P0 LDC.64 R4, c[0x0][0x440] ;  /* 0x00011000ff040b82 */ /* 0x000e240000000a00 */
[----:B0-----:R-:W-:-:S05]  /*e850*/  @P0 IMAD.HI.U32 R4, R9, R4, RZ ;  /* 0x0000000409040227 */ /* 0x001fca00078e00ff */
        /* <DEDUP_REMOVED lines=13> */
.L_x_2296:
[----:B0-----:R-:W4:Y:S01]  /*e930*/  LDL R2, [R1+0x14] ;  /* 0x0000140001027983 */ /* 0x001f220000100800 */
[----:B---3--:R-:W-:Y:S01]  /*e940*/  IMAD R0, R19, 0x8, R18 ;  /* 0x0000000813007824 */ /* 0x008fe200078e0212 */
[----:B----4-:R-:W-:-:S04]  /*e950*/  SHF.L.U32 R2, R2, 0x1f, RZ ;  /* 0x0000001f02027819 */ /* 0x010fc800000006ff */
[----:B------:R-:W0:Y:S02]  /*e960*/  SYNCS.PHASECHK.TRANS64.TRYWAIT P0, [R0+URZ+0x34840], R2 ;  /* 0x03484002000075a7 */ /* 0x000e24000800017f */
[----:B0-----:R-:W-:Y:S05]  /*e970*/  @!P0 BRA `(.L_x_2297) ;  /* 0x0000005000548947 */ /* 0x001fea0003800000 */
.L_x_2403:
[----:B------:R-:W1:Y:S02]  /*e980*/  S2R R3, SR_TID.X ;  /* 0x0000000000037919 */ /* 0x000e640000002100 */
[----:B-1----:R-:W-:-:S04]  /*e990*/  LOP3.LUT R3, R3, 0x7f, RZ, 0xc0, !PT ;  /* 0x0000007f03037812 */ /* 0x002fc800078ec0ff */
[----:B------:R-:W-:-:S13]  /*e9a0*/  ISETP.NE.AND P0, PT, R3, RZ, PT ;  /* 0x000000ff0300720c */ /* 0x000fda0003f05270 */
[----:B------:R-:W-:Y:S05]  /*e9b0*/  @P0 BRA `(.L_x_2298) ;  /* 0x00000000001c0947 */ /* 0x000fea0003800000 */
[----:B------:R-:W1:Y:S01]  /*e9c0*/  S2R R3, SR_TID.X ;  /* 0x0000000000037919 */ /* 0x000e620000002100 */
[----:B0-----:R-:W-:-:S04]  /*e9d0*/  IMAD.MOV.U32 R2, RZ, RZ, 0xc000 ;  /* 0x0000c000ff027424 */ /* 0x001fc800078e00ff */
[----:B------:R3:W-:Y:S01]  /*e9e0*/  SYNCS.ARRIVE.TRANS64 RZ, [R0+URZ+0x34830], R2 ;  /* 0x0348300200ff79a7 */ /* 0x0007e2000800003f */
[----:B-1----:R-:W-:-:S04]  /*e9f0*/  LOP3.LUT R3, R3, 0x1f, RZ, 0xc0, !PT ;  /* 0x0000001f03037812 */ /* 0x002fc800078ec0ff */
[----:B------:R-:W-:-:S13]  /*ea00*/  ISETP.NE.AND P0, PT, R3, RZ, PT ;  /* 0x000000ff0300720c */ /* 0x000fda0003f05270 */
[----:B---3--:R-:W-:Y:S05]  /*ea10*/  @!P0 BRA `(.L_x_2298) ;  /* 0x0000000000048947 */ /* 0x008fea0003800000 */
[----:B------:R-:W-:Y:S01]  /*ea20*/  BPT.TRAP 0x1 ;  /* 0x000000040000795c */ /* 0x000fe20000300000 */
.L_x_2298:
[----:B------:R-:W3:Y:S04]  /*ea30*/  LDL R3, [R1+0x8] ;  /* 0x0000080001037983 */ /* 0x000ee80000100800 */
[----:B0-----:R-:W4:Y:S01]  /*ea40*/  LDL R2, [R1+0x18] ;  /* 0x0000180001027983 */ /* 0x001f220000100800 */
        /* <DEDUP_REMOVED lines=11> */
[----:B------:R-:W-:Y:S01]  /*eb00*/  UIADD3 UR9, UR9, 0x34830, URZ ;  /* 0x0003483009097890 */ /* 0x000fe2000fffe03f */
[----:B------:R-:W-:-:S05]  /*eb10*/  P2R R0, PR, RZ, 0x1 ;  /* 0x00000001ff007803 */ /* 0x000fca0000000000 */
[----:B------:R0:W-:Y:S01]  /*eb20*/  STL [R1+0x20], R0 ;  /* 0x0000200001007387 */ /* 0x0001e20000100800 */
[----:B------:R-:W-:Y:S02]  /*eb30*/  UIADD3 UR14, UR8, 0x1c400, URZ ;  /* 0x0001c400080e7890 */ /* 0x000fe4000fffe03f */
[----:B------:R-:W-:Y:S02]  /*eb40*/  UIADD3 UR15, UR8, 0x20400, URZ ;  /* 0x00020400080f7890 */ /* 0x000fe4000fffe03f */
[----:B------:R-:W-:-:S03]  /*eb50*/  UIADD3 UR17, UR8, 0x24400, URZ ;  /* 0x0002440008117890 */ /* 0x000fc6000fffe03f */
[----:B------:R-:W-:Y:S01]  /*eb60*/  UMOV UR8, UR14 ;  /* 0x0000000e00087c82 */ /* 0x000fe20008000000 */
[----:B------:R-:W-:Y:S01]  /*eb70*/  UMOV UR14, 0x80 ;  /* 0x00000080000e7882 */ /* 0x000fe20000000000 */
[----:B---3--:R-:W-:Y:S02]  /*eb80*/  R2UR UR11, R3 ;  /* 0x00000000030b72ca */ /* 0x008fe400000e0000 */
[----:B----4-:R-:W-:-:S13]  /*eb90*/  R2UR UR5, R2 ;  /* 0x00000000020572ca */ /* 0x010fda00000e0000 */
[----:B------:R-:W-:Y:S02]  /*eba0*/  ULEA UR11, UR11, UR5, 0x7 ;  /* 0x000000050b0b7291 */ /* 0x000fe4000f8e383f */
        /* <DEDUP_REMOVED lines=8> */
[----:B0-----:R-:W-:Y:S01]  /*ec30*/  NOP ;  /* 0x0000000000007918 */ /* 0x001fe20000000000 */
.L_x_2294:
[----:B------:R-:W4:Y:S04]  /*ec40*/  LDL.LU R3, [R1+0x34] ;  /* 0x0000340001037983 */ /* 0x000f280000300800 */
[----:B------:R-:W5:Y:S04]  /*ec50*/  LDL.LU R5, [R1+0x2c] ;  /* 0x00002c0001057983 */ /* 0x000f680000300800 */
        /* <DEDUP_REMOVED lines=10> */
[----:B----4-:R-:W-:Y:S02]  /*ed00*/  SHF.R.S32.HI R0, RZ, 0x1f, R3 ;  /* 0x0000001fff007819 */ /* 0x010fe40000011403 */
[----:B-----5:R-:W-:-:S03]  /*ed10*/  SEL R5, R5, RZ, !P0 ;  /* 0x000000ff05057207 */ /* 0x020fc60004000000 */
        /* <DEDUP_REMOVED lines=10> */
[----:B0-----:R-:W-:Y:S01]  /*edc0*/  MOV R2, 0x0 ;  /* 0x0000000000027802 */ /* 0x001fe20000000f00 */
        /* <DEDUP_REMOVED lines=14> */
[----:B0-----:R-:W-:Y:S05]  /*eeb0*/  CALL.ABS.NOINC R2 ;  /* 0x0000000002007343 */ /* 0x001fea0003c00000 */
.L_x_2300:
[----:B------:R-:W-:Y:S05]  /*eec0*/  BSYNC B6 ;  /* 0x0000000000067941 */ /* 0x000fea0003800000 */
.L_x_2299:
[----:B0-----:R-:W3:Y:S01]  /*eed0*/  LDL.LU R0, [R1+0x44] ;  /* 0x0000440001007983 */ /* 0x001ee20000300800 */
[----:B------:R-:W-:Y:S01]  /*eee0*/  ULDC.64 UR4, c[0x0][0x2d8] ;  /* 0x0000b60000047ab9 */ /* 0x000fe20000000a00 */
[----:B------:R-:W0:Y:S01]  /*eef0*/  LDC R7, c[0x0][0x448] ;  /* 0x00011200ff077b82 */ /* 0x000e220000000800 */
[----:B------:R-:W-:Y:S01]  /*ef00*/  ULDC.64 UR6, c[0x0][0x280] ;  /* 0x0000a00000067ab9 */ /* 0x000fe20000000a00 */
[----:B------:R-:W4:Y:S04]  /*ef10*/  LDL.LU R5, [R1+0x34] ;  /* 0x0000340001057983 */ /* 0x000f280000300800 */
[----:B------:R-:W4:Y:S04]  /*ef20*/  LDL.LU.64 R2, [R1+0x50] ;  /* 0x0000500001027983 */ /* 0x000f280000300a00 */
[----:B------:R-:W3:Y:S04]  /*ef30*/  LDL.LU R4, [R1+0x2c] ;  /* 0x00002c0001047983 */ /* 0x000ee80000300800 */
[----:B------:R-:W3:Y:S01]  /*ef40*/  LDL R9, [R1+0x4] ;  /* 0x0000040001097983 */ /* 0x000ee20000100800 */
[----:B--2---:R-:W1:Y:S01]  /*ef50*/  S2R R10, SR_TID.X ;  /* 0x00000000000a7919 */ /* 0x004e620000002100 */
[----:B0-----:R-:W-:-:S13]  /*ef60*/  ISETP.NE.AND P0, PT, R7, 0x1, PT ;  /* 0x000000010700780c */ /* 0x001fda0003f05270 */
[----:B------:R-:W0:Y:S01]  /*ef70*/  @P0 LDC R6, c[0x0][0x450] ;  /* 0x00011400ff060b82 */ /* 0x000e220000000800 */
[----:B-1----:R-:W-:-:S05]  /*ef80*/  IMAD.SHL.U32 R10, R10, 0x8, RZ ;  /* 0x000000080a0a7824 */ /* 0x002fca00078e00ff */
[----:B------:R-:W-:-:S04]  /*ef90*/  LOP3.LUT R10, R10, 0x38, RZ, 0xc0, !PT ;  /* 0x000000380a0a7812 */ /* 0x000fc800078ec0ff */
[C---:B------:R-:W-:Y:S02]  /*efa0*/  LOP3.LUT R11, R10.reuse, 0x40, RZ, 0xfc, !PT ;  /* 0x000000400a0b7812 */ /* 0x040fe400078efcff */
[----:B------:R-:W-:Y:S01]  /*efb0*/  LOP3.LUT R10, R10, 0x80, RZ, 0xfc, !PT ;  /* 0x000000800a0a7812 */ /* 0x000fe200078efcff */
[----:B----4-:R-:W-:Y:S02]  /*efc0*/  IMAD.MOV.U32 R3, RZ, RZ, R5 ;  /* 0x000000ffff037224 */ /* 0x010fe400078e0005 */
[----:B------:R-:W1:Y:S01]  /*efd0*/  S2R R5, SR_TID.X ;  /* 0x0000000000057919 */ /* 0x000e620000002100 */
[----:B------:R-:W-:-:S04]  /*efe0*/  IMAD.WIDE.U32 R2, R16, UR4, R2 ;  /* 0x0000000410027c25 */ /* 0x000fc8000f8e0002 */
[----:B------:R-:W-:Y:S01]  /*eff0*/  IMAD R3, R16, UR5, R3 ;  /* 0x0000000510037c24 */ /* 0x000fe2000f8e0203 */
[----:B------:R-:W-:Y:S02]  /*f000*/  ULDC.64 UR4, c[0x0][0x2e0] ;  /* 0x0000b80000047ab9 */ /* 0x000fe40000000a00 */
[----:B---3--:R-:W-:Y:S02]  /*f010*/  IMAD R0, R0, UR4, RZ ;  /* 0x0000000400007c24 */ /* 0x008fe4000f8e02ff */
[----:B------:R-:W-:-:S04]  /*f020*/  IMAD.WIDE.U32 R2, R4, UR4, R2 ;  /* 0x0000000404027c25 */ /* 0x000fc8000f8e0002 */
[----:B------:R-:W-:Y:S01]  /*f030*/  IMAD R0, R4, UR5, R0 ;  /* 0x0000000504007c24 */ /* 0x000fe2000f8e0200 */
[----:B------:R-:W-:Y:S01]  /*f040*/  ULDC.64 UR4, c[0x0][0x2d0] ;  /* 0x0000b40000047ab9 */ /* 0x000fe20000000a00 */
[----:B------:R-:W2:Y:S02]  /*f050*/  S2R R4, SR_TID.X ;  /* 0x0000000000047919 */ /* 0x000ea40000002100 */
[----:B------:R-:W-:Y:S01]  /*f060*/  IMAD.IADD R3, R3, 0x1, R0 ;  /* 0x0000000103037824 */ /* 0x000fe200078e0200 */
[----:B-1----:R-:W-:-:S04]  /*f070*/  LOP3.LUT R5, R5, 0x7f, RZ, 0xc0, !PT ;  /* 0x0000007f05057812 */ /* 0x002fc800078ec0ff */
[----:B------:R-:W-:Y:S01]  /*f080*/  SHF.R.U32.HI R5, RZ, 0x3, R5 ;  /* 0x00000003ff057819 */ /* 0x000fe20000011605 */
[----:B--2---:R-:W-:-:S05]  /*f090*/  IMAD.SHL.U32 R4, R4, 0x10, RZ ;  /* 0x0000001004047824 */ /* 0x004fca00078e00ff */
[----:B------:R-:W-:Y:S02]  /*f0a0*/  LOP3.LUT R4, R5, 0x70, R4, 0xf8, !PT ;  /* 0x0000007005047812 */ /* 0x000fe400078ef804 */
[----:B------:R-:W1:Y:S03]  /*f0b0*/  @P0 LDC R5, c[0x0][0x44c] ;  /* 0x00011300ff050b82 */ /* 0x000e660000000800 */
[----:B------:R-:W-:-:S04]  /*f0c0*/  IMAD R0, R9, 0x80, R4 ;  /* 0x0000008009007824 */ /* 0x000fc800078e0204 */
[----:B------:R-:W-:Y:S02]  /*f0d0*/  IMAD.MOV.U32 R4, RZ, RZ, R0 ;  /* 0x000000ffff047224 */ /* 0x000fe400078e0000 */
[----:B-1----:R-:W-:-:S05]  /*f0e0*/  @P0 IMAD.HI.U32 R5, R0, R5, RZ ;  /* 0x0000000500050227 */ /* 0x002fca00078e00ff */
[----:B0-----:R-:W-:-:S05]  /*f0f0*/  @P0 SHF.R.U32.HI R4, RZ, R6, R5 ;  /* 0x00000006ff040219 */ /* 0x001fca0000011605 */
[----:B------:R-:W-:Y:S02]  /*f100*/  IMAD.MOV R5, RZ, RZ, -R4 ;  /* 0x000000ffff057224 */ /* 0x000fe400078e0a04 */
[----:B------:R-:W-:-:S04]  /*f110*/  IMAD.WIDE.U32 R2, R4, UR4, R2 ;  /* 0x0000000404027c25 */ /* 0x000fc8000f8e0002 */
[----:B------:R-:W-:Y:S01]  /*f120*/  IMAD R0, R7, R5, R0 ;  /* 0x0000000507007224 */ /* 0x000fe200078e0200 */
[----:B------:R-:W-:-:S05]  /*f130*/  SHF.R.S32.HI R5, RZ, 0x1f, R4 ;  /* 0x0000001fff057819 */ /* 0x000fca0000011404 */
[----:B------:R-:W-:-:S04]  /*f140*/  IMAD R5, R5, UR4, RZ ;  /* 0x0000000405057c24 */ /* 0x000fc8000f8e02ff */
[----:B------:R-:W-:Y:S01]  /*f150*/  IMAD R4, R4, UR5, R5 ;  /* 0x0000000504047c24 */ /* 0x000fe2000f8e0205 */
[----:B------:R-:W-:Y:S01]  /*f160*/  ULDC.64 UR4, c[0x0][0x2c8] ;  /* 0x0000b20000047ab9 */ /* 0x000fe20000000a00 */
[----:B------:R-:W0:Y:S02]  /*f170*/  S2R R5, SR_TID.X ;  /* 0x0000000000057919 */ /* 0x000e240000002100 */
        /* <DEDUP_REMOVED lines=8> */
[----:B------:R-:W-:Y:S02]  /*f200*/  LEA R4, P3, R2, UR6, 0x1 ;  /* 0x0000000602047c11 */ /* 0x000fe4000f8608ff */
[----:B------:R-:W-:Y:S01]  /*f210*/  IMAD.IADD R0, R3, 0x1, R0 ;  /* 0x0000000103007824 */ /* 0x000fe200078e0200 */
[----:B------:R-:W-:Y:S01]  /*f220*/  ISETP.GE.AND P1, PT, R11, UR4, PT ;  /* 0x000000040b007c0c */ /* 0x000fe2000bf26270 */
[----:B0-----:R-:W-:-:S05]  /*f230*/  IMAD.SHL.U32 R8, R5, 0x8, RZ ;  /* 0x0000000805087824 */ /* 0x001fca00078e00ff */
[----:B------:R-:W-:-:S04]  /*f240*/  LOP3.LUT R8, R8, 0x38, RZ, 0xc0, !PT ;  /* 0x0000003808087812 */ /* 0x000fc800078ec0ff */
[----:B------:R-:W-:Y:S01]  /*f250*/  ISETP.GE.AND P2, PT, R8, UR4, PT ;  /* 0x0000000408007c0c */ /* 0x000fe2000bf46270 */
[----:B------:R-:W-:Y:S01]  /*f260*/  UMOV UR4, 0xffffffff ;  /* 0xffffffff00047882 */ /* 0x000fe20000000000 */
[----:B------:R-:W-:Y:S02]  /*f270*/  LEA.HI.X R3, R2, UR7, R0, 0x1, P3 ;  /* 0x0000000702037c11 */ /* 0x000fe400098f0c00 */
[----:B-1----:R-:W-:Y:S09]  /*f280*/  BRA.DIV UR4, `(.L_x_2301) ;  /* 0x0000004a04247947 */ /* 0x002ff2000b800000 */
[----:B------:R-:W0:Y:S02]  /*f290*/  S2R R6, SR_TID.X ;  /* 0x0000000000067919 */ /* 0x000e240000002100 */
[----:B0-----:R-:W-:-:S04]  /*f2a0*/  LOP3.LUT R6, R6, 0x7f, RZ, 0xc0, !PT ;  /* 0x0000007f06067812 */ /* 0x001fc800078ec0ff */
[----:B------:R-:W-:Y:S02]  /*f2b0*/  SHF.R.U32.HI R9, RZ, 0x3, R6 ;  /* 0x00000003ff097819 */ /* 0x000fe40000011606 */
[----:B------:R-:W2:Y:S04]  /*f2c0*/  LDL.LU R6, [R1+0x4] ;  /* 0x0000040001067983 */ /* 0x000ea80000300800 */
[----:B------:R-:W3:Y:S01]  /*f2d0*/  LDL.LU R8, [R1+0x38] ;  /* 0x0000380001087983 */ /* 0x000ee20000300800 */
[----:B--2---:R-:W-:Y:S02]  /*f2e0*/  IMAD R2, R6, 0x80, R9 ;  /* 0x0000008006027824 */ /* 0x004fe400078e0209 */
[----:B------:R-:W0:Y:S01]  /*f2f0*/  S2R R6, SR_TID.X ;  /* 0x0000000000067919 */ /* 0x000e220000002100 */
[----:B---3--:R-:W-:-:S02]  /*f300*/  IMAD R0, R8, R7, RZ ;  /* 0x0000000708007224 */ /* 0x008fc400078e02ff */
[----:B------:R-:W1:Y:S01]  /*f310*/  SHFL.IDX PT, R7, R4, RZ, 0x181f ;  /* 0x00181fff04077589 */ /* 0x000e6200000e0000 */
[C---:B------:R-:W-:Y:S02]  /*f320*/  VIADD R5, R2.reuse, 0x10 ;  /* 0x0000001002057836 */ /* 0x040fe40000000000 */
[-C--:B------:R-:W-:Y:S01]  /*f330*/  ISETP.GE.AND P4, PT, R2, R0.reuse, PT ;  /* 0x000000000200720c */ /* 0x080fe20003f86270 */
[----:B------:R-:W-:Y:S02]  /*f340*/  SHFL.IDX PT, R9, R3, 0x1, 0x181f ;  /* 0x00381f0003097f89 */ /* 0x000fe400000e0000 */
[----:B------:R-:W-:Y:S02]  /*f350*/  ISETP.GE.AND P3, PT, R5, R0, PT ;  /* 0x000000000500720c */ /* 0x000fe40003f66270 */
[----:B------:R-:W-:Y:S01]  /*f360*/  SHFL.IDX PT, R5, R4, 0x1, 0x181f ;  /* 0x00381f0004057f89 */ /* 0x000fe200000e0000 */
[----:B0-----:R-:W-:-:S03]  /*f370*/  IMAD.SHL.U32 R11, R6, 0x8, RZ ;  /* 0x00000008060b7824 */ /* 0x001fc600078e00ff */
[----:B------:R-:W0:Y:S02]  /*f380*/  SHFL.IDX PT, R6, R3, RZ, 0x181f ;  /* 0x00181fff03067589 */ /* 0x000e2400000e0000 */
[----:B------:R-:W-:-:S04]  /*f390*/  LOP3.LUT R11, R11, 0x38, RZ, 0xc0, !PT ;  /* 0x000000380b0b7812 */ /* 0x000fc800078ec0ff */
[----:B-1----:R-:W-:-:S05]  /*f3a0*/  @!P4 LEA R7, P5, R11, R7, 0x1 ;  /* 0x000000070b07c211 */ /* 0x002fca00078a08ff */
[----:B0-----:R-:W-:Y:S01]  /*f3b0*/  @!P4 IMAD.X R6, RZ, RZ, R6, P5 ;  /* 0x000000ffff06c224 */ /* 0x001fe200028e0606 */
[----:B------:R-:W-:-:S04]  /*f3c0*/  @!P3 LEA R8, P5, R11, R5, 0x1 ;  /* 0x000000050b08b211 */ /* 0x000fc800078a08ff */
[----:B------:R-:W-:Y:S01]  /*f3d0*/  @!P4 LOP3.LUT R7, R7, R6, RZ, 0x3c, !PT ;  /* 0x000000060707c212 */ /* 0x000fe200078e3cff */
[----:B------:R-:W-:-:S03]  /*f3e0*/  @!P3 IMAD.X R5, RZ, RZ, R9, P5 ;  /* 0x000000ffff05b224 */ /* 0x000fc600028e0609 */
[----:B------:R-:W-:-:S04]  /*f3f0*/  @!P4 LOP3.LUT R6, R7, R6, RZ, 0x3c, !PT ;  /* 0x000000060706c212 */ /* 0x000fc800078e3cff */
[----:B------:R-:W-:-:S05]  /*f400*/  @!P4 LOP3.LUT R7, R7, R6, RZ, 0x3c, !PT ;  /* 0x000000060707c212 */ /* 0x000fca00078e3cff */
[----:B-----5:R-:W-:Y:S04]  /*f410*/  @!P4 LDGSTS.E.BYPASS.LTC128B.128 [R10+0x10400], desc[UR56][R6.64], !P2 ;  /* 0x10400000060acfae */ /* 0x020fe8000d101d78 */
[----:B------:R-:W-:Y:S04]  /*f420*/  @!P4 LDGSTS.E.BYPASS.LTC128B.128 [R10+0x14400], desc[UR56][R6.64+0x80], !P1 ;  /* 0x14400080060acfae */ /* 0x000fe8000c901d78 */
[----:B------:R0:W-:Y:S02]  /*f430*/  @!P4 LDGSTS.E.BYPASS.LTC128B.128 [R10+0x18400], desc[UR56][R6.64+0x100], !P0 ;  /* 0x18400100060acfae */ /* 0x0001e4000c101d78 */
[----:B0-----:R-:W-:-:S02]  /*f440*/  @!P3 IMAD.MOV.U32 R6, RZ, RZ, R8 ;  /* 0x000000ffff06b224 */ /* 0x001fc400078e0008 */
[----:B------:R-:W-:Y:S01]  /*f450*/  @!P3 IMAD.MOV.U32 R7, RZ, RZ, R5 ;  /* 0x000000ffff07b224 */ /* 0x000fe200078e0005 */
[----:B------:R-:W-:Y:S01]  /*f460*/  SHFL.IDX PT, R8, R3, 0x2, 0x181f ;  /* 0x00581f0003087f89 */ /* 0x000fe200000e0000 */
[----:B------:R-:W-:-:S03]  /*f470*/  VIADD R5, R2, 0x20 ;  /* 0x0000002002057836 */ /* 0x000fc60000000000 */
[----:B------:R-:W-:Y:S04]  /*f480*/  @!P3 LDGSTS.E.BYPASS.LTC128B.128 [R10+0x10c00], desc[UR56][R6.64], !P2 ;  /* 0x10c00000060abfae */ /* 0x000fe8000d101d78 */
[----:B------:R-:W-:Y:S04]  /*f490*/  @!P3 LDGSTS.E.BYPASS.LTC128B.128 [R10+0x14c00], desc[UR56][R6.64+0x80], !P1 ;  /* 0x14c00080060abfae */ /* 0x000fe8000c901d78 */
[----:B------:R0:W-:Y:S01]  /*f4a0*/  @!P3 LDGSTS.E.BYPASS.LTC128B.128 [R10+0x18c00], desc[UR56][R6.64+0x100], !P0 ;  /* 0x18c00100060abfae */ /* 0x0001e2000c101d78 */
[----:B------:R-:W-:-:S03]  /*f4b0*/  ISETP.GE.AND P3, PT, R5, R0, PT ;  /* 0x000000000500720c */ /* 0x000fc60003f66270 */
[----:B------:R-:W1:Y:S10]  /*f4c0*/  SHFL.IDX PT, R5, R4, 0x2, 0x181f ;  /* 0x00581f0004057f89 */ /* 0x000e7400000e0000 */
        /* <DEDUP_REMOVED lines=53> */
.L_x_2420:
        /* <DEDUP_REMOVED lines=15> */
.L_x_2303:
[----:B------:R-:W-:Y:S05]  /*f910*/  BSYNC B0 ;  /* 0x0000000000007941 */ /* 0x000fea0003800000 */
.L_x_2302:
[----:B------:R-:W-:Y:S01]  /*f920*/  NOP ;  /* 0x0000000000007918 */ /* 0x000fe20000000000 */
[----:B------:R-:W-:Y:S01]  /*f930*/  PLOP3.LUT P0, PT, PT, PT, PT, 0x80, 0x0 ;  /* 0x000000000000781c */ /* 0x000fe20003f0f070 */
[----:B0--3--:R-:W-:-:S12]  /*f940*/  VIADD R6, R18, 0x34800 ;  /* 0x0003480012067836 */ /* 0x009fd80000000000 */
.L_x_2304:
[----:B------:R-:W-:Y:S02]  /*f950*/  PLOP3.LUT P1, PT, P1, P0, PT, 0xa2, 0x0 ;  /* 0x000000000000781c */ /* 0x000fe40000f21472 */
[----:B------:R-:W-:-:S08]  /*f960*/  @P0 R2UR P1, UR4, R18 ;  /* 0x00000000120402ca */ /* 0x000fd00000020000 */
[----:B------:R-:W-:-:S05]  /*f970*/  @P0 PLOP3.LUT P0, PT, P1, PT, PT, 0x80, 0x0 ;  /* 0x000000000000081c */ /* 0x000fca0000f0f070 */
[----:B------:R-:W-:Y:S01]  /*f980*/  @!P1 SYNCS.ARRIVE.TRANS64.RED.A0T1 RZ, [UR4+0x34800], RZ ;  /* 0x034800ffffff99a7 */ /* 0x000fe20008200404 */
[----:B------:R-:W-:Y:S07]  /*f990*/  @!P1 ARRIVES.LDGSTSBAR.64.TRANSCNT [UR4+0x34800] ;  /* 0x03480000ff0099b0 */ /* 0x000fee0008000a84 */
[----:B------:R-:W-:Y:S05]  /*f9a0*/  @P0 BRA.U.ANY `(.L_x_2304) ;  /* 0xfffffffd00e80947 */ /* 0x000fea000393ffff */
[----:B----4-:R-:W3:Y:S02]  /*f9b0*/  LDL.LU R2, [R1+0x48] ;  /* 0x0000480001027983 */ /* 0x010ee40000300800 */
        /* <DEDUP_REMOVED lines=11> */
.L_x_2421:
[----:B------:R-:W-:Y:S05]  /*fa70*/  BSYNC B0 ;  /* 0x0000000000007941 */ /* 0x000fea0003800000 */
.L_x_2305:
[----:B------:R-:W0:Y:S04]  /*fa80*/  LDL R2, [R1+0x40] ;  /* 0x0000400001027983 */ /* 0x000e280000100800 */
[----:B--2---:R-:W2:Y:S01]  /*fa90*/  LDL R3, [R1+0x28] ;  /* 0x0000280001037983 */ /* 0x004ea20000100800 */
[----:B------:R-:W-:Y:S01]  /*faa0*/  BSSY B0, `(.L_x_2307) ;  /* 0x0000213000007945 */ /* 0x000fe20003800000 */
[----:B0-----:R-:W-:-:S05]  /*fab0*/  VIADD R0, R2, 0xfffffffe ;  /* 0xfffffffe02007836 */ /* 0x001fca0000000000 */
[----:B--2---:R-:W-:-:S13]  /*fac0*/  ISETP.GE.AND P0, PT, R0, R3, PT ;  /* 0x000000030000720c */ /* 0x004fda0003f06270 */
[----:B------:R-:W-:Y:S05]  /*fad0*/  @!P0 BRA `(.L_x_2308) ;  /* 0x00000020003c8947 */ /* 0x000fea0003800000 */
[----:B------:R-:W2:Y:S04]  /*fae0*/  LDL.LU R2, [R1+0x58] ;  /* 0x0000580001027983 */ /* 0x000ea80000300800 */
[----:B-1----:R-:W3:Y:S04]  /*faf0*/  LDL.LU R5, [R1+0x3c] ;  /* 0x00003c0001057983 */ /* 0x002ee80000300800 */
[----:B------:R-:W4:Y:S01]  /*fb00*/  LDL.LU R4, [R1+0x30] ;  /* 0x0000300001047983 */ /* 0x000f220000300800 */
[----:B------:R-:W-:Y:S01]  /*fb10*/  LOP3.LUT R12, RZ, R3, RZ, 0x33, !PT ;  /* 0x00000003ff0c7212 */ /* 0x000fe200078e33ff */
[----:B------:R-:W-:Y:S01]  /*fb20*/  BSSY B2, `(.L_x_2309) ;  /* 0x00000b5000027945 */ /* 0x000fe20003800000 */
[----:B--2---:R-:W-:-:S04]  /*fb30*/  VIADD R2, R2, 0x1 ;  /* 0x0000000102027836 */ /* 0x004fc80000000000 */
[----:B---3--:R-:W-:-:S05]  /*fb40*/  IMAD R2, R2, R5, RZ ;  /* 0x0000000502027224 */ /* 0x008fca00078e02ff */
        /* <DEDUP_REMOVED lines=14> */
[----:B--2---:R-:W-:Y:S02]  /*fc30*/  ISETP.NE.AND P1, PT, R5, RZ, PT ;  /* 0x000000ff0500720c */ /* 0x004fe40003f25270 */
        /* <DEDUP_REMOVED lines=26> */
.L_x_2313:
[----:B------:R-:W-:Y:S01]  /*fde0*/  IMAD R3, R9, 0x8, R18 ;  /* 0x0000000809037824 */ /* 0x000fe200078e0212 */
[----:B------:R-:W-:Y:S01]  /*fdf0*/  SHF.L.U32 R2, R13, 0x1f, RZ ;  /* 0x0000001f0d027819 */ /* 0x000fe200000006ff */
[----:B------:R-:W-:Y:S03]  /*fe00*/  BSSY B3, `(.L_x_2314) ;  /* 0x0000003000037945 */ /* 0x000fe60003800000 */
[----:B------:R-:W1:Y:S02]  /*fe10*/  SYNCS.PHASECHK.TRANS64.TRYWAIT P0, [R3+URZ+0x34840], R2 ;  /* 0x03484002030075a7 */ /* 0x000e64000800017f */
[----:B-1----:R-:W-:Y:S05]  /*fe20*/  @!P0 BRA `(.L_x_2315) ;  /* 0x0000004800448947 */ /* 0x002fea0003800000 */
.L_x_2422:
[----:B------:R-:W-:Y:S05]  /*fe30*/  BSYNC B3 ;  /* 0x0000000000037941 */ /* 0x000fea0003800000 */
.L_x_2314:
        /* <DEDUP_REMOVED lines=12> */
.L_x_2317:
[----:B------:R-:W-:Y:S05]  /*ff00*/  BSYNC B3 ;  /* 0x0000000000037941 */ /* 0x000fea0003800000 */
.L_x_2316:
        /* <DEDUP_REMOVED lines=12> */
.L_x_2318:
        /* <DEDUP_REMOVED lines=16> */
.L_x_2319:
        /* <DEDUP_REMOVED lines=15> */
.L_x_2320:
        /* <DEDUP_REMOVED lines=16> */
.L_x_2423:
[----:B------:R-:W-:Y:S05]  /*102c0*/  BSYNC B3 ;  /* 0x0000000000037941 */ /* 0x000fea0003800000 */
.L_x_2321:
        /* <DEDUP_REMOVED lines=12> */
.L_x_2324:
[----:B------:R-:W-:Y:S05]  /*10390*/  BSYNC B3 ;  /* 0x0000000000037941 */ /* 0x000fea0003800000 */
.L_x_2323:
        /* <DEDUP_REMOVED lines=13> */
.L_x_2325:
        /* <DEDUP_REMOVED lines=15> */
.L_x_2326:
        /* <DEDUP_REMOVED lines=12> */
.L_x_2312:
[----:B------:R-:W-:Y:S05]  /*10620*/  BSYNC B1 ;  /* 0x0000000000017941 */ /* 0x000fea0003800000 */
.L_x_2311:
[----:B0-----:R-:W2:Y:S01]  /*10630*/  LDL.LU R0, [R1+0x40] ;  /* 0x0000400001007983 */ /* 0x001ea20000300800 */
[----:B------:R-:W-:-:S03]  /*10640*/  IMAD.MOV.U32 R19, RZ, RZ, R9 ;  /* 0x000000ffff137224 */ /* 0x000fc600078e0009 */
[----:B------:R0:W-:Y:S02]  /*10650*/  STL [R1+0x14], R13 ;  /* 0x0000140d01007387 */ /* 0x0001e40000100800 */
[----:B0-2---:R-:W-:-:S07]  /*10660*/  VIADD R0, R0, 0xfffffffd ;  /* 0xfffffffd00007836 */ /* 0x005fce0000000000 */
.L_x_2310:
[----:B------:R-:W-:Y:S05]  /*10670*/  BSYNC B2 ;  /* 0x0000000000027941 */ /* 0x000fea0003800000 */
.L_x_2309:
[----:B------:R-:W-:Y:S01]  /*10680*/  VIADD R12, R12, 0xfffffffe ;  /* 0xfffffffe0c0c7836 */ /* 0x000fe20000000000 */
[----:B------:R-:W-:-:S04]  /*10690*/  LOP3.LUT R4, RZ, R4, RZ, 0x33, !PT ;  /* 0x00000004ff047212 */ /* 0x000fc800078e33ff */
[----:B------:R-:W-:-:S13]  /*106a0*/  ISETP.NE.AND P0, PT, R12, R4, PT ;  /* 0x000000040c00720c */ /* 0x000fda0003f05270 */
[----:B------:R-:W-:Y:S05]  /*106b0*/  @!P0 BRA `(.L_x_2308) ;  /* 0x0000001400448947 */ /* 0x000fea0003800000 */
[----:B------:R-:W-:-:S07]  /*106c0*/  IMAD.MOV.U32 R9, RZ, RZ, R17 ;  /* 0x000000ffff097224 */ /* 0x000fce00078e0011 */
.L_x_2359:
        /* <DEDUP_REMOVED lines=8> */
[----:B--2---:R-:W-:Y:S02]  /*10750*/  ISETP.NE.AND P1, PT, R3, RZ, PT ;  /* 0x000000ff0300720c */ /* 0x004fe40003f25270 */
        /* <DEDUP_REMOVED lines=26> */
.L_x_2329:
[----:B------:R-:W-:Y:S01]  /*10900*/  IMAD R3, R4, 0x8, R18 ;  /* 0x0000000804037824 */ /* 0x000fe200078e0212 */
[----:B------:R-:W-:Y:S01]  /*10910*/  SHF.L.U32 R2, R5, 0x1f, RZ ;  /* 0x0000001f05027819 */ /* 0x000fe200000006ff */
[----:B------:R-:W-:Y:S03]  /*10920*/  BSSY B2, `(.L_x_2330) ;  /* 0x0000003000027945 */ /* 0x000fe60003800000 */
[----:B------:R-:W1:Y:S02]  /*10930*/  SYNCS.PHASECHK.TRANS64.TRYWAIT P0, [R3+URZ+0x34840], R2 ;  /* 0x03484002030075a7 */ /* 0x000e64000800017f */
[----:B-1----:R-:W-:Y:S05]  /*10940*/  @!P0 BRA `(.L_x_2331) ;  /* 0x0000003c00a48947 */ /* 0x002fea0003800000 */
.L_x_2424:
[----:B------:R-:W-:Y:S05]  /*10950*/  BSYNC B2 ;  /* 0x0000000000027941 */ /* 0x000fea0003800000 */
.L_x_2330:
        /* <DEDUP_REMOVED lines=12> */
.L_x_2333:
[----:B------:R-:W-:Y:S05]  /*10a20*/  BSYNC B2 ;  /* 0x0000000000027941 */ /* 0x000fea0003800000 */
.L_x_2332:
        /* <DEDUP_REMOVED lines=12> */
.L_x_2334:
        /* <DEDUP_REMOVED lines=16> */
.L_x_2335:
        /* <DEDUP_REMOVED lines=15> */
.L_x_2336:
        /* <DEDUP_REMOVED lines=16> */
.L_x_2425:
[----:B------:R-:W-:Y:S05]  /*10de0*/  BSYNC B2 ;  /* 0x0000000000027941 */ /* 0x000fea0003800000 */
.L_x_2337:
        /* <DEDUP_REMOVED lines=11> */
.L_x_2340:
[----:B------:R-:W-:Y:S05]  /*10ea0*/  BSYNC B2 ;  /* 0x0000000000027941 */ /* 0x000fea0003800000 */
.L_x_2339:
        /* <DEDUP_REMOVED lines=12> */
.L_x_2341:
        /* <DEDUP_REMOVED lines=15> */
.L_x_2342:
        /* <DEDUP_REMOVED lines=12> */
.L_x_2328:
[----:B------:R-:W-:Y:S05]  /*11120*/  BSYNC B1 ;  /* 0x0000000000017941 */ /* 0x000fea0003800000 */
.L_x_2327:
[----:B------:R-:W2:Y:S01]  /*11130*/  LDL R2, [R1+0x20] ;  /* 0x0000200001027983 */ /* 0x000ea20000100800 */
[----:B------:R-:W-:Y:S01]  /*11140*/  VIADD R19, R4, 0x1 ;  /* 0x0000000104137836 */ /* 0x000fe20000000000 */
[----:B------:R-:W-:Y:S01]  /*11150*/  BSSY B1, `(.L_x_2343) ;  /* 0x00000a3000017945 */ /* 0x000fe20003800000 */
[----:B0-----:R-:W-:-:S03]  /*11160*/  VIADD R7, R0, 0xffffffff ;  /* 0xffffffff00077836 */ /* 0x001fc60000000000 */
[----:B------:R-:W-:-:S04]  /*11170*/  ISETP.NE.AND P0, PT, R19, 0x2, PT ;  /* 0x000000021300780c */ /* 0x000fc80003f05270 */
[----:B------:R-:W-:Y:S02]  /*11180*/  SEL R19, R19, RZ, P0 ;  /* 0x000000ff13137207 */ /* 0x000fe40000000000 */
[----:B--2---:R-:W-:Y:S02]  /*11190*/  ISETP.NE.AND P1, PT, R2, RZ, PT ;  /* 0x000000ff0200720c */ /* 0x004fe40003f25270 */
        /* <DEDUP_REMOVED lines=28> */
.L_x_2345:
[----:B------:R-:W-:Y:S01]  /*11360*/  IMAD R2, R19, 0x8, R18 ;  /* 0x0000000813027824 */ /* 0x000fe200078e0212 */
[----:B------:R-:W-:Y:S01]  /*11370*/  SHF.L.U32 R3, R12, 0x1f, RZ ;  /* 0x0000001f0c037819 */ /* 0x000fe200000006ff */
[----:B------:R-:W-:Y:S03]  /*11380*/  BSSY B2, `(.L_x_2346) ;  /* 0x0000003000027945 */ /* 0x000fe60003800000 */
[----:B------:R-:W2:Y:S02]  /*11390*/  SYNCS.PHASECHK.TRANS64.TRYWAIT P0, [R2+URZ+0x34840], R3 ;  /* 0x03484003020075a7 */ /* 0x000ea4000800017f */
[----:B--2---:R-:W-:Y:S05]  /*113a0*/  @!P0 BRA `(.L_x_2347) ;  /* 0x0000003400348947 */ /* 0x004fea0003800000 */
.L_x_2426:
[----:B------:R-:W-:Y:S05]  /*113b0*/  BSYNC B2 ;  /* 0x0000000000027941 */ /* 0x000fea0003800000 */
.L_x_2346:
        /* <DEDUP_REMOVED lines=12> */
.L_x_2349:
[----:B------:R-:W-:Y:S05]  /*11480*/  BSYNC B2 ;  /* 0x0000000000027941 */ /* 0x000fea0003800000 */
.L_x_2348:
        /* <DEDUP_REMOVED lines=13> */
.L_x_2350:
        /* <DEDUP_REMOVED lines=16> */
.L_x_2351:
        /* <DEDUP_REMOVED lines=15> */
.L_x_2352:
        /* <DEDUP_REMOVED lines=15> */
.L_x_2427:
[----:B------:R-:W-:Y:S05]  /*11840*/  BSYNC B2 ;  /* 0x0000000000027941 */ /* 0x000fea0003800000 */
.L_x_2353:
        /* <DEDUP_REMOVED lines=11> */
.L_x_2356:
[----:B------:R-:W-:Y:S05]  /*11900*/  BSYNC B2 ;  /* 0x0000000000027941 */ /* 0x000fea0003800000 */
.L_x_2355:
        /* <DEDUP_REMOVED lines=12> */
.L_x_2357:
        /* <DEDUP_REMOVED lines=15> */
.L_x_2358:
        /* <DEDUP_REMOVED lines=12> */
.L_x_2344:
[----:B------:R-:W-:Y:S05]  /*11b80*/  BSYNC B1 ;  /* 0x0000000000017941 */ /* 0x000fea0003800000 */
.L_x_2343:
[----:B------:R-:W2:Y:S01]  /*11b90*/  LDL R2, [R1+0x28] ;  /* 0x0000280001027983 */ /* 0x000ea20000100800 */
[----:B------:R-:W-:Y:S01]  /*11ba0*/  VIADD R0, R0, 0xfffffffe ;  /* 0xfffffffe00007836 */ /* 0x000fe20000000000 */
[----:B--2---:R-:W-:-:S13]  /*11bb0*/  ISETP.GT.AND P0, PT, R7, R2, PT ;  /* 0x000000020700720c */ /* 0x004fda0003f04270 */
[----:B------:R-:W-:Y:S05]  /*11bc0*/  @P0 BRA `(.L_x_2359) ;  /* 0xffffffe800c00947 */ /* 0x000fea000383ffff */
.L_x_2308:
[----:B------:R-:W-:Y:S05]  /*11bd0*/  BSYNC B0 ;  /* 0x0000000000007941 */ /* 0x000fea0003800000 */
.L_x_2307:
[----:B------:R-:W2:Y:S01]  /*11be0*/  S2R R2, SR_TID.X ;  /* 0x0000000000027919 */ /* 0x000ea20000002100 */
        /* <DEDUP_REMOVED lines=17> */
.L_x_2361:
[----:B------:R-:W-:Y:S05]  /*11d00*/  BSYNC B0 ;  /* 0x0000000000007941 */ /* 0x000fea0003800000 */
.L_x_2360:
[----:B--2---:R-:W2:Y:S01]  /*11d10*/  LDL.LU R0, [R1+0x20] ;  /* 0x0000200001007983 */ /* 0x004ea20000300800 */
[----:B------:R-:W-:Y:S01]  /*11d20*/  BSSY B0, `(.L_x_2362) ;  /* 0x000003a000007945 */ /* 0x000fe20003800000 */
[----:B--2---:R-:W-:-:S13]  /*11d30*/  ISETP.NE.AND P0, PT, R0, RZ, PT ;  /* 0x000000ff0000720c */ /* 0x004fda0003f05270 */
        /* <DEDUP_REMOVED lines=8> */
.L_x_2428:
[----:B------:R-:W-:Y:S05]  /*11dc0*/  BSYNC B1 ;  /* 0x0000000000017941 */ /* 0x000fea0003800000 */
.L_x_2364:
        /* <DEDUP_REMOVED lines=9> */
.L_x_2367:
[----:B------:R-:W-:Y:S05]  /*11e60*/  BSYNC B1 ;  /* 0x0000000000017941 */ /* 0x000fea0003800000 */
.L_x_2366:
        /* <DEDUP_REMOVED lines=12> */
.L_x_2368:
        /* <DEDUP_REMOVED lines=15> */
.L_x_2369:
        /* <DEDUP_REMOVED lines=10> */
.L_x_2363:
[----:B------:R-:W-:Y:S05]  /*120c0*/  BSYNC B0 ;  /* 0x0000000000007941 */ /* 0x000fea0003800000 */
.L_x_2362:
[----:B------:R-:W2:Y:S01]  /*120d0*/  LDL.LU R4, [R1+0x14] ;  /* 0x0000140001047983 */ /* 0x000ea20000300800 */
[----:B------:R-:W-:-:S05]  /*120e0*/  VIADD R19, R19, 0x1 ;  /* 0x0000000113137836 */ /* 0x000fca0000000000 */
[----:B------:R-:W-:-:S04]  /*120f0*/  ISETP.NE.AND P0, PT, R19, 0x2, PT ;  /* 0x000000021300780c */ /* 0x000fc80003f05270 */
[----:B------:R-:W-:Y:S02]  /*12100*/  SEL R0, RZ, 0x1, P0 ;  /* 0x00000001ff007807 */ /* 0x000fe40000000000 */
[----:B------:R-:W-:Y:S02]  /*12110*/  SEL R19, R19, RZ, P0 ;  /* 0x000000ff13137207 */ /* 0x000fe40000000000 */
[----:B--2---:R-:W-:-:S05]  /*12120*/  LOP3.LUT R4, R4, R0, RZ, 0x3c, !PT ;  /* 0x0000000004047212 */ /* 0x004fca00078e3cff */
[----:B------:R2:W-:Y:S02]  /*12130*/  STL [R1+0x14], R4 ;  /* 0x0000140401007387 */ /* 0x0005e40000100800 */
.L_x_2287:
[----:B------:R-:W-:Y:S05]  /*12140*/  BSYNC B7 ;  /* 0x0000000000077941 */ /* 0x000fea0003800000 */
.L_x_2285:
[----:B----4-:R-:W4:Y:S02]  /*12150*/  LDL R0, [R1+0x5c] ;  /* 0x00005c0001007983 */ /* 0x010f240000100800 */
[----:B----4-:R-:W-:-:S13]  /*12160*/  ISETP.NE.AND P0, PT, R0, RZ, PT ;  /* 0x000000ff0000720c */ /* 0x010fda0003f05270 */
[----:B------:R-:W-:Y:S05]  /*12170*/  @!P0 BRA `(.L_x_2370) ;  /* 0x00000000002c8947 */ /* 0x000fea0003800000 */
[----:B------:R-:W-:Y:S05]  /*12180*/  WARPSYNC.ALL ;  /* 0x0000000000007948 */ /* 0x000fea0003800000 */
[----:B------:R-:W4:Y:S08]  /*12190*/  S2UR UR5, SR_CgaCtaId ;  /* 0x00000000000579c3 */ /* 0x000f300000008800 */
[----:B------:R-:W-:Y:S06]  /*121a0*/  BAR.SYNC.DEFER_BLOCKING 0x5, 0x180 ;  /* 0x0146000000007b1d */ /* 0x000fec0000010000 */
[----:B------:R-:W-:-:S02]  /*121b0*/  UMOV UR4, 0x400 ;  /* 0x0000040000047882 */ /* 0x000fc40000000000 */
[----:B----4-:R-:W-:-:S06]  /*121c0*/  ULEA UR4, UR5, UR4, 0x18 ;  /* 0x0000000405047291 */ /* 0x010fcc000f8ec03f */
[----:B------:R-:W-:-:S05]  /*121d0*/  IMAD.U32 R18, RZ, RZ, UR4 ;  /* 0x00000004ff127e24 */ /* 0x000fca000f8e00ff */
[----:B0123--:R-:W0:Y:S04]  /*121e0*/  LDS.128 R4, [R18+0x348d0] ;  /* 0x0348d00012047984 */ /* 0x00fe280000000c00 */
[----:B0-----:R0:W-:Y:S04]  /*121f0*/  STL.64 [R1], R4 ;  /* 0x0000000401007387 */ /* 0x0011e80000100a00 */
[----:B------:R0:W-:Y:S01]  /*12200*/  STL.64 [R1+0x8], R6 ;  /* 0x0000080601007387 */ /* 0x0001e20000100a00 */
[----:B------:R-:W-:Y:S06]  /*12210*/  BAR.ARV 0x4, 0x180 ;  /* 0x0106000000007b1d */ /* 0x000fec0000002000 */
[----:B------:R-:W-:Y:S05]  /*12220*/  BRA `(.L_x_2371) ;  /* 0x0000001000307947 */ /* 0x000fea0003800000 */
.L_x_2370:
[----:B------:R-:W2:Y:S01]  /*12230*/  S2R R0, SR_TID.X ;  /* 0x0000000000007919 */ /* 0x000ea20000002100 */
[----:B------:R-:W-:Y:S01]  /*12240*/  UMOV UR4, 0xffffffff ;  /* 0xffffffff00047882 */ /* 0x000fe20000000000 */
[----:B--2---:R-:W-:-:S04]  /*12250*/  LOP3.LUT R10, R0, 0x1f, RZ, 0xc0, !PT ;  /* 0x0000001f000a7812 */ /* 0x004fc800078ec0ff */
[----:B------:R-:W-:Y:S01]  /*12260*/  ISETP.NE.AND P0, PT, R10, 0x1f, PT ;  /* 0x0000001f0a00780c */ /* 0x000fe20003f05270 */
[----:B------:R-:W-:-:S12]  /*12270*/  BRA.DIV UR4, `(.L_x_2372) ;  /* 0x0000002604bc7947 */ /* 0x000fd8000b800000 */
[----:B------:R-:W2:Y:S01]  /*12280*/  LDL.LU R3, [R1] ;  /* 0x0000000001037983 */ /* 0x000ea20000300800 */
[----:B------:R-:W-:-:S03]  /*12290*/  ULDC UR4, c[0x0][0xc3c] ;  /* 0x00030f0000047ab9 */ /* 0x000fc60000000800 */
[----:B01----:R-:W4:Y:S02]  /*122a0*/  LDL R8, [R1+0xc] ;  /* 0x00000c0001087983 */ /* 0x003f240000100800 */
[----:B----4-:R-:W-:Y:S02]  /*122b0*/  IMAD.IADD R0, R8, 0x1, R10 ;  /* 0x0000000108007824 */ /* 0x010fe400078e020a */
[----:B--2---:R-:W-:-:S03]  /*122c0*/  IMAD.MOV.U32 R8, RZ, RZ, R3 ;  /* 0x000000ffff087224 */ /* 0x004fc600078e0003 */
[----:B------:R-:W-:-:S13]  /*122d0*/  ISETP.GE.OR P1, PT, R0, UR4, !P0 ;  /* 0x0000000400007c0c */ /* 0x000fda000c726670 */
[----:B------:R-:W0:Y:S08]  /*122e0*/  @!P1 LDC.64 R2, c[0x0][0xc80] ;  /* 0x00032000ff029b82 */ /* 0x000e300000000a00 */
[----:B---3--:R-:W1:Y:S01]  /*122f0*/  @!P1 LDC.64 R6, c[0x0][0xc78] ;  /* 0x00031e00ff069b82 */ /* 0x008e620000000a00 */
[----:B0-----:R-:W-:-:S05]  /*12300*/  @!P1 IMAD.WIDE R2, R0, 0x4, R2 ;  /* 0x0000000400029825 */ /* 0x001fca00078e0202 */
[----:B------:R1:W2:Y:S02]  /*12310*/  @!P1 LDG.E R5, desc[UR56][R2.64] ;  /* 0x0000003802059981 */ /* 0x0002a4000c1e1900 */
[----:B-1----:R-:W-:-:S06]  /*12320*/  @!P1 IMAD.WIDE R2, R0, 0x4, R6 ;  /* 0x0000000400029825 */ /* 0x002fcc00078e0206 */
[----:B------:R-:W3:Y:S01]  /*12330*/  @!P1 LDG.E R2, desc[UR56][R2.64] ;  /* 0x0000003802029981 */ /* 0x000ee2000c1e1900 */
[----:B------:R-:W-:Y:S02]  /*12340*/  CS2R R6, SRZ ;  /* 0x0000000000067805 */ /* 0x000fe4000001ff00 */
[C---:B------:R-:W-:Y:S02]  /*12350*/  ISETP.GE.U32.AND P2, PT, R10.reuse, 0x2, PT ;  /* 0x000000020a00780c */ /* 0x040fe40003f46070 */
[C---:B------:R-:W-:Y:S01]  /*12360*/  ISETP.GE.U32.AND P3, PT, R10.reuse, 0x4, PT ;  /* 0x000000040a00780c */ /* 0x040fe20003f66070 */
[----:B------:R-:W-:Y:S01]  /*12370*/  SHFL.IDX PT, R4, R8, RZ, 0x1f ;  /* 0x00001fff08047589 */ /* 0x000fe200000e0000 */
[C---:B------:R-:W-:Y:S02]  /*12380*/  ISETP.GE.U32.AND P4, PT, R10.reuse, 0x8, PT ;  /* 0x000000080a00780c */ /* 0x040fe40003f86070 */
[----:B------:R-:W-:Y:S01]  /*12390*/  ISETP.GE.U32.AND P5, PT, R10, 0x10, PT ;  /* 0x000000100a00780c */ /* 0x000fe20003fa6070 */
[----:B------:R-:W-:Y:S01]  /*123a0*/  SHFL.IDX PT, R0, R8, 0x1, 0x1f ;  /* 0x00201f0008007f89 */ /* 0x000fe200000e0000 */
[----:B--2---:R-:W-:-:S02]  /*123b0*/  @!P1 IMAD.MOV.U32 R6, RZ, RZ, R5 ;  /* 0x000000ffff069224 */ /* 0x004fc400078e0005 */
[----:B---3--:R-:W-:Y:S01]  /*123c0*/  @!P1 IMAD.MOV.U32 R7, RZ, RZ, R2 ;  /* 0x000000ffff079224 */ /* 0x008fe200078e0002 */
[----:B------:R-:W-:-:S03]  /*123d0*/  ISETP.NE.AND P1, PT, R10, RZ, PT ;  /* 0x000000ff0a00720c */ /* 0x000fc60003f25270 */
[----:B------:R-:W-:-:S05]  /*123e0*/  IMAD R2, R7, R6, RZ ;  /* 0x0000000607027224 */ /* 0x000fca00078e02ff */
[----:B------:R-:W0:Y:S02]  /*123f0*/  SHFL.UP PT, R3, R2, 0x1, RZ ;  /* 0x0420000002037989 */ /* 0x000e2400000e00ff */
[----:B0-----:R-:W-:-:S05]  /*12400*/  SEL R5, R3, RZ, P1 ;  /* 0x000000ff03057207 */ /* 0x001fca0000800000 */
[----:B------:R-:W-:Y:S02]  /*12410*/  IMAD.IADD R2, R2, 0x1, R5 ;  /* 0x0000000102027824 */ /* 0x000fe400078e0205 */
[----:B------:R-:W-:-:S03]  /*12420*/  IMAD.MOV.U32 R5, RZ, RZ, RZ ;  /* 0x000000ffff057224 */ /* 0x000fc600078e00ff */
        /* <DEDUP_REMOVED lines=13> */
.L_x_2438:
[----:B------:R-:W-:Y:S02]  /*12500*/  ULDC UR4, c[0x0][0xc38] ;  /* 0x00030e0000047ab9 */ /* 0x000fe40000000800 */
[----:B------:R-:W-:-:S04]  /*12510*/  IMAD.U32 R8, RZ, RZ, UR4 ;  /* 0x00000004ff087e24 */ /* 0x000fc8000f8e00ff */
[----:B-1----:R-:W-:-:S04]  /*12520*/  IMAD R9, R9, R8, RZ ;  /* 0x0000000809097224 */ /* 0x002fc800078e02ff */
[----:B------:R-:W-:-:S05]  /*12530*/  IMAD.IADD R0, R0, 0x1, R9 ;  /* 0x0000000100007824 */ /* 0x000fca00078e0209 */
[----:B------:R-:W-:-:S13]  /*12540*/  ISETP.GT.AND P6, PT, R0, R4, PT ;  /* 0x000000040000720c */ /* 0x000fda0003fc4270 */
[----:B------:R-:W-:Y:S05]  /*12550*/  @P6 BRA `(.L_x_2373) ;  /* 0x0000000000ac6947 */ /* 0x000fea0003800000 */
.L_x_2376:
[----:B------:R-:W2:Y:S01]  /*12560*/  LDL.LU R3, [R1+0xc] ;  /* 0x00000c0001037983 */ /* 0x000ea20000300800 */
[----:B0-----:R-:W0:Y:S01]  /*12570*/  LDC R2, c[0x0][0xc3c] ;  /* 0x00030f00ff027b82 */ /* 0x001e220000000800 */
[----:B--2---:R-:W-:-:S05]  /*12580*/  VIADD R3, R3, 0x1f ;  /* 0x0000001f03037836 */ /* 0x004fca0000000000 */
[----:B0-----:R-:W-:-:S13]  /*12590*/  ISETP.GE.AND P6, PT, R3, R2, PT ;  /* 0x000000020300720c */ /* 0x001fda0003fc6270 */
[----:B------:R-:W-:Y:S05]  /*125a0*/  @P6 BRA `(.L_x_2374) ;  /* 0x0000000800e86947 */ /* 0x000fea0003800000 */
[----:B------:R-:W0:Y:S01]  /*125b0*/  S2R R6, SR_TID.X ;  /* 0x0000000000067919 */ /* 0x000e220000002100 */
        /* <DEDUP_REMOVED lines=31> */
.L_x_2446:
[----:B------:R-:W-:Y:S02]  /*127b0*/  ULDC UR4, c[0x0][0xc38] ;  /* 0x00030e0000047ab9 */ /* 0x000fe40000000800 */
[----:B------:R-:W-:-:S04]  /*127c0*/  IMAD.U32 R8, RZ, RZ, UR4 ;  /* 0x00000004ff087e24 */ /* 0x000fc8000f8e00ff */
[----:B-1----:R-:W-:-:S04]  /*127d0*/  IMAD R9, R9, R8, RZ ;  /* 0x0000000809097224 */ /* 0x002fc800078e02ff */
[----:B------:R-:W-:-:S05]  /*127e0*/  IMAD.IADD R0, R9, 0x1, R0 ;  /* 0x0000000109007824 */ /* 0x000fca00078e0200 */
[----:B------:R-:W-:-:S13]  /*127f0*/  ISETP.GT.AND P6, PT, R0, R4, PT ;  /* 0x000000040000720c */ /* 0x000fda0003fc4270 */
[----:B------:R-:W-:Y:S05]  /*12800*/  @!P6 BRA `(.L_x_2376) ;  /* 0xfffffffc0054e947 */ /* 0x000fea000383ffff */
.L_x_2373:
        /* <DEDUP_REMOVED lines=12> */
.L_x_2451:
[----:B------:R-:W-:-:S13]  /*128d0*/  ISETP.NE.AND P0, PT, R3, RZ, PT ;  /* 0x000000ff0300720c */ /* 0x000fda0003f05270 */
[----:B------:R-:W-:Y:S05]  /*128e0*/  @!P0 BRA `(.L_x_2378) ;  /* 0x0000000000148947 */ /* 0x000fea0003800000 */
[----:B------:R-:W-:Y:S01]  /*128f0*/  UMOV UR4, 0xffffffff ;  /* 0xffffffff00047882 */ /* 0x000fe20000000000 */
[----:B---3--:R-:W-:Y:S02]  /*12900*/  VIADD R10, R10, 0xffffffff ;  /* 0xffffffff0a0a7836 */ /* 0x008fe40000000000 */
[----:B------:R-:W-:Y:S05]  /*12910*/  BRA.DIV UR4, `(.L_x_2379) ;  /* 0x0000002a04b07947 */ /* 0x000fea000b800000 */
[----:B0-----:R0:W1:Y:S02]  /*12920*/  SHFL.IDX PT, R2, R2, R10, 0x1f ;  /* 0x00001f0a02027589 */ /* 0x00106400000e0000 */
.L_x_2454:
[----:B-1----:R-:W-:-:S07]  /*12930*/  IMAD.MOV.U32 R5, RZ, RZ, R2 ;  /* 0x000000ffff057224 */ /* 0x002fce00078e0002 */
.L_x_2378:
[----:B0-----:R-:W-:Y:S01]  /*12940*/  IMAD R2, R5, R8, R9 ;  /* 0x0000000805027224 */ /* 0x001fe200078e0209 */
[----:B------:R-:W-:-:S03]  /*12950*/  ISETP.NE.AND P0, PT, R7, 0x1, PT ;  /* 0x000000010700780c */ /* 0x000fc60003f05270 */
[----:B------:R-:W-:Y:S01]  /*12960*/  IMAD.IADD R4, R4, 0x1, -R2 ;  /* 0x0000000104047824 */ /* 0x000fe200078e0a02 */
[----:B------:R0:W-:Y:S09]  /*12970*/  STL [R1], R2 ;  /* 0x0000000201007387 */ /* 0x0001f20000100800 */
[----:B------:R-:W-:Y:S05]  /*12980*/  @!P0 BRA `(.L_x_2380) ;  /* 0x0000000000e48947 */ /* 0x000fea0003800000 */
[----:B------:R-:W-:-:S04]  /*12990*/  IABS R5, R0 ;  /* 0x0000000000057213 */ /* 0x000fc80000000000 */
        /* <DEDUP_REMOVED lines=25> */
[----:B---3--:R-:W-:Y:S02]  /*12b30*/  IMAD R6, R2, R5, RZ ;  /* 0x0000000502067224 */ /* 0x008fe400078e02ff */
        /* <DEDUP_REMOVED lines=30> */
.L_x_2380:
[----:B------:R-:W2:Y:S01]  /*12d20*/  LDL R5, [R1+0xc] ;  /* 0x00000c0001057983 */ /* 0x000ea20000100800 */
[----:B0-----:R-:W2:Y:S02]  /*12d30*/  LDC.64 R2, c[0x0][0xc90] ;  /* 0x00032400ff027b82 */ /* 0x001ea40000000a00 */
[----:B--2---:R-:W-:-:S05]  /*12d40*/  IMAD.WIDE R2, R5, 0x4, R2 ;  /* 0x0000000405027825 */ /* 0x004fca00078e0202 */
[----:B---3--:R-:W2:Y:S02]  /*12d50*/  LDG.E R6, desc[UR56][R2.64] ;  /* 0x0000003802067981 */ /* 0x008ea4000c1e1900 */
        /* <DEDUP_REMOVED lines=59> */
.L_x_2381:
[----:B0-----:R-:W-:-:S05]  /*13110*/  LOP3.LUT R3, RZ, R4, RZ, 0x33, !PT ;  /* 0x00000004ff037212 */ /* 0x001fca00078e33ff */
[----:B------:R-:W-:-:S05]  /*13120*/  IMAD.IADD R0, R0, 0x1, R3 ;  /* 0x0000000100007824 */ /* 0x000fca00078e0203 */
[----:B------:R2:W-:Y:S01]  /*13130*/  STL [R1+0x4], R0 ;  /* 0x0000040001007387 */ /* 0x0005e20000100800 */
[----:B------:R-:W-:Y:S05]  /*13140*/  BRA `(.L_x_2382) ;  /* 0x0000000000287947 */ /* 0x000fea0003800000 */
.L_x_2374:
[----:B------:R-:W-:Y:S01]  /*13150*/  UMOV UR4, URZ ;  /* 0x0000003f00047c82 */ /* 0x000fe20008000000 */
[----:B------:R-:W-:Y:S01]  /*13160*/  ULDC UR6, c[0x0][0xc3c] ;  /* 0x00030f0000067ab9 */ /* 0x000fe20000000800 */
[----:B------:R-:W-:Y:S01]  /*13170*/  UMOV UR5, URZ ;  /* 0x0000003f00057c82 */ /* 0x000fe20008000000 */
[----:B------:R-:W-:Y:S01]  /*13180*/  IMAD.U32 R3, RZ, RZ, UR4 ;  /* 0x00000004ff037e24 */ /* 0x000fe2000f8e00ff */
[----:B------:R0:W-:Y:S01]  /*13190*/  STL [R1], R4 ;  /* 0x0000000401007387 */ /* 0x0001e20000100800 */
[----:B------:R-:W-:Y:S02]  /*131a0*/  IMAD.U32 R0, RZ, RZ, UR6 ;  /* 0x00000006ff007e24 */ /* 0x000fe4000f8e00ff */
[----:B------:R-:W-:Y:S01]  /*131b0*/  IMAD.U32 R2, RZ, RZ, UR5 ;  /* 0x00000005ff027e24 */ /* 0x000fe2000f8e00ff */
[----:B------:R0:W-:Y:S04]  /*131c0*/  STL [R1+0x4], R3 ;  /* 0x0000040301007387 */ /* 0x0001e80000100800 */
[----:B------:R0:W-:Y:S04]  /*131d0*/  STL [R1+0xc], R0 ;  /* 0x00000c0001007387 */ /* 0x0001e80000100800 */
[----:B------:R0:W-:Y:S02]  /*131e0*/  STL [R1+0x8], R2 ;  /* 0x0000080201007387 */ /* 0x0001e40000100800 */
.L_x_2382:
[----:B0-----:R-:W3:Y:S04]  /*131f0*/  LDL R3, [R1+0x8] ;  /* 0x0000080001037983 */ /* 0x001ee80000100800 */
[----:B-1----:R-:W4:Y:S04]  /*13200*/  LDL R2, [R1+0xc] ;  /* 0x00000c0001027983 */ /* 0x002f280000100800 */
[----:B------:R-:W5:Y:S04]  /*13210*/  LDL R4, [R1] ;  /* 0x0000000001047983 */ /* 0x000f680000100800 */
[----:B------:R-:W5:Y:S01]  /*13220*/  LDL R5, [R1+0x4] ;  /* 0x0000040001057983 */ /* 0x000f620000100800 */
[----:B------:R-:W-:Y:S05]  /*13230*/  WARPSYNC.ALL ;  /* 0x0000000000007948 */ /* 0x000fea0003800000 */
[----:B--2---:R-:W0:Y:S02]  /*13240*/  S2R R0, SR_TID.X ;  /* 0x0000000000007919 */ /* 0x004e240000002100 */
        /* <DEDUP_REMOVED lines=10> */
.L_x_2371:
[----:B------:R-:W2:Y:S01]  /*132f0*/  LDL R0, [R1+0xc] ;  /* 0x00000c0001007983 */ /* 0x000ea20000100800 */
[----:B------:R-:W-:Y:S02]  /*13300*/  ULDC UR4, c[0x0][0xc3c] ;  /* 0x00030f0000047ab9 */ /* 0x000fe40000000800 */
[----:B--2---:R-:W-:-:S13]  /*13310*/  ISETP.GE.AND P0, PT, R0, UR4, PT ;  /* 0x0000000400007c0c */ /* 0x004fda000bf06270 */
[----:B------:R-:W-:Y:S05]  /*13320*/  @!P0 BRA `(.L_x_2383) ;  /* 0xffffffa400208947 */ /* 0x000fea000383ffff */
[----:B------:R-:W-:Y:S05]  /*13330*/  BSYNC B8 ;  /* 0x0000000000087941 */ /* 0x000fea0003800000 */
.L_x_2279:
[----:B0-----:R-:W2:Y:S01]  /*13340*/  LDL.LU R0, [R1+0x48] ;  /* 0x0000480001007983 */ /* 0x001ea20000300800 */
[----:B------:R-:W-:Y:S01]  /*13350*/  BSSY B0, `(.L_x_2384) ;  /* 0x000000b000007945 */ /* 0x000fe20003800000 */
[----:B-1-3--:R-:W0:Y:S01]  /*13360*/  S2R R5, SR_CgaCtaId ;  /* 0x0000000000057919 */ /* 0x00ae220000008800 */
        /* <DEDUP_REMOVED lines=9> */
.L_x_2455:
[----:B------:R-:W-:Y:S05]  /*13400*/  BSYNC B0 ;  /* 0x0000000000007941 */ /* 0x000fea0003800000 */
.L_x_2384:
[----:B------:R-:W-:-:S03]  /*13410*/  UMOV UR4, 0xffffffff ;  /* 0xffffffff00047882 */ /* 0x000fc60000000000 */
[----:B------:R-:W-:Y:S05]  /*13420*/  BRA.DIV UR4, `(.L_x_2386) ;  /* 0x00000022042c7947 */ /* 0x000fea000b800000 */
[----:B------:R-:W1:Y:S02]  /*13430*/  S2R R2, SR_TID.X ;  /* 0x0000000000027919 */ /* 0x000e640000002100 */
[----:B-1----:R-:W-:-:S04]  /*13440*/  SHF.R.U32.HI R2, RZ, 0x5, R2 ;  /* 0x00000005ff027819 */ /* 0x002fc80000011602 */
[----:B------:R-:W-:-:S05]  /*13450*/  LOP3.LUT R2, R2, 0x3, RZ, 0xc0, !PT ;  /* 0x0000000302027812 */ /* 0x000fca00078ec0ff */
[----:B------:R1:W2:Y:S02]  /*13460*/  SHFL.IDX PT, R14, R2, RZ, 0x1f ;  /* 0x00001fff020e7589 */ /* 0x0002a400000e0000 */
.L_x_2458:
[----:B--2---:R-:W-:Y:S01]  /*13470*/  ISETP.NE.AND P0, PT, R14, RZ, PT ;  /* 0x000000ff0e00720c */ /* 0x004fe20003f05270 */
[----:B------:R-:W-:-:S12]  /*13480*/  BSSY B0, `(.L_x_2387) ;  /* 0x0000025000007945 */ /* 0x000fd80003800000 */
[----:B------:R-:W-:Y:S05]  /*13490*/  @P0 BRA `(.L_x_2388) ;  /* 0x00000000008c0947 */ /* 0x000fea0003800000 */
[----:B------:R-:W-:-:S03]  /*134a0*/  UMOV UR4, 0xffffffff ;  /* 0xffffffff00047882 */ /* 0x000fc60000000000 */
[----:B------:R-:W-:Y:S05]  /*134b0*/  BRA.DIV UR4, `(.L_x_2389) ;  /* 0x00000022043c7947 */ /* 0x000fea000b800000 */
[----:B------:R-:W-:-:S13]  /*134c0*/  ELECT P6, URZ, PT ;  /* 0x00000000003f782f */ /* 0x000fda00038c0000 */
.L_x_2461:
[----:B------:R-:W-:Y:S05]  /*134d0*/  @!P6 BRA `(.L_x_2388) ;  /* 0x00000000007ce947 */ /* 0x000fea0003800000 */
[----:B-1----:R-:W2:Y:S02]  /*134e0*/  LDL.LU R2, [R1+0x60] ;  /* 0x0000600001027983 */ /* 0x002ea40000300800 */
[----:B--2---:R-:W-:-:S04]  /*134f0*/  LOP3.LUT R2, R2, 0x2, RZ, 0xfc, !PT ;  /* 0x0000000202027812 */ /* 0x004fc800078efcff */
[----:B------:R-:W-:-:S13]  /*13500*/  ISETP.NE.AND P2, PT, R2, 0x3, PT ;  /* 0x000000030200780c */ /* 0x000fda0003f45270 */
[----:B------:R-:W-:Y:S05]  /*13510*/  @!P2 BRA `(.L_x_2390) ;  /* 0x000000000004a947 */ /* 0x000fea0003800000 */
[----:B------:R-:W-:Y:S01]  /*13520*/  BPT.TRAP 0x1 ;  /* 0x000000040000795c */ /* 0x000fe20000300000 */
.L_x_2390:
        /* <DEDUP_REMOVED lines=13> */
.L_x_2462:
[----:B------:R-:W1:Y:S02]  /*13600*/  SYNCS.PHASECHK.TRANS64.TRYWAIT P0, [R7+URZ], R2 ;  /* 0x00000002070075a7 */ /* 0x000e64000800017f */
[----:B-1----:R-:W-:Y:S05]  /*13610*/  @!P0 BRA `(.L_x_2392) ;  /* 0x0000002000188947 */ /* 0x002fea0003800000 */
.L_x_2463:
[----:B------:R-:W-:Y:S05]  /*13620*/  @!P2 BRA `(.L_x_2393) ;  /* 0x000000000004a947 */ /* 0x000fea0003800000 */
[----:B------:R-:W-:Y:S01]  /*13630*/  BPT.TRAP 0x1 ;  /* 0x000000040000795c */ /* 0x000fe20000300000 */
.L_x_2393:
[----:B------:R-:W-:-:S04]  /*13640*/  VIADD R0, R0, 0x34860 ;  /* 0x0003486000007836 */ /* 0x000fc80000000000 */
[----:B------:R-:W-:-:S04]  /*13650*/  IMAD R4, R19, 0x8, R0 ;  /* 0x0000000813047824 */ /* 0x000fc800078e0200 */
[----:B------:R-:W2:Y:S02]  /*13660*/  SYNCS.PHASECHK.TRANS64.TRYWAIT P0, [R4+URZ], R5 ;  /* 0x00000005040075a7 */ /* 0x000ea4000800017f */
[----:B--2---:R-:W-:Y:S05]  /*13670*/  @!P0 BRA `(.L_x_2394) ;  /* 0x0000002000148947 */ /* 0x004fea0003800000 */
.L_x_2464:
[----:B------:R-:W-:-:S07]  /*13680*/  IMAD R3, R3, 0x8, R0 ;  /* 0x0000000803037824 */ /* 0x000fce00078e0200 */
.L_x_2395:
[----:B---3--:R3:W4:Y:S02]  /*13690*/  SYNCS.PHASECHK.TRANS64.TRYWAIT P0, [R3+URZ], R2 ;  /* 0x00000002030075a7 */ /* 0x008724000800017f */
[----:B----4-:R-:W-:Y:S05]  /*136a0*/  @!P0 NANOSLEEP.SYNCS 0x989680 ;  /* 0x009896800000895d */ /* 0x010fea0003900000 */
[----:B------:R-:W4:Y:S02]  /*136b0*/  @!P0 SYNCS.PHASECHK.TRANS64 P0, [R3+URZ], R2 ;  /* 0x00000002030085a7 */ /* 0x000f24000800007f */
[----:B----4-:R-:W-:Y:S05]  /*136c0*/  @!P0 BRA `(.L_x_2395) ;  /* 0xfffffffc00f08947 */ /* 0x010fea000383ffff */
.L_x_2388:
[----:B------:R-:W-:Y:S05]  /*136d0*/  BSYNC B0 ;  /* 0x0000000000007941 */ /* 0x000fea0003800000 */
.L_x_2387:
[----:B------:R-:W-:Y:S05]  /*136e0*/  EXIT ;  /* 0x000000000000794d */ /* 0x000fea0003800000 */
.L_x_2218:
[----:B0-----:R-:W-:-:S04]  /*136f0*/  IMAD.U32 R3, RZ, RZ, UR37 ;  /* 0x00000025ff037e24 */ /* 0x001fc8000f8e00ff */
[----:B------:R0:W1:Y:S03]  /*13700*/  SYNCS.PHASECHK.TRANS64.TRYWAIT P1, [R3+URZ+0x34800], R0 ;  /* 0x03480000030075a7 */ /* 0x000066000802017f */
[----:B-1----:R-:W-:Y:S05]  /*13710*/  @!P1 NANOSLEEP.SYNCS 0x989680 ;  /* 0x009896800000995d */ /* 0x002fea0003900000 */
[----:B------:R-:W1:Y:S02]  /*13720*/  @!P1 SYNCS.PHASECHK.TRANS64 P1, [R3+URZ+0x34800], R0 ;  /* 0x03480000030095a7 */ /* 0x000e64000802007f */
[----:B-1----:R-:W-:Y:S05]  /*13730*/  @!P1 BRA `(.L_x_2218) ;  /* 0xfffffffc00ec9947 */ /* 0x002fea000383ffff */
[----:B------:R-:W-:Y:S05]  /*13740*/  BRA `(.L_x_2396) ;  /* 0xfffffee400047947 */ /* 0x000fea000383ffff */
.L_x_2222:
[----:B-1----:R1:W2:Y:S02]  /*13750*/  SYNCS.PHASECHK.TRANS64.TRYWAIT P2, [R2+URZ+0x34830], R3 ;  /* 0x03483003020075a7 */ /* 0x0022a4000804017f */
[----:B--2---:R-:W-:Y:S05]  /*13760*/  @!P2 NANOSLEEP.SYNCS 0x989680 ;  /* 0x009896800000a95d */ /* 0x004fea0003900000 */
[----:B------:R-:W2:Y:S02]  /*13770*/  @!P2 SYNCS.PHASECHK.TRANS64 P2, [R2+URZ+0x34830], R3 ;  /* 0x034830030200a5a7 */ /* 0x000ea4000804007f */
[----:B--2---:R-:W-:Y:S05]  /*13780*/  @!P2 BRA `(.L_x_2222) ;  /* 0xfffffffc00f0a947 */ /* 0x004fea000383ffff */
[----:B------:R-:W-:Y:S05]  /*13790*/  BRA `(.L_x_2221) ;  /* 0xfffffee400287947 */ /* 0x000fea000383ffff */
.L_x_2227:
[----:B-1----:R-:W-:-:S04]  /*137a0*/  IMAD.U32 R7, RZ, RZ, UR58 ;  /* 0x0000003aff077e24 */ /* 0x002fc8000f8e00ff */
[----:B------:R1:W2:Y:S03]  /*137b0*/  SYNCS.PHASECHK.TRANS64.TRYWAIT P3, [R7+URZ+0x34830], R0 ;  /* 0x03483000070075a7 */ /* 0x0002a6000806017f */
[----:B--2---:R-:W-:Y:S05]  /*137c0*/  @!P3 NANOSLEEP.SYNCS 0x989680 ;  /* 0x009896800000b95d */ /* 0x004fea0003900000 */
[----:B------:R-:W2:Y:S02]  /*137d0*/  @!P3 SYNCS.PHASECHK.TRANS64 P3, [R7+URZ+0x34830], R0 ;  /* 0x034830000700b5a7 */ /* 0x000ea4000806007f */
[----:B--2---:R-:W-:Y:S05]  /*137e0*/  @!P3 BRA `(.L_x_2227) ;  /* 0xfffffffc00ecb947 */ /* 0x004fea000383ffff */
[----:B------:R-:W-:Y:S05]  /*137f0*/  BRA `(.L_x_2226) ;  /* 0xffffff0800847947 */ /* 0x000fea000383ffff */
.L_x_2231:
[----:B-1----:R-:W-:-:S04]  /*13800*/  IMAD.U32 R3, RZ, RZ, UR7 ;  /* 0x00000007ff037e24 */ /* 0x002fc8000f8e00ff */
[----:B------:R1:W2:Y:S03]  /*13810*/  SYNCS.PHASECHK.TRANS64.TRYWAIT P3, [R3+URZ+0x34850], R0 ;  /* 0x03485000030075a7 */ /* 0x0002a6000806017f */
[----:B--2---:R-:W-:Y:S05]  /*13820*/  @!P3 NANOSLEEP.SYNCS 0x989680 ;  /* 0x009896800000b95d */ /* 0x004fea0003900000 */
[----:B------:R-:W2:Y:S02]  /*13830*/  @!P3 SYNCS.PHASECHK.TRANS64 P3, [R3+URZ+0x34850], R0 ;  /* 0x034850000300b5a7 */ /* 0x000ea4000806007f */
[----:B--2---:R-:W-:Y:S05]  /*13840*/  @!P3 BRA `(.L_x_2231) ;  /* 0xfffffffc00ecb947 */ /* 0x004fea000383ffff */
[----:B------:R-:W-:Y:S05]  /*13850*/  BRA `(.L_x_2230) ;  /* 0xffffff1000887947 */ /* 0x000fea000383ffff */
.L_x_2237:
[----:B-1----:R-:W-:-:S04]  /*13860*/  IMAD.U32 R7, RZ, RZ, UR6 ;  /* 0x00000006ff077e24 */ /* 0x002fc8000f8e00ff */
[----:B------:R1:W2:Y:S03]  /*13870*/  SYNCS.PHASECHK.TRANS64.TRYWAIT P2, [R7+URZ+0x34830], R0 ;  /* 0x03483000070075a7 */ /* 0x0002a6000804017f */
[----:B--2---:R-:W-:Y:S05]  /*13880*/  @!P2 NANOSLEEP.SYNCS 0x989680 ;  /* 0x009896800000a95d */ /* 0x004fea0003900000 */
[----:B------:R-:W2:Y:S02]  /*13890*/  @!P2 SYNCS.PHASECHK.TRANS64 P2, [R7+URZ+0x34830], R0 ;  /* 0x034830000700a5a7 */ /* 0x000ea4000804007f */
[----:B--2---:R-:W-:Y:S05]  /*138a0*/  @!P2 BRA `(.L_x_2237) ;  /* 0xfffffffc00eca947 */ /* 0x004fea000383ffff */
[----:B------:R-:W-:Y:S05]  /*138b0*/  BRA `(.L_x_2236) ;  /* 0xffffff3000c87947 */ /* 0x000fea000383ffff */
.L_x_2241:
[----:B-1----:R-:W-:-:S04]  /*138c0*/  IMAD.U32 R3, RZ, RZ, UR7 ;  /* 0x00000007ff037e24 */ /* 0x002fc8000f8e00ff */
[----:B------:R1:W2:Y:S03]  /*138d0*/  SYNCS.PHASECHK.TRANS64.TRYWAIT P2, [R3+URZ+0x34850], R0 ;  /* 0x03485000030075a7 */ /* 0x0002a6000804017f */
[----:B--2---:R-:W-:Y:S05]  /*138e0*/  @!P2 NANOSLEEP.SYNCS 0x989680 ;  /* 0x009896800000a95d */ /* 0x004fea0003900000 */
[----:B------:R-:W2:Y:S02]  /*138f0*/  @!P2 SYNCS.PHASECHK.TRANS64 P2, [R3+URZ+0x34850], R0 ;  /* 0x034850000300a5a7 */ /* 0x000ea4000804007f */
[----:B--2---:R-:W-:Y:S05]  /*13900*/  @!P2 BRA `(.L_x_2241) ;  /* 0xfffffffc00eca947 */ /* 0x004fea000383ffff */
[----:B------:R-:W-:Y:S05]  /*13910*/  BRA `(.L_x_2240) ;  /* 0xffffff3800cc7947 */ /* 0x000fea000383ffff */
.L_x_2246:
[----:B-1----:R-:W-:-:S04]  /*13920*/  IMAD.U32 R3, RZ, RZ, UR5 ;  /* 0x00000005ff037e24 */ /* 0x002fc8000f8e00ff */
[----:B------:R1:W2:Y:S03]  /*13930*/  SYNCS.PHASECHK.TRANS64.TRYWAIT P0, [R3+URZ+0x34850], R2 ;  /* 0x03485002030075a7 */ /* 0x0002a6000800017f */
[----:B--2---:R-:W-:Y:S05]  /*13940*/  @!P0 NANOSLEEP.SYNCS 0x989680 ;  /* 0x009896800000895d */ /* 0x004fea0003900000 */
[----:B------:R-:W2:Y:S02]  /*13950*/  @!P0 SYNCS.PHASECHK.TRANS64 P0, [R3+URZ+0x34850], R2 ;  /* 0x03485002030085a7 */ /* 0x000ea4000800007f */
[----:B--2---:R-:W-:Y:S05]  /*13960*/  @!P0 BRA `(.L_x_2246) ;  /* 0xfffffffc00ec8947 */ /* 0x004fea000383ffff */
[----:B------:R-:W-:Y:S05]  /*13970*/  BRA `(.L_x_2245) ;  /* 0xffffff54009c7947 */ /* 0x000fea000383ffff */
.L_x_2293:
[----:B------:R-:W0:Y:S01]  /*13980*/  S2R R4, SR_TID.X ;  /* 0x0000000000047919 */ /* 0x000e220000002100 */
[----:B------:R-:W-:Y:S01]  /*13990*/  BSSY B0, `(.L_x_2397) ;  /* 0x000000a000007945 */ /* 0x000fe20003800000 */
[----:B------:R-:W-:Y:S02]  /*139a0*/  IMAD.MOV.U32 R12, RZ, RZ, RZ ;  /* 0x000000ffff0c7224 */ /* 0x000fe400078e00ff */
[----:B------:R-:W-:Y:S02]  /*139b0*/  IMAD.MOV.U32 R11, RZ, RZ, 0x1f ;  /* 0x0000001fff0b7424 */ /* 0x000fe400078e00ff */
[----:B------:R-:W-:Y:S01]  /*139c0*/  IMAD.MOV.U32 R15, RZ, RZ, -0x1 ;  /* 0xffffffffff0f7424 */ /* 0x000fe200078e00ff */
[----:B0-----:R-:W-:-:S04]  /*139d0*/  SHF.R.U32.HI R4, RZ, 0x5, R4 ;  /* 0x00000005ff047819 */ /* 0x001fc80000011604 */
[----:B------:R-:W-:-:S05]  /*139e0*/  LOP3.LUT R4, R4, 0x3, RZ, 0xc0, !PT ;  /* 0x0000000304047812 */ /* 0x000fca00078ec0ff */
[----:B------:R-:W-:-:S07]  /*139f0*/  IMAD.MOV.U32 R13, RZ, RZ, R4 ;  /* 0x000000ffff0d7224 */ /* 0x000fce00078e0004 */
[----:B--2---:R-:W-:Y:S05]  /*13a00*/  WARPSYNC.COLLECTIVE R15, `(.L_x_2398) ;  /* 0x000000000f087348 */ /* 0x004fea0003c00000 */
[----:B------:R0:W1:Y:S02]  /*13a10*/  SHFL.IDX P6, R14, R13, R12, R11 ;  /* 0x0000000c0d0e7389 */ /* 0x00006400000c000b */
[----:B012---:R-:W-:Y:S01]  /*13a20*/  ENDCOLLECTIVE ;  /* 0x000000000000791b */ /* 0x007fe20003800000 */
.L_x_2398:
[----:B------:R-:W-:Y:S05]  /*13a30*/  BSYNC B0 ;  /* 0x0000000000007941 */ /* 0x000fea0003800000 */
.L_x_2397:
[----:B------:R-:W-:Y:S05]  /*13a40*/  BRA `(.L_x_2399) ;  /* 0xffffffac00347947 */ /* 0x000fea000383ffff */
.L_x_2295:
[----:B------:R-:W-:Y:S01]  /*13a50*/  BSSY B0, `(.L_x_2400) ;  /* 0x0000006000007945 */ /* 0x000fe20003800000 */
[----:B------:R-:W-:-:S07]  /*13a60*/  IMAD.MOV.U32 R15, RZ, RZ, -0x1 ;  /* 0xffffffffff0f7424 */ /* 0x000fce00078e00ff */
[----:B--23--:R-:W-:Y:S05]  /*13a70*/  WARPSYNC.COLLECTIVE R15, `(.L_x_2401) ;  /* 0x000000000f0c7348 */ /* 0x00cfea0003c00000 */
[----:B------:R-:W-:Y:S02]  /*13a80*/  ELECT P6, UR62, PT ;  /* 0x00000000003e782f */ /* 0x000fe400038c0000 */
[----:B------:R-:W-:Y:S01]  /*13a90*/  MOV R14, UR62 ;  /* 0x0000003e000e7c02 */ /* 0x000fe20008000f00 */
[----:B--23--:R-:W-:Y:S10]  /*13aa0*/  ENDCOLLECTIVE ;  /* 0x000000000000791b */ /* 0x00cff40003800000 */
.L_x_2401:
[----:B------:R-:W-:Y:S05]  /*13ab0*/  BSYNC B0 ;  /* 0x0000000000007941 */ /* 0x000fea0003800000 */
.L_x_2400:
[----:B------:R-:W-:Y:S05]  /*13ac0*/  BRA `(.L_x_2402) ;  /* 0xffffffac00387947 */ /* 0x000fea000383ffff */
.L_x_2297:
[----:B0-----:R0:W1:Y:S02]  /*13ad0*/  SYNCS.PHASECHK.TRANS64.TRYWAIT P0, [R0+URZ+0x34840], R2 ;  /* 0x03484002000075a7 */ /* 0x001064000800017f */
[----:B-1----:R-:W-:Y:S05]  /*13ae0*/  @!P0 NANOSLEEP.SYNCS 0x989680 ;  /* 0x009896800000895d */ /* 0x002fea0003900000 */
[----:B------:R-:W1:Y:S02]  /*13af0*/  @!P0 SYNCS.PHASECHK.TRANS64 P0, [R0+URZ+0x34840], R2 ;  /* 0x03484002000085a7 */ /* 0x000e64000800007f */
[----:B-1----:R-:W-:Y:S05]  /*13b00*/  @!P0 BRA `(.L_x_2297) ;  /* 0xfffffffc00f08947 */ /* 0x002fea000383ffff */
[----:B------:R-:W-:Y:S05]  /*13b10*/  BRA `(.L_x_2403) ;  /* 0xffffffac00987947 */ /* 0x000fea000383ffff */
.L_x_2301:
[----:B------:R-:W2:Y:S01]  /*13b20*/  LDL.LU R11, [R1+0x38] ;  /* 0x00003800010b7983 */ /* 0x000ea20000300800 */
[----:B------:R-:W-:Y:S01]  /*13b30*/  IMAD.MOV.U32 R13, RZ, RZ, R3 ;  /* 0x000000ffff0d7224 */ /* 0x000fe200078e0003 */
[----:B------:R-:W-:Y:S01]  /*13b40*/  LOP3.LUT R5, R5, 0x7f, RZ, 0xc0, !PT ;  /* 0x0000007f05057812 */ /* 0x000fe200078ec0ff */
[----:B------:R-:W-:Y:S02]  /*13b50*/  IMAD.MOV.U32 R12, RZ, RZ, RZ ;  /* 0x000000ffff0c7224 */ /* 0x000fe400078e00ff */
[----:B------:R-:W-:Y:S01]  /*13b60*/  IMAD.MOV.U32 R15, RZ, RZ, -0x1 ;  /* 0xffffffffff0f7424 */ /* 0x000fe200078e00ff */
[----:B------:R-:W-:-:S05]  /*13b70*/  SHF.R.U32.HI R5, RZ, 0x3, R5 ;  /* 0x00000003ff057819 */ /* 0x000fca0000011605 */
[----:B------:R-:W-:-:S04]  /*13b80*/  IMAD R2, R9, 0x80, R5 ;  /* 0x0000008009027824 */ /* 0x000fc800078e0205 */
[----:B------:R-:W-:Y:S02]  /*13b90*/  VIADD R5, R2, 0x10 ;  /* 0x0000001002057836 */ /* 0x000fe40000000000 */
[----:B--2---:R-:W-:Y:S02]  /*13ba0*/  IMAD R0, R11, R7, RZ ;  /* 0x000000070b007224 */ /* 0x004fe400078e02ff */
[----:B------:R-:W-:-:S03]  /*13bb0*/  IMAD.MOV.U32 R11, RZ, RZ, 0x181f ;  /* 0x0000181fff0b7424 */ /* 0x000fc600078e00ff */
[----:B------:R-:W-:-:S13]  /*13bc0*/  ISETP.GE.AND P3, PT, R2, R0, PT ;  /* 0x000000000200720c */ /* 0x000fda0003f66270 */
[----:B-----5:R-:W-:Y:S05]  /*13bd0*/  WARPSYNC.COLLECTIVE R15, `(.L_x_2404) ;  /* 0x000000000f087348 */ /* 0x020fea0003c00000 */
[----:B------:R0:W1:Y:S02]  /*13be0*/  SHFL.IDX P6, R14, R13, R12, R11 ;  /* 0x0000000c0d0e7389 */ /* 0x00006400000c000b */
[----:B01---5:R-:W-:Y:S01]  /*13bf0*/  ENDCOLLECTIVE ;  /* 0x000000000000791b */ /* 0x023fe20003800000 */
.L_x_2404:
[----:B------:R-:W-:Y:S02]  /*13c00*/  IMAD.MOV.U32 R13, RZ, RZ, R4 ;  /* 0x000000ffff0d7224 */ /* 0x000fe400078e0004 */
[----:B------:R-:W-:-:S07]  /*13c10*/  IMAD.MOV.U32 R6, RZ, RZ, R14 ;  /* 0x000000ffff067224 */ /* 0x000fce00078e000e */
[----:B------:R-:W-:Y:S05]  /*13c20*/  WARPSYNC.COLLECTIVE R15, `(.L_x_2405) ;  /* 0x000000000f087348 */ /* 0x000fea0003c00000 */
[----:B------:R0:W1:Y:S02]  /*13c30*/  SHFL.IDX P6, R14, R13, R12, R11 ;  /* 0x0000000c0d0e7389 */ /* 0x00006400000c000b */
[----:B01----:R-:W-:Y:S01]  /*13c40*/  ENDCOLLECTIVE ;  /* 0x000000000000791b */ /* 0x003fe20003800000 */
.L_x_2405:
[----:B------:R-:W-:Y:S02]  /*13c50*/  IMAD.MOV.U32 R13, RZ, RZ, R3 ;  /* 0x000000ffff0d7224 */ /* 0x000fe400078e0003 */
[----:B------:R-:W-:Y:S02]  /*13c60*/  IMAD.MOV.U32 R12, RZ, RZ, 0x1 ;  /* 0x00000001ff0c7424 */ /* 0x000fe400078e00ff */
[----:B------:R-:W-:-:S07]  /*13c70*/  IMAD.MOV.U32 R7, RZ, RZ, R14 ;  /* 0x000000ffff077224 */ /* 0x000fce00078e000e */
[----:B------:R-:W-:Y:S05]  /*13c80*/  WARPSYNC.COLLECTIVE R15, `(.L_x_2406) ;  /* 0x000000000f087348 */ /* 0x000fea0003c00000 */
[----:B------:R0:W1:Y:S02]  /*13c90*/  SHFL.IDX P6, R14, R13, R12, R11 ;  /* 0x0000000c0d0e7389 */ /* 0x00006400000c000b */
[----:B01----:R-:W-:Y:S01]  /*13ca0*/  ENDCOLLECTIVE ;  /* 0x000000000000791b */ /* 0x003fe20003800000 */
.L_x_2406:
[----:B------:R-:W-:-:S05]  /*13cb0*/  @!P3 LEA R7, P5, R8, R7, 0x1 ;  /* 0x000000070807b211 */ /* 0x000fca00078a08ff */
[----:B------:R-:W-:-:S05]  /*13cc0*/  @!P3 IMAD.X R6, RZ, RZ, R6, P5 ;  /* 0x000000ffff06b224 */ /* 0x000fca00028e0606 */
[----:B------:R-:W-:Y:S01]  /*13cd0*/  @!P3 LOP3.LUT R7, R7, R6, RZ, 0x3c, !PT ;  /* 0x000000060707b212 */ /* 0x000fe200078e3cff */
[----:B------:R-:W-:-:S03]  /*13ce0*/  IMAD.MOV.U32 R13, RZ, RZ, R4 ;  /* 0x000000ffff0d7224 */ /* 0x000fc600078e0004 */
[----:B------:R-:W-:-:S04]  /*13cf0*/  @!P3 LOP3.LUT R6, R7, R6, RZ, 0x3c, !PT ;  /* 0x000000060706b212 */ /* 0x000fc800078e3cff */
[----:B------:R-:W-:Y:S01]  /*13d00*/  @!P3 LOP3.LUT R7, R7, R6, RZ, 0x3c, !PT ;  /* 0x000000060707b212 */ /* 0x000fe200078e3cff */
[----:B------:R-:W-:-:S07]  /*13d10*/  IMAD.MOV.U32 R9, RZ, RZ, R14 ;  /* 0x000000ffff097224 */ /* 0x000fce00078e000e */
[----:B------:R-:W-:Y:S05]  /*13d20*/  WARPSYNC.COLLECTIVE R15, `(.L_x_2407) ;  /* 0x000000000f087348 */ /* 0x000fea0003c00000 */
[----:B------:R0:W1:Y:S02]  /*13d30*/  SHFL.IDX P6, R14, R13, R12, R11 ;  /* 0x0000000c0d0e7389 */ /* 0x00006400000c000b */
[----:B01----:R-:W-:Y:S01]  /*13d40*/  ENDCOLLECTIVE ;  /* 0x000000000000791b */ /* 0x003fe20003800000 */
.L_x_2407:
[----:B------:R-:W-:Y:S01]  /*13d50*/  @!PT LDS RZ, [RZ] ;  /* 0x00000000fffff984 */ /* 0x000fe20000000800 */
[----:B------:R-:W-:Y:S01]  /*13d60*/  @!PT LDS RZ, [RZ] ;  /* 0x00000000fffff984 */ /* 0x000fe20000000800 */
[----:B------:R-:W-:Y:S01]  /*13d70*/  @!PT LDS RZ, [RZ] ;  /* 0x00000000fffff984 */ /* 0x000fe20000000800 */
[----:B------:R0:W-:Y:S04]  /*13d80*/  @!P3 LDGSTS.E.BYPASS.LTC128B.128 [R10+0x10400], desc[UR56][R6.64], !P2 ;  /* 0x10400000060abfae */ /* 0x0001e8000d101d78 */
[----:B------:R0:W-:Y:S04]  /*13d90*/  @!P3 LDGSTS.E.BYPASS.LTC128B.128 [R10+0x14400], desc[UR56][R6.64+0x80], !P1 ;  /* 0x14400080060abfae */ /* 0x0001e8000c901d78 */
[----:B------:R0:W-:Y:S01]  /*13da0*/  @!P3 LDGSTS.E.BYPASS.LTC128B.128 [R10+0x18400], desc[UR56][R6.64+0x100], !P0 ;  /* 0x18400100060abfae */ /* 0x0001e2000c101d78 */
[----:B------:R-:W-:Y:S01]  /*13db0*/  ISETP.GE.AND P3, PT, R5, R0, PT ;  /* 0x000000000500720c */ /* 0x000fe20003f66270 */
[----:B------:R-:W-:-:S02]  /*13dc0*/  IMAD.MOV.U32 R13, RZ, RZ, R3 ;  /* 0x000000ffff0d7224 */ /* 0x000fc400078e0003 */
[----:B------:R-:W-:Y:S02]  /*13dd0*/  IMAD.MOV.U32 R12, RZ, RZ, 0x2 ;  /* 0x00000002ff0c7424 */ /* 0x000fe400078e00ff */
[----:B------:R-:W-:-:S08]  /*13de0*/  IMAD.MOV.U32 R5, RZ, RZ, R14 ;  /* 0x000000ffff057224 */ /* 0x000fd000078e000e */
[----:B0-----:R-:W-:Y:S05]  /*13df0*/  WARPSYNC.COLLECTIVE R15, `(.L_x_2408) ;  /* 0x000000000f087348 */ /* 0x001fea0003c00000 */
[----:B------:R1:W2:Y:S02]  /*13e00*/  SHFL.IDX P6, R14, R13, R12, R11 ;  /* 0x0000000c0d0e7389 */ /* 0x0002a400000c000b */
[----:B012---:R-:W-:Y:S01]  /*13e10*/  ENDCOLLECTIVE ;  /* 0x000000000000791b */ /* 0x007fe20003800000 */
.L_x_2408:
[----:B------:R-:W-:-:S05]  /*13e20*/  @!P3 LEA R8, P5, R8, R5, 0x1 ;  /* 0x000000050808b211 */ /* 0x000fca00078a08ff */
[----:B------:R-:W-:Y:S02]  /*13e30*/  @!P3 IMAD.X R5, RZ, RZ, R9, P5 ;  /* 0x000000ffff05b224 */ /* 0x000fe400028e0609 */
[----:B------:R-:W0:Y:S01]  /*13e40*/  S2R R9, SR_TID.X ;  /* 0x0000000000097919 */ /* 0x000e220000002100 */
[----:B------:R-:W-:Y:S02]  /*13e50*/  @!P3 IMAD.MOV.U32 R6, RZ, RZ, R8 ;  /* 0x000000ffff06b224 */ /* 0x000fe400078e0008 */
[----:B------:R-:W-:Y:S02]  /*13e60*/  @!P3 IMAD.MOV.U32 R7, RZ, RZ, R5 ;  /* 0x000000ffff07b224 */ /* 0x000fe400078e0005 */
[----:B------:R-:W-:Y:S02]  /*13e70*/  IMAD.MOV.U32 R13, RZ, RZ, R4 ;  /* 0x000000ffff0d7224 */ /* 0x000fe400078e0004 */
[----:B------:R-:W-:Y:S01]  /*13e80*/  VIADD R5, R2, 0x20 ;  /* 0x0000002002057836 */ /* 0x000fe20000000000 */
        /* <DEDUP_REMOVED lines=9> */
.L_x_2409:
        /* <DEDUP_REMOVED lines=13> */
.L_x_2410:
        /* <DEDUP_REMOVED lines=17> */
.L_x_2411:
[----:B------:R-:W-:Y:S02]  /*14100*/  IMAD.MOV.U32 R13, RZ, RZ, R3 ;  /* 0x000000ffff0d7224 */ /* 0x000fe400078e0003 */
[----:B------:R-:W-:Y:S02]  /*14110*/  IMAD.MOV.U32 R12, RZ, RZ, 0x4 ;  /* 0x00000004ff0c7424 */ /* 0x000fe400078e00ff */
[----:B------:R-:W-:-:S07]  /*14120*/  IMAD.MOV.U32 R5, RZ, RZ, R14 ;  /* 0x000000ffff057224 */ /* 0x000fce00078e000e */
[----:B------:R-:W-:Y:S05]  /*14130*/  WARPSYNC.COLLECTIVE R15, `(.L_x_2412) ;  /* 0x000000000f087348 */ /* 0x000fea0003c00000 */
[----:B------:R0:W1:Y:S02]  /*14140*/  SHFL.IDX P6, R14, R13, R12, R11 ;  /* 0x0000000c0d0e7389 */ /* 0x00006400000c000b */
[----:B01----:R-:W-:Y:S01]  /*14150*/  ENDCOLLECTIVE ;  /* 0x000000000000791b */ /* 0x003fe20003800000 */
.L_x_2412:
        /* <DEDUP_REMOVED lines=17> */
.L_x_2413:
[----:B------:R-:W-:Y:S02]  /*14270*/  IMAD.MOV.U32 R13, RZ, RZ, R3 ;  /* 0x000000ffff0d7224 */ /* 0x000fe400078e0003 */
[----:B------:R-:W-:Y:S02]  /*14280*/  IMAD.MOV.U32 R12, RZ, RZ, 0x5 ;  /* 0x00000005ff0c7424 */ /* 0x000fe400078e00ff */
[----:B------:R-:W-:-:S07]  /*14290*/  IMAD.MOV.U32 R5, RZ, RZ, R14 ;  /* 0x000000ffff057224 */ /* 0x000fce00078e000e */
[----:B------:R-:W-:Y:S05]  /*142a0*/  WARPSYNC.COLLECTIVE R15, `(.L_x_2414) ;  /* 0x000000000f087348 */ /* 0x000fea0003c00000 */
[----:B------:R0:W1:Y:S02]  /*142b0*/  SHFL.IDX P6, R14, R13, R12, R11 ;  /* 0x0000000c0d0e7389 */ /* 0x00006400000c000b */
[----:B01----:R-:W-:Y:S01]  /*142c0*/  ENDCOLLECTIVE ;  /* 0x000000000000791b */ /* 0x003fe20003800000 */
.L_x_2414:
        /* <DEDUP_REMOVED lines=17> */
.L_x_2415:
[----:B------:R-:W-:Y:S02]  /*143e0*/  IMAD.MOV.U32 R13, RZ, RZ, R3 ;  /* 0x000000ffff0d7224 */ /* 0x000fe400078e0003 */
[----:B------:R-:W-:Y:S02]  /*143f0*/  IMAD.MOV.U32 R12, RZ, RZ, 0x6 ;  /* 0x00000006ff0c7424 */ /* 0x000fe400078e00ff */
[----:B------:R-:W-:-:S07]  /*14400*/  IMAD.MOV.U32 R5, RZ, RZ, R14 ;  /* 0x000000ffff057224 */ /* 0x000fce00078e000e */
[----:B------:R-:W-:Y:S05]  /*14410*/  WARPSYNC.COLLECTIVE R15, `(.L_x_2416) ;  /* 0x000000000f087348 */ /* 0x000fea0003c00000 */
[----:B------:R0:W1:Y:S02]  /*14420*/  SHFL.IDX P6, R14, R13, R12, R11 ;  /* 0x0000000c0d0e7389 */ /* 0x00006400000c000b */
[----:B01----:R-:W-:Y:S01]  /*14430*/  ENDCOLLECTIVE ;  /* 0x000000000000791b */ /* 0x003fe20003800000 */
.L_x_2416:
        /* <DEDUP_REMOVED lines=15> */
.L_x_2417:
        /* <DEDUP_REMOVED lines=8> */
.L_x_2418:
        /* <DEDUP_REMOVED lines=14> */
.L_x_2419:
[----:B------:R-:W-:Y:S01]  /*14690*/  @!PT LDS RZ, [RZ] ;  /* 0x00000000fffff984 */ /* 0x000fe20000000800 */
[----:B------:R-:W-:Y:S01]  /*146a0*/  @!PT LDS RZ, [RZ] ;  /* 0x00000000fffff984 */ /* 0x000fe20000000800 */
[----:B------:R-:W-:Y:S01]  /*146b0*/  @!PT LDS RZ, [RZ] ;  /* 0x00000000fffff984 */ /* 0x000fe20000000800 */
[----:B------:R3:W-:Y:S01]  /*146c0*/  @!P4 LDGSTS.E.BYPASS.LTC128B.128 [R10+0x1b400], desc[UR56][R6.64+0x100], !P0 ;  /* 0x1b400100060acfae */ /* 0x0007e2000c101d78 */
[----:B------:R-:W-:Y:S01]  /*146d0*/  IMAD.MOV.U32 R3, RZ, RZ, R14 ;  /* 0x000000ffff037224 */ /* 0x000fe200078e000e */
[----:B------:R-:W-:Y:S06]  /*146e0*/  BRA `(.L_x_2420) ;  /* 0xffffffb0004c7947 */ /* 0x000fec000383ffff */
.L_x_2306:
[----:B0-----:R0:W3:Y:S02]  /*146f0*/  SYNCS.PHASECHK.TRANS64.TRYWAIT P0, [R18+URZ+0x34820], R0 ;  /* 0x03482000120075a7 */ /* 0x0010e4000800017f */
[----:B---3--:R-:W-:Y:S05]  /*14700*/  @!P0 NANOSLEEP.SYNCS 0x989680 ;  /* 0x009896800000895d */ /* 0x008fea0003900000 */
[----:B------:R-:W3:Y:S02]  /*14710*/  @!P0 SYNCS.PHASECHK.TRANS64 P0, [R18+URZ+0x34820], R0 ;  /* 0x03482000120085a7 */ /* 0x000ee4000800007f */
[----:B---3--:R-:W-:Y:S05]  /*14720*/  @!P0 BRA `(.L_x_2306) ;  /* 0xfffffffc00f08947 */ /* 0x008fea000383ffff */
[----:B------:R-:W-:Y:S05]  /*14730*/  BRA `(.L_x_2421) ;  /* 0xffffffb000cc7947 */ /* 0x000fea000383ffff */
.L_x_2315:
[----:B-1----:R1:W2:Y:S02]  /*14740*/  SYNCS.PHASECHK.TRANS64.TRYWAIT P0, [R3+URZ+0x34840], R2 ;  /* 0x03484002030075a7 */ /* 0x0022a4000800017f */
[----:B--2---:R-:W-:Y:S05]  /*14750*/  @!P0 NANOSLEEP.SYNCS 0x989680 ;  /* 0x009896800000895d */ /* 0x004fea0003900000 */
[----:B------:R-:W2:Y:S02]  /*14760*/  @!P0 SYNCS.PHASECHK.TRANS64 P0, [R3+URZ+0x34840], R2 ;  /* 0x03484002030085a7 */ /* 0x000ea4000800007f */
[----:B--2---:R-:W-:Y:S05]  /*14770*/  @!P0 BRA `(.L_x_2315) ;  /* 0xfffffffc00f08947 */ /* 0x004fea000383ffff */
[----:B------:R-:W-:Y:S05]  /*14780*/  BRA `(.L_x_2422) ;  /* 0xffffffb400a87947 */ /* 0x000fea000383ffff */
.L_x_2322:
[----:B-1----:R1:W2:Y:S02]  /*14790*/  SYNCS.PHASECHK.TRANS64.TRYWAIT P0, [R3+URZ+0x60], R2 ;  /* 0x00006002030075a7 */ /* 0x0022a4000800017f */
[----:B--2---:R-:W-:Y:S05]  /*147a0*/  @!P0 NANOSLEEP.SYNCS 0x989680 ;  /* 0x009896800000895d */ /* 0x004fea0003900000 */
[----:B------:R-:W2:Y:S02]  /*147b0*/  @!P0 SYNCS.PHASECHK.TRANS64 P0, [R3+URZ+0x60], R2 ;  /* 0x00006002030085a7 */ /* 0x000ea4000800007f */
[----:B--2---:R-:W-:Y:S05]  /*147c0*/  @!P0 BRA `(.L_x_2322) ;  /* 0xfffffffc00f08947 */ /* 0x004fea000383ffff */
[----:B------:R-:W-:Y:S05]  /*147d0*/  BRA `(.L_x_2423) ;  /* 0xffffffb800b87947 */ /* 0x000fea000383ffff */
.L_x_2331:
[----:B-1----:R1:W2:Y:S02]  /*147e0*/  SYNCS.PHASECHK.TRANS64.TRYWAIT P0, [R3+URZ+0x34840], R2 ;  /* 0x03484002030075a7 */ /* 0x0022a4000800017f */
[----:B--2---:R-:W-:Y:S05]  /*147f0*/  @!P0 NANOSLEEP.SYNCS 0x989680 ;  /* 0x009896800000895d */ /* 0x004fea0003900000 */
[----:B------:R-:W2:Y:S02]  /*14800*/  @!P0 SYNCS.PHASECHK.TRANS64 P0, [R3+URZ+0x34840], R2 ;  /* 0x03484002030085a7 */ /* 0x000ea4000800007f */
[----:B--2---:R-:W-:Y:S05]  /*14810*/  @!P0 BRA `(.L_x_2331) ;  /* 0xfffffffc00f08947 */ /* 0x004fea000383ffff */
[----:B------:R-:W-:Y:S05]  /*14820*/  BRA `(.L_x_2424) ;  /* 0xffffffc000487947 */ /* 0x000fea000383ffff */
.L_x_2338:
[----:B0-----:R0:W1:Y:S02]  /*14830*/  SYNCS.PHASECHK.TRANS64.TRYWAIT P0, [R2+URZ+0x60], R3 ;  /* 0x00006003020075a7 */ /* 0x001064000800017f */
[----:B-1----:R-:W-:Y:S05]  /*14840*/  @!P0 NANOSLEEP.SYNCS 0x989680 ;  /* 0x009896800000895d */ /* 0x002fea0003900000 */
[----:B------:R-:W1:Y:S02]  /*14850*/  @!P0 SYNCS.PHASECHK.TRANS64 P0, [R2+URZ+0x60], R3 ;  /* 0x00006003020085a7 */ /* 0x000e64000800007f */
[----:B-1----:R-:W-:Y:S05]  /*14860*/  @!P0 BRA `(.L_x_2338) ;  /* 0xfffffffc00f08947 */ /* 0x002fea000383ffff */
[----:B------:R-:W-:Y:S05]  /*14870*/  BRA `(.L_x_2425) ;  /* 0xffffffc400587947 */ /* 0x000fea000383ffff */
.L_x_2347:
[----:B--2---:R2:W3:Y:S02]  /*14880*/  SYNCS.PHASECHK.TRANS64.TRYWAIT P0, [R2+URZ+0x34840], R3 ;  /* 0x03484003020075a7 */ /* 0x0044e4000800017f */
[----:B---3--:R-:W-:Y:S05]  /*14890*/  @!P0 NANOSLEEP.SYNCS 0x989680 ;  /* 0x009896800000895d */ /* 0x008fea0003900000 */
[----:B------:R-:W3:Y:S02]  /*148a0*/  @!P0 SYNCS.PHASECHK.TRANS64 P0, [R2+URZ+0x34840], R3 ;  /* 0x03484003020085a7 */ /* 0x000ee4000800007f */
[----:B---3--:R-:W-:Y:S05]  /*148b0*/  @!P0 BRA `(.L_x_2347) ;  /* 0xfffffffc00f08947 */ /* 0x008fea000383ffff */
[----:B------:R-:W-:Y:S05]  /*148c0*/  BRA `(.L_x_2426) ;  /* 0xffffffc800b87947 */ /* 0x000fea000383ffff */
.L_x_2354:
[----:B0-----:R0:W1:Y:S02]  /*148d0*/  SYNCS.PHASECHK.TRANS64.TRYWAIT P0, [R2+URZ+0x60], R5 ;  /* 0x00006005020075a7 */ /* 0x001064000800017f */
[----:B-1----:R-:W-:Y:S05]  /*148e0*/  @!P0 NANOSLEEP.SYNCS 0x989680 ;  /* 0x009896800000895d */ /* 0x002fea0003900000 */
[----:B------:R-:W1:Y:S02]  /*148f0*/  @!P0 SYNCS.PHASECHK.TRANS64 P0, [R2+URZ+0x60], R5 ;  /* 0x00006005020085a7 */ /* 0x000e64000800007f */
[----:B-1----:R-:W-:Y:S05]  /*14900*/  @!P0 BRA `(.L_x_2354) ;  /* 0xfffffffc00f08947 */ /* 0x002fea000383ffff */
[----:B------:R-:W-:Y:S05]  /*14910*/  BRA `(.L_x_2427) ;  /* 0xffffffcc00c87947 */ /* 0x000fea000383ffff */
.L_x_2365:
[----:B--2---:R2:W3:Y:S02]  /*14920*/  SYNCS.PHASECHK.TRANS64.TRYWAIT P0, [R0+URZ+0x34860], R2 ;  /* 0x03486002000075a7 */ /* 0x0044e4000800017f */
[----:B---3--:R-:W-:Y:S05]  /*14930*/  @!P0 NANOSLEEP.SYNCS 0x989680 ;  /* 0x009896800000895d */ /* 0x008fea0003900000 */
[----:B------:R-:W3:Y:S02]  /*14940*/  @!P0 SYNCS.PHASECHK.TRANS64 P0, [R0+URZ+0x34860], R2 ;  /* 0x03486002000085a7 */ /* 0x000ee4000800007f */
[----:B---3--:R-:W-:Y:S05]  /*14950*/  @!P0 BRA `(.L_x_2365) ;  /* 0xfffffffc00f08947 */ /* 0x008fea000383ffff */
[----:B------:R-:W-:Y:S05]  /*14960*/  BRA `(.L_x_2428) ;  /* 0xffffffd400147947 */ /* 0x000fea000383ffff */
.L_x_2372:
[----:B------:R-:W2:Y:S01]  /*14970*/  LDL R0, [R1] ;  /* 0x0000000001007983 */ /* 0x000ea20000100800 */
        /* <DEDUP_REMOVED lines=8> */
.L_x_2430:
[----:B------:R-:W-:Y:S05]  /*14a00*/  BSYNC B0 ;  /* 0x0000000000007941 */ /* 0x000fea0003800000 */
.L_x_2429:
        /* <DEDUP_REMOVED lines=9> */
.L_x_2431:
        /* <DEDUP_REMOVED lines=11> */
[----:B------:R-:W-:Y:S02]  /*14b50*/  CS2R R6, SRZ ;  /* 0x0000000000067805 */ /* 0x000fe4000001ff00 */
[C---:B------:R-:W-:Y:S02]  /*14b60*/  ISETP.GE.U32.AND P2, PT, R10.reuse, 0x2, PT ;  /* 0x000000020a00780c */ /* 0x040fe40003f46070 */
[C---:B------:R-:W-:Y:S02]  /*14b70*/  ISETP.GE.U32.AND P3, PT, R10.reuse, 0x4, PT ;  /* 0x000000040a00780c */ /* 0x040fe40003f66070 */
[C---:B------:R-:W-:Y:S02]  /*14b80*/  ISETP.GE.U32.AND P4, PT, R10.reuse, 0x8, PT ;  /* 0x000000080a00780c */ /* 0x040fe40003f86070 */
[----:B------:R-:W-:Y:S01]  /*14b90*/  ISETP.GE.U32.AND P5, PT, R10, 0x10, PT ;  /* 0x000000100a00780c */ /* 0x000fe20003fa6070 */
[----:B--2---:R-:W-:-:S02]  /*14ba0*/  @!P1 IMAD.MOV.U32 R6, RZ, RZ, R5 ;  /* 0x000000ffff069224 */ /* 0x004fc400078e0005 */
[----:B------:R-:W-:Y:S02]  /*14bb0*/  IMAD.MOV.U32 R5, RZ, RZ, RZ ;  /* 0x000000ffff057224 */ /* 0x000fe400078e00ff */
[----:B---3--:R-:W-:Y:S01]  /*14bc0*/  @!P1 IMAD.MOV.U32 R7, RZ, RZ, R2 ;  /* 0x000000ffff079224 */ /* 0x008fe200078e0002 */
[----:B------:R-:W-:-:S03]  /*14bd0*/  ISETP.NE.AND P1, PT, R10, RZ, PT ;  /* 0x000000ff0a00720c */ /* 0x000fc60003f25270 */
[----:B------:R-:W-:-:S04]  /*14be0*/  IMAD R2, R7, R6, RZ ;  /* 0x0000000607027224 */ /* 0x000fc800078e02ff */
[----:B------:R-:W-:-:S07]  /*14bf0*/  IMAD.MOV.U32 R13, RZ, RZ, R2 ;  /* 0x000000ffff0d7224 */ /* 0x000fce00078e0002 */
[----:B------:R-:W-:Y:S05]  /*14c00*/  WARPSYNC.COLLECTIVE R15, `(.L_x_2432) ;  /* 0x000000000f087348 */ /* 0x000fea0003c00000 */
[----:B------:R0:W1:Y:S02]  /*14c10*/  SHFL.UP P6, R14, R13, R12, R11 ;  /* 0x0400000c0d0e7389 */ /* 0x00006400000c000b */
[----:B01----:R-:W-:Y:S01]  /*14c20*/  ENDCOLLECTIVE ;  /* 0x000000000000791b */ /* 0x003fe20003800000 */
.L_x_2432:
        /* <DEDUP_REMOVED lines=8> */
.L_x_2433:
        /* <DEDUP_REMOVED lines=8> */
.L_x_2434:
        /* <DEDUP_REMOVED lines=8> */
.L_x_2435:
        /* <DEDUP_REMOVED lines=8> */
.L_x_2436:
        /* <DEDUP_REMOVED lines=9> */
.L_x_2437:
[----:B------:R-:W-:Y:S01]  /*14ec0*/  IMAD.MOV.U32 R9, RZ, RZ, R14 ;  /* 0x000000ffff097224 */ /* 0x000fe200078e000e */
[----:B------:R-:W-:Y:S06]  /*14ed0*/  BRA `(.L_x_2438) ;  /* 0xffffffd400887947 */ /* 0x000fec000383ffff */
.L_x_2375:
        /* <DEDUP_REMOVED lines=8> */
.L_x_2440:
[----:B------:R-:W-:Y:S05]  /*14f60*/  BSYNC B0 ;  /* 0x0000000000007941 */ /* 0x000fea0003800000 */
.L_x_2439:
        /* <DEDUP_REMOVED lines=10> */
.L_x_2441:
        /* <DEDUP_REMOVED lines=8> */
.L_x_2442:
        /* <DEDUP_REMOVED lines=8> */
.L_x_2443:
        /* <DEDUP_REMOVED lines=8> */
.L_x_2444:
        /* <DEDUP_REMOVED lines=9> */
.L_x_2445:
[----:B------:R-:W-:Y:S01]  /*15220*/  IMAD.MOV.U32 R9, RZ, RZ, R14 ;  /* 0x000000ffff097224 */ /* 0x000fe200078e000e */
[----:B------:R-:W-:Y:S06]  /*15230*/  BRA `(.L_x_2446) ;  /* 0xffffffd4005c7947 */ /* 0x000fec000383ffff */
.L_x_2377:
[----:B------:R-:W-:Y:S01]  /*15240*/  BSSY B0, `(.L_x_2447) ;  /* 0x0000006000007945 */ /* 0x000fe20003800000 */
[----:B------:R-:W-:Y:S01]  /*15250*/  PLOP3.LUT P6, PT, P6, PT, PT, 0x8, 0x0 ;  /* 0x000000000000781c */ /* 0x000fe200037ce170 */
[----:B------:R-:W-:-:S12]  /*15260*/  IMAD.MOV.U32 R15, RZ, RZ, -0x1 ;  /* 0xffffffffff0f7424 */ /* 0x000fd800078e00ff */
[----:B0-----:R-:W-:Y:S05]  /*15270*/  WARPSYNC.COLLECTIVE R15, `(.L_x_2448) ;  /* 0x000000000f087348 */ /* 0x001fea0003c00000 */
[----:B------:R-:W-:Y:S01]  /*15280*/  VOTE.ANY R14, PT, P6 ;  /* 0x00000000000e7806 */ /* 0x000fe200030e0100 */
[----:B0-----:R-:W-:Y:S06]  /*15290*/  ENDCOLLECTIVE ;  /* 0x000000000000791b */ /* 0x001fec0003800000 */
.L_x_2448:
[----:B------:R-:W-:Y:S05]  /*152a0*/  BSYNC B0 ;  /* 0x0000000000007941 */ /* 0x000fea0003800000 */
.L_x_2447:
        /* <DEDUP_REMOVED lines=10> */
.L_x_2449:
[----:B------:R-:W-:Y:S02]  /*15350*/  IMAD.MOV.U32 R13, RZ, RZ, R7 ;  /* 0x000000ffff0d7224 */ /* 0x000fe400078e0007 */
[----:B------:R-:W-:-:S07]  /*15360*/  IMAD.MOV.U32 R0, RZ, RZ, R14 ;  /* 0x000000ffff007224 */ /* 0x000fce00078e000e */
[----:B------:R-:W-:Y:S05]  /*15370*/  WARPSYNC.COLLECTIVE R15, `(.L_x_2450) ;  /* 0x000000000f087348 */ /* 0x000fea0003c00000 */
[----:B------:R0:W1:Y:S02]  /*15380*/  SHFL.IDX P6, R14, R13, R12, R11 ;  /* 0x0000000c0d0e7389 */ /* 0x00006400000c000b */
[----:B01----:R-:W-:Y:S01]  /*15390*/  ENDCOLLECTIVE ;  /* 0x000000000000791b */ /* 0x003fe20003800000 */
.L_x_2450:
[----:B------:R-:W-:Y:S02]  /*153a0*/  IMAD.MOV.U32 R7, RZ, RZ, R14 ;  /* 0x000000ffff077224 */ /* 0x000fe400078e000e */
[----:B------:R-:W-:-:S05]  /*153b0*/  IMAD.IADD R6, R10, 0x1, R16 ;  /* 0x000000010a067824 */ /* 0x000fca00078e0210 */
[----:B------:R0:W-:Y:S01]  /*153c0*/  STL [R1+0xc], R6 ;  /* 0x00000c0601007387 */ /* 0x0001e20000100800 */
[----:B------:R-:W-:Y:S05]  /*153d0*/  BRA `(.L_x_2451) ;  /* 0xffffffd4003c7947 */ /* 0x000fea000383ffff */
.L_x_2379:
        /* <DEDUP_REMOVED lines=8> */
.L_x_2453:
[----:B------:R-:W-:Y:S05]  /*15460*/  BSYNC B0 ;  /* 0x0000000000007941 */ /* 0x000fea0003800000 */
.L_x_2452:
[----:B------:R-:W-:Y:S01]  /*15470*/  IMAD.MOV.U32 R2, RZ, RZ, R14 ;  /* 0x000000ffff027224 */ /* 0x000fe200078e000e */
[----:B------:R-:W-:Y:S06]  /*15480*/  BRA `(.L_x_2454) ;  /* 0xffffffd400287947 */ /* 0x000fec000383ffff */
.L_x_2385:
[----:B0-----:R0:W1:Y:S02]  /*15490*/  SYNCS.PHASECHK.TRANS64.TRYWAIT P0, [R0+URZ+0x34820], R3 ;  /* 0x03482003000075a7 */ /* 0x001064000800017f */
[----:B-1----:R-:W-:Y:S05]  /*154a0*/  @!P0 NANOSLEEP.SYNCS 0x989680 ;  /* 0x009896800000895d */ /* 0x002fea0003900000 */
[----:B------:R-:W1:Y:S02]  /*154b0*/  @!P0 SYNCS.PHASECHK.TRANS64 P0, [R0+URZ+0x34820], R3 ;  /* 0x03482003000085a7 */ /* 0x000e64000800007f */
[----:B-1----:R-:W-:Y:S05]  /*154c0*/  @!P0 BRA `(.L_x_2385) ;  /* 0xfffffffc00f08947 */ /* 0x002fea000383ffff */
[----:B------:R-:W-:Y:S05]  /*154d0*/  BRA `(.L_x_2455) ;  /* 0xffffffdc00c87947 */ /* 0x000fea000383ffff */
.L_x_2386:
        /* <DEDUP_REMOVED lines=11> */
.L_x_2457:
[----:B------:R-:W-:Y:S05]  /*15590*/  BSYNC B0 ;  /* 0x0000000000007941 */ /* 0x000fea0003800000 */
.L_x_2456:
[----:B------:R-:W-:Y:S05]  /*155a0*/  BRA `(.L_x_2458) ;  /* 0xffffffdc00b07947 */ /* 0x000fea000383ffff */
.L_x_2389:
[----:B------:R-:W-:Y:S01]  /*155b0*/  BSSY B1, `(.L_x_2459) ;  /* 0x0000006000017945 */ /* 0x000fe20003800000 */
[----:B------:R-:W-:-:S07]  /*155c0*/  IMAD.MOV.U32 R15, RZ, RZ, -0x1 ;  /* 0xffffffffff0f7424 */ /* 0x000fce00078e00ff */
[----:B01----:R-:W-:Y:S05]  /*155d0*/  WARPSYNC.COLLECTIVE R15, `(.L_x_2460) ;  /* 0x000000000f0c7348 */ /* 0x003fea0003c00000 */
[----:B------:R-:W-:Y:S02]  /*155e0*/  ELECT P6, UR62, PT ;  /* 0x00000000003e782f */ /* 0x000fe400038c0000 */
[----:B------:R-:W-:Y:S01]  /*155f0*/  MOV R14, UR62 ;  /* 0x0000003e000e7c02 */ /* 0x000fe20008000f00 */
[----:B01----:R-:W-:Y:S10]  /*15600*/  ENDCOLLECTIVE ;  /* 0x000000000000791b */ /* 0x003ff40003800000 */
.L_x_2460:
[----:B------:R-:W-:Y:S05]  /*15610*/  BSYNC B1 ;  /* 0x0000000000017941 */ /* 0x000fea0003800000 */
.L_x_2459:
[----:B------:R-:W-:Y:S05]  /*15620*/  BRA `(.L_x_2461) ;  /* 0xffffffdc00a87947 */ /* 0x000fea000383ffff */
.L_x_2391:
[----:B0-----:R0:W1:Y:S02]  /*15630*/  SYNCS.PHASECHK.TRANS64.TRYWAIT P0, [R6+URZ], R5 ;  /* 0x00000005060075a7 */ /* 0x001064000800017f */
[----:B-1----:R-:W-:Y:S05]  /*15640*/  @!P0 NANOSLEEP.SYNCS 0x989680 ;  /* 0x009896800000895d */ /* 0x002fea0003900000 */
[----:B------:R-:W1:Y:S02]  /*15650*/  @!P0 SYNCS.PHASECHK.TRANS64 P0, [R6+URZ], R5 ;  /* 0x00000005060085a7 */ /* 0x000e64000800007f */
[----:B-1----:R-:W-:Y:S05]  /*15660*/  @!P0 BRA `(.L_x_2391) ;  /* 0xfffffffc00f08947 */ /* 0x002fea000383ffff */
[----:B------:R-:W-:Y:S05]  /*15670*/  BRA `(.L_x_2462) ;  /* 0xffffffdc00e07947 */ /* 0x000fea000383ffff */
.L_x_2392:
[----:B-1----:R1:W2:Y:S02]  /*15680*/  SYNCS.PHASECHK.TRANS64.TRYWAIT P0, [R7+URZ], R2 ;  /* 0x00000002070075a7 */ /* 0x0022a4000800017f */
[----:B--2---:R-:W-:Y:S05]  /*15690*/  @!P0 NANOSLEEP.SYNCS 0x989680 ;  /* 0x009896800000895d */ /* 0x004fea0003900000 */
[----:B------:R-:W2:Y:S02]  /*156a0*/  @!P0 SYNCS.PHASECHK.TRANS64 P0, [R7+URZ], R2 ;  /* 0x00000002070085a7 */ /* 0x000ea4000800007f */
[----:B--2---:R-:W-:Y:S05]  /*156b0*/  @!P0 BRA `(.L_x_2392) ;  /* 0xfffffffc00f08947 */ /* 0x004fea000383ffff */
[----:B------:R-:W-:Y:S05]  /*156c0*/  BRA `(.L_x_2463) ;  /* 0xffffffdc00d47947 */ /* 0x000fea000383ffff */
.L_x_2394:
[----:B--2---:R2:W3:Y:S02]  /*156d0*/  SYNCS.PHASECHK.TRANS64.TRYWAIT P0, [R4+URZ], R5 ;  /* 0x00000005040075a7 */ /* 0x0044e4000800017f */
[----:B---3--:R-:W-:Y:S05]  /*156e0*/  @!P0 NANOSLEEP.SYNCS 0x989680 ;  /* 0x009896800000895d */ /* 0x008fea0003900000 */
[----:B------:R-:W3:Y:S02]  /*156f0*/  @!P0 SYNCS.PHASECHK.TRANS64 P0, [R4+URZ], R5 ;  /* 0x00000005040085a7 */ /* 0x000ee4000800007f */
[----:B---3--:R-:W-:Y:S05]  /*15700*/  @!P0 BRA `(.L_x_2394) ;  /* 0xfffffffc00f08947 */ /* 0x008fea000383ffff */
[----:B------:R-:W-:Y:S05]  /*15710*/  BRA `(.L_x_2464) ;  /* 0xffffffdc00d87947 */ /* 0x000fea000383ffff */
.L_x_2465:
        /* <DEDUP_REMOVED lines=14> */
.L_x_2988:


//--------------------- .text._ZN7cutlass13device_kernelIN5flash11enable_sm90INS1_16FlashAttnFwdSm90INS1_25CollectiveMainloopFwdSm90ILi2EN4cute5tupleIJNS5_1CILi1EEES8_S8_EEENS6_IJNS7_ILi128EEESA_NS7_ILi192EEEEEELi128ENS_6half_tEfNS_4arch4Sm90ELb1ELb0ELb0ELb1ELb0ELb1ELb0ELb1ELb1ELb1ELb1ELb0EEENS1_21CollectiveEpilogueFwdINS6_IJSA_SA_SA_EEES9_SD_SF_Li256ELb1ELb1ELb1ELb0EEENS1_36VarlenDynamicPersistentTileSchedulerILi128ELi128ELi256ELi128ELb1ELb1ELb1ELb1ELb1ELb1EEEEEEEEEvNT_6ParamsE --------------------------
	.section	.text._ZN7cutlass13device_kernelIN5flash11enable_sm90INS1_16FlashAttnFwdSm90INS1_25CollectiveMainloopFwdSm90ILi2EN4cute5tupleIJNS5_1CILi1EEES8_S8_EEENS6_IJNS7_ILi128EEESA_NS7_ILi192EEEEEELi128ENS_6half_tEfNS_4arch4Sm90ELb1ELb0ELb0ELb1ELb0ELb1ELb0ELb1ELb1ELb1ELb1ELb0EEENS1_21CollectiveEpilogueFwdINS6_IJSA_SA_SA_EEES9_SD_SF_Li256ELb1ELb1ELb1ELb0EEENS1_36VarlenDynamicPersistentTileSchedulerILi128ELi128ELi256ELi128ELb1ELb1ELb1ELb1ELb1ELb1EEEEEEEEEvNT_6ParamsE,"ax",@progbits
	.align	128
.text._ZN7cutlass13device_kernelIN5flash11enable_sm90INS1_16FlashAttnFwdSm90INS1_25CollectiveMainloopFwdSm90ILi2EN4cute5tupleIJNS5_1CILi1EEES8_S8_EEENS6_IJNS7_ILi128EEESA_NS7_ILi192EEEEEELi128ENS_6half_tEfNS_4arch4Sm90ELb1ELb0ELb0ELb1ELb0ELb1ELb0ELb1ELb1ELb1ELb1ELb0EEENS1_21CollectiveEpilogueFwdINS6_IJSA_SA_SA_EEES9_SD_SF_Li256ELb1ELb1ELb1ELb0EEENS1_36VarlenDynamicPersistentTileSchedulerILi128ELi128ELi256ELi128ELb1ELb1ELb1ELb1ELb1ELb1EEEEEEEEEvNT_6ParamsE:
        .type           _ZN7cutlass13device_kernelIN5flash11enable_sm90INS1_16FlashAttnFwdSm90INS1_25CollectiveMainloopFwdSm90ILi2EN4cute5tupleIJNS5_1CILi1EEES8_S8_EEENS6_IJNS7_ILi128EEESA_NS7_ILi192EEEEEELi128ENS_6half_tEfNS_4arch4Sm90ELb1ELb0ELb0ELb1ELb0ELb1ELb0ELb1ELb1ELb1ELb1ELb0EEENS1_21CollectiveEpilogueFwdINS6_IJSA_SA_SA_EEES9_SD_SF_Li256ELb1ELb1ELb1ELb0EEENS1_36VarlenDynamicPersistentTileSchedulerILi128ELi128ELi256ELi128ELb1ELb1ELb1ELb1ELb1ELb1EEEEEEEEEvNT_6ParamsE,@function
        .size           _ZN7cutlass13device_kernelIN5flash11enable_sm90INS1_16FlashAttnFwdSm90INS1_25CollectiveMainloopFwdSm90ILi2EN4cute5tupleIJNS5_1CILi1EEES8_S8_EEENS6_IJNS7_ILi128EEESA_NS7_ILi192EEEEEELi128ENS_6half_tEfNS_4arch4Sm90ELb1ELb0ELb0ELb1ELb0ELb1ELb0ELb1ELb1ELb1ELb1ELb0EEENS1_21CollectiveEpilogueFwdINS6_IJSA_SA_SA_EEES9_SD_SF_Li256ELb1ELb1ELb1ELb0EEENS1_36VarlenDynamicPersistentTileSchedulerILi128ELi128ELi256ELi128ELb1ELb1ELb1ELb1ELb1ELb1EEEEEEEEEvNT_6ParamsE,(.L_x_2989 - _ZN7cutlass13device_kernelIN5flash11enable_sm90INS1_16FlashAttnFwdSm90INS1_25CollectiveMainloopFwdSm90ILi2EN4cute5tupleIJNS5_1CILi1EEES8_S8_EEENS6_IJNS7_ILi128EEESA_NS7_ILi192EEEEEELi128ENS_6half_tEfNS_4arch4Sm90ELb1ELb0ELb0ELb1ELb0ELb1ELb0ELb1ELb1ELb1ELb1ELb0EEENS1_21CollectiveEpilogueFwdINS6_IJSA_SA_SA_EEES9_SD_SF_Li256ELb1ELb1ELb1ELb0EEENS1_36VarlenDynamicPersistentTileSchedulerILi128ELi128ELi256ELi128ELb1ELb1ELb1ELb1ELb1ELb1EEEEEEEEEvNT_6ParamsE)
        .other          _ZN7cutlass13device_kernelIN5flash11enable_sm90INS1_16FlashAttnFwdSm90INS1_25CollectiveMainloopFwdSm90ILi2EN4cute5tupleIJNS5_1CILi1EEES8_S8_EEENS6_IJNS7_ILi128EEESA_NS7_ILi192EEEEEELi128ENS_6half_tEfNS_4arch4Sm90ELb1ELb0ELb0ELb1ELb0ELb1ELb0ELb1ELb1ELb1ELb1ELb0EEENS1_21CollectiveEpilogueFwdINS6_IJSA_SA_SA_EEES9_SD_SF_Li256ELb1ELb1ELb1ELb0EEENS1_36VarlenDynamicPersistentTileSchedulerILi128ELi128ELi256ELi128ELb1ELb1ELb1ELb1ELb1ELb1EEEEEEEEEvNT_6ParamsE,@"STO_CUDA_ENTRY STV_DEFAULT"
_ZN7cutlass13device_kernelIN5flash11enable_sm90INS1_16FlashAttnFwdSm90INS1_25CollectiveMainloopFwdSm90ILi2EN4cute5tupleIJNS5_1CILi1EEES8_S8_EEENS6_IJNS7_ILi128EEESA_NS7_ILi192EEEEEELi128ENS_6half_tEfNS_4arch4Sm90ELb1ELb0ELb0ELb1ELb0ELb1ELb0ELb1ELb1ELb1ELb1ELb0EEENS1_21CollectiveEpilogueFwdINS6_IJSA_SA_SA_EEES9_SD_SF_Li256ELb1ELb1ELb1ELb0EEENS1_36VarlenDynamicPersistentTileSchedulerILi128ELi128ELi256ELi128ELb1ELb1ELb1ELb1ELb1ELb1EEEEEEEEEvNT_6ParamsE:
        /* <DEDUP_REMOVED lines=24> */
.L_x_2467:
[----:B------:R-:W-:Y:S05]  /*0180*/  BSYNC B0 ;  /* 0x0000000000007941 */ /* 0x000fea0003800000 */
.L_x_2466:
        /* <DEDUP_REMOVED lines=41> */
.L_x_2468:
        /* <DEDUP_REMOVED lines=22> */
.L_x_2469:
        /* <DEDUP_REMOVED lines=18> */
.L_x_2470:
        /* <DEDUP_REMOVED lines=22> */
.L_x_2471:
        /* <DEDUP_REMOVED lines=22> */
.L_x_2472:
        /* <DEDUP_REMOVED lines=10> */
.L_x_2475:
        /* <DEDUP_REMOVED lines=19> */
[----:B------:R-:W-:Y:S01]  /*0b30*/  MOV R213, RZ ;  /* 0x000000ff00d57202 */ /* 0x000fe20000000f00 */
[----:B------:R-:W-:Y:S01]  /*0b40*/  IMAD.MOV.U32 R187, RZ, RZ, RZ ;  /* 0x000000ffffbb7224 */ /* 0x000fe200078e00ff */
[----:B------:R-:W-:Y:S02]  /*0b50*/  SHF.R.S32.HI R3, RZ, 0x1f, R6 ;  /* 0x0000001fff037819 */ /* 0x000fe40000011406 */
[----:B------:R-:W-:Y:S02]  /*0b60*/  MOV R184, RZ ;  /* 0x000000ff00b87202 */ /* 0x000fe40000000f00 */
[----:B------:R-:W-:-:S02]  /*0b70*/  LEA.HI R4, R3, R6, RZ, 0x4 ;  /* 0x0000000603047211 */ /* 0x000fc400078f20ff */
[CC--:B------:R-:W-:Y:S02]  /*0b80*/  LEA.HI R7, R3.reuse, R6.reuse, RZ, 0x2 ;  /* 0x0000000603077211 */ /* 0x0c0fe400078f10ff */
[CC--:B------:R-:W-:Y:S01]  /*0b90*/  LEA.HI R196, R3.reuse, R6.reuse, RZ, 0x5 ;  /* 0x0000000603c47211 */ /* 0x0c0fe200078f28ff */
[----:B------:R-:W-:Y:S01]  /*0ba0*/  UIADD3 UR4, UR4, 0x10400, URZ ;  /* 0x0001040004047890 */ /* 0x000fe2000fffe03f */
[----:B------:R-:W-:Y:S02]  /*0bb0*/  LEA.HI R233, R3, R6, RZ, 0x3 ;  /* 0x0000000603e97211 */ /* 0x000fe400078f18ff */
[----:B------:R-:W-:Y:S02]  /*0bc0*/  LOP3.LUT R217, R7, 0xfffffffc, RZ, 0xc0, !PT ;  /* 0xfffffffc07d97812 */ /* 0x000fe400078ec0ff */
[----:B------:R-:W-:Y:S02]  /*0bd0*/  SHF.R.S32.HI R196, RZ, 0x5, R196 ;  /* 0x00000005ffc47819 */ /* 0x000fe400000114c4 */
[----:B------:R-:W-:Y:S01]  /*0be0*/  SHF.R.S32.HI R17, RZ, 0x2, R7 ;  /* 0x00000002ff117819 */ /* 0x000fe20000011407 */
[----:B------:R-:W-:Y:S01]  /*0bf0*/  IMAD.IADD R217, R6, 0x1, -R217 ;  /* 0x0000000106d97824 */ /* 0x000fe200078e0ad9 */
[----:B------:R-:W-:-:S02]  /*0c00*/  LOP3.LUT R9, R233, 0xfffffff8, RZ, 0xc0, !PT ;  /* 0xfffffff8e9097812 */ /* 0x000fc400078ec0ff */
[----:B------:R-:W-:Y:S01]  /*0c10*/  SHF.R.S32.HI R233, RZ, 0x3, R233 ;  /* 0x00000003ffe97819 */ /* 0x000fe200000114e9 */
[----:B------:R-:W-:Y:S02]  /*0c20*/  IMAD.SHL.U32 R22, R217, 0x4, RZ ;  /* 0x00000004d9167824 */ /* 0x000fe400078e00ff */
[----:B------:R-:W-:Y:S02]  /*0c30*/  VIADD R214, R17, 0x40 ;  /* 0x0000004011d67836 */ /* 0x000fe40000000000 */
[C---:B------:R-:W-:Y:S01]  /*0c40*/  VIADD R189, R22.reuse, 0x40 ;  /* 0x0000004016bd7836 */ /* 0x040fe20000000000 */
[----:B------:R-:W-:Y:S01]  /*0c50*/  IADD3 R190, R22, 0x20, RZ ;  /* 0x0000002016be7810 */ /* 0x000fe20007ffe0ff */
[----:B------:R-:W-:Y:S02]  /*0c60*/  IMAD.SHL.U32 R194, R214, 0x40, RZ ;  /* 0x00000040d6c27824 */ /* 0x000fe400078e00ff */
[----:B------:R-:W-:Y:S01]  /*0c70*/  IMAD.IADD R208, R6, 0x1, -R9 ;  /* 0x0000000106d07824 */ /* 0x000fe200078e0a09 */
[C---:B------:R-:W-:Y:S01]  /*0c80*/  IADD3 R186, R22.reuse, R189, RZ ;  /* 0x000000bd16ba7210 */ /* 0x040fe20007ffe0ff */
[----:B------:R-:W-:Y:S01]  /*0c90*/  IMAD.IADD R185, R22, 0x1, R190 ;  /* 0x0000000116b97824 */ /* 0x000fe200078e02be */
[----:B------:R-:W-:Y:S01]  /*0ca0*/  LOP3.LUT R194, R194, 0x1c0, RZ, 0xc0, !PT ;  /* 0x000001c0c2c27812 */ /* 0x000fe200078ec0ff */
[----:B------:R-:W-:-:S02]  /*0cb0*/  IMAD.SHL.U32 R203, R208, 0x8, RZ ;  /* 0x00000008d0cb7824 */ /* 0x000fc400078e00ff */
[----:B------:R-:W-:Y:S01]  /*0cc0*/  IMAD.SHL.U32 R18, R217, 0x8, RZ ;  /* 0x00000008d9127824 */ /* 0x000fe200078e00ff */
[----:B------:R-:W-:Y:S01]  /*0cd0*/  SHF.R.U32.HI R21, RZ, 0x3, R194 ;  /* 0x00000003ff157819 */ /* 0x000fe200000116c2 */
[C---:B------:R-:W-:Y:S01]  /*0ce0*/  VIADD R193, R22.reuse, 0x50 ;  /* 0x0000005016c17836 */ /* 0x040fe20000000000 */
[----:B------:R-:W-:Y:S01]  /*0cf0*/  IADD3 R207, R203, 0x40, RZ ;  /* 0x00000040cbcf7810 */ /* 0x000fe20007ffe0ff */
[C---:B------:R-:W-:Y:S02]  /*0d00*/  VIADD R192, R22.reuse, 0x10 ;  /* 0x0000001016c07836 */ /* 0x040fe40000000000 */
[----:B------:R-:W-:Y:S01]  /*0d10*/  VIADD R191, R22, 0x30 ;  /* 0x0000003016bf7836 */ /* 0x000fe20000000000 */
[----:B------:R-:W-:Y:S02]  /*0d20*/  SHF.R.S32.HI R236, RZ, 0x1f, R193 ;  /* 0x0000001fffec7819 */ /* 0x000fe400000114c1 */
[----:B--2---:R-:W-:Y:S02]  /*0d30*/  R2UR UR5, R0 ;  /* 0x00000000000572ca */ /* 0x004fe400000e0000 */
[----:B------:R-:W-:-:S02]  /*0d40*/  LEA.HI R0, R3, R6, RZ, 0x7 ;  /* 0x0000000603007211 */ /* 0x000fc400078f38ff */
[----:B------:R-:W-:Y:S02]  /*0d50*/  LOP3.LUT R3, R4, 0x3fffff0, RZ, 0xc0, !PT ;  /* 0x03fffff004037812 */ /* 0x000fe400078ec0ff */
[----:B------:R-:W-:Y:S02]  /*0d60*/  LOP3.LUT R5, R0, 0xffffff80, RZ, 0xc0, !PT ;  /* 0xffffff8000057812 */ /* 0x000fe400078ec0ff */
[----:B------:R-:W-:Y:S01]  /*0d70*/  SHF.R.S32.HI R16, RZ, 0x7, R0 ;  /* 0x00000007ff107819 */ /* 0x000fe20000011400 */
[C---:B------:R-:W-:Y:S01]  /*0d80*/  IMAD.IADD R3, R6.reuse, 0x1, -R3 ;  /* 0x0000000106037824 */ /* 0x040fe200078e0a03 */
[----:B------:R-:W-:Y:S02]  /*0d90*/  IADD3 R24, R6, -R5, RZ ;  /* 0x8000000506187210 */ /* 0x000fe40007ffe0ff */
[----:B------:R-:W-:Y:S01]  /*0da0*/  SHF.R.S32.HI R5, RZ, 0x4, R4 ;  /* 0x00000004ff057819 */ /* 0x000fe20000011404 */
[----:B------:R-:W-:Y:S01]  /*0db0*/  IMAD R3, R196, 0x10, R3 ;  /* 0x00000010c4037824 */ /* 0x000fe200078e0203 */
[----:B------:R-:W-:Y:S01]  /*0dc0*/  SHF.R.S32.HI R8, RZ, 0x1f, R24 ;  /* 0x0000001fff087819 */ /* 0x000fe20000011418 */
[----:B------:R-:W-:Y:S01]  /*0dd0*/  ULOP3.LUT UR5, UR5, 0x1, URZ, 0xfc, !UPT ;  /* 0x0000000105057892 */ /* 0x000fe2000f8efc3f */
[----:B------:R-:W-:Y:S01]  /*0de0*/  LEA.HI R4, R4, R5, RZ, 0x1 ;  /* 0x0000000504047211 */ /* 0x000fe200078f08ff */
[----:B------:R-:W-:Y:S01]  /*0df0*/  STL [R1+0x40], R24 ;  /* 0x0000401801007387 */ /* 0x000fe20000100800 */
[----:B------:R-:W-:-:S02]  /*0e00*/  LEA.HI R10, R8, R24, RZ, 0x2 ;  /* 0x00000018080a7211 */ /* 0x000fc400078f10ff */
[----:B------:R-:W-:Y:S01]  /*0e10*/  LOP3.LUT R4, R4, 0x1ffffffe, RZ, 0xc0, !PT ;  /* 0x1ffffffe04047812 */ /* 0x000fe200078ec0ff */
[----:B------:R0:W-:Y:S01]  /*0e20*/  STL [R1+0x7c], R16 ;  /* 0x00007c1001007387 */ /* 0x0001e20000100800 */
[--C-:B------:R-:W-:Y:S02]  /*0e30*/  SHF.R.S32.HI R11, RZ, 0x2, R10.reuse ;  /* 0x00000002ff0b7819 */ /* 0x100fe4000001140a */
[----:B------:R-:W-:Y:S01]  /*0e40*/  SHF.R.S32.HI R12, RZ, 0x1f, R10 ;  /* 0x0000001fff0c7819 */ /* 0x000fe2000001140a */
[----:B------:R-:W-:Y:S01]  /*0e50*/  IMAD.IADD R4, R5, 0x1, -R4 ;  /* 0x0000000105047824 */ /* 0x000fe200078e0a04 */
[----:B------:R-:W-:Y:S02]  /*0e60*/  LEA.HI R0, R0, R16, RZ, 0x1 ;  /* 0x0000001000007211 */ /* 0x000fe400078f08ff */
[----:B------:R-:W-:Y:S02]  /*0e70*/  LEA.HI R12, R12, R11, RZ, 0x3 ;  /* 0x0000000b0c0c7211 */ /* 0x000fe400078f18ff */
[----:B------:R-:W-:-:S02]  /*0e80*/  LOP3.LUT R5, R0, 0x3fffffe, RZ, 0xc0, !PT ;  /* 0x03fffffe00057812 */ /* 0x000fc400078ec0ff */
[----:B------:R-:W-:Y:S02]  /*0e90*/  SHF.R.S32.HI R0, RZ, 0x1f, R7 ;  /* 0x0000001fff007819 */ /* 0x000fe40000011407 */
[----:B------:R-:W-:Y:S01]  /*0ea0*/  LOP3.LUT R12, R12, 0xfffffff8, RZ, 0xc0, !PT ;  /* 0xfffffff80c0c7812 */ /* 0x000fe200078ec0ff */
[----:B------:R-:W-:Y:S01]  /*0eb0*/  IMAD.IADD R5, R16, 0x1, -R5 ;  /* 0x0000000110057824 */ /* 0x000fe200078e0a05 */
[----:B------:R-:W-:Y:S01]  /*0ec0*/  LEA.HI R0, R0, R17, RZ, 0x3 ;  /* 0x0000001100007211 */ /* 0x000fe200078f18ff */
[----:B0-----:R-:W-:Y:S01]  /*0ed0*/  IMAD.MOV.U32 R16, RZ, RZ, RZ ;  /* 0x000000ffff107224 */ /* 0x001fe200078e00ff */
[----:B------:R-:W-:Y:S02]  /*0ee0*/  LEA.HI R8, R8, R24, RZ, 0x5 ;  /* 0x0000001808087211 */ /* 0x000fe400078f28ff */
[----:B------:R-:W-:Y:S02]  /*0ef0*/  IADD3 R11, R11, -R12, RZ ;  /* 0x8000000c0b0b7210 */ /* 0x000fe40007ffe0ff */
[----:B------:R-:W-:-:S02]  /*0f00*/  LEA R12, R3, R4, 0x3 ;  /* 0x00000004030c7211 */ /* 0x000fc400078e18ff */
[----:B------:R-:W-:Y:S02]  /*0f10*/  LOP3.LUT R0, R0, 0xfffffff8, RZ, 0xc0, !PT ;  /* 0xfffffff800007812 */ /* 0x000fe400078ec0ff */
[----:B------:R-:W-:Y:S02]  /*0f20*/  SHF.R.S32.HI R3, RZ, 0x1f, R214 ;  /* 0x0000001fff037819 */ /* 0x000fe400000114d6 */
[----:B------:R-:W-:Y:S01]  /*0f30*/  SHF.R.S32.HI R8, RZ, 0x5, R8 ;  /* 0x00000005ff087819 */ /* 0x000fe20000011408 */
[----:B------:R-:W-:Y:S01]  /*0f40*/  IMAD.IADD R237, R17, 0x1, -R0 ;  /* 0x0000000111ed7824 */ /* 0x000fe200078e0a00 */
[----:B------:R-:W-:Y:S02]  /*0f50*/  LEA.HI R3, R3, R214, RZ, 0x3 ;  /* 0x000000d603037211 */ /* 0x000fe400078f18ff */
[----:B------:R-:W-:Y:S01]  /*0f60*/  SHF.R.S32.HI R0, RZ, 0x1f, R185 ;  /* 0x0000001fff007819 */ /* 0x000fe200000114b9 */
[----:B------:R-:W-:Y:S01]  /*0f70*/  IMAD R8, R8, 0x10, R11 ;  /* 0x0000001008087824 */ /* 0x000fe200078e020b */
[----:B------:R-:W-:Y:S01]  /*0f80*/  LOP3.LUT R10, R10, 0x7ffffffc, RZ, 0xc0, !PT ;  /* 0x7ffffffc0a0a7812 */ /* 0x000fe200078ec0ff */
[----:B------:R-:W-:Y:S01]  /*0f90*/  IMAD.SHL.U32 R3, R3, 0x40, RZ ;  /* 0x0000004003037824 */ /* 0x000fe200078e00ff */
[CC--:B------:R-:W-:Y:S01]  /*0fa0*/  LEA.HI R234, R0.reuse, R185.reuse, RZ, 0x3 ;  /* 0x000000b900ea7211 */ /* 0x0c0fe200078f18ff */
[----:B------:R-:W-:Y:S01]  /*0fb0*/  IMAD R20, R5, 0x40, R8 ;  /* 0x0000004005147824 */ /* 0x000fe200078e0208 */
[----:B------:R-:W-:Y:S01]  /*0fc0*/  LEA.HI R0, R0, R185, RZ, 0x6 ;  /* 0x000000b900007211 */ /* 0x000fe200078f30ff */
[----:B------:R-:W-:Y:S01]  /*0fd0*/  IMAD.SHL.U32 R195, R237, 0x40, RZ ;  /* 0x00000040edc37824 */ /* 0x000fe200078e00ff */
[----:B------:R-:W-:Y:S01]  /*0fe0*/  SHF.R.S32.HI R5, RZ, 0x1f, R186 ;  /* 0x0000001fff057819 */ /* 0x000fe200000114ba */
[----:B------:R-:W-:Y:S01]  /*0ff0*/  IMAD.IADD R10, R24, 0x1, -R10 ;  /* 0x00000001180a7824 */ /* 0x000fe200078e0a0a */
[----:B------:R-:W-:Y:S01]  /*1000*/  LOP3.LUT R198, R3, 0xfffffe00, RZ, 0xc0, !PT ;  /* 0xfffffe0003c67812 */ /* 0x000fe200078ec0ff */
[----:B------:R-:W-:Y:S01]  /*1010*/  IMAD.SHL.U32 R3, R0, 0x80, RZ ;  /* 0x0000008000037824 */ /* 0x000fe200078e00ff */
[CC--:B------:R-:W-:Y:S01]  /*1020*/  LEA.HI R235, R5.reuse, R186.reuse, RZ, 0x3 ;  /* 0x000000ba05eb7211 */ /* 0x0c0fe200078f18ff */
[----:B------:R-:W-:Y:S01]  /*1030*/  STL [R1+0x80], R20 ;  /* 0x0000801401007387 */ /* 0x000fe20000100800 */
[----:B------:R-:W-:Y:S01]  /*1040*/  LOP3.LUT R6, R194, 0x38, R234, 0xf8, !PT ;  /* 0x00000038c2067812 */ /* 0x000fe200078ef8ea */
[----:B------:R-:W-:Y:S01]  /*1050*/  IMAD.SHL.U32 R204, R10, 0x2, RZ ;  /* 0x000000020acc7824 */ /* 0x000fe200078e00ff */
[----:B------:R-:W-:-:S02]  /*1060*/  LEA.HI R4, R5, R186, RZ, 0x6 ;  /* 0x000000ba05047211 */ /* 0x000fc400078f30ff */
[----:B------:R-:W-:Y:S01]  /*1070*/  LOP3.LUT R195, R195, 0x1c0, RZ, 0xc0, !PT ;  /* 0x000001c0c3c37812 */ /* 0x000fe200078ec0ff */
[----:B------:R-:W-:Y:S01]  /*1080*/  VIADD R226, R204, 0x38 ;  /* 0x00000038cce27836 */ /* 0x000fe20000000000 */
[----:B------:R-:W-:Y:S01]  /*1090*/  LOP3.LUT R8, R194, 0x38, R235, 0xf8, !PT ;  /* 0x00000038c2087812 */ /* 0x000fe200078ef8eb */
[----:B------:R-:W-:Y:S01]  /*10a0*/  IMAD.SHL.U32 R5, R4, 0x80, RZ ;  /* 0x0000008004057824 */ /* 0x000fe200078e00ff */
[----:B------:R-:W-:Y:S01]  /*10b0*/  LOP3.LUT R3, R3, 0xffffe000, RZ, 0xc0, !PT ;  /* 0xffffe00003037812 */ /* 0x000fe200078ec0ff */
[----:B------:R-:W-:Y:S01]  /*10c0*/  VIADD R223, R204, 0x50 ;  /* 0x00000050ccdf7836 */ /* 0x000fe20000000000 */
[-C--:B------:R-:W-:Y:S01]  /*10d0*/  LOP3.LUT R6, R6, R21.reuse, RZ, 0x3c, !PT ;  /* 0x0000001506067212 */ /* 0x080fe200078e3cff */
[C---:B------:R-:W-:Y:S01]  /*10e0*/  VIADD R220, R204.reuse, 0x68 ;  /* 0x00000068ccdc7836 */ /* 0x040fe20000000000 */
[----:B------:R-:W-:Y:S01]  /*10f0*/  SHF.R.U32.HI R197, RZ, 0x3, R195 ;  /* 0x00000003ffc57819 */ /* 0x000fe200000116c3 */
[C---:B------:R-:W-:Y:S01]  /*1100*/  VIADD R231, R204.reuse, 0x10 ;  /* 0x00000010cce77836 */ /* 0x040fe20000000000 */
[----:B------:R-:W-:Y:S01]  /*1110*/  LOP3.LUT R0, R195, 0x38, R234, 0xf8, !PT ;  /* 0x00000038c3007812 */ /* 0x000fe200078ef8ea */
[----:B------:R-:W-:Y:S01]  /*1120*/  VIADD R230, R204, 0x18 ;  /* 0x00000018cce67836 */ /* 0x000fe20000000000 */
[----:B------:R-:W-:Y:S01]  /*1130*/  LOP3.LUT R9, R8, R21, RZ, 0x3c, !PT ;  /* 0x0000001508097212 */ /* 0x000fe200078e3cff */
[----:B------:R-:W-:Y:S01]  /*1140*/  VIADD R228, R204, 0x28 ;  /* 0x00000028cce47836 */ /* 0x000fe20000000000 */
[--C-:B------:R-:W-:Y:S01]  /*1150*/  IADD3 R8, R6, R3, R198.reuse ;  /* 0x0000000306087210 */ /* 0x100fe20007ffe0c6 */
[----:B------:R-:W-:Y:S01]  /*1160*/  IMAD R3, R196, 0x200, R3 ;  /* 0x00000200c4037824 */ /* 0x000fe200078e0203 */
[----:B------:R-:W-:Y:S01]  /*1170*/  LOP3.LUT R0, R0, R197, RZ, 0x3c, !PT ;  /* 0x000000c500007212 */ /* 0x000fe200078e3cff */
[C---:B------:R-:W-:Y:S01]  /*1180*/  VIADD R227, R204.reuse, 0x30 ;  /* 0x00000030cce37836 */ /* 0x040fe20000000000 */
[----:B------:R-:W-:Y:S01]  /*1190*/  LOP3.LUT R5, R5, 0xffffe000, RZ, 0xc0, !PT ;  /* 0xffffe00005057812 */ /* 0x000fe200078ec0ff */
[C---:B------:R-:W-:Y:S01]  /*11a0*/  VIADD R225, R204.reuse, 0x40 ;  /* 0x00000040cce17836 */ /* 0x040fe20000000000 */
[----:B------:R-:W-:Y:S01]  /*11b0*/  IADD3 R3, R3, R0, RZ ;  /* 0x0000000003037210 */ /* 0x000fe20007ffe0ff */
[----:B------:R-:W-:Y:S01]  /*11c0*/  IMAD.U32 R0, RZ, RZ, UR5 ;  /* 0x00000005ff007e24 */ /* 0x000fe2000f8e00ff */
[----:B------:R-:W-:Y:S01]  /*11d0*/  IADD3 R11, R9, R5, R198 ;  /* 0x00000005090b7210 */ /* 0x000fe20007ffe0c6 */
[----:B------:R-:W-:Y:S01]  /*11e0*/  IMAD.U32 R9, RZ, RZ, UR4 ;  /* 0x00000004ff097e24 */ /* 0x000fe2000f8e00ff */
[----:B------:R-:W-:Y:S01]  /*11f0*/  LOP3.LUT R4, R195, 0x38, R235, 0xf8, !PT ;  /* 0x00000038c3047812 */ /* 0x000fe200078ef8eb */
[----:B------:R-:W-:Y:S01]  /*1200*/  VIADD R222, R204, 0x58 ;  /* 0x00000058ccde7836 */ /* 0x000fe20000000000 */
[----:B------:R0:W-:Y:S01]  /*1210*/  STL [R1+0x18], R0 ;  /* 0x0000180001007387 */ /* 0x0001e20000100800 */
[----:B------:R-:W-:Y:S01]  /*1220*/  SHF.L.U32 R12, R12, 0x3, RZ ;  /* 0x000000030c0c7819 */ /* 0x000fe200000006ff */
[----:B------:R-:W-:Y:S01]  /*1230*/  VIADD R221, R204, 0x60 ;  /* 0x00000060ccdd7836 */ /* 0x000fe20000000000 */
[----:B------:R-:W-:Y:S01]  /*1240*/  LOP3.LUT R7, R4, R197, RZ, 0x3c, !PT ;  /* 0x000000c504077212 */ /* 0x000fe200078e3cff */
[----:B------:R1:W-:Y:S01]  /*1250*/  STL [R1+0x88], R9 ;  /* 0x0000880901007387 */ /* 0x0003e20000100800 */
[----:B------:R-:W-:Y:S01]  /*1260*/  IADD3 R229, R204, 0x20, RZ ;  /* 0x00000020cce57810 */ /* 0x000fe20007ffe0ff */
[----:B------:R-:W-:Y:S01]  /*1270*/  IMAD R4, R196, 0x200, R5 ;  /* 0x00000200c4047824 */ /* 0x000fe200078e0205 */
[----:B------:R-:W-:Y:S01]  /*1280*/  LEA R3, R3, UR4, 0x1 ;  /* 0x0000000403037c11 */ /* 0x000fe2000f8e08ff */
[----:B------:R2:W-:Y:S01]  /*1290*/  STL [R1+0x84], R12 ;  /* 0x0000840c01007387 */ /* 0x0005e20000100800 */
[----:B------:R-:W-:Y:S01]  /*12a0*/  IADD3 R224, R204, 0x48, RZ ;  /* 0x00000048cce07810 */ /* 0x000fe20007ffe0ff */
[----:B------:R-:W-:Y:S01]  /*12b0*/  IMAD.IADD R4, R4, 0x1, R7 ;  /* 0x0000000104047824 */ /* 0x000fe200078e0207 */
[----:B0-----:R-:W-:Y:S01]  /*12c0*/  LEA.HI R0, R217, R217, RZ, 0x1 ;  /* 0x000000d9d9007211 */ /* 0x001fe200078f08ff */
[C---:B------:R-:W-:Y:S01]  /*12d0*/  VIADD R218, R204.reuse, 0x78 ;  /* 0x00000078ccda7836 */ /* 0x040fe20000000000 */
[----:B------:R-:W-:Y:S01]  /*12e0*/  IADD3 R219, R204, 0x70, RZ ;  /* 0x00000070ccdb7810 */ /* 0x000fe20007ffe0ff */
[----:B------:R-:W-:Y:S01]  /*12f0*/  IMAD.MOV.U32 R5, RZ, RZ, R13 ;  /* 0x000000ffff057224 */ /* 0x000fe200078e000d */
[----:B-1----:R-:W-:Y:S01]  /*1300*/  SHF.R.S32.HI R9, RZ, 0x1f, R203 ;  /* 0x0000001fff097819 */ /* 0x002fe200000114cb */
[----:B------:R-:W-:Y:S01]  /*1310*/  IMAD.MOV.U32 R6, RZ, RZ, R14 ;  /* 0x000000ffff067224 */ /* 0x000fe200078e000e */
[----:B------:R-:W-:Y:S01]  /*1320*/  LOP3.LUT R9, R194, 0x38, R18, 0xf8, !PT ;  /* 0x00000038c2097812 */ /* 0x000fe200078ef812 */
[----:B------:R-:W-:Y:S01]  /*1330*/  IMAD.MOV.U32 R7, RZ, RZ, R15 ;  /* 0x000000ffff077224 */ /* 0x000fe200078e000f */
[----:B------:R-:W-:Y:S01]  /*1340*/  LOP3.LUT R0, R0, 0x1ffffffe, RZ, 0xc0, !PT ;  /* 0x1ffffffe00007812 */ /* 0x000fe200078ec0ff */
[----:B------:R-:W-:Y:S01]  /*1350*/  VIADD R216, R204, 0x8 ;  /* 0x00000008ccd87836 */ /* 0x000fe20000000000 */
[----:B------:R-:W-:-:S02]  /*1360*/  LOP3.LUT R9, R198, R9, R21, 0xf6, !PT ;  /* 0x00000009c6097212 */ /* 0x000fc400078ef615 */
[----:B--2---:R-:W-:Y:S01]  /*1370*/  SHF.R.S32.HI R12, RZ, 0x1f, R231 ;  /* 0x0000001fff0c7819 */ /* 0x004fe200000114e7 */
[----:B------:R-:W-:Y:S01]  /*1380*/  IMAD.IADD R0, R217, 0x1, -R0 ;  /* 0x00000001d9007824 */ /* 0x000fe200078e0a00 */
[----:B------:R-:W-:Y:S02]  /*1390*/  LEA R9, R9, UR4, 0x1 ;  /* 0x0000000409097c11 */ /* 0x000fe4000f8e08ff */
[----:B------:R-:W-:Y:S01]  /*13a0*/  SHF.R.S32.HI R10, RZ, 0x1f, R230 ;  /* 0x0000001fff0a7819 */ /* 0x000fe200000114e6 */
[----:B------:R-:W-:Y:S01]  /*13b0*/  IMAD R205, R0, 0x8, R20 ;  /* 0x0000000800cd7824 */ /* 0x000fe200078e0214 */
[----:B------:R-:W-:Y:S01]  /*13c0*/  LEA R0, R4, UR4, 0x1 ;  /* 0x0000000404007c11 */ /* 0x000fe2000f8e08ff */
[----:B------:R0:W-:Y:S01]  /*13d0*/  STL [R1+0x74], R9 ;  /* 0x0000740901007387 */ /* 0x0001e20000100800 */
[----:B------:R-:W-:Y:S02]  /*13e0*/  SHF.R.S32.HI R12, RZ, 0x1f, R228 ;  /* 0x0000001fff0c7819 */ /* 0x000fe400000114e4 */
[----:B------:R-:W-:-:S02]  /*13f0*/  SHF.R.S32.HI R10, RZ, 0x1f, R227 ;  /* 0x0000001fff0a7819 */ /* 0x000fc400000114e3 */
[----:B------:R-:W-:Y:S02]  /*1400*/  SHF.R.S32.HI R12, RZ, 0x1f, R225 ;  /* 0x0000001fff0c7819 */ /* 0x000fe400000114e1 */
[----:B------:R-:W-:Y:S02]  /*1410*/  SHF.R.S32.HI R10, RZ, 0x1f, R224 ;  /* 0x0000001fff0a7819 */ /* 0x000fe400000114e0 */
[----:B------:R-:W-:Y:S02]  /*1420*/  SHF.R.S32.HI R12, RZ, 0x1f, R222 ;  /* 0x0000001fff0c7819 */ /* 0x000fe400000114de */
[----:B0-----:R-:W-:Y:S02]  /*1430*/  SHF.R.S32.HI R9, RZ, 0x1f, R229 ;  /* 0x0000001fff097819 */ /* 0x001fe400000114e5 */
[----:B------:R-:W-:Y:S02]  /*1440*/  SHF.R.S32.HI R9, RZ, 0x1f, R226 ;  /* 0x0000001fff097819 */ /* 0x000fe400000114e2 */
[----:B------:R-:W-:-:S02]  /*1450*/  SHF.R.S32.HI R9, RZ, 0x1f, R223 ;  /* 0x0000001fff097819 */ /* 0x000fc400000114df */
[----:B------:R-:W-:Y:S02]  /*1460*/  SHF.R.S32.HI R9, RZ, 0x1f, R220 ;  /* 0x0000001fff097819 */ /* 0x000fe400000114dc */
[----:B------:R-:W-:Y:S02]  /*1470*/  LEA R9, R8, UR4, 0x1 ;  /* 0x0000000408097c11 */ /* 0x000fe4000f8e08ff */
[----:B------:R-:W-:Y:S02]  /*1480*/  LEA R8, R11, UR4, 0x1 ;  /* 0x000000040b087c11 */ /* 0x000fe4000f8e08ff */
[----:B------:R-:W-:Y:S01]  /*1490*/  SHF.R.S32.HI R10, RZ, 0x1f, R221 ;  /* 0x0000001fff0a7819 */ /* 0x000fe200000114dd */
[----:B------:R0:W-:Y:S01]  /*14a0*/  STL [R1+0x6c], R9 ;  /* 0x00006c0901007387 */ /* 0x0001e20000100800 */
[----:B------:R-:W-:Y:S02]  /*14b0*/  SHF.R.S32.HI R13, RZ, 0x1f, R207 ;  /* 0x0000001fff0d7819 */ /* 0x000fe400000114cf */
[----:B------:R-:W-:Y:S01]  /*14c0*/  SHF.R.S32.HI R234, RZ, 0x3, R234 ;  /* 0x00000003ffea7819 */ /* 0x000fe200000114ea */
[----:B------:R0:W-:Y:S01]  /*14d0*/  STL [R1+0x68], R8 ;  /* 0x0000680801007387 */ /* 0x0001e20000100800 */
[----:B------:R-:W-:-:S02]  /*14e0*/  SHF.R.S32.HI R235, RZ, 0x3, R235 ;  /* 0x00000003ffeb7819 */ /* 0x000fc400000114eb */
[----:B------:R-:W-:Y:S01]  /*14f0*/  SHF.R.S32.HI R12, RZ, 0x1f, R219 ;  /* 0x0000001fff0c7819 */ /* 0x000fe200000114db */
[----:B------:R0:W-:Y:S01]  /*1500*/  STL [R1+0x70], R0 ;  /* 0x0000700001007387 */ /* 0x0001e20000100800 */
[----:B------:R-:W-:-:S03]  /*1510*/  SHF.R.S32.HI R10, RZ, 0x1f, R218 ;  /* 0x0000001fff0a7819 */ /* 0x000fc600000114da */
[----:B------:R0:W-:Y:S04]  /*1520*/  STL [R1+0x78], R3 ;  /* 0x0000780301007387 */ /* 0x0001e80000100800 */
.L_x_2707:
[----:B-1----:R-:W1:Y:S01]  /*1530*/  LDC.64 R210, c[0x0][0xc88] ;  /* 0x00032200ffd27b82 */ /* 0x002e620000000a00 */
[----:B------:R-:W-:Y:S01]  /*1540*/  ULDC.64 UR4, c[0x0][0xa28] ;  /* 0x00028a0000047ab9 */ /* 0x000fe20000000a00 */
[----:B------:R-:W-:Y:S01]  /*1550*/  ULDC.64 UR8, c[0x0][0xa18] ;  /* 0x0002860000087ab9 */ /* 0x000fe20000000a00 */
[----:B------:R-:W-:Y:S01]  /*1560*/  ULDC.64 UR6, c[0x0][0xa08] ;  /* 0x0002820000067ab9 */ /* 0x000fe20000000a00 */
[----:B-1----:R-:W-:-:S06]  /*1570*/  IMAD.WIDE R210, R7, 0x4, R210 ;  /* 0x0000000407d27825 */ /* 0x002fcc00078e02d2 */
[----:B--2---:R-:W2:Y:S01]  /*1580*/  LDG.E R210, desc[UR60][R210.64] ;  /* 0x0000003cd2d27981 */ /* 0x004ea2000c1e1900 */
        /* <DEDUP_REMOVED lines=10> */
[C---:B0---4-:R-:W-:Y:S02]  /*1630*/  @P2 LEA R8, P3, R210.reuse, UR4, 0x2 ;  /* 0x00000004d2082c11 */ /* 0x051fe4000f8610ff */
[C-C-:B------:R-:W-:Y:S02]  /*1640*/  SHF.L.U64.HI R212, R210.reuse, 0x2, R232.reuse ;  /* 0x00000002d2d47819 */ /* 0x140fe400000102e8 */
[----:B---3--:R-:W-:Y:S01]  /*1650*/  @P2 LEA.HI.X R9, R210, UR5, R232, 0x2, P3 ;  /* 0x00000005d2092c11 */ /* 0x008fe200098f14e8 */
        /* <DEDUP_REMOVED lines=23> */
[----:B------:R-:W-:Y:S02]  /*17d0*/  LEA.HI R209, R0, R3, RZ, 0x10 ;  /* 0x0000000300d17211 */ /* 0x000fe400078f80ff */
        /* <DEDUP_REMOVED lines=11> */
.L_x_2477:
[----:B------:R-:W-:Y:S02]  /*1890*/  IMAD.U32 R25, RZ, RZ, UR5 ;  /* 0x00000005ff197e24 */ /* 0x000fe4000f8e00ff */
[----:B------:R-:W-:Y:S01]  /*18a0*/  IMAD.U32 R27, RZ, RZ, UR4 ;  /* 0x00000004ff1b7e24 */ /* 0x000fe2000f8e00ff */
[----:B------:R-:W-:Y:S06]  /*18b0*/  @!P2 BRA `(.L_x_2478) ;  /* 0x000000000010a947 */ /* 0x000fec0003800000 */
[----:B------:R-:W-:-:S04]  /*18c0*/  IADD3 R6, P0, R211, UR8, RZ ;  /* 0x00000008d3067c10 */ /* 0x000fc8000ff1e0ff */
[----:B------:R-:W-:-:S05]  /*18d0*/  IADD3.X R7, R212, UR9, RZ, P0, !PT ;  /* 0x00000009d4077c10 */ /* 0x000fca00087fe4ff */
[----:B------:R0:W5:Y:S01]  /*18e0*/  LDG.E R27, desc[UR60][R6.64] ;  /* 0x0000003c061b7981 */ /* 0x000162000c1e1900 */
[----:B------:R-:W-:Y:S05]  /*18f0*/  BRA `(.L_x_2479) ;  /* 0x0000000000107947 */ /* 0x000fea0003800000 */
.L_x_2478:
[----:B------:R-:W-:Y:S05]  /*1900*/  @!P0 BRA `(.L_x_2479) ;  /* 0x00000000000c8947 */ /* 0x000fea0003800000 */
[----:B------:R-:W2:Y:S04]  /*1910*/  LDG.E R0, desc[UR60][R12.64] ;  /* 0x0000003c0c007981 */ /* 0x000ea8000c1e1900 */
[----:B------:R-:W2:Y:S02]  /*1920*/  LDG.E R27, desc[UR60][R12.64+0x4] ;  /* 0x0000043c0c1b7981 */ /* 0x000ea4000c1e1900 */
[----:B--2---:R-:W-:-:S07]  /*1930*/  IADD3 R27, -R0, R27, RZ ;  /* 0x0000001b001b7210 */ /* 0x004fce0007ffe1ff */
.L_x_2479:
[----:B------:R-:W-:Y:S01]  /*1940*/  ULDC.64 UR4, c[0x0][0xa10] ;  /* 0x0002840000047ab9 */ /* 0x000fe20000000a00 */
[----:B------:R-:W1:Y:S01]  /*1950*/  LDC R10, c[0x0][0x448] ;  /* 0x00011200ff0a7b82 */ /* 0x000e620000000800 */
[----:B------:R-:W-:-:S04]  /*1960*/  ISETP.NE.U32.AND P0, PT, RZ, UR4, PT ;  /* 0x00000004ff007c0c */ /* 0x000fc8000bf05070 */
[----:B------:R-:W-:Y:S01]  /*1970*/  ISETP.NE.AND.EX P0, PT, RZ, UR5, PT, P0 ;  /* 0x00000005ff007c0c */ /* 0x000fe2000bf05300 */
[----:B------:R-:W-:-:S12]  /*1980*/  ULDC.64 UR4, c[0x0][0xa30] ;  /* 0x00028c0000047ab9 */ /* 0x000fd80000000a00 */
[----:B0-----:R-:W0:Y:S02]  /*1990*/  @P0 LDC.64 R6, c[0x0][0xa10] ;  /* 0x00028400ff060b82 */ /* 0x001e240000000a00 */
[----:B0-----:R-:W-:-:S05]  /*19a0*/  @P0 IMAD.WIDE R6, R210, 0x4, R6 ;  /* 0x00000004d2060825 */ /* 0x001fca00078e0206 */
[----:B------:R-:W2:Y:S04]  /*19b0*/  @P0 LDG.E R0, desc[UR60][R6.64] ;  /* 0x0000003c06000981 */ /* 0x000ea8000c1e1900 */
[----:B------:R0:W2:Y:S01]  /*19c0*/  @P0 LDG.E R3, desc[UR60][R6.64+0x4] ;  /* 0x0000043c06030981 */ /* 0x0000a2000c1e1900 */
[----:B------:R-:W-:Y:S01]  /*19d0*/  ISETP.NE.U32.AND P1, PT, RZ, UR4, PT ;  /* 0x00000004ff007c0c */ /* 0x000fe2000bf25070 */
[----:B-----5:R-:W-:-:S03]  /*19e0*/  IMAD.MOV.U32 R141, RZ, RZ, R27 ;  /* 0x000000ffff8d7224 */ /* 0x020fc600078e001b */
[----:B------:R-:W-:-:S13]  /*19f0*/  ISETP.NE.AND.EX P1, PT, RZ, UR5, PT, P1 ;  /* 0x00000005ff007c0c */ /* 0x000fda000bf25310 */
[----:B------:R-:W-:-:S04]  /*1a00*/  @P1 IADD3 R8, P2, R211, UR4, RZ ;  /* 0x00000004d3081c10 */ /* 0x000fc8000ff5e0ff */
[----:B------:R-:W-:-:S05]  /*1a10*/  @P1 IADD3.X R9, R212, UR5, RZ, P2, !PT ;  /* 0x00000005d4091c10 */ /* 0x000fca00097fe4ff */
[----:B------:R3:W5:Y:S01]  /*1a20*/  @P1 LDG.E R141, desc[UR60][R8.64] ;  /* 0x0000003c088d1981 */ /* 0x000762000c1e1900 */
[----:B-1----:R-:W-:Y:S01]  /*1a30*/  ISETP.NE.AND P1, PT, R10, 0x1, PT ;  /* 0x000000010a00780c */ /* 0x002fe20003f25270 */
[----:B------:R-:W-:Y:S01]  /*1a40*/  IMAD.SHL.U32 R200, R5, 0x80, RZ ;  /* 0x0000008005c87824 */ /* 0x000fe200078e00ff */
[----:B------:R-:W-:Y:S01]  /*1a50*/  IADD3 R12, R27, -R4, RZ ;  /* 0x800000041b0c7210 */ /* 0x000fe20007ffe0ff */
[----:B------:R-:W-:Y:S01]  /*1a60*/  BSSY B0, `(.L_x_2480) ;  /* 0x0000034000007945 */ /* 0x000fe20003800000 */
[----:B------:R-:W-:Y:S01]  /*1a70*/  LOP3.LUT R215, R209, 0xff, RZ, 0xc0, !PT ;  /* 0x000000ffd1d77812 */ /* 0x000fe200078ec0ff */
[----:B------:R-:W-:Y:S01]  /*1a80*/  VIADD R5, R200, 0x7f ;  /* 0x0000007fc8057836 */ /* 0x000fe20000000000 */
[----:B------:R-:W-:-:S07]  /*1a90*/  SHF.R.U32.HI R209, RZ, 0x10, R209 ;  /* 0x00000010ffd17819 */ /* 0x000fce00000116d1 */
[----:B------:R-:W1:Y:S08]  /*1aa0*/  @P1 LDC R10, c[0x0][0x44c] ;  /* 0x00011300ff0a1b82 */ /* 0x000e700000000800 */
[----:B0-----:R-:W0:Y:S01]  /*1ab0*/  @P1 LDC R7, c[0x0][0x450] ;  /* 0x00011400ff071b82 */ /* 0x001e220000000800 */
[----:B--2---:R-:W-:Y:S02]  /*1ac0*/  @P0 IMAD.IADD R25, R3, 0x1, -R0 ;  /* 0x0000000103190824 */ /* 0x004fe400078e0a00 */
[----:B-1----:R-:W-:-:S04]  /*1ad0*/  @P1 IMAD.HI.U32 R0, R5, R10, RZ ;  /* 0x0000000a05001227 */ /* 0x002fc800078e00ff */
[----:B------:R-:W-:Y:S01]  /*1ae0*/  IMAD.IADD R202, R12, 0x1, R25 ;  /* 0x000000010cca7824 */ /* 0x000fe200078e0219 */
[----:B0-----:R-:W-:-:S03]  /*1af0*/  @P1 SHF.R.U32.HI R5, RZ, R7, R0 ;  /* 0x00000007ff051219 */ /* 0x001fc60000011600 */
[C---:B------:R-:W-:Y:S01]  /*1b00*/  VIADD R0, R202.reuse, 0x7f ;  /* 0x0000007fca007836 */ /* 0x040fe20000000000 */
[----:B------:R-:W-:-:S04]  /*1b10*/  IADD3 R146, R202, 0x80, -R201 ;  /* 0x00000080ca927810 */ /* 0x000fc80007ffe8c9 */
[----:B------:R-:W-:Y:S01]  /*1b20*/  SHF.R.S32.HI R3, RZ, 0x1f, R0 ;  /* 0x0000001fff037819 */ /* 0x000fe20000011400 */
[----:B------:R-:W-:-:S03]  /*1b30*/  IMAD.IADD R5, R146, 0x1, R5 ;  /* 0x0000000192057824 */ /* 0x000fc600078e0205 */
[----:B------:R-:W-:Y:S01]  /*1b40*/  LEA.HI R3, R3, R0, RZ, 0x7 ;  /* 0x0000000003037211 */ /* 0x000fe200078f38ff */
[----:B------:R-:W-:Y:S01]  /*1b50*/  IMAD.MOV.U32 R0, RZ, RZ, RZ ;  /* 0x000000ffff007224 */ /* 0x000fe200078e00ff */
[----:B------:R-:W-:Y:S02]  /*1b60*/  SHF.R.S32.HI R4, RZ, 0x1f, R5 ;  /* 0x0000001fff047819 */ /* 0x000fe40000011405 */
[----:B------:R-:W-:Y:S02]  /*1b70*/  SHF.R.S32.HI R147, RZ, 0x7, R3 ;  /* 0x00000007ff937819 */ /* 0x000fe40000011403 */
[----:B------:R-:W-:-:S04]  /*1b80*/  LEA.HI R4, R4, R5, RZ, 0x7 ;  /* 0x0000000504047211 */ /* 0x000fc800078f38ff */
[----:B------:R-:W-:-:S04]  /*1b90*/  SHF.R.S32.HI R4, RZ, 0x7, R4 ;  /* 0x00000007ff047819 */ /* 0x000fc80000011404 */
[----:B---3--:R-:W-:-:S04]  /*1ba0*/  VIMNMX R9, R147, R4, PT ;  /* 0x0000000493097248 */ /* 0x008fc80003fe0100 */
[----:B------:R-:W-:-:S13]  /*1bb0*/  ISETP.GE.AND P0, PT, R9, 0x1, PT ;  /* 0x000000010900780c */ /* 0x000fda0003f06270 */
        /* <DEDUP_REMOVED lines=30> */
.L_x_2481:
[----:B------:R-:W-:Y:S05]  /*1da0*/  BSYNC B0 ;  /* 0x0000000000007941 */ /* 0x000fea0003800000 */
.L_x_2480:
[----:B------:R-:W-:Y:S01]  /*1db0*/  IMAD R3, R215, R0, RZ ;  /* 0x00000000d7037224 */ /* 0x000fe200078e02ff */
[----:B------:R-:W-:-:S04]  /*1dc0*/  PLOP3.LUT P2, PT, PT, PT, PT, 0x80, 0x0 ;  /* 0x000000000000781c */ /* 0x000fc80003f4f070 */
[C---:B------:R-:W-:Y:S01]  /*1dd0*/  VIADDMNMX R0, R3.reuse, R0, R9, PT ;  /* 0x0000000003007246 */ /* 0x040fe20003800109 */
[----:B------:R-:W-:-:S03]  /*1de0*/  IMAD R3, R3, 0x80, -R12 ;  /* 0x0000008003037824 */ /* 0x000fc600078e0a0c */
[----:B------:R-:W-:Y:S02]  /*1df0*/  LEA R0, R0, -R12, 0x7 ;  /* 0x8000000c00007211 */ /* 0x000fe400078e38ff */
[----:B------:R-:W-:Y:S02]  /*1e00*/  VIMNMX R3, RZ, R3, !PT ;  /* 0x00000003ff037248 */ /* 0x000fe40007fe0100 */
[----:B------:R-:W-:Y:S02]  /*1e10*/  VIMNMX R0, R0, R25, PT ;  /* 0x0000001900007248 */ /* 0x000fe40003fe0100 */
[----:B------:R-:W-:Y:S02]  /*1e20*/  SHF.R.U32.HI R121, RZ, 0x7, R3 ;  /* 0x00000007ff797819 */ /* 0x000fe40000011603 */
[----:B------:R-:W-:-:S03]  /*1e30*/  ISETP.GT.AND P0, PT, R0, R3, PT ;  /* 0x000000030000720c */ /* 0x000fc60003f04270 */
[----:B------:R-:W-:-:S10]  /*1e40*/  IMAD.MOV.U32 R24, RZ, RZ, R121 ;  /* 0x000000ffff187224 */ /* 0x000fd400078e0079 */
[----:B------:R-:W-:-:S05]  /*1e50*/  @P0 VIADD R0, R0, 0x7f ;  /* 0x0000007f00000836 */ /* 0x000fca0000000000 */
        /* <DEDUP_REMOVED lines=25> */
.L_x_2484:
[----:B------:R-:W-:Y:S05]  /*1ff0*/  BSYNC B6 ;  /* 0x0000000000067941 */ /* 0x000fea0003800000 */
.L_x_2483:
        /* <DEDUP_REMOVED lines=19> */
[----:B0----5:R-:W-:Y:S05]  /*2130*/  CALL.ABS.NOINC R14 ;  /* 0x000000000e007343 */ /* 0x021fea0003c00000 */
.L_x_2486:
[----:B------:R-:W-:Y:S05]  /*2140*/  BSYNC B6 ;  /* 0x0000000000067941 */ /* 0x000fea0003800000 */
.L_x_2485:
[----:B------:R-:W-:Y:S01]  /*2150*/  ULDC.64 UR4, c[0x0][0x9f8] ;  /* 0x00027e0000047ab9 */ /* 0x000fe20000000a00 */
[----:B------:R-:W-:Y:S01]  /*2160*/  IMAD.MOV.U32 R3, RZ, RZ, R210 ;  /* 0x000000ffff037224 */ /* 0x000fe200078e00d2 */
[----:B------:R-:W-:Y:S01]  /*2170*/  ISETP.NE.U32.AND P0, PT, RZ, UR4, PT ;  /* 0x00000004ff007c0c */ /* 0x000fe2000bf05070 */
[----:B------:R-:W2:Y:S01]  /*2180*/  LDL.LU R20, [R1+0x1c] ;  /* 0x00001c0001147983 */ /* 0x000ea20000300800 */
[----:B------:R-:W0:Y:S01]  /*2190*/  LDC.64 R4, c[0x0][0x300] ;  /* 0x0000c000ff047b82 */ /* 0x000e220000000a00 */
[----:B------:R-:W-:Y:S01]  /*21a0*/  IMAD.IADD R118, R118, 0x1, R27 ;  /* 0x0000000176767824 */ /* 0x000fe200078e021b */
[----:B------:R-:W-:Y:S02]  /*21b0*/  ISETP.NE.AND.EX P0, PT, RZ, UR5, PT, P0 ;  /* 0x00000005ff007c0c */ /* 0x000fe4000bf05300 */
[C---:B------:R-:W-:Y:S01]  /*21c0*/  IADD3 R8, R18.reuse, 0x80, RZ ;  /* 0x0000008012087810 */ /* 0x040fe20007ffe0ff */
[C---:B------:R-:W-:Y:S01]  /*21d0*/  VIADD R104, R18.reuse, 0x60 ;  /* 0x0000006012687836 */ /* 0x040fe20000000000 */
[----:B------:R-:W-:Y:S01]  /*21e0*/  SHF.R.S32.HI R19, RZ, 0x1f, R18 ;  /* 0x0000001fff137819 */ /* 0x000fe20000011412 */
[----:B------:R-:W-:Y:S01]  /*21f0*/  ULDC.64 UR6, c[0x0][0x330] ;  /* 0x0000cc0000067ab9 */ /* 0x000fe20000000a00 */
[----:B------:R-:W-:Y:S01]  /*2200*/  VIADD R12, R18, 0xa0 ;  /* 0x000000a0120c7836 */ /* 0x000fe20000000000 */
[----:B------:R-:W1:Y:S06]  /*2210*/  LDC.64 R106, c[0x0][0x3f8] ;  /* 0x0000fe00ff6a7b82 */ /* 0x000e6c0000000a00 */
[----:B------:R-:W-:Y:S01]  /*2220*/  @P0 IADD3 R6, P1, R211, UR4, RZ ;  /* 0x00000004d3060c10 */ /* 0x000fe2000ff3e0ff */
[----:B------:R-:W-:Y:S01]  /*2230*/  ULDC UR4, c[0x0][0x2f4] ;  /* 0x0000bd0000047ab9 */ /* 0x000fe20000000800 */
[----:B------:R-:W3:Y:S02]  /*2240*/  LDC.64 R28, c[0x0][0x408] ;  /* 0x00010200ff1c7b82 */ /* 0x000ee40000000a00 */
[----:B------:R-:W-:-:S05]  /*2250*/  @P0 IADD3.X R7, R212, UR5, RZ, P1, !PT ;  /* 0x00000005d4070c10 */ /* 0x000fca0008ffe4ff */
[----:B------:R4:W2:Y:S01]  /*2260*/  @P0 LDG.E R3, desc[UR60][R6.64] ;  /* 0x0000003c06030981 */ /* 0x0008a2000c1e1900 */
[----:B------:R-:W-:Y:S01]  /*2270*/  ISETP.GE.AND P1, PT, R185, UR4, PT ;  /* 0x00000004b9007c0c */ /* 0x000fe2000bf26270 */
[----:B------:R-:W-:Y:S01]  /*2280*/  IMAD.WIDE.U32 R94, R206, UR6, R18 ;  /* 0x00000006ce5e7c25 */ /* 0x000fe2000f8e0012 */
[----:B------:R-:W-:Y:S01]  /*2290*/  ISETP.GE.AND P0, PT, R18, UR4, PT ;  /* 0x0000000412007c0c */ /* 0x000fe2000bf06270 */
[----:B------:R-:W3:Y:S01]  /*22a0*/  S2R R148, SR_TID.X ;  /* 0x0000000000947919 */ /* 0x000ee20000002100 */
[----:B------:R-:W-:Y:S01]  /*22b0*/  SEL R9, RZ, 0xffffffff, P1 ;  /* 0xffffffffff097807 */ /* 0x000fe20000800000 */
[----:B------:R-:W-:Y:S01]  /*22c0*/  IMAD R95, R206, UR7, R95 ;  /* 0x00000007ce5f7c24 */ /* 0x000fe2000f8e025f */
[----:B------:R-:W-:Y:S01]  /*22d0*/  SHF.R.S32.HI R0, RZ, 0x1f, R118 ;  /* 0x0000001fff007819 */ /* 0x000fe20000011476 */
[----:B------:R-:W-:Y:S01]  /*22e0*/  ULDC.64 UR6, c[0x0][0xa08] ;  /* 0x0002820000067ab9 */ /* 0x000fe20000000a00 */
[----:B------:R-:W-:Y:S01]  /*22f0*/  ISETP.GE.AND P3, PT, R8, UR4, PT ;  /* 0x0000000408007c0c */ /* 0x000fe2000bf66270 */
[----:B------:R-:W-:Y:S01]  /*2300*/  IMAD.SHL.U32 R9, R9, 0x2, RZ ;  /* 0x0000000209097824 */ /* 0x000fe200078e00ff */
[----:B----4-:R-:W-:Y:S01]  /*2310*/  SEL R6, RZ, 0x1, P0 ;  /* 0x00000001ff067807 */ /* 0x010fe20000000000 */
[----:B-1----:R-:W-:Y:S01]  /*2320*/  IMAD.WIDE.U32 R98, R17, R106, R18 ;  /* 0x0000006a11627225 */ /* 0x002fe200078e0012 */
[----:B------:R-:W-:-:S02]  /*2330*/  ISETP.GE.AND P0, PT, R186, UR4, PT ;  /* 0x00000004ba007c0c */ /* 0x000fc4000bf06270 */
[----:B------:R-:W-:Y:S01]  /*2340*/  LOP3.LUT R8, R9, 0x2, R6, 0xe2, !PT ;  /* 0x0000000209087812 */ /* 0x000fe200078ee206 */
[-C--:B0-----:R-:W-:Y:S01]  /*2350*/  IMAD R9, R0, R4.reuse, RZ ;  /* 0x0000000400097224 */ /* 0x081fe200078e02ff */
[----:B------:R-:W-:Y:S01]  /*2360*/  ISETP.GE.AND P1, PT, R104, UR4, PT ;  /* 0x0000000468007c0c */ /* 0x000fe2000bf26270 */
[----:B------:R-:W-:Y:S01]  /*2370*/  IMAD.WIDE.U32 R6, R118, R4, RZ ;  /* 0x0000000476067225 */ /* 0x000fe200078e00ff */
[----:B------:R-:W-:Y:S01]  /*2380*/  ISETP.GE.AND P2, PT, R12, UR4, PT ;  /* 0x000000040c007c0c */ /* 0x000fe2000bf46270 */
[----:B------:R-:W-:Y:S01]  /*2390*/  ULDC.64 UR4, c[0x0][0x308] ;  /* 0x0000c20000047ab9 */ /* 0x000fe20000000a00 */
[----:B------:R-:W-:Y:S01]  /*23a0*/  SEL R10, RZ, 0x8, P1 ;  /* 0x00000008ff0a7807 */ /* 0x000fe20000800000 */
[----:B------:R-:W-:Y:S01]  /*23b0*/  IMAD R11, R118, R5, R9 ;  /* 0x00000005760b7224 */ /* 0x000fe200078e0209 */
[----:B------:R-:W-:Y:S01]  /*23c0*/  SEL R9, RZ, 0x4, P0 ;  /* 0x00000004ff097807 */ /* 0x000fe20000000000 */
[----:B---3--:R-:W-:Y:S01]  /*23d0*/  IMAD.WIDE.U32 R102, R17, R28, R18 ;  /* 0x0000001c11667225 */ /* 0x008fe200078e0012 */
[----:B------:R-:W-:-:S02]  /*23e0*/  ISETP.NE.U32.AND P0, PT, RZ, UR6, PT ;  /* 0x00000006ff007c0c */ /* 0x000fc4000bf05070 */
[----:B------:R-:W-:Y:S01]  /*23f0*/  LOP3.LUT R8, R10, R8, R9, 0xfe, !PT ;  /* 0x000000080a087212 */ /* 0x000fe200078efe09 */
[----:B------:R-:W-:Y:S01]  /*2400*/  IMAD.IADD R7, R7, 0x1, R11 ;  /* 0x0000000107077824 */ /* 0x000fe200078e020b */
[----:B------:R-:W-:Y:S01]  /*2410*/  SEL R11, RZ, 0x10, P3 ;  /* 0x00000010ff0b7807 */ /* 0x000fe20001800000 */
[----:B------:R-:W-:Y:S01]  /*2420*/  IMAD.SHL.U32 R88, R4, 0x80, RZ ;  /* 0x0000008004587824 */ /* 0x000fe200078e00ff */
[----:B------:R-:W-:Y:S01]  /*2430*/  ISETP.NE.AND.EX P0, PT, RZ, UR7, PT, P0 ;  /* 0x00000007ff007c0c */ /* 0x000fe2000bf05300 */
[----:B------:R-:W-:Y:S01]  /*2440*/  IMAD.WIDE.U32 R6, R206, UR4, R6 ;  /* 0x00000004ce067c25 */ /* 0x000fe2000f8e0006 */
[----:B------:R-:W-:Y:S02]  /*2450*/  LOP3.LUT R11, R8, R11, RZ, 0xfc, !PT ;  /* 0x0000000b080b7212 */ /* 0x000fe400078efcff */
[----:B------:R-:W-:Y:S01]  /*2460*/  SHF.R.S32.HI R143, RZ, 0x1f, R17 ;  /* 0x0000001fff8f7819 */ /* 0x000fe20000011411 */
[----:B------:R-:W-:Y:S01]  /*2470*/  IMAD R7, R206, UR5, R7 ;  /* 0x00000005ce077c24 */ /* 0x000fe2000f8e0207 */
[----:B------:R-:W-:Y:S01]  /*2480*/  ULDC.64 UR4, c[0x0][0x310] ;  /* 0x0000c40000047ab9 */ /* 0x000fe20000000a00 */
[----:B------:R-:W-:Y:S01]  /*2490*/  SHF.R.S32.HI R23, RZ, 0x1f, R22 ;  /* 0x0000001fff177819 */ /* 0x000fe20000011416 */
[C---:B------:R-:W-:Y:S01]  /*24a0*/  IMAD.SHL.U32 R133, R4.reuse, 0x40, RZ ;  /* 0x0000004004857824 */ /* 0x040fe200078e00ff */
[----:B------:R-:W-:Y:S01]  /*24b0*/  SHF.R.U32.HI R30, RZ, 0x3, R194 ;  /* 0x00000003ff1e7819 */ /* 0x000fe200000116c2 */
[-C--:B------:R-:W-:Y:S01]  /*24c0*/  IMAD R10, R143, R106.reuse, RZ ;  /* 0x0000006a8f0a7224 */ /* 0x080fe200078e02ff */
[C---:B------:R-:W-:Y:S01]  /*24d0*/  SHF.L.U64.HI R123, R4.reuse, 0x7, R5 ;  /* 0x00000007047b7819 */ /* 0x040fe20000010205 */
[----:B------:R-:W-:Y:S01]  /*24e0*/  IMAD.WIDE.U32 R96, R17, R106, R22 ;  /* 0x0000006a11607225 */ /* 0x000fe200078e0016 */
[----:B------:R-:W-:-:S02]  /*24f0*/  SHF.L.U64.HI R132, R4, 0x6, R5 ;  /* 0x0000000604847819 */ /* 0x000fc40000010205 */
[----:B------:R-:W-:Y:S01]  /*2500*/  LOP3.LUT P3, RZ, R237, 0x4, RZ, 0xc0, !PT ;  /* 0x00000004edff7812 */ /* 0x000fe2000786c0ff */
[C---:B------:R-:W-:Y:S01]  /*2510*/  IMAD R13, R17.reuse, R107, R10 ;  /* 0x0000006b110d7224 */ /* 0x040fe200078e020a */
[----:B------:R-:W-:Y:S01]  /*2520*/  SHF.L.U64.HI R129, R28, 0x7, R29 ;  /* 0x000000071c817819 */ /* 0x000fe2000001021d */
[----:B------:R-:W-:Y:S01]  /*2530*/  IMAD.WIDE.U32 R100, R17, R28, R22 ;  /* 0x0000001c11647225 */ /* 0x000fe200078e0016 */
[C---:B------:R-:W-:Y:S02]  /*2540*/  SHF.L.U64.HI R128, R106.reuse, 0x7, R107 ;  /* 0x000000076a807819 */ /* 0x040fe4000001026b */
[----:B------:R-:W-:Y:S01]  /*2550*/  IADD3 R97, R97, R13, RZ ;  /* 0x0000000d61617210 */ /* 0x000fe20007ffe0ff */
[----:B------:R-:W-:Y:S01]  /*2560*/  IMAD.IADD R99, R13, 0x1, R99 ;  /* 0x000000010d637824 */ /* 0x000fe200078e0263 */
[----:B------:R-:W-:Y:S01]  /*2570*/  SHF.L.U64.HI R105, R106, 0x6, R107 ;  /* 0x000000066a697819 */ /* 0x000fe2000001026b */
[----:B------:R-:W-:Y:S01]  /*2580*/  IMAD.MOV.U32 R122, RZ, RZ, 0x20 ;  /* 0x00000020ff7a7424 */ /* 0x000fe200078e00ff */
[----:B------:R-:W-:Y:S01]  /*2590*/  SHF.R.S32.HI R145, RZ, 0x1f, R214 ;  /* 0x0000001fff917819 */ /* 0x000fe200000114d6 */
[----:B-----5:R-:W-:Y:S01]  /*25a0*/  IMAD.WIDE.U32 R96, R141, R106, R96 ;  /* 0x0000006a8d607225 */ /* 0x020fe200078e0060 */
[----:B------:R-:W-:-:S02]  /*25b0*/  LEA.HI R148, R148, 0x8, RZ, 0x19 ;  /* 0x0000000894947811 */ /* 0x000fc400078fc8ff */
[----:B------:R-:W-:Y:S01]  /*25c0*/  SEL R122, R122, 0xffffffe0, !P3 ;  /* 0xffffffe07a7a7807 */ /* 0x000fe20005800000 */
[----:B------:R-:W-:-:S04]  /*25d0*/  IMAD.WIDE.U32 R98, R141, R106, R98 ;  /* 0x0000006a8d627225 */ /* 0x000fc800078e0062 */
[----:B------:R-:W-:Y:S01]  /*25e0*/  IMAD.SHL.U32 R31, R106, 0x80, RZ ;  /* 0x000000806a1f7824 */ /* 0x000fe200078e00ff */
[----:B--2---:R-:W-:Y:S02]  /*25f0*/  LOP3.LUT R20, R20, 0xfffffffe, RZ, 0xc0, !PT ;  /* 0xfffffffe14147812 */ /* 0x004fe400078ec0ff */
[----:B------:R-:W-:Y:S02]  /*2600*/  SHF.R.S32.HI R9, RZ, 0x1f, R3 ;  /* 0x0000001fff097819 */ /* 0x000fe40000011403 */
[----:B------:R-:W-:Y:S02]  /*2610*/  SEL R3, R3, RZ, !P0 ;  /* 0x000000ff03037207 */ /* 0x000fe40004000000 */
[----:B------:R-:W-:Y:S02]  /*2620*/  SEL R8, R9, RZ, !P0 ;  /* 0x000000ff09087207 */ /* 0x000fe40004000000 */
[----:B------:R-:W0:Y:S01]  /*2630*/  LDC R9, c[0x0][0x3f4] ;  /* 0x0000fd00ff097b82 */ /* 0x000e220000000800 */
[----:B------:R-:W-:-:S04]  /*2640*/  IMAD.WIDE.U32 R92, R3, UR4, R6 ;  /* 0x00000004035c7c25 */ /* 0x000fc8000f8e0006 */
[----:B------:R-:W-:Y:S02]  /*2650*/  IMAD R12, R8, UR4, RZ ;  /* 0x00000004080c7c24 */ /* 0x000fe4000f8e02ff */
[----:B------:R-:W-:-:S04]  /*2660*/  IMAD.WIDE.U32 R6, R17, R4, R18 ;  /* 0x0000000411067225 */ /* 0x000fc800078e0012 */
[----:B------:R-:W-:Y:S01]  /*2670*/  IMAD R15, R3, UR5, R12 ;  /* 0x00000005030f7c24 */ /* 0x000fe2000f8e020c */
[----:B------:R-:W-:Y:S01]  /*2680*/  IADD3 R91, P0, R92, R6, RZ ;  /* 0x000000065c5b7210 */ /* 0x000fe20007f1e0ff */
[----:B------:R-:W-:Y:S01]  /*2690*/  IMAD R12, R143, R4, RZ ;  /* 0x000000048f0c7224 */ /* 0x000fe200078e02ff */
[----:B------:R-:W-:Y:S01]  /*26a0*/  ULDC.64 UR4, c[0x0][0x338] ;  /* 0x0000ce0000047ab9 */ /* 0x000fe20000000a00 */
[----:B------:R-:W-:Y:S02]  /*26b0*/  IMAD.IADD R90, R93, 0x1, R15 ;  /* 0x000000015d5a7824 */ /* 0x000fe400078e020f */
[----:B------:R-:W-:Y:S02]  /*26c0*/  IMAD R89, R17, R5, R12 ;  /* 0x0000000511597224 */ /* 0x000fe400078e020c */
[----:B------:R-:W-:Y:S02]  /*26d0*/  IMAD R6, R143, R28, RZ ;  /* 0x0000001c8f067224 */ /* 0x000fe400078e02ff */
[----:B------:R-:W-:Y:S01]  /*26e0*/  IMAD R8, R8, UR4, RZ ;  /* 0x0000000408087c24 */ /* 0x000fe2000f8e02ff */
[----:B------:R-:W-:Y:S01]  /*26f0*/  IADD3.X R89, R90, R7, R89, P0, !PT ;  /* 0x000000075a597210 */ /* 0x000fe200007fe459 */
[----:B------:R-:W-:Y:S01]  /*2700*/  IMAD R15, R17, R29, R6 ;  /* 0x0000001d110f7224 */ /* 0x000fe200078e0206 */
[-C--:B0-----:R-:W-:Y:S01]  /*2710*/  ISETP.GE.AND P0, PT, R18, R9.reuse, PT ;  /* 0x000000091200720c */ /* 0x081fe20003f06270 */
[----:B------:R-:W-:Y:S01]  /*2720*/  IMAD.WIDE.U32 R94, R3, UR4, R94 ;  /* 0x00000004035e7c25 */ /* 0x000fe2000f8e005e */
[----:B------:R-:W-:-:S02]  /*2730*/  ISETP.GE.AND P4, PT, R186, R9, PT ;  /* 0x00000009ba00720c */ /* 0x000fc40003f86270 */
[----:B------:R-:W-:Y:S01]  /*2740*/  ISETP.GE.AND P1, PT, R185, R9, PT ;  /* 0x00000009b900720c */ /* 0x000fe20003f26270 */
[----:B------:R-:W-:Y:S01]  /*2750*/  IMAD R3, R3, UR5, R8 ;  /* 0x0000000503037c24 */ /* 0x000fe2000f8e0208 */
[----:B------:R-:W-:Y:S01]  /*2760*/  SEL R7, R9, RZ, P0 ;  /* 0x000000ff09077207 */ /* 0x000fe20000000000 */
[----:B------:R-:W-:Y:S01]  /*2770*/  IMAD.IADD R101, R101, 0x1, R15 ;  /* 0x0000000165657824 */ /* 0x000fe200078e020f */
[----:B------:R-:W-:Y:S01]  /*2780*/  SEL R13, R9, RZ, P4 ;  /* 0x000000ff090d7207 */ /* 0x000fe20002000000 */
[----:B------:R-:W-:Y:S01]  /*2790*/  IMAD.IADD R103, R15, 0x1, R103 ;  /* 0x000000010f677824 */ /* 0x000fe200078e0267 */
[----:B------:R-:W-:Y:S01]  /*27a0*/  SEL R6, R9, RZ, P1 ;  /* 0x000000ff09067207 */ /* 0x000fe20000800000 */
[-C--:B------:R-:W-:Y:S01]  /*27b0*/  IMAD.WIDE.U32 R100, R141, R28.reuse, R100 ;  /* 0x0000001c8d647225 */ /* 0x080fe200078e0064 */
[----:B------:R-:W-:Y:S02]  /*27c0*/  IADD3 R7, R18, R7, RZ ;  /* 0x0000000712077210 */ /* 0x000fe40007ffe0ff */
[----:B------:R-:W-:Y:S01]  /*27d0*/  SHF.L.U32 R120, R9, 0x1, RZ ;  /* 0x0000000109787819 */ /* 0x000fe200000006ff */
[----:B------:R-:W-:Y:S01]  /*27e0*/  IMAD.IADD R12, R186, 0x1, R13 ;  /* 0x00000001ba0c7824 */ /* 0x000fe200078e020d */
[----:B------:R-:W-:Y:S01]  /*27f0*/  @P4 LOP3.LUT R20, R20, 0x1, RZ, 0xfc, !PT ;  /* 0x0000000114144812 */ /* 0x000fe200078efcff */
[----:B------:R-:W-:Y:S01]  /*2800*/  IMAD.IADD R8, R185, 0x1, R6 ;  /* 0x00000001b9087824 */ /* 0x000fe200078e0206 */
[----:B------:R-:W-:Y:S01]  /*2810*/  SHF.R.S32.HI R6, RZ, 0x1f, R7 ;  /* 0x0000001fff067819 */ /* 0x000fe20000011407 */
[----:B------:R-:W-:Y:S01]  /*2820*/  IMAD.WIDE.U32 R102, R141, R28, R102 ;  /* 0x0000001c8d667225 */ /* 0x000fe200078e0066 */
[----:B------:R-:W-:Y:S01]  /*2830*/  SHF.R.S32.HI R15, RZ, 0x1f, R12 ;  /* 0x0000001fff0f7819 */ /* 0x000fe2000001140c */
[----:B------:R0:W-:Y:S01]  /*2840*/  STL [R1+0x1c], R20 ;  /* 0x00001c1401007387 */ /* 0x0001e20000100800 */
[CC--:B------:R-:W-:Y:S01]  /*2850*/  LEA.HI R14, R6.reuse, R7.reuse, RZ, 0x3 ;  /* 0x00000007060e7211 */ /* 0x0c0fe200078f18ff */
[----:B------:R-:W-:Y:S01]  /*2860*/  IMAD.IADD R5, R95, 0x1, R3 ;  /* 0x000000015f057824 */ /* 0x000fe200078e0203 */
[----:B------:R-:W-:-:S02]  /*2870*/  LEA.HI R6, R6, R7, RZ, 0x6 ;  /* 0x0000000706067211 */ /* 0x000fc400078f30ff */
[CC--:B------:R-:W-:Y:S02]  /*2880*/  LEA.HI R32, R15.reuse, R12.reuse, RZ, 0x3 ;  /* 0x0000000c0f207211 */ /* 0x0c0fe400078f18ff */
[----:B------:R-:W-:Y:S01]  /*2890*/  LEA.HI R15, R15, R12, RZ, 0x6 ;  /* 0x0000000c0f0f7211 */ /* 0x000fe200078f30ff */
[----:B------:R-:W-:Y:S01]  /*28a0*/  IMAD.SHL.U32 R7, R6, 0x80, RZ ;  /* 0x0000008006077824 */ /* 0x000fe200078e00ff */
[----:B------:R-:W-:Y:S02]  /*28b0*/  SHF.R.S32.HI R13, RZ, 0x1f, R8 ;  /* 0x0000001fff0d7819 */ /* 0x000fe40000011408 */
[----:B------:R-:W-:Y:S02]  /*28c0*/  SHF.L.U32 R21, R15, 0x7, RZ ;  /* 0x000000070f157819 */ /* 0x000fe400000006ff */
[----:B------:R-:W-:Y:S02]  /*28d0*/  LOP3.LUT R15, R194, 0x38, R14, 0xf8, !PT ;  /* 0x00000038c20f7812 */ /* 0x000fe400078ef80e */
[----:B------:R-:W-:-:S02]  /*28e0*/  LEA.HI R10, R13, R8, RZ, 0x3 ;  /* 0x000000080d0a7211 */ /* 0x000fc400078f18ff */
[----:B------:R-:W-:Y:S02]  /*28f0*/  LEA.HI R8, R13, R8, RZ, 0x6 ;  /* 0x000000080d087211 */ /* 0x000fe400078f30ff */
[----:B------:R-:W-:Y:S02]  /*2900*/  LOP3.LUT R7, R7, 0xffffe000, RZ, 0xc0, !PT ;  /* 0xffffe00007077812 */ /* 0x000fe400078ec0ff */
[----:B------:R-:W-:Y:S01]  /*2910*/  LOP3.LUT R138, R15, R30, RZ, 0x3c, !PT ;  /* 0x0000001e0f8a7212 */ /* 0x000fe200078e3cff */
[----:B------:R-:W-:Y:S01]  /*2920*/  IMAD.SHL.U32 R12, R8, 0x80, RZ ;  /* 0x00000080080c7824 */ /* 0x000fe200078e00ff */
[----:B------:R-:W-:Y:S01]  /*2930*/  LOP3.LUT R26, R194, 0x38, R10, 0xf8, !PT ;  /* 0x00000038c21a7812 */ /* 0x000fe200078ef80a */
[----:B------:R-:W-:Y:S01]  /*2940*/  IMAD R140, R196, 0x200, R7 ;  /* 0x00000200c48c7824 */ /* 0x000fe200078e0207 */
[----:B------:R-:W-:Y:S02]  /*2950*/  IADD3 R138, R138, R7, R198 ;  /* 0x000000078a8a7210 */ /* 0x000fe40007ffe0c6 */
[----:B------:R-:W-:-:S02]  /*2960*/  SHF.R.S32.HI R7, RZ, 0x1f, R141 ;  /* 0x0000001fff077819 */ /* 0x000fc4000001148d */
[----:B------:R-:W-:Y:S02]  /*2970*/  LOP3.LUT R15, R12, 0xffffe000, RZ, 0xc0, !PT ;  /* 0xffffe0000c0f7812 */ /* 0x000fe400078ec0ff */
[----:B------:R-:W-:Y:S01]  /*2980*/  LOP3.LUT R26, R26, R30, RZ, 0x3c, !PT ;  /* 0x0000001e1a1a7212 */ /* 0x000fe200078e3cff */
[----:B------:R-:W-:Y:S01]  /*2990*/  IMAD R4, R7, R28, RZ ;  /* 0x0000001c07047224 */ /* 0x000fe200078e02ff */
[----:B------:R-:W-:Y:S01]  /*29a0*/  LOP3.LUT R27, R194, 0x38, R32, 0xf8, !PT ;  /* 0x00000038c21b7812 */ /* 0x000fe200078ef820 */
[----:B------:R-:W-:Y:S01]  /*29b0*/  IMAD R139, R196, 0x200, R15 ;  /* 0x00000200c48b7824 */ /* 0x000fe200078e020f */
[----:B------:R-:W-:Y:S01]  /*29c0*/  IADD3 R136, R26, R15, R198 ;  /* 0x0000000f1a887210 */ /* 0x000fe20007ffe0c6 */
[----:B------:R-:W-:Y:S01]  /*29d0*/  IMAD R15, R141, R29, R4 ;  /* 0x0000001d8d0f7224 */ /* 0x000fe200078e0204 */
[----:B------:R-:W-:Y:S02]  /*29e0*/  LOP3.LUT R6, R195, 0x38, R14, 0xf8, !PT ;  /* 0x00000038c3067812 */ /* 0x000fe400078ef80e */
[----:B------:R-:W-:-:S02]  /*29f0*/  LOP3.LUT R21, R21, 0xffffe000, RZ, 0xc0, !PT ;  /* 0xffffe00015157812 */ /* 0x000fc400078ec0ff */
[----:B------:R-:W-:Y:S02]  /*2a00*/  LOP3.LUT R27, R27, R30, RZ, 0x3c, !PT ;  /* 0x0000001e1b1b7212 */ /* 0x000fe400078e3cff */
[----:B------:R-:W-:Y:S01]  /*2a10*/  IADD3 R118, P4, R17, R118, RZ ;  /* 0x0000007611767210 */ /* 0x000fe20007f9e0ff */
[----:B------:R-:W-:Y:S01]  /*2a20*/  IMAD R137, R196, 0x200, R21 ;  /* 0x00000200c4897824 */ /* 0x000fe200078e0215 */
[C---:B------:R-:W-:Y:S02]  /*2a30*/  LOP3.LUT R4, R195.reuse, 0x18, R18, 0xf8, !PT ;  /* 0x00000018c3047812 */ /* 0x040fe400078ef812 */
[----:B0-----:R-:W-:Y:S01]  /*2a40*/  LOP3.LUT R20, R195, 0x38, R32, 0xf8, !PT ;  /* 0x00000038c3147812 */ /* 0x001fe200078ef820 */
[----:B------:R-:W-:Y:S01]  /*2a50*/  IMAD.X R119, R0, 0x1, R143, P4 ;  /* 0x0000000100777824 */ /* 0x000fe200020e068f */
[----:B------:R-:W-:Y:S01]  /*2a60*/  LOP3.LUT R13, R6, R197, RZ, 0x3c, !PT ;  /* 0x000000c5060d7212 */ /* 0x000fe200078e3cff */
[----:B------:R-:W-:Y:S01]  /*2a70*/  IMAD R6, R7, R106, RZ ;  /* 0x0000006a07067224 */ /* 0x000fe200078e02ff */
[----:B------:R-:W-:-:S02]  /*2a80*/  IADD3 R135, R27, R21, R198 ;  /* 0x000000151b877210 */ /* 0x000fc40007ffe0c6 */
[----:B------:R-:W-:Y:S01]  /*2a90*/  LOP3.LUT R8, R195, 0x38, R10, 0xf8, !PT ;  /* 0x00000038c3087812 */ /* 0x000fe200078ef80a */
[----:B------:R-:W-:Y:S01]  /*2aa0*/  IMAD.IADD R140, R140, 0x1, R13 ;  /* 0x000000018c8c7824 */ /* 0x000fe200078e020d */
[----:B------:R-:W-:Y:S01]  /*2ab0*/  LOP3.LUT R27, R4, R197, RZ, 0x3c, !PT ;  /* 0x000000c5041b7212 */ /* 0x000fe200078e3cff */
[----:B------:R-:W-:Y:S01]  /*2ac0*/  IMAD R21, R141, R107, R6 ;  /* 0x0000006b8d157224 */ /* 0x000fe200078e0206 */
[----:B------:R-:W-:Y:S02]  /*2ad0*/  SEL R0, RZ, 0x20, P2 ;  /* 0x00000020ff007807 */ /* 0x000fe40001000000 */
[-C--:B------:R-:W-:Y:S01]  /*2ae0*/  LOP3.LUT R20, R20, R197.reuse, RZ, 0x3c, !PT ;  /* 0x000000c514147212 */ /* 0x080fe200078e3cff */
[----:B------:R-:W-:Y:S01]  /*2af0*/  IMAD R27, R196, 0x200, R27 ;  /* 0x00000200c41b7824 */ /* 0x000fe200078e021b */
[----:B------:R-:W-:Y:S01]  /*2b00*/  LOP3.LUT R8, R8, R197, RZ, 0x3c, !PT ;  /* 0x000000c508087212 */ /* 0x000fe200078e3cff */
[----:B------:R-:W-:Y:S01]  /*2b10*/  IMAD.IADD R26, R97, 0x1, R21 ;  /* 0x00000001611a7824 */ /* 0x000fe200078e0215 */
[----:B------:R-:W-:Y:S01]  /*2b20*/  SHF.R.S32.HI R112, RZ, 0x3, R14 ;  /* 0x00000003ff707819 */ /* 0x000fe2000001140e */
[----:B------:R-:W-:Y:S01]  /*2b30*/  IMAD.IADD R137, R137, 0x1, R20 ;  /* 0x0000000189897824 */ /* 0x000fe200078e0214 */
[----:B------:R-:W-:Y:S01]  /*2b40*/  LOP3.LUT R14, R14, 0xfffffff8, RZ, 0xc0, !PT ;  /* 0xfffffff80e0e7812 */ /* 0x000fe200078ec0ff */
[----:B------:R-:W-:Y:S01]  /*2b50*/  IMAD.IADD R134, R122, 0x1, R27 ;  /* 0x000000017a867824 */ /* 0x000fe200078e021b */
[----:B------:R-:W-:Y:S01]  /*2b60*/  LOP3.LUT R13, R10, 0xfffffff8, RZ, 0xc0, !PT ;  /* 0xfffffff80a0d7812 */ /* 0x000fe200078ec0ff */
[----:B------:R-:W-:Y:S01]  /*2b70*/  IMAD.IADD R21, R21, 0x1, R99 ;  /* 0x0000000115157824 */ /* 0x000fe200078e0263 */
[----:B------:R-:W-:-:S02]  /*2b80*/  LOP3.LUT R12, R32, 0xfffffff8, RZ, 0xc0, !PT ;  /* 0xfffffff8200c7812 */ /* 0x000fc400078ec0ff */
[----:B------:R-:W-:Y:S02]  /*2b90*/  LOP3.LUT R0, R11, R0, RZ, 0xfc, !PT ;  /* 0x000000000b007212 */ /* 0x000fe400078efcff */
[C---:B------:R-:W-:Y:S01]  /*2ba0*/  SHF.L.U64.HI R30, R28.reuse, 0x6, R29 ;  /* 0x000000061c1e7819 */ /* 0x040fe2000001021d */
[C---:B------:R-:W-:Y:S01]  /*2bb0*/  IMAD.SHL.U32 R29, R28.reuse, 0x80, RZ ;  /* 0x000000801c1d7824 */ /* 0x040fe200078e00ff */
[----:B------:R-:W-:Y:S01]  /*2bc0*/  IADD3 R139, R139, R8, RZ ;  /* 0x000000088b8b7210 */ /* 0x000fe20007ffe0ff */
[----:B------:R-:W-:Y:S01]  /*2bd0*/  IMAD.SHL.U32 R28, R28, 0x40, RZ ;  /* 0x000000401c1c7824 */ /* 0x000fe200078e00ff */
[----:B------:R-:W-:Y:S01]  /*2be0*/  IADD3 R20, R101, R15, RZ ;  /* 0x0000000f65147210 */ /* 0x000fe20007ffe0ff */
[----:B------:R-:W-:Y:S01]  /*2bf0*/  IMAD.IADD R15, R15, 0x1, R103 ;  /* 0x000000010f0f7824 */ /* 0x000fe200078e0267 */
[----:B------:R-:W-:Y:S02]  /*2c00*/  SHF.R.S32.HI R111, RZ, 0x3, R10 ;  /* 0x00000003ff6f7819 */ /* 0x000fe4000001140a */
[----:B------:R-:W-:-:S02]  /*2c10*/  SHF.L.U32 R106, R106, 0x6, RZ ;  /* 0x000000066a6a7819 */ /* 0x000fc400000006ff */
[----:B------:R-:W-:Y:S02]  /*2c20*/  SHF.R.S32.HI R110, RZ, 0x3, R32 ;  /* 0x00000003ff6e7819 */ /* 0x000fe40000011420 */
[----:B------:R-:W-:Y:S02]  /*2c30*/  LOP3.LUT R11, R11, 0x1, RZ, 0xc0, !PT ;  /* 0x000000010b0b7812 */ /* 0x000fe400078ec0ff */
[----:B------:R-:W-:Y:S02]  /*2c40*/  SHF.R.S32.HI R109, RZ, 0x1f, R14 ;  /* 0x0000001fff6d7819 */ /* 0x000fe4000001140e */
[----:B------:R-:W-:Y:S02]  /*2c50*/  SHF.R.S32.HI R108, RZ, 0x1f, R13 ;  /* 0x0000001fff6c7819 */ /* 0x000fe4000001140d */
[----:B------:R-:W-:Y:S02]  /*2c60*/  SHF.R.S32.HI R107, RZ, 0x1f, R12 ;  /* 0x0000001fff6b7819 */ /* 0x000fe4000001140c */
[----:B------:R-:W-:-:S02]  /*2c70*/  LOP3.LUT R10, R0, 0x2, RZ, 0xc0, !PT ;  /* 0x00000002000a7812 */ /* 0x000fc400078ec0ff */
[C---:B------:R-:W-:Y:S02]  /*2c80*/  LOP3.LUT R9, R0.reuse, 0x4, RZ, 0xc0, !PT ;  /* 0x0000000400097812 */ /* 0x040fe400078ec0ff */
[C---:B------:R-:W-:Y:S02]  /*2c90*/  LOP3.LUT R8, R0.reuse, 0x8, RZ, 0xc0, !PT ;  /* 0x0000000800087812 */ /* 0x040fe400078ec0ff */
[C---:B------:R-:W-:Y:S02]  /*2ca0*/  LOP3.LUT R7, R0.reuse, 0x10, RZ, 0xc0, !PT ;  /* 0x0000001000077812 */ /* 0x040fe400078ec0ff */
[----:B------:R-:W-:-:S07]  /*2cb0*/  LOP3.LUT R6, R0, 0x20, RZ, 0xc0, !PT ;  /* 0x0000002000067812 */ /* 0x000fce00078ec0ff */
.L_x_2586:
[----:B0-2---:R-:W2:Y:S01]  /*2cc0*/  LDL.LU R34, [R1+0x1c] ;  /* 0x00001c0001227983 */ /* 0x005ea20000300800 */
[----:B------:R-:W-:Y:S01]  /*2cd0*/  VIADD R32, R24, 0xffffffff ;  /* 0xffffffff18207836 */ /* 0x000fe20000000000 */
[----:B------:R-:W0:Y:S01]  /*2ce0*/  LDC.64 R114, c[0x0][0x2e8] ;  /* 0x0000ba00ff727b82 */ /* 0x000e220000000a00 */
[----:B------:R-:W-:Y:S01]  /*2cf0*/  IMAD R43, R16, 0x6000, R27 ;  /* 0x00006000102b7824 */ /* 0x000fe200078e021b */
[----:B------:R-:W-:Y:S05]  /*2d00*/  YIELD ;  /* 0x0000000000007946 */ /* 0x000fea0003800000 */
[----:B------:R-:W-:Y:S01]  /*2d10*/  SHF.R.S32.HI R33, RZ, 0x1f, R32 ;  /* 0x0000001fff217819 */ /* 0x000fe20000011420 */
[-C--:B------:R-:W-:Y:S01]  /*2d20*/  IMAD R3, R123, R32.reuse, RZ ;  /* 0x000000207b037224 */ /* 0x080fe200078e02ff */
[----:B------:R-:W1:Y:S01]  /*2d30*/  LDC R117, c[0x0][0x3f4] ;  /* 0x0000fd00ff757b82 */ /* 0x000e620000000800 */
[----:B------:R-:W-:Y:S01]  /*2d40*/  IMAD.WIDE.U32 R124, R88, R32, RZ ;  /* 0x00000020587c7225 */ /* 0x000fe200078e00ff */
[----:B------:R-:W-:Y:S03]  /*2d50*/  BSSY B0, `(.L_x_2487) ;  /* 0x0000768000007945 */ /* 0x000fe60003800000 */
[----:B------:R-:W-:Y:S01]  /*2d60*/  IMAD R3, R33, R88, R3 ;  /* 0x0000005821037224 */ /* 0x000fe200078e0203 */
[-C--:B------:R-:W-:Y:S01]  /*2d70*/  IADD3 R0, P3, P4, R91, R124.reuse, R133 ;  /* 0x0000007c5b007210 */ /* 0x080fe20007c7e085 */
[----:B------:R-:W-:Y:S01]  /*2d80*/  IMAD R43, R43, 0x2, R116 ;  /* 0x000000022b2b7824 */ /* 0x000fe200078e0274 */
[----:B------:R-:W-:Y:S01]  /*2d90*/  IADD3 R4, P5, R91, R124, RZ ;  /* 0x0000007c5b047210 */ /* 0x000fe20007fbe0ff */
[----:B------:R-:W-:-:S05]  /*2da0*/  IMAD.IADD R84, R125, 0x1, R3 ;  /* 0x000000017d547824 */ /* 0x000fca00078e0203 */
[----:B------:R-:W-:Y:S02]  /*2db0*/  IADD3.X R3, R89, R84, R132, P3, P4 ;  /* 0x0000005459037210 */ /* 0x000fe40001fe8484 */
[----:B------:R-:W-:Y:S02]  /*2dc0*/  ISETP.GT.AND P3, PT, R32, R121, PT ;  /* 0x000000792000720c */ /* 0x000fe40003f64270 */
[-C--:B0-----:R-:W-:Y:S02]  /*2dd0*/  LEA R44, P2, R4, R114.reuse, 0x1 ;  /* 0x00000072042c7211 */ /* 0x081fe400078408ff */
[----:B------:R-:W-:Y:S02]  /*2de0*/  IADD3.X R24, R84, R89, RZ, P5, !PT ;  /* 0x0000005954187210 */ /* 0x000fe40002ffe4ff */
[----:B------:R-:W-:Y:S02]  /*2df0*/  LEA R40, P5, R0, R114, 0x1 ;  /* 0x0000007200287211 */ /* 0x000fe400078a08ff */
[----:B------:R-:W-:Y:S01]  /*2e00*/  LEA.HI.X R45, R4, R115, R24, 0x1, P2 ;  /* 0x00000073042d7211 */ /* 0x000fe200010f0c18 */
[----:B------:R-:W-:Y:S01]  /*2e10*/  IMAD.MOV.U32 R24, RZ, RZ, R32 ;  /* 0x000000ffff187224 */ /* 0x000fe200078e0020 */
[----:B-1----:R-:W-:-:S02]  /*2e20*/  ISETP.GE.AND P2, PT, R117, 0x1, PT ;  /* 0x000000017500780c */ /* 0x002fc40003f46270 */
[----:B------:R-:W-:Y:S01]  /*2e30*/  LEA.HI.X R41, R0, R115, R3, 0x1, P5 ;  /* 0x0000007300297211 */ /* 0x000fe200028f0c03 */
[----:B------:R-:W-:-:S04]  /*2e40*/  IMAD R3, R16, 0x6000, R134 ;  /* 0x0000600010037824 */ /* 0x000fc800078e0286 */
[----:B------:R-:W-:Y:S01]  /*2e50*/  IMAD R42, R3, 0x2, R116 ;  /* 0x00000002032a7824 */ /* 0x000fe200078e0274 */
[----:B--2---:R-:W-:-:S04]  /*2e60*/  LOP3.LUT R34, R34, 0xfffffffd, RZ, 0xc0, !PT ;  /* 0xfffffffd22227812 */ /* 0x004fc800078ec0ff */
[----:B------:R-:W-:-:S05]  /*2e70*/  @P3 LOP3.LUT R34, R34, 0x2, RZ, 0xfc, !PT ;  /* 0x0000000222223812 */ /* 0x000fca00078efcff */
[----:B------:R0:W-:Y:S01]  /*2e80*/  STL [R1+0x1c], R34 ;  /* 0x00001c2201007387 */ /* 0x0001e20000100800 */
[----:B------:R-:W-:Y:S05]  /*2e90*/  @!P2 BRA `(.L_x_2488) ;  /* 0x00000070006ca947 */ /* 0x000fea0003800000 */
[----:B------:R-:W-:Y:S01]  /*2ea0*/  ULDC.U8 UR4, c[0x0][0x410] ;  /* 0x0001040000047ab9 */ /* 0x000fe20000000000 */
[-C--:B------:R-:W-:Y:S01]  /*2eb0*/  IMAD R0, R128, R32.reuse, RZ ;  /* 0x0000002080007224 */ /* 0x080fe200078e02ff */
[----:B------:R-:W-:Y:S01]  /*2ec0*/  ISETP.NE.AND P2, PT, RZ, UR4, PT ;  /* 0x00000004ff007c0c */ /* 0x000fe2000bf45270 */
[-C--:B------:R-:W-:Y:S02]  /*2ed0*/  IMAD R4, R129, R32.reuse, RZ ;  /* 0x0000002081047224 */ /* 0x080fe400078e02ff */
[C---:B------:R-:W-:Y:S02]  /*2ee0*/  IMAD R3, R33.reuse, R31, R0 ;  /* 0x0000001f21037224 */ /* 0x040fe400078e0200 */
[----:B------:R-:W-:Y:S02]  /*2ef0*/  IMAD R33, R33, R29, R4 ;  /* 0x0000001d21217224 */ /* 0x000fe400078e0204 */
[----:B------:R-:W-:Y:S02]  /*2f00*/  IMAD R4, R24, -0x80, R25 ;  /* 0xffffff8018047824 */ /* 0x000fe400078e0219 */
[----:B------:R-:W-:-:S03]  /*2f10*/  IMAD.WIDE.U32 R82, R31, R32, RZ ;  /* 0x000000201f527225 */ /* 0x000fc600078e00ff */
[----:B------:R-:W-:Y:S01]  /*2f20*/  VIMNMX R4, R4, 0x80, PT ;  /* 0x0000008004047848 */ /* 0x000fe20003fe0100 */
[----:B------:R-:W-:-:S04]  /*2f30*/  IMAD.WIDE.U32 R80, R29, R32, RZ ;  /* 0x000000201d507225 */ /* 0x000fc800078e00ff */
[----:B------:R-:W-:Y:S01]  /*2f40*/  IMAD.IADD R0, R83, 0x1, R3 ;  /* 0x0000000153007824 */ /* 0x000fe200078e0203 */
[----:B------:R-:W-:Y:S01]  /*2f50*/  IADD3 R3, R81, R33, RZ ;  /* 0x0000002151037210 */ /* 0x000fe20007ffe0ff */
        /* <DEDUP_REMOVED lines=22> */
[----:B0-----:R-:W-:Y:S01]  /*30c0*/  IMAD.X R34, R0, 0x1, R26, P4 ;  /* 0x0000000100227824 */ /* 0x001fe200020e061a */
        /* <DEDUP_REMOVED lines=34> */
.L_x_2491:
[----:B------:R-:W-:Y:S05]  /*32f0*/  BSYNC B1 ;  /* 0x0000000000017941 */ /* 0x000fea0003800000 */
.L_x_2490:
        /* <DEDUP_REMOVED lines=12> */
[----:B-----5:R-:W-:Y:S01]  /*33c0*/  IMAD.MOV.U32 R130, RZ, RZ, R66 ;  /* 0x000000ffff827224 */ /* 0x020fe200078e0042 */
[----:B------:R-:W-:Y:S01]  /*33d0*/  CS2R R64, SRZ ;  /* 0x0000000000407805 */ /* 0x000fe2000001ff00 */
[----:B------:R-:W-:Y:S06]  /*33e0*/  @P4 BRA `(.L_x_2493) ;  /* 0x0000000000a04947 */ /* 0x000fec0003800000 */
[----:B------:R-:W-:Y:S01]  /*33f0*/  IADD3 R82, P2, P5, R96, R82, R106 ;  /* 0x0000005260527210 */ /* 0x000fe20007d5e06a */
[----:B------:R-:W-:Y:S01]  /*3400*/  ULDC.64 UR4, c[0x0][0x3e8] ;  /* 0x0000fa0000047ab9 */ /* 0x000fe20000000a00 */
[----:B------:R-:W-:Y:S01]  /*3410*/  ULDC.64 UR6, c[0x0][0x400] ;  /* 0x0001000000067ab9 */ /* 0x000fe20000000a00 */
[----:B------:R-:W-:Y:S02]  /*3420*/  CS2R R62, SRZ ;  /* 0x00000000003e7805 */ /* 0x000fe4000001ff00 */
[----:B-1----:R-:W-:Y:S02]  /*3430*/  IADD3.X R33, R26, R0, R105, P2, P5 ;  /* 0x000000001a217210 */ /* 0x002fe400017ea469 */
[----:B------:R-:W-:Y:S02]  /*3440*/  CS2R R64, SRZ ;  /* 0x0000000000407805 */ /* 0x000fe4000001ff00 */
[----:B------:R-:W-:-:S04]  /*3450*/  IADD3 R80, P2, P5, R100, R80, R28 ;  /* 0x0000005064507210 */ /* 0x000fc80007d5e01c */
[----:B------:R-:W-:Y:S02]  /*3460*/  IADD3.X R3, R20, R3, R30, P2, P5 ;  /* 0x0000000314037210 */ /* 0x000fe400017ea41e */
[----:B------:R-:W-:-:S04]  /*3470*/  LEA R32, P2, R82, UR4, 0x1 ;  /* 0x0000000452207c11 */ /* 0x000fc8000f8408ff */
[----:B------:R-:W-:Y:S02]  /*3480*/  LEA.HI.X R33, R82, UR5, R33, 0x1, P2 ;  /* 0x0000000552217c11 */ /* 0x000fe400090f0c21 */
[----:B0-----:R-:W-:-:S04]  /*3490*/  LEA R34, P2, R80, UR6, 0x1 ;  /* 0x0000000650227c11 */ /* 0x001fc8000f8408ff */
        /* <DEDUP_REMOVED lines=29> */
.L_x_2493:
[----:B------:R-:W-:Y:S05]  /*3670*/  BSYNC B1 ;  /* 0x0000000000017941 */ /* 0x000fea0003800000 */
.L_x_2492:
[----:B------:R-:W3:Y:S01]  /*3680*/  LDL R0, [R1+0x18] ;  /* 0x0000180001007983 */ /* 0x000ee20000100800 */
[----:B------:R-:W-:Y:S01]  /*3690*/  MOV R3, R70 ;  /* 0x0000004600037202 */ /* 0x000fe20000000f00 */
[----:B-12---:R-:W-:Y:S01]  /*36a0*/  IMAD.MOV.U32 R32, RZ, RZ, R67 ;  /* 0x000000ffff207224 */ /* 0x006fe200078e0043 */
[----:B------:R-:W-:Y:S01]  /*36b0*/  PRMT R154, R154, 0x5410, R130 ;  /* 0x000054109a9a7816 */ /* 0x000fe20000000082 */
[----:B------:R-:W-:Y:S01]  /*36c0*/  IMAD.MOV.U32 R33, RZ, RZ, R74 ;  /* 0x000000ffff217224 */ /* 0x000fe200078e004a */
[----:B------:R-:W-:Y:S02]  /*36d0*/  PRMT R158, R3, 0x7610, R158 ;  /* 0x00007610039e7816 */ /* 0x000fe4000000009e */
[----:B------:R-:W-:Y:S02]  /*36e0*/  MOV R3, R79 ;  /* 0x0000004f00037202 */ /* 0x000fe40000000f00 */
[----:B------:R-:W-:Y:S01]  /*36f0*/  PRMT R155, R32, 0x7610, R155 ;  /* 0x00007610209b7816 */ /* 0x000fe2000000009b */
[----:B------:R-:W-:Y:S01]  /*3700*/  IMAD.MOV.U32 R32, RZ, RZ, R75 ;  /* 0x000000ffff207224 */ /* 0x000fe200078e004b */
[----:B------:R-:W-:Y:S01]  /*3710*/  PRMT R161, R33, 0x7610, R161 ;  /* 0x0000761021a17816 */ /* 0x000fe200000000a1 */
[----:B------:R-:W-:-:S03]  /*3720*/  IMAD.MOV.U32 R33, RZ, RZ, R125 ;  /* 0x000000ffff217224 */ /* 0x000fc600078e007d */
[----:B------:R-:W-:Y:S01]  /*3730*/  PRMT R160, R32, 0x7610, R160 ;  /* 0x0000761020a07816 */ /* 0x000fe200000000a0 */
[----:B------:R-:W-:-:S05]  /*3740*/  IMAD.MOV.U32 R32, RZ, RZ, R124 ;  /* 0x000000ffff207224 */ /* 0x000fca00078e007c */
[----:B------:R-:W-:Y:S02]  /*3750*/  PRMT R150, R32, 0x5410, R33 ;  /* 0x0000541020967816 */ /* 0x000fe40000000021 */
[----:B---3--:R-:W-:Y:S01]  /*3760*/  R2UR UR4, R0 ;  /* 0x00000000000472ca */ /* 0x008fe200000e0000 */
[----:B------:R-:W-:-:S05]  /*3770*/  IMAD.MOV.U32 R0, RZ, RZ, R71 ;  /* 0x000000ffff007224 */ /* 0x000fca00078e0047 */
[----:B------:R-:W-:Y:S01]  /*3780*/  PRMT R157, R0, 0x7610, R157 ;  /* 0x00007610009d7816 */ /* 0x000fe2000000009d */
[----:B------:R-:W-:-:S05]  /*3790*/  IMAD.MOV.U32 R0, RZ, RZ, R78 ;  /* 0x000000ffff007224 */ /* 0x000fca00078e004e */
[----:B------:R-:W-:Y:S01]  /*37a0*/  PRMT R162, R0, 0x5410, R3 ;  /* 0x0000541000a27816 */ /* 0x000fe20000000003 */
[----:B------:R-:W-:Y:S01]  /*37b0*/  IMAD.MOV.U32 R0, RZ, RZ, R86 ;  /* 0x000000ffff007224 */ /* 0x000fe200078e0056 */
[----:B------:R-:W-:Y:S01]  /*37c0*/  UISETP.NE.AND UP0, UPT, UR4, 0x3, UPT ;  /* 0x000000030400788c */ /* 0x000fe2000bf05270 */
[----:B------:R-:W-:-:S05]  /*37d0*/  IMAD.MOV.U32 R3, RZ, RZ, R87 ;  /* 0x000000ffff037224 */ /* 0x000fca00078e0057 */
[----:B------:R-:W-:Y:S01]  /*37e0*/  PRMT R163, R0, 0x5410, R3 ;  /* 0x0000541000a37816 */ /* 0x000fe20000000003 */
[----:B------:R-:W-:Y:S01]  /*37f0*/  IMAD.MOV.U32 R0, RZ, RZ, R69 ;  /* 0x000000ffff007224 */ /* 0x000fe200078e0045 */
[----:B------:R-:W-:Y:S02]  /*3800*/  MOV R3, R68 ;  /* 0x0000004400037202 */ /* 0x000fe40000000f00 */
[----:B------:R-:W-:Y:S02]  /*3810*/  PLOP3.LUT P2, PT, PT, PT, UP0, 0x80, 0x0 ;  /* 0x000000000000781c */ /* 0x000fe40003f4f008 */
[----:B------:R-:W-:Y:S01]  /*3820*/  PRMT R156, R0, 0x7610, R156 ;  /* 0x00007610009c7816 */ /* 0x000fe2000000009c */
[----:B------:R-:W-:Y:S01]  /*3830*/  IMAD.MOV.U32 R0, RZ, RZ, R73 ;  /* 0x000000ffff007224 */ /* 0x000fe200078e0049 */
[----:B------:R-:W-:Y:S01]  /*3840*/  PRMT R155, R155, 0x5410, R3 ;  /* 0x000054109b9b7816 */ /* 0x000fe20000000003 */
[----:B------:R-:W-:-:S03]  /*3850*/  IMAD.MOV.U32 R3, RZ, RZ, R72 ;  /* 0x000000ffff037224 */ /* 0x000fc600078e0048 */
[----:B------:R-:W-:Y:S01]  /*3860*/  PRMT R158, R158, 0x5410, R0 ;  /* 0x000054109e9e7816 */ /* 0x000fe20000000000 */
[----:B------:R-:W-:Y:S01]  /*3870*/  IMAD.MOV.U32 R0, RZ, RZ, R76 ;  /* 0x000000ffff007224 */ /* 0x000fe200078e004c */
[----:B------:R-:W-:Y:S02]  /*3880*/  PRMT R157, R157, 0x5410, R3 ;  /* 0x000054109d9d7816 */ /* 0x000fe40000000003 */
[----:B------:R-:W-:Y:S02]  /*3890*/  MOV R3, R77 ;  /* 0x0000004d00037202 */ /* 0x000fe40000000f00 */
        /* <DEDUP_REMOVED lines=11> */
[----:B-----5:R-:W-:Y:S02]  /*3950*/  IMAD.MOV.U32 R3, RZ, RZ, R36 ;  /* 0x000000ffff037224 */ /* 0x020fe400078e0024 */
        /* <DEDUP_REMOVED lines=40> */
[----:B------:R-:W-:Y:S06]  /*3be0*/  @!P2 BRA `(.L_x_2494) ;  /* 0x000000000004a947 */ /* 0x000fec0003800000 */
[----:B------:R-:W-:Y:S01]  /*3bf0*/  BPT.TRAP 0x1 ;  /* 0x000000040000795c */ /* 0x000fe20000300000 */
.L_x_2494:
[----:B------:R-:W-:Y:S01]  /*3c00*/  IMAD R3, R16, 0x8, R2 ;  /* 0x0000000810037824 */ /* 0x000fe200078e0202 */
[----:B------:R-:W-:Y:S01]  /*3c10*/  SHF.L.U32 R0, R188, 0x1f, RZ ;  /* 0x0000001fbc007819 */ /* 0x000fe200000006ff */
[----:B------:R-:W-:Y:S03]  /*3c20*/  BSSY B1, `(.L_x_2495) ;  /* 0x0000003000017945 */ /* 0x000fe60003800000 */
[----:B------:R-:W1:Y:S02]  /*3c30*/  SYNCS.PHASECHK.TRANS64.TRYWAIT P5, [R3+URZ+0x34890], R0 ;  /* 0x03489000030075a7 */ /* 0x000e6400080a017f */
[----:B-1----:R-:W-:Y:S05]  /*3c40*/  @!P5 BRA `(.L_x_2496) ;  /* 0x00000224006cd947 */ /* 0x002fea0003800000 */
.L_x_2872:
[----:B------:R-:W-:Y:S05]  /*3c50*/  BSYNC B1 ;  /* 0x0000000000017941 */ /* 0x000fea0003800000 */
.L_x_2495:
[----:B------:R-:W-:Y:S04]  /*3c60*/  BSSY B1, `(.L_x_2497) ;  /* 0x000014c000017945 */ /* 0x000fe80003800000 */
[----:B------:R-:W-:Y:S05]  /*3c70*/  @P3 BRA `(.L_x_2498) ;  /* 0x0000001400283947 */ /* 0x000fea0003800000 */
[----:B------:R-:W-:Y:S01]  /*3c80*/  ISETP.NE.AND P3, PT, R11, RZ, PT ;  /* 0x000000ff0b00720c */ /* 0x000fe20003f65270 */
[----:B------:R-:W-:-:S12]  /*3c90*/  BSSY B2, `(.L_x_2499) ;  /* 0x0000033000027945 */ /* 0x000fd80003800000 */
[----:B------:R-:W-:Y:S05]  /*3ca0*/  @!P3 BRA `(.L_x_2500) ;  /* 0x0000000000c4b947 */ /* 0x000fea0003800000 */
[----:B0-----:R0:W2:Y:S01]  /*3cb0*/  LDS.128 R32, [R43] ;  /* 0x000000002b207984 */ /* 0x0010a20000000c00 */
[----:B------:R-:W-:Y:S01]  /*3cc0*/  ISETP.GE.AND P3, PT, R22, R117, PT ;  /* 0x000000751600720c */ /* 0x000fe20003f66270 */
[----:B------:R-:W-:-:S12]  /*3cd0*/  BSSY B3, `(.L_x_2501) ;  /* 0x000002d000037945 */ /* 0x000fd80003800000 */
[----:B0-----:R-:W-:Y:S05]  /*3ce0*/  @P3 BRA `(.L_x_2502) ;  /* 0x0000000000ac3947 */ /* 0x001fea0003800000 */
        /* <DEDUP_REMOVED lines=43> */
.L_x_2502:
[----:B------:R-:W-:Y:S05]  /*3fa0*/  BSYNC B3 ;  /* 0x0000000000037941 */ /* 0x000fea0003800000 */
.L_x_2501:
[----:B--2---:R2:W-:Y:S02]  /*3fb0*/  STG.E.128 desc[UR60][R44.64], R32 ;  /* 0x000000202c007986 */ /* 0x0045e4000c101d3c */
.L_x_2500:
[----:B------:R-:W-:Y:S05]  /*3fc0*/  BSYNC B2 ;  /* 0x0000000000027941 */ /* 0x000fea0003800000 */
.L_x_2499:
[----:B------:R-:W-:Y:S01]  /*3fd0*/  ISETP.NE.AND P3, PT, R10, RZ, PT ;  /* 0x000000ff0a00720c */ /* 0x000fe20003f65270 */
[----:B------:R-:W-:-:S12]  /*3fe0*/  BSSY B2, `(.L_x_2503) ;  /* 0x0000033000027945 */ /* 0x000fd80003800000 */
[----:B------:R-:W-:Y:S05]  /*3ff0*/  @!P3 BRA `(.L_x_2504) ;  /* 0x0000000000c4b947 */ /* 0x000fea0003800000 */
[----:B0-2---:R0:W2:Y:S01]  /*4000*/  LDS.128 R32, [R42] ;  /* 0x000000002a207984 */ /* 0x0050a20000000c00 */
[----:B------:R-:W-:Y:S01]  /*4010*/  ISETP.GE.AND P3, PT, R192, R117, PT ;  /* 0x00000075c000720c */ /* 0x000fe20003f66270 */
[----:B------:R-:W-:-:S12]  /*4020*/  BSSY B3, `(.L_x_2505) ;  /* 0x000002d000037945 */ /* 0x000fd80003800000 */
[----:B0-----:R-:W-:Y:S05]  /*4030*/  @P3 BRA `(.L_x_2506) ;  /* 0x0000000000ac3947 */ /* 0x001fea0003800000 */
        /* <DEDUP_REMOVED lines=43> */
.L_x_2506:
[----:B------:R-:W-:Y:S05]  /*42f0*/  BSYNC B3 ;  /* 0x0000000000037941 */ /* 0x000fea0003800000 */
.L_x_2505:
[----:B--2---:R3:W-:Y:S02]  /*4300*/  STG.E.128 desc[UR60][R44.64+0x40], R32 ;  /* 0x000040202c007986 */ /* 0x0047e4000c101d3c */
.L_x_2504:
[----:B------:R-:W-:Y:S05]  /*4310*/  BSYNC B2 ;  /* 0x0000000000027941 */ /* 0x000fea0003800000 */
.L_x_2503:
[----:B------:R-:W-:Y:S01]  /*4320*/  ISETP.NE.AND P3, PT, R9, RZ, PT ;  /* 0x000000ff0900720c */ /* 0x000fe20003f65270 */
[----:B------:R-:W-:-:S12]  /*4330*/  BSSY B2, `(.L_x_2507) ;  /* 0x0000038000027945 */ /* 0x000fd80003800000 */
[----:B------:R-:W-:Y:S05]  /*4340*/  @!P3 BRA `(.L_x_2508) ;  /* 0x0000000000d8b947 */ /* 0x000fea0003800000 */
[----:B0-23--:R0:W2:Y:S01]  /*4350*/  LDS.128 R32, [R43+0x4000] ;  /* 0x004000002b207984 */ /* 0x00d0a20000000c00 */
[----:B------:R-:W-:Y:S01]  /*4360*/  ISETP.GE.AND P3, PT, R190, R117, PT ;  /* 0x00000075be00720c */ /* 0x000fe20003f66270 */
[----:B------:R-:W-:-:S12]  /*4370*/  BSSY B3, `(.L_x_2509) ;  /* 0x0000032000037945 */ /* 0x000fd80003800000 */
[----:B0-----:R-:W-:Y:S05]  /*4380*/  @P3 BRA `(.L_x_2510) ;  /* 0x0000000000c03947 */ /* 0x001fea0003800000 */
        /* <DEDUP_REMOVED lines=16> */
[----:B------:R-:W-:Y:S01]  /*4490*/  MOV R32, R35 ;  /* 0x0000002300207202 */ /* 0x000fe20000000f00 */
[----:B------:R-:W-:-:S02]  /*44a0*/  HADD2.F32 R35, -RZ, R84.H0_H0 ;  /* 0x20000054ff237230 */ /* 0x000fc40000004100 */
[----:B------:R-:W-:Y:S02]  /*44b0*/  F2FP.F16.F32.PACK_AB R86, R86, R87 ;  /* 0x000000575656723e */ /* 0x000fe400000000ff */
[--C-:B------:R-:W-:Y:S02]  /*44c0*/  HADD2.F32 R33, -RZ, R32.reuse.H1_H1 ;  /* 0x30000020ff217230 */ /* 0x100fe40000004100 */
[----:B------:R-:W-:-:S03]  /*44d0*/  HADD2.F32 R32, -RZ, R32.H0_H0 ;  /* 0x20000020ff207230 */ /* 0x000fc60000004100 */
[CC--:B------:R-:W-:Y:S02]  /*44e0*/  FMUL.FTZ R84, R33.reuse, R35.reuse ;  /* 0x0000002321547220 */ /* 0x0c0fe40000410000 */
[C---:B------:R-:W-:Y:S02]  /*44f0*/  FMUL.FTZ R35, R32.reuse, R35 ;  /* 0x0000002320237220 */ /* 0x040fe40000410000 */
[-C--:B------:R-:W-:Y:S01]  /*4500*/  FFMA.FTZ R32, R32, R79.reuse, -R84 ;  /* 0x0000004f20207223 */ /* 0x080fe20000010854 */
[----:B------:R-:W-:Y:S02]  /*4510*/  HADD2.F32 R84, -RZ, R164.H0_H0 ;  /* 0x200000a4ff547230 */ /* 0x000fe40000004100 */
        /* <DEDUP_REMOVED lines=11> */
[----:B------:R-:W-:Y:S02]  /*45d0*/  HADD2.F32 R79, -RZ, R162.H1_H1 ;  /* 0x300000a2ff4f7230 */ /* 0x000fe40000004100 */
[-C--:B------:R-:W-:Y:S01]  /*45e0*/  FMUL.FTZ R85, R78, R114.reuse ;  /* 0x000000724e557220 */ /* 0x080fe20000410000 */
[----:B------:R-:W-:Y:S01]  /*45f0*/  F2FP.F16.F32.PACK_AB R34, R34, R35 ;  /* 0x000000232222723e */ /* 0x000fe200000000ff */
[----:B------:R-:W-:-:S02]  /*4600*/  FMUL.FTZ R114, R84, R114 ;  /* 0x0000007254727220 */ /* 0x000fc40000410000 */
[-C--:B------:R-:W-:Y:S02]  /*4610*/  FFMA.FTZ R85, R84, R79.reuse, -R85 ;  /* 0x0000004f54557223 */ /* 0x080fe40000010855 */
[----:B------:R-:W-:Y:S01]  /*4620*/  FFMA.FTZ R114, R78, R79, R114 ;  /* 0x0000004f4e727223 */ /* 0x000fe20000010072 */
[----:B------:R-:W-:Y:S01]  /*4630*/  F2FP.F16.F32.PACK_AB R78, R33, R32 ;  /* 0x00000020214e723e */ /* 0x000fe200000000ff */
[----:B------:R-:W-:Y:S02]  /*4640*/  IMAD.MOV.U32 R32, RZ, RZ, R34 ;  /* 0x000000ffff207224 */ /* 0x000fe400078e0022 */
[----:B------:R-:W-:Y:S01]  /*4650*/  IMAD.MOV.U32 R33, RZ, RZ, R86 ;  /* 0x000000ffff217224 */ /* 0x000fe200078e0056 */
[----:B------:R-:W-:Y:S02]  /*4660*/  F2FP.F16.F32.PACK_AB R85, R114, R85 ;  /* 0x000000557255723e */ /* 0x000fe400000000ff */
[----:B------:R-:W-:-:S03]  /*4670*/  MOV R35, R78 ;  /* 0x0000004e00237202 */ /* 0x000fc60000000f00 */
[----:B------:R-:W-:-:S07]  /*4680*/  IMAD.MOV.U32 R34, RZ, RZ, R85 ;  /* 0x000000ffff227224 */ /* 0x000fce00078e0055 */
.L_x_2510:
[----:B------:R-:W-:Y:S05]  /*4690*/  BSYNC B3 ;  /* 0x0000000000037941 */ /* 0x000fea0003800000 */
.L_x_2509:
[----:B--2---:R4:W-:Y:S02]  /*46a0*/  STG.E.128 desc[UR60][R44.64+0x80], R32 ;  /* 0x000080202c007986 */ /* 0x0049e4000c101d3c */
.L_x_2508:
[----:B------:R-:W-:Y:S05]  /*46b0*/  BSYNC B2 ;  /* 0x0000000000027941 */ /* 0x000fea0003800000 */
.L_x_2507:
[----:B------:R-:W-:Y:S01]  /*46c0*/  ISETP.NE.AND P3, PT, R8, RZ, PT ;  /* 0x000000ff0800720c */ /* 0x000fe20003f65270 */
[----:B------:R-:W-:-:S12]  /*46d0*/  BSSY B2, `(.L_x_2511) ;  /* 0x0000038000027945 */ /* 0x000fd80003800000 */
[----:B------:R-:W-:Y:S05]  /*46e0*/  @!P3 BRA `(.L_x_2512) ;  /* 0x0000000000d8b947 */ /* 0x000fea0003800000 */
[----:B0-234-:R0:W2:Y:S01]  /*46f0*/  LDS.128 R32, [R42+0x4000] ;  /* 0x004000002a207984 */ /* 0x01d0a20000000c00 */
[----:B------:R-:W-:Y:S01]  /*4700*/  ISETP.GE.AND P3, PT, R191, R117, PT ;  /* 0x00000075bf00720c */ /* 0x000fe20003f66270 */
[----:B------:R-:W-:-:S12]  /*4710*/  BSSY B3, `(.L_x_2513) ;  /* 0x0000032000037945 */ /* 0x000fd80003800000 */
[----:B0-----:R-:W-:Y:S05]  /*4720*/  @P3 BRA `(.L_x_2514) ;  /* 0x0000000000c03947 */ /* 0x001fea0003800000 */
        /* <DEDUP_REMOVED lines=43> */
[----:B------:R-:W-:Y:S01]  /*49e0*/  IMAD.MOV.U32 R33, RZ, RZ, R78 ;  /* 0x000000ffff217224 */ /* 0x000fe200078e004e */
[----:B------:R-:W-:Y:S02]  /*49f0*/  MOV R32, R34 ;  /* 0x0000002200207202 */ /* 0x000fe40000000f00 */
[----:B------:R-:W-:Y:S01]  /*4a00*/  F2FP.F16.F32.PACK_AB R77, R84, R77 ;  /* 0x0000004d544d723e */ /* 0x000fe200000000ff */
[----:B------:R-:W-:-:S04]  /*4a10*/  IMAD.MOV.U32 R35, RZ, RZ, R74 ;  /* 0x000000ffff237224 */ /* 0x000fc800078e004a */
[----:B------:R-:W-:-:S07]  /*4a20*/  IMAD.MOV.U32 R34, RZ, RZ, R77 ;  /* 0x000000ffff227224 */ /* 0x000fce00078e004d */
.L_x_2514:
[----:B------:R-:W-:Y:S05]  /*4a30*/  BSYNC B3 ;  /* 0x0000000000037941 */ /* 0x000fea0003800000 */
.L_x_2513:
[----:B--2---:R0:W-:Y:S02]  /*4a40*/  STG.E.128 desc[UR60][R44.64+0xc0], R32 ;  /* 0x0000c0202c007986 */ /* 0x0041e4000c101d3c */
.L_x_2512:
[----:B------:R-:W-:Y:S05]  /*4a50*/  BSYNC B2 ;  /* 0x0000000000027941 */ /* 0x000fea0003800000 */
.L_x_2511:
        /* <DEDUP_REMOVED lines=17> */
[----:B------:R-:W-:Y:S01]  /*4b70*/  SHF.R.U32.HI R72, RZ, 0x10, R73 ;  /* 0x00000010ff487819 */ /* 0x000fe20000011649 */
[----:B------:R-:W-:Y:S01]  /*4b80*/  FFMA.FTZ R75, R33, R70, R75 ;  /* 0x00000046214b7223 */ /* 0x000fe2000001004b */
[----:B------:R-:W-:Y:S02]  /*4b90*/  MOV R33, R35 ;  /* 0x0000002300217202 */ /* 0x000fe40000000f00 */
[----:B------:R-:W-:Y:S01]  /*4ba0*/  SHF.R.U32.HI R70, RZ, 0x10, R71 ;  /* 0x00000010ff467819 */ /* 0x000fe20000011647 */
        /* <DEDUP_REMOVED lines=8> */
[----:B------:R-:W-:Y:S02]  /*4c30*/  HADD2.F32 R33, -RZ, R157.H1_H1 ;  /* 0x3000009dff217230 */ /* 0x000fe40000004100 */
[----:B------:R-:W-:Y:S01]  /*4c40*/  FFMA.FTZ R72, R35, R70, R72 ;  /* 0x0000004623487223 */ /* 0x000fe20000010048 */
[--C-:B------:R-:W-:Y:S02]  /*4c50*/  HADD2.F32 R35, -RZ, R32.reuse.H1_H1 ;  /* 0x30000020ff237230 */ /* 0x100fe40000004100 */
[----:B------:R-:W-:Y:S02]  /*4c60*/  HADD2.F32 R32, -RZ, R32.H0_H0 ;  /* 0x20000020ff207230 */ /* 0x000fe40000004100 */
[--C-:B------:R-:W-:Y:S02]  /*4c70*/  HADD2.F32 R70, -RZ, R158.reuse.H0_H0 ;  /* 0x2000009eff467230 */ /* 0x100fe40000004100 */
[----:B------:R-:W-:Y:S01]  /*4c80*/  FMUL.FTZ R73, R35, R33 ;  /* 0x0000002123497220 */ /* 0x000fe20000410000 */
[----:B------:R-:W-:-:S02]  /*4c90*/  HADD2.F32 R158, -RZ, R158.H1_H1 ;  /* 0x3000009eff9e7230 */ /* 0x000fc40000004100 */
[C---:B------:R-:W-:Y:S01]  /*4ca0*/  FMUL.FTZ R33, R32.reuse, R33 ;  /* 0x0000002120217220 */ /* 0x040fe20000410000 */
[----:B------:R-:W-:Y:S02]  /*4cb0*/  HADD2.F32 R157, -RZ, R157.H0_H0 ;  /* 0x2000009dff9d7230 */ /* 0x000fe40000004100 */
[-C--:B------:R-:W-:Y:S01]  /*4cc0*/  FFMA.FTZ R73, R32, R70.reuse, -R73 ;  /* 0x0000004620497223 */ /* 0x080fe20000010849 */
[--C-:B------:R-:W-:Y:S02]  /*4cd0*/  HADD2.F32 R32, -RZ, R34.reuse.H1_H1 ;  /* 0x30000022ff207230 */ /* 0x100fe40000004100 */
[----:B------:R-:W-:Y:S01]  /*4ce0*/  FFMA.FTZ R33, R35, R70, R33 ;  /* 0x0000004623217223 */ /* 0x000fe20000010021 */
[----:B------:R-:W-:Y:S01]  /*4cf0*/  HADD2.F32 R34, -RZ, R34.H0_H0 ;  /* 0x20000022ff227230 */ /* 0x000fe20000004100 */
[----:B------:R-:W-:Y:S01]  /*4d00*/  F2FP.F16.F32.PACK_AB R71, R72, R71 ;  /* 0x000000474847723e */ /* 0x000fe200000000ff */
[-C--:B------:R-:W-:Y:S02]  /*4d10*/  FMUL.FTZ R35, R32, R158.reuse ;  /* 0x0000009e20237220 */ /* 0x080fe40000410000 */
[----:B------:R-:W-:Y:S01]  /*4d20*/  F2FP.F16.F32.PACK_AB R33, R33, R73 ;  /* 0x000000492121723e */ /* 0x000fe200000000ff */
[C---:B------:R-:W-:Y:S01]  /*4d30*/  FMUL.FTZ R158, R34.reuse, R158 ;  /* 0x0000009e229e7220 */ /* 0x040fe20000410000 */
[----:B------:R-:W-:-:S03]  /*4d40*/  FFMA.FTZ R35, R34, R157, -R35 ;  /* 0x0000009d22237223 */ /* 0x000fc60000010823 */
[----:B------:R-:W-:Y:S01]  /*4d50*/  FFMA.FTZ R158, R32, R157, R158 ;  /* 0x0000009d209e7223 */ /* 0x000fe2000001009e */
[----:B------:R-:W-:Y:S02]  /*4d60*/  IMAD.MOV.U32 R32, RZ, RZ, R33 ;  /* 0x000000ffff207224 */ /* 0x000fe400078e0021 */
[----:B------:R-:W-:Y:S02]  /*4d70*/  IMAD.MOV.U32 R33, RZ, RZ, R74 ;  /* 0x000000ffff217224 */ /* 0x000fe400078e004a */
[----:B------:R-:W-:-:S05]  /*4d80*/  F2FP.F16.F32.PACK_AB R35, R158, R35 ;  /* 0x000000239e23723e */ /* 0x000fca00000000ff */
[----:B------:R-:W-:Y:S02]  /*4d90*/  IMAD.MOV.U32 R34, RZ, RZ, R35 ;  /* 0x000000ffff227224 */ /* 0x000fe400078e0023 */
[----:B------:R-:W-:-:S07]  /*4da0*/  IMAD.MOV.U32 R35, RZ, RZ, R71 ;  /* 0x000000ffff237224 */ /* 0x000fce00078e0047 */
.L_x_2518:
[----:B------:R-:W-:Y:S05]  /*4db0*/  BSYNC B3 ;  /* 0x0000000000037941 */ /* 0x000fea0003800000 */
.L_x_2517:
[----:B--2---:R0:W-:Y:S02]  /*4dc0*/  STG.E.128 desc[UR60][R44.64+0x100], R32 ;  /* 0x000100202c007986 */ /* 0x0041e4000c101d3c */
.L_x_2516:
[----:B------:R-:W-:Y:S05]  /*4dd0*/  BSYNC B2 ;  /* 0x0000000000027941 */ /* 0x000fea0003800000 */
.L_x_2515:
[----:B------:R-:W-:-:S13]  /*4de0*/  ISETP.NE.AND P3, PT, R6, RZ, PT ;  /* 0x000000ff0600720c */ /* 0x000fda0003f65270 */
[----:B------:R-:W-:Y:S05]  /*4df0*/  @!P3 BRA `(.L_x_2498) ;  /* 0x0000000000c8b947 */ /* 0x000fea0003800000 */
[----:B0-234-:R0:W2:Y:S01]  /*4e00*/  LDS.128 R32, [R42+0x8000] ;  /* 0x008000002a207984 */ /* 0x01d0a20000000c00 */
[----:B------:R-:W-:Y:S01]  /*4e10*/  ISETP.GE.AND P3, PT, R193, R117, PT ;  /* 0x00000075c100720c */ /* 0x000fe20003f66270 */
[----:B------:R-:W-:-:S12]  /*4e20*/  BSSY B2, `(.L_x_2519) ;  /* 0x000002e000027945 */ /* 0x000fd80003800000 */
[----:B0-----:R-:W-:Y:S05]  /*4e30*/  @P3 BRA `(.L_x_2520) ;  /* 0x0000000000b03947 */ /* 0x001fea0003800000 */
[--C-:B------:R-:W-:Y:S01]  /*4e40*/  SHF.R.U64 R68, R68, 0x10, R69.reuse ;  /* 0x0000001044447819 */ /* 0x100fe20000001245 */
[--C-:B--2---:R-:W-:Y:S01]  /*4e50*/  HADD2.F32 R70, -RZ, R33.reuse.H1_H1 ;  /* 0x30000021ff467230 */ /* 0x104fe20000004100 */
[----:B------:R-:W-:Y:S01]  /*4e60*/  SHF.R.U32.HI R69, RZ, 0x10, R69 ;  /* 0x00000010ff457819 */ /* 0x000fe20000011645 */
[----:B------:R-:W-:Y:S01]  /*4e70*/  HADD2.F32 R33, -RZ, R33.H0_H0 ;  /* 0x20000021ff217230 */ /* 0x000fe20000004100 */
[--C-:B------:R-:W-:Y:S01]  /*4e80*/  SHF.R.U64 R66, R66, 0x10, R67.reuse ;  /* 0x0000001042427819 */ /* 0x100fe20000001243 */
[----:B------:R-:W-:Y:S01]  /*4e90*/  HADD2.F32 R68, -RZ, R68.H0_H0 ;  /* 0x20000044ff447230 */ /* 0x000fe20000004100 */
[----:B------:R-:W-:Y:S01]  /*4ea0*/  SHF.R.U32.HI R67, RZ, 0x10, R67 ;  /* 0x00000010ff437819 */ /* 0x000fe20000011643 */
[----:B------:R-:W-:Y:S02]  /*4eb0*/  HADD2.F32 R69, -RZ, R69.H0_H0 ;  /* 0x20000045ff457230 */ /* 0x000fe40000004100 */
[--C-:B------:R-:W-:Y:S02]  /*4ec0*/  HADD2.F32 R71, -RZ, R35.reuse.H1_H1 ;  /* 0x30000023ff477230 */ /* 0x100fe40000004100 */
[----:B------:R-:W-:Y:S01]  /*4ed0*/  FMUL.FTZ R73, R33, R68 ;  /* 0x0000004421497220 */ /* 0x000fe20000410000 */
[----:B------:R-:W-:-:S02]  /*4ee0*/  HADD2.F32 R35, -RZ, R35.H0_H0 ;  /* 0x20000023ff237230 */ /* 0x000fc40000004100 */
[----:B------:R-:W-:Y:S02]  /*4ef0*/  HADD2.F32 R66, -RZ, R66.H0_H0 ;  /* 0x20000042ff427230 */ /* 0x000fe40000004100 */
[----:B------:R-:W-:Y:S02]  /*4f00*/  HADD2.F32 R72, -RZ, R67.H0_H0 ;  /* 0x20000043ff487230 */ /* 0x000fe40000004100 */
[C---:B------:R-:W-:Y:S01]  /*4f10*/  FMUL.FTZ R67, R70.reuse, R68 ;  /* 0x0000004446437220 */ /* 0x040fe20000410000 */
[-C--:B------:R-:W-:Y:S01]  /*4f20*/  FMUL.FTZ R68, R71, R69.reuse ;  /* 0x0000004547447220 */ /* 0x080fe20000410000 */
[C---:B------:R-:W-:Y:S01]  /*4f30*/  FMUL.FTZ R69, R35.reuse, R69 ;  /* 0x0000004523457220 */ /* 0x040fe20000410000 */
[----:B------:R-:W-:Y:S01]  /*4f40*/  FFMA.FTZ R73, R70, R66, R73 ;  /* 0x0000004246497223 */ /* 0x000fe20000010049 */
[----:B------:R-:W-:Y:S02]  /*4f50*/  HADD2.F32 R70, -RZ, R32.H1_H1 ;  /* 0x30000020ff467230 */ /* 0x000fe40000004100 */
[----:B------:R-:W-:Y:S01]  /*4f60*/  FFMA.FTZ R68, R35, R72, -R68 ;  /* 0x0000004823447223 */ /* 0x000fe20000010844 */
[----:B------:R-:W-:Y:S01]  /*4f70*/  FFMA.FTZ R67, R33, R66, -R67 ;  /* 0x0000004221437223 */ /* 0x000fe20000010843 */
[----:B------:R-:W-:Y:S01]  /*4f80*/  FFMA.FTZ R69, R71, R72, R69 ;  /* 0x0000004847457223 */ /* 0x000fe20000010045 */
[----:B------:R-:W-:-:S02]  /*4f90*/  HADD2.F32 R35, -RZ, R155.H1_H1 ;  /* 0x3000009bff237230 */ /* 0x000fc40000004100 */
[----:B------:R-:W-:Y:S01]  /*4fa0*/  HADD2.F32 R32, -RZ, R32.H0_H0 ;  /* 0x20000020ff207230 */ /* 0x000fe20000004100 */
[----:B------:R-:W-:Y:S01]  /*4fb0*/  F2FP.F16.F32.PACK_AB R67, R73, R67 ;  /* 0x000000434943723e */ /* 0x000fe200000000ff */
[----:B------:R-:W-:Y:S02]  /*4fc0*/  HADD2.F32 R66, -RZ, R156.H0_H0 ;  /* 0x2000009cff427230 */ /* 0x000fe40000004100 */
[-C--:B------:R-:W-:Y:S01]  /*4fd0*/  FMUL.FTZ R72, R70, R35.reuse ;  /* 0x0000002346487220 */ /* 0x080fe20000410000 */
[--C-:B------:R-:W-:Y:S02]  /*4fe0*/  HADD2.F32 R71, -RZ, R34.reuse.H1_H1 ;  /* 0x30000022ff477230 */ /* 0x100fe40000004100 */
[----:B------:R-:W-:Y:S01]  /*4ff0*/  FMUL.FTZ R74, R32, R35 ;  /* 0x00000023204a7220 */ /* 0x000fe20000410000 */
[----:B------:R-:W-:Y:S01]  /*5000*/  HADD2.F32 R34, -RZ, R34.H0_H0 ;  /* 0x20000022ff227230 */ /* 0x000fe20000004100 */
[----:B------:R-:W-:Y:S01]  /*5010*/  F2FP.F16.F32.PACK_AB R68, R69, R68 ;  /* 0x000000444544723e */ /* 0x000fe200000000ff */
[----:B------:R-:W-:-:S02]  /*5020*/  HADD2.F32 R155, -RZ, R155.H0_H0 ;  /* 0x2000009bff9b7230 */ /* 0x000fc40000004100 */
[-C--:B------:R-:W-:Y:S01]  /*5030*/  FMUL.FTZ R35, R71, R66.reuse ;  /* 0x0000004247237220 */ /* 0x080fe20000410000 */
[----:B------:R-:W-:Y:S02]  /*5040*/  HADD2.F32 R33, -RZ, R154.H1_H1 ;  /* 0x3000009aff217230 */ /* 0x000fe40000004100 */
[C---:B------:R-:W-:Y:S01]  /*5050*/  FMUL.FTZ R66, R34.reuse, R66 ;  /* 0x0000004222427220 */ /* 0x040fe20000410000 */
[----:B------:R-:W-:-:S03]  /*5060*/  FFMA.FTZ R35, R34, R155, -R35 ;  /* 0x0000009b22237223 */ /* 0x000fc60000010823 */
[----:B------:R-:W-:Y:S01]  /*5070*/  FFMA.FTZ R66, R71, R155, R66 ;  /* 0x0000009b47427223 */ /* 0x000fe20000010042 */
[-C--:B------:R-:W-:Y:S01]  /*5080*/  FFMA.FTZ R72, R32, R33.reuse, -R72 ;  /* 0x0000002120487223 */ /* 0x080fe20000010848 */
[----:B------:R-:W-:Y:S01]  /*5090*/  FFMA.FTZ R74, R70, R33, R74 ;  /* 0x00000021464a7223 */ /* 0x000fe2000001004a */
[----:B------:R-:W-:Y:S02]  /*50a0*/  IMAD.MOV.U32 R33, RZ, RZ, R67 ;  /* 0x000000ffff217224 */ /* 0x000fe400078e0043 */
[----:B------:R-:W-:Y:S02]  /*50b0*/  F2FP.F16.F32.PACK_AB R35, R66, R35 ;  /* 0x000000234223723e */ /* 0x000fe400000000ff */
[----:B------:R-:W-:-:S03]  /*50c0*/  F2FP.F16.F32.PACK_AB R72, R74, R72 ;  /* 0x000000484a48723e */ /* 0x000fc600000000ff */
[----:B------:R-:W-:Y:S01]  /*50d0*/  IMAD.MOV.U32 R34, RZ, RZ, R35 ;  /* 0x000000ffff227224 */ /* 0x000fe200078e0023 */
[----:B------:R-:W-:Y:S01]  /*50e0*/  MOV R32, R72 ;  /* 0x0000004800207202 */ /* 0x000fe20000000f00 */
[----:B------:R-:W-:-:S07]  /*50f0*/  IMAD.MOV.U32 R35, RZ, RZ, R68 ;  /* 0x000000ffff237224 */ /* 0x000fce00078e0044 */
.L_x_2520:
[----:B------:R-:W-:Y:S05]  /*5100*/  BSYNC B2 ;  /* 0x0000000000027941 */ /* 0x000fea0003800000 */
.L_x_2519:
[----:B--2---:R0:W-:Y:S02]  /*5110*/  STG.E.128 desc[UR60][R44.64+0x140], R32 ;  /* 0x000140202c007986 */ /* 0x0041e4000c101d3c */
.L_x_2498:
[----:B------:R-:W-:Y:S05]  /*5120*/  BSYNC B1 ;  /* 0x0000000000017941 */ /* 0x000fea0003800000 */
.L_x_2497:
[----:B------:R-:W-:Y:S05]  /*5130*/  @P4 BRA `(.L_x_2521) ;  /* 0x0000005000a44947 */ /* 0x000fea0003800000 */
[----:B------:R-:W-:Y:S01]  /*5140*/  ISETP.NE.AND P3, PT, R11, RZ, PT ;  /* 0x000000ff0b00720c */ /* 0x000fe20003f65270 */
[----:B------:R-:W-:-:S12]  /*5150*/  BSSY B1, `(.L_x_2522) ;  /* 0x0000032000017945 */ /* 0x000fd80003800000 */
[----:B------:R-:W-:Y:S05]  /*5160*/  @!P3 BRA `(.L_x_2523) ;  /* 0x0000000000c0b947 */ /* 0x000fea0003800000 */
[----:B0-234-:R0:W2:Y:S01]  /*5170*/  LDS.128 R32, [R43+0x2000] ;  /* 0x002000002b207984 */ /* 0x01d0a20000000c00 */
[----:B------:R-:W-:Y:S01]  /*5180*/  ISETP.GE.AND P3, PT, R22, R117, PT ;  /* 0x000000751600720c */ /* 0x000fe20003f66270 */
[----:B------:R-:W-:-:S12]  /*5190*/  BSSY B2, `(.L_x_2524) ;  /* 0x000002c000027945 */ /* 0x000fd80003800000 */
[----:B0-----:R-:W-:Y:S05]  /*51a0*/  @P3 BRA `(.L_x_2525) ;  /* 0x0000000000a83947 */ /* 0x001fea0003800000 */
        /* <DEDUP_REMOVED lines=20> */
[--C-:B------:R-:W-:Y:S02]  /*52f0*/  HADD2.F32 R35, -RZ, R159.reuse.H0_H0 ;  /* 0x2000009fff237230 */ /* 0x100fe40000004100 */
[----:B------:R-:W-:Y:S02]  /*5300*/  HADD2.F32 R32, -RZ, R32.H0_H0 ;  /* 0x20000020ff207230 */ /* 0x000fe40000004100 */
[----:B------:R-:W-:Y:S01]  /*5310*/  FFMA.FTZ R64, R65, R66, R64 ;  /* 0x0000004241407223 */ /* 0x000fe20000010040 */
[----:B------:R-:W-:Y:S02]  /*5320*/  HADD2.F32 R159, -RZ, R159.H1_H1 ;  /* 0x3000009fff9f7230 */ /* 0x000fe40000004100 */
[----:B------:R-:W-:Y:S01]  /*5330*/  FMUL.FTZ R65, R44, R35 ;  /* 0x000000232c417220 */ /* 0x000fe20000410000 */
[----:B------:R-:W-:-:S02]  /*5340*/  HADD2.F32 R63, -RZ, R34.H1_H1 ;  /* 0x30000022ff3f7230 */ /* 0x000fc40000004100 */
[----:B------:R-:W-:Y:S01]  /*5350*/  FMUL.FTZ R66, R32, R35 ;  /* 0x0000002320427220 */ /* 0x000fe20000410000 */
[--C-:B------:R-:W-:Y:S01]  /*5360*/  HADD2.F32 R33, -RZ, R153.reuse.H0_H0 ;  /* 0x20000099ff217230 */ /* 0x100fe20000004100 */
[----:B------:R-:W-:Y:S01]  /*5370*/  F2FP.F16.F32.PACK_AB R45, R64, R45 ;  /* 0x0000002d402d723e */ /* 0x000fe200000000ff */
        /* <DEDUP_REMOVED lines=9> */
[----:B------:R-:W-:-:S04]  /*5410*/  F2FP.F16.F32.PACK_AB R66, R66, R65 ;  /* 0x000000414242723e */ /* 0x000fc800000000ff */
[----:B------:R-:W-:Y:S01]  /*5420*/  F2FP.F16.F32.PACK_AB R34, R32, R35 ;  /* 0x000000232022723e */ /* 0x000fe200000000ff */
[----:B------:R-:W-:Y:S01]  /*5430*/  IMAD.MOV.U32 R32, RZ, RZ, R66 ;  /* 0x000000ffff207224 */ /* 0x000fe200078e0042 */
[----:B------:R-:W-:-:S07]  /*5440*/  MOV R35, R45 ;  /* 0x0000002d00237202 */ /* 0x000fce0000000f00 */
.L_x_2525:
[----:B------:R-:W-:Y:S05]  /*5450*/  BSYNC B2 ;  /* 0x0000000000027941 */ /* 0x000fea0003800000 */
.L_x_2524:
[----:B--2---:R0:W-:Y:S02]  /*5460*/  STG.E.128 desc[UR60][R40.64], R32 ;  /* 0x0000002028007986 */ /* 0x0041e4000c101d3c */
.L_x_2523:
[----:B------:R-:W-:Y:S05]  /*5470*/  BSYNC B1 ;  /* 0x0000000000017941 */ /* 0x000fea0003800000 */
.L_x_2522:
        /* <DEDUP_REMOVED lines=8> */
[--C-:B--2---:R-:W-:Y:S01]  /*5500*/  HADD2.F32 R60, -RZ, R33.reuse.H0_H0 ;  /* 0x20000021ff3c7230 */ /* 0x104fe20000004100 */
[--C-:B------:R-:W-:Y:S01]  /*5510*/  SHF.R.U64 R45, R58, 0x10, R59.reuse ;  /* 0x000000103a2d7819 */ /* 0x100fe2000000123b */
[----:B------:R-:W-:Y:S01]  /*5520*/  HADD2.F32 R156, -RZ, R156.H1_H1 ;  /* 0x3000009cff9c7230 */ /* 0x000fe20000004100 */
[----:B------:R-:W-:Y:S01]  /*5530*/  SHF.R.U32.HI R58, RZ, 0x10, R59 ;  /* 0x00000010ff3a7819 */ /* 0x000fe2000001163b */
[----:B------:R-:W-:Y:S01]  /*5540*/  IMAD.MOV.U32 R59, RZ, RZ, R35 ;  /* 0x000000ffff3b7224 */ /* 0x000fe200078e0023 */
[----:B------:R-:W-:Y:S01]  /*5550*/  SHF.R.U32.HI R62, RZ, 0x10, R61 ;  /* 0x00000010ff3e7819 */ /* 0x000fe2000001163d */
[----:B------:R-:W-:Y:S02]  /*5560*/  HADD2.F32 R61, -RZ, R44.H0_H0 ;  /* 0x2000002cff3d7230 */ /* 0x000fe40000004100 */
[----:B------:R-:W-:Y:S02]  /*5570*/  HADD2.F32 R44, -RZ, R33.H1_H1 ;  /* 0x30000021ff2c7230 */ /* 0x000fe40000004100 */
[----:B------:R-:W-:-:S02]  /*5580*/  HADD2.F32 R35, -RZ, R45.H0_H0 ;  /* 0x2000002dff237230 */ /* 0x000fc40000004100 */
[----:B------:R-:W-:Y:S02]  /*5590*/  HADD2.F32 R62, -RZ, R62.H0_H0 ;  /* 0x2000003eff3e7230 */ /* 0x000fe40000004100 */
[-C--:B------:R-:W-:Y:S01]  /*55a0*/  FMUL.FTZ R33, R44, R61.reuse ;  /* 0x0000003d2c217220 */ /* 0x080fe20000410000 */
[--C-:B------:R-:W-:Y:S02]  /*55b0*/  HADD2.F32 R45, -RZ, R59.reuse.H1_H1 ;  /* 0x3000003bff2d7230 */ /* 0x100fe40000004100 */
[C---:B------:R-:W-:Y:S01]  /*55c0*/  FMUL.FTZ R61, R60.reuse, R61 ;  /* 0x0000003d3c3d7220 */ /* 0x040fe20000410000 */
[----:B------:R-:W-:Y:S02]  /*55d0*/  HADD2.F32 R59, -RZ, R59.H0_H0 ;  /* 0x2000003bff3b7230 */ /* 0x000fe40000004100 */
[-C--:B------:R-:W-:Y:S01]  /*55e0*/  FFMA.FTZ R33, R60, R35.reuse, -R33 ;  /* 0x000000233c217223 */ /* 0x080fe20000010821 */
[----:B------:R-:W-:Y:S02]  /*55f0*/  HADD2.F32 R58, -RZ, R58.H0_H0 ;  /* 0x2000003aff3a7230 */ /* 0x000fe40000004100 */
[-C--:B------:R-:W-:Y:S01]  /*5600*/  FMUL.FTZ R64, R45, R62.reuse ;  /* 0x0000003e2d407220 */ /* 0x080fe20000410000 */
        /* <DEDUP_REMOVED lines=16> */
[----:B------:R-:W-:Y:S01]  /*5710*/  F2FP.F16.F32.PACK_AB R35, R58, R35 ;  /* 0x000000233a23723e */ /* 0x000fe200000000ff */
[-C--:B------:R-:W-:Y:S01]  /*5720*/  FFMA.FTZ R63, R32, R45.reuse, -R63 ;  /* 0x0000002d203f7223 */ /* 0x080fe2000001083f */
[----:B------:R-:W-:Y:S01]  /*5730*/  FFMA.FTZ R60, R60, R45, R61 ;  /* 0x0000002d3c3c7223 */ /* 0x000fe2000001003d */
[-C--:B------:R-:W-:Y:S01]  /*5740*/  FFMA.FTZ R65, R34, R151.reuse, -R65 ;  /* 0x0000009722417223 */ /* 0x080fe20000010841 */
[----:B------:R-:W-:-:S03]  /*5750*/  FFMA.FTZ R156, R59, R151, R156 ;  /* 0x000000973b9c7223 */ /* 0x000fc6000001009c */
[----:B------:R-:W-:Y:S02]  /*5760*/  F2FP.F16.F32.PACK_AB R32, R60, R63 ;  /* 0x0000003f3c20723e */ /* 0x000fe400000000ff */
[----:B------:R-:W-:-:S07]  /*5770*/  F2FP.F16.F32.PACK_AB R34, R156, R65 ;  /* 0x000000419c22723e */ /* 0x000fce00000000ff */
.L_x_2529:
[----:B------:R-:W-:Y:S05]  /*5780*/  BSYNC B2 ;  /* 0x0000000000027941 */ /* 0x000fea0003800000 */
.L_x_2528:
[----:B--2---:R0:W-:Y:S02]  /*5790*/  STG.E.128 desc[UR60][R40.64+0x40], R32 ;  /* 0x0000402028007986 */ /* 0x0041e4000c101d3c */
.L_x_2527:
[----:B------:R-:W-:Y:S05]  /*57a0*/  BSYNC B1 ;  /* 0x0000000000017941 */ /* 0x000fea0003800000 */
.L_x_2526:
        /* <DEDUP_REMOVED lines=9> */
[--C-:B------:R-:W-:Y:S01]  /*5840*/  SHF.R.U64 R54, R56, 0x10, R57.reuse ;  /* 0x0000001038367819 */ /* 0x100fe20000001239 */
[----:B------:R-:W-:Y:S01]  /*5850*/  IMAD.MOV.U32 R44, RZ, RZ, R32 ;  /* 0x000000ffff2c7224 */ /* 0x000fe200078e0020 */
[----:B------:R-:W-:Y:S01]  /*5860*/  SHF.R.U32.HI R58, RZ, 0x10, R57 ;  /* 0x00000010ff3a7819 */ /* 0x000fe20000011639 */
[--C-:B------:R-:W-:Y:S01]  /*5870*/  HADD2.F32 R35, -RZ, R33.reuse.H1_H1 ;  /* 0x30000021ff237230 */ /* 0x100fe20000004100 */
[----:B------:R-:W-:Y:S01]  /*5880*/  SHF.R.U32.HI R59, RZ, 0x10, R55 ;  /* 0x00000010ff3b7819 */ /* 0x000fe20000011637 */
[----:B------:R-:W-:Y:S02]  /*5890*/  HADD2.F32 R57, -RZ, R54.H0_H0 ;  /* 0x20000036ff397230 */ /* 0x000fe40000004100 */
[----:B------:R-:W-:Y:S02]  /*58a0*/  HADD2.F32 R32, -RZ, R33.H0_H0 ;  /* 0x20000021ff207230 */ /* 0x000fe40000004100 */
[----:B------:R-:W-:-:S02]  /*58b0*/  HADD2.F32 R54, -RZ, R45.H1_H1 ;  /* 0x3000002dff367230 */ /* 0x000fc40000004100 */
[-C--:B------:R-:W-:Y:S01]  /*58c0*/  FMUL.FTZ R33, R35, R57.reuse ;  /* 0x0000003923217220 */ /* 0x080fe20000410000 */
[----:B------:R-:W-:Y:S02]  /*58d0*/  HADD2.F32 R58, -RZ, R58.H0_H0 ;  /* 0x2000003aff3a7230 */ /* 0x000fe40000004100 */
[----:B------:R-:W-:Y:S02]  /*58e0*/  HADD2.F32 R45, -RZ, R45.H0_H0 ;  /* 0x2000002dff2d7230 */ /* 0x000fe40000004100 */
[----:B------:R-:W-:Y:S02]  /*58f0*/  HADD2.F32 R55, -RZ, R60.H0_H0 ;  /* 0x2000003cff377230 */ /* 0x000fe40000004100 */
[----:B------:R-:W-:Y:S01]  /*5900*/  FMUL.FTZ R60, R32, R57 ;  /* 0x00000039203c7220 */ /* 0x000fe20000410000 */
[----:B------:R-:W-:Y:S02]  /*5910*/  HADD2.F32 R56, -RZ, R59.H0_H0 ;  /* 0x2000003bff387230 */ /* 0x000fe40000004100 */
        /* <DEDUP_REMOVED lines=26> */
.L_x_2533:
[----:B------:R-:W-:Y:S05]  /*5ac0*/  BSYNC B2 ;  /* 0x0000000000027941 */ /* 0x000fea0003800000 */
.L_x_2532:
[----:B--2---:R0:W-:Y:S02]  /*5ad0*/  STG.E.128 desc[UR60][R40.64+0x80], R32 ;  /* 0x0000802028007986 */ /* 0x0041e4000c101d3c */
.L_x_2531:
[----:B------:R-:W-:Y:S05]  /*5ae0*/  BSYNC B1 ;  /* 0x0000000000017941 */ /* 0x000fea0003800000 */
.L_x_2530:
[----:B------:R-:W-:Y:S01]  /*5af0*/  ISETP.NE.AND P3, PT, R8, RZ, PT ;  /* 0x000000ff0800720c */ /* 0x000fe20003f65270 */
[----:B------:R-:W-:-:S12]  /*5b00*/  BSSY B1, `(.L_x_2534) ;  /* 0x0000031000017945 */ /* 0x000fd80003800000 */
[----:B------:R-:W-:Y:S05]  /*5b10*/  @!P3 BRA `(.L_x_2535) ;  /* 0x0000000000bcb947 */ /* 0x000fea0003800000 */
[----:B0-234-:R0:W2:Y:S01]  /*5b20*/  LDS.128 R32, [R42+0x6000] ;  /* 0x006000002a207984 */ /* 0x01d0a20000000c00 */
[----:B------:R-:W-:Y:S01]  /*5b30*/  ISETP.GE.AND P3, PT, R191, R117, PT ;  /* 0x00000075bf00720c */ /* 0x000fe20003f66270 */
[----:B------:R-:W-:-:S12]  /*5b40*/  BSSY B2, `(.L_x_2536) ;  /* 0x000002b000027945 */ /* 0x000fd80003800000 */
[----:B0-----:R-:W-:Y:S05]  /*5b50*/  @P3 BRA `(.L_x_2537) ;  /* 0x0000000000a43947 */ /* 0x001fea0003800000 */
        /* <DEDUP_REMOVED lines=12> */
[----:B------:R-:W-:Y:S02]  /*5c20*/  HADD2.F32 R35, -RZ, R35.H0_H0 ;  /* 0x20000023ff237230 */ /* 0x000fe40000004100 */
[----:B------:R-:W-:Y:S01]  /*5c30*/  FMUL.FTZ R51, R33, R51 ;  /* 0x0000003321337220 */ /* 0x000fe20000410000 */
[----:B------:R-:W-:Y:S02]  /*5c40*/  HADD2.F32 R52, -RZ, R55.H0_H0 ;  /* 0x20000037ff347230 */ /* 0x000fe40000004100 */
[----:B------:R-:W-:Y:S01]  /*5c50*/  FMUL.FTZ R58, R45, R54 ;  /* 0x000000362d3a7220 */ /* 0x000fe20000410000 */
[-C--:B------:R-:W-:Y:S01]  /*5c60*/  FFMA.FTZ R56, R33, R50.reuse, -R56 ;  /* 0x0000003221387223 */ /* 0x080fe20000010838 */
[----:B------:R-:W-:Y:S01]  /*5c70*/  FFMA.FTZ R55, R34, R50, R51 ;  /* 0x0000003222377223 */ /* 0x000fe20000010033 */
[----:B------:R-:W-:Y:S01]  /*5c80*/  FMUL.FTZ R54, R35, R54 ;  /* 0x0000003623367220 */ /* 0x000fe20000410000 */
[----:B------:R-:W-:-:S02]  /*5c90*/  HADD2.F32 R51, -RZ, R144.H1_H1 ;  /* 0x30000090ff337230 */ /* 0x000fc40000004100 */
[-C--:B------:R-:W-:Y:S01]  /*5ca0*/  FFMA.FTZ R58, R35, R52.reuse, -R58 ;  /* 0x00000034233a7223 */ /* 0x080fe2000001083a */
[----:B------:R-:W-:Y:S02]  /*5cb0*/  HADD2.F32 R33, -RZ, R32.H1_H1 ;  /* 0x30000020ff217230 */ /* 0x000fe40000004100 */
[----:B------:R-:W-:Y:S01]  /*5cc0*/  FFMA.FTZ R59, R45, R52, R54 ;  /* 0x000000342d3b7223 */ /* 0x000fe20000010036 */
[----:B------:R-:W-:Y:S02]  /*5cd0*/  HADD2.F32 R34, -RZ, R44.H1_H1 ;  /* 0x3000002cff227230 */ /* 0x000fe40000004100 */
[----:B------:R-:W-:Y:S02]  /*5ce0*/  HADD2.F32 R131, -RZ, R131.H0_H0 ;  /* 0x20000083ff837230 */ /* 0x000fe40000004100 */
[----:B------:R-:W-:Y:S02]  /*5cf0*/  HADD2.F32 R32, -RZ, R32.H0_H0 ;  /* 0x20000020ff207230 */ /* 0x000fe40000004100 */
[----:B------:R-:W-:Y:S01]  /*5d00*/  FMUL.FTZ R57, R34, R51 ;  /* 0x0000003322397220 */ /* 0x000fe20000410000 */
[----:B------:R-:W-:-:S02]  /*5d10*/  HADD2.F32 R44, -RZ, R44.H0_H0 ;  /* 0x2000002cff2c7230 */ /* 0x000fc40000004100 */
[CC--:B------:R-:W-:Y:S01]  /*5d20*/  FMUL.FTZ R53, R33.reuse, R131.reuse ;  /* 0x0000008321357220 */ /* 0x0c0fe20000410000 */
        /* <DEDUP_REMOVED lines=12> */
.L_x_2537:
[----:B------:R-:W-:Y:S05]  /*5df0*/  BSYNC B2 ;  /* 0x0000000000027941 */ /* 0x000fea0003800000 */
.L_x_2536:
[----:B--2---:R0:W-:Y:S02]  /*5e00*/  STG.E.128 desc[UR60][R40.64+0xc0], R32 ;  /* 0x0000c02028007986 */ /* 0x0041e4000c101d3c */
.L_x_2535:
[----:B------:R-:W-:Y:S05]  /*5e10*/  BSYNC B1 ;  /* 0x0000000000017941 */ /* 0x000fea0003800000 */
.L_x_2534:
        /* <DEDUP_REMOVED lines=14> */
[----:B------:R-:W-:Y:S01]  /*5f00*/  HADD2.F32 R46, -RZ, R46.H0_H0 ;  /* 0x2000002eff2e7230 */ /* 0x000fe20000004100 */
[----:B------:R-:W-:Y:S01]  /*5f10*/  MOV R43, R34 ;  /* 0x00000022002b7202 */ /* 0x000fe20000000f00 */
[----:B------:R-:W-:Y:S02]  /*5f20*/  HADD2.F32 R47, -RZ, R47.H0_H0 ;  /* 0x2000002fff2f7230 */ /* 0x000fe40000004100 */
[----:B------:R-:W-:-:S02]  /*5f30*/  HADD2.F32 R48, -RZ, R48.H0_H0 ;  /* 0x20000030ff307230 */ /* 0x000fc40000004100 */
[--C-:B------:R-:W-:Y:S02]  /*5f40*/  HADD2.F32 R34, -RZ, R33.reuse.H1_H1 ;  /* 0x30000021ff227230 */ /* 0x100fe40000004100 */
[----:B------:R-:W-:Y:S02]  /*5f50*/  HADD2.F32 R33, -RZ, R33.H0_H0 ;  /* 0x20000021ff217230 */ /* 0x000fe40000004100 */
[-C--:B------:R-:W-:Y:S01]  /*5f60*/  FMUL.FTZ R49, R35, R48.reuse ;  /* 0x0000003023317220 */ /* 0x080fe20000410000 */
[----:B------:R-:W-:Y:S01]  /*5f70*/  FMUL.FTZ R52, R44, R48 ;  /* 0x000000302c347220 */ /* 0x000fe20000410000 */
[-C--:B------:R-:W-:Y:S01]  /*5f80*/  FMUL.FTZ R50, R34, R47.reuse ;  /* 0x0000002f22327220 */ /* 0x080fe20000410000 */
[C---:B------:R-:W-:Y:S01]  /*5f90*/  FMUL.FTZ R47, R33.reuse, R47 ;  /* 0x0000002f212f7220 */ /* 0x040fe20000410000 */
[----:B------:R-:W-:Y:S02]  /*5fa0*/  FFMA.FTZ R49, R44, R46, R49 ;  /* 0x0000002e2c317223 */ /* 0x000fe40000010031 */
[----:B------:R-:W-:Y:S01]  /*5fb0*/  FFMA.FTZ R50, R33, R45, -R50 ;  /* 0x0000002d21327223 */ /* 0x000fe20000010832 */
[----:B------:R-:W-:-:S02]  /*5fc0*/  HADD2.F32 R44, -RZ, R83.H0_H0 ;  /* 0x20000053ff2c7230 */ /* 0x000fc40000004100 */
        /* <DEDUP_REMOVED lines=21> */
.L_x_2541:
[----:B------:R-:W-:Y:S05]  /*6120*/  BSYNC B2 ;  /* 0x0000000000027941 */ /* 0x000fea0003800000 */
.L_x_2540:
[----:B--2---:R0:W-:Y:S02]  /*6130*/  STG.E.128 desc[UR60][R40.64+0x100], R32 ;  /* 0x0001002028007986 */ /* 0x0041e4000c101d3c */
.L_x_2539:
[----:B------:R-:W-:Y:S05]  /*6140*/  BSYNC B1 ;  /* 0x0000000000017941 */ /* 0x000fea0003800000 */
.L_x_2538:
[----:B------:R-:W-:-:S13]  /*6150*/  ISETP.NE.AND P3, PT, R6, RZ, PT ;  /* 0x000000ff0600720c */ /* 0x000fda0003f65270 */
        /* <DEDUP_REMOVED lines=46> */
.L_x_2543:
[----:B------:R-:W-:Y:S05]  /*6440*/  BSYNC B1 ;  /* 0x0000000000017941 */ /* 0x000fea0003800000 */
.L_x_2542:
[----:B--2---:R0:W-:Y:S01]  /*6450*/  STG.E.128 desc[UR60][R40.64+0x140], R32 ;  /* 0x0001402028007986 */ /* 0x0041e2000c101d3c */
[----:B------:R-:W-:Y:S05]  /*6460*/  BRA `(.L_x_2521) ;  /* 0x0000003c00d87947 */ /* 0x000fea0003800000 */
.L_x_2489:
[----:B------:R-:W-:Y:S01]  /*6470*/  ISETP.GE.AND P4, PT, R17, R4, PT ;  /* 0x000000041100720c */ /* 0x000fe20003f86270 */
[----:B------:R-:W-:Y:S01]  /*6480*/  BSSY B1, `(.L_x_2544) ;  /* 0x000002e000017945 */ /* 0x000fe20003800000 */
[----:B------:R-:W-:Y:S02]  /*6490*/  CS2R R58, SRZ ;  /* 0x00000000003a7805 */ /* 0x000fe4000001ff00 */
[----:B0-----:R-:W-:Y:S02]  /*64a0*/  CS2R R34, SRZ ;  /* 0x0000000000227805 */ /* 0x001fe4000001ff00 */
        /* <DEDUP_REMOVED lines=43> */
.L_x_2545:
[----:B------:R-:W-:Y:S05]  /*6760*/  BSYNC B1 ;  /* 0x0000000000017941 */ /* 0x000fea0003800000 */
.L_x_2544:
        /* <DEDUP_REMOVED lines=13> */
[----:B------:R-:W-:-:S02]  /*6840*/  MOV R85, R35 ;  /* 0x0000002300557202 */ /* 0x000fc40000000f00 */
        /* <DEDUP_REMOVED lines=33> */
.L_x_2547:
[----:B------:R-:W-:Y:S05]  /*6a60*/  BSYNC B1 ;  /* 0x0000000000017941 */ /* 0x000fea0003800000 */
.L_x_2546:
[----:B------:R-:W2:Y:S01]  /*6a70*/  LDL R0, [R1+0x18] ;  /* 0x0000180001007983 */ /* 0x000ea20000100800 */
[----:B------:R-:W-:Y:S01]  /*6a80*/  IMAD.MOV.U32 R3, RZ, RZ, R38 ;  /* 0x000000ffff037224 */ /* 0x000fe200078e0026 */
[----:B------:R-:W-:Y:S01]  /*6a90*/  PRMT R168, R86, 0x5410, R85 ;  /* 0x0000541056a87816 */ /* 0x000fe20000000055 */
[----:B0-----:R-:W-:Y:S02]  /*6aa0*/  IMAD.MOV.U32 R81, RZ, RZ, R32 ;  /* 0x000000ffff517224 */ /* 0x001fe400078e0020 */
        /* <DEDUP_REMOVED lines=8> */
[----:B------:R-:W-:Y:S02]  /*6b30*/  PRMT R176, R80, 0x7610, R176 ;  /* 0x0000761050b07816 */ /* 0x000fe400000000b0 */
[----:B------:R-:W-:-:S04]  /*6b40*/  MOV R80, R41 ;  /* 0x0000002900507202 */ /* 0x000fc80000000f00 */
[----:B------:R-:W-:Y:S02]  /*6b50*/  PRMT R161, R80, 0x7610, R161 ;  /* 0x0000761050a17816 */ /* 0x000fe400000000a1 */
[----:B--2---:R-:W-:Y:S01]  /*6b60*/  R2UR UR4, R0 ;  /* 0x00000000000472ca */ /* 0x004fe200000e0000 */
[----:B------:R-:W-:-:S05]  /*6b70*/  IMAD.MOV.U32 R0, RZ, RZ, R39 ;  /* 0x000000ffff007224 */ /* 0x000fca00078e0027 */
[----:B------:R-:W-:Y:S01]  /*6b80*/  PRMT R174, R0, 0x7610, R174 ;  /* 0x0000761000ae7816 */ /* 0x000fe200000000ae */
[----:B------:R-:W-:-:S05]  /*6b90*/  IMAD.MOV.U32 R0, RZ, RZ, R37 ;  /* 0x000000ffff007224 */ /* 0x000fca00078e0025 */
[----:B------:R-:W-:Y:S01]  /*6ba0*/  PRMT R175, R0, 0x5410, R3 ;  /* 0x0000541000af7816 */ /* 0x000fe20000000003 */
[----:B------:R-:W-:Y:S01]  /*6bb0*/  IMAD.MOV.U32 R3, RZ, RZ, R40 ;  /* 0x000000ffff037224 */ /* 0x000fe200078e0028 */
[----:B------:R-:W-:Y:S01]  /*6bc0*/  UISETP.NE.AND UP0, UPT, UR4, 0x3, UPT ;  /* 0x000000030400788c */ /* 0x000fe2000bf05270 */
[----:B------:R-:W-:-:S03]  /*6bd0*/  IMAD.MOV.U32 R0, RZ, RZ, R47 ;  /* 0x000000ffff007224 */ /* 0x000fc600078e002f */
[----:B------:R-:W-:Y:S01]  /*6be0*/  PRMT R176, R176, 0x5410, R3 ;  /* 0x00005410b0b07816 */ /* 0x000fe20000000003 */
[----:B------:R-:W-:Y:S01]  /*6bf0*/  IMAD.MOV.U32 R3, RZ, RZ, R44 ;  /* 0x000000ffff037224 */ /* 0x000fe200078e002c */
[----:B------:R-:W-:Y:S01]  /*6c00*/  PRMT R170, R81, 0x5410, R0 ;  /* 0x0000541051aa7816 */ /* 0x000fe20000000000 */
[----:B------:R-:W-:Y:S01]  /*6c10*/  IMAD.MOV.U32 R0, RZ, RZ, R45 ;  /* 0x000000ffff007224 */ /* 0x000fe200078e002d */
[----:B------:R-:W-:-:S04]  /*6c20*/  PLOP3.LUT P2, PT, PT, PT, UP0, 0x80, 0x0 ;  /* 0x000000000000781c */ /* 0x000fc80003f4f008 */
        /* <DEDUP_REMOVED lines=16> */
[----:B-----5:R-:W-:Y:S01]  /*6d30*/  IMAD.MOV.U32 R0, RZ, RZ, R59 ;  /* 0x000000ffff007224 */ /* 0x020fe200078e003b */
        /* <DEDUP_REMOVED lines=40> */
.L_x_2548:
[----:B------:R-:W-:Y:S01]  /*6fc0*/  IMAD R3, R16, 0x8, R2 ;  /* 0x0000000810037824 */ /* 0x000fe200078e0202 */
[----:B------:R-:W-:Y:S01]  /*6fd0*/  SHF.L.U32 R0, R188, 0x1f, RZ ;  /* 0x0000001fbc007819 */ /* 0x000fe200000006ff */
[----:B------:R-:W0:Y:S01]  /*6fe0*/  LDC R142, c[0x0][0x2f4] ;  /* 0x0000bd00ff8e7b82 */ /* 0x000e220000000800 */
[----:B------:R-:W-:Y:S01]  /*6ff0*/  BSSY B1, `(.L_x_2549) ;  /* 0x0000004000017945 */ /* 0x000fe20003800000 */
[----:B------:R-:W-:Y:S01]  /*7000*/  IMAD.MOV.U32 R125, RZ, RZ, R84 ;  /* 0x000000ffff7d7224 */ /* 0x000fe200078e0054 */
[----:B------:R-:W1:Y:S02]  /*7010*/  SYNCS.PHASECHK.TRANS64.TRYWAIT P5, [R3+URZ+0x34890], R0 ;  /* 0x03489000030075a7 */ /* 0x000e6400080a017f */
[----:B-1----:R-:W-:Y:S05]  /*7020*/  @!P5 BRA `(.L_x_2550) ;  /* 0x000001f00088d947 */ /* 0x002fea0003800000 */
.L_x_2873:
[----:B------:R-:W-:Y:S05]  /*7030*/  BSYNC B1 ;  /* 0x0000000000017941 */ /* 0x000fea0003800000 */
.L_x_2549:
        /* <DEDUP_REMOVED lines=8> */
[----:B------:R-:W-:-:S05]  /*70c0*/  IMAD R153, R17, R127, R153 ;  /* 0x0000007f11997224 */ /* 0x000fca00078e0299 */
[----:B------:R-:W-:Y:S01]  /*70d0*/  IADD3 R153, R153, R131, RZ ;  /* 0x0000008399997210 */ /* 0x000fe20007ffe0ff */
[----:B------:R-:W-:Y:S06]  /*70e0*/  @!P4 BRA `(.L_x_2554) ;  /* 0x0000000400f4c947 */ /* 0x000fec0003800000 */
        /* <DEDUP_REMOVED lines=8> */
[----:B------:R-:W-:-:S04]  /*7170*/  IMAD.SHL.U32 R157, R157, 0x8, RZ ;  /* 0x000000089d9d7824 */ /* 0x000fc800078e00ff */
[----:B------:R-:W-:Y:S01]  /*7180*/  IMAD.SHL.U32 R80, R80, 0x400, RZ ;  /* 0x0000040050507824 */ /* 0x000fe200078e00ff */
[----:B------:R-:W-:-:S04]  /*7190*/  LOP3.LUT R81, R195, 0x38, R157, 0xf8, !PT ;  /* 0x00000038c3517812 */ /* 0x000fc800078ef89d */
[----:B------:R-:W-:Y:S02]  /*71a0*/  LOP3.LUT R80, R80, 0x7fffe000, RZ, 0xc0, !PT ;  /* 0x7fffe00050507812 */ /* 0x000fe400078ec0ff */
[----:B------:R-:W-:-:S03]  /*71b0*/  LOP3.LUT R81, R81, R197, RZ, 0x3c, !PT ;  /* 0x000000c551517212 */ /* 0x000fc600078e3cff */
[----:B------:R-:W-:-:S04]  /*71c0*/  IMAD R80, R196, 0x200, R80 ;  /* 0x00000200c4507824 */ /* 0x000fc800078e0250 */
[----:B------:R-:W-:-:S04]  /*71d0*/  IMAD.IADD R80, R80, 0x1, R81 ;  /* 0x0000000150507824 */ /* 0x000fc800078e0251 */
[C---:B------:R-:W-:Y:S02]  /*71e0*/  IMAD R84, R16.reuse, 0x6000, R80 ;  /* 0x0000600010547824 */ /* 0x040fe400078e0250 */
[----:B------:R-:W-:Y:S02]  /*71f0*/  IMAD R80, R16, 0x6000, R140 ;  /* 0x0000600010507824 */ /* 0x000fe400078e028c */
[----:B------:R-:W-:-:S03]  /*7200*/  IMAD R84, R84, 0x2, R2 ;  /* 0x0000000254547824 */ /* 0x000fc600078e0202 */
[----:B------:R-:W-:-:S03]  /*7210*/  LEA R80, R80, R2, 0x1 ;  /* 0x0000000250507211 */ /* 0x000fc600078e08ff */
        /* <DEDUP_REMOVED lines=12> */
[CC--:B------:R-:W-:Y:S01]  /*72e0*/  FMUL.FTZ R85, R81.reuse, R158.reuse ;  /* 0x0000009e51557220 */ /* 0x0c0fe20000410000 */
        /* <DEDUP_REMOVED lines=77> */
[----:B------:R-:W-:-:S03]  /*77c0*/  F2FP.F16.F32.PACK_AB R43, R43, R158 ;  /* 0x0000009e2b2b723e */ /* 0x000fc600000000ff */
[----:B------:R-:W-:Y:S01]  /*77d0*/  IMAD.MOV.U32 R82, RZ, RZ, R55 ;  /* 0x000000ffff527224 */ /* 0x000fe200078e0037 */
[----:B------:R-:W-:-:S07]  /*77e0*/  MOV R86, R43 ;  /* 0x0000002b00567202 */ /* 0x000fce0000000f00 */
.L_x_2556:
[----:B------:R-:W-:Y:S05]  /*77f0*/  BSYNC B3 ;  /* 0x0000000000037941 */ /* 0x000fea0003800000 */
.L_x_2555:
        /* <DEDUP_REMOVED lines=12> */
.L_x_2554:
[----:B------:R-:W-:Y:S05]  /*78c0*/  BSYNC B2 ;  /* 0x0000000000027941 */ /* 0x000fea0003800000 */
.L_x_2553:
        /* <DEDUP_REMOVED lines=16> */
[----:B------:R-:W-:-:S05]  /*79d0*/  IMAD R40, R196, 0x200, R40 ;  /* 0x00000200c4287824 */ /* 0x000fca00078e0228 */
[----:B------:R-:W-:-:S05]  /*79e0*/  IADD3 R40, R40, R41, RZ ;  /* 0x0000002928287210 */ /* 0x000fca0007ffe0ff */
[C---:B------:R-:W-:Y:S02]  /*79f0*/  IMAD R52, R16.reuse, 0x6000, R40 ;  /* 0x0000600010347824 */ /* 0x040fe400078e0228 */
[----:B------:R-:W-:Y:S02]  /*7a00*/  IMAD R40, R16, 0x6000, R139 ;  /* 0x0000600010287824 */ /* 0x000fe400078e028b */
[--C-:B------:R-:W-:Y:S02]  /*7a10*/  IMAD R52, R52, 0x2, R2.reuse ;  /* 0x0000000234347824 */ /* 0x100fe400078e0202 */
[----:B------:R-:W-:-:S04]  /*7a20*/  IMAD R40, R40, 0x2, R2 ;  /* 0x0000000228287824 */ /* 0x000fc800078e0202 */
        /* <DEDUP_REMOVED lines=45> */
[----:B------:R-:W-:-:S02]  /*7d00*/  HADD2.F32 R81, -RZ, R81.H0_H0 ;  /* 0x20000051ff517230 */ /* 0x000fc40000004100 */
[----:B------:R-:W-:Y:S02]  /*7d10*/  HADD2.F32 R39, -RZ, R39.H0_H0 ;  /* 0x20000027ff277230 */ /* 0x000fe40000004100 */
[----:B------:R-:W-:Y:S02]  /*7d20*/  HADD2.F32 R51, -RZ, R51.H0_H0 ;  /* 0x20000033ff337230 */ /* 0x000fe40000004100 */
[----:B------:R-:W-:-:S03]  /*7d30*/  IMAD.MOV.U32 R53, RZ, RZ, R37 ;  /* 0x000000ffff357224 */ /* 0x000fc600078e0025 */
        /* <DEDUP_REMOVED lines=30> */
[C---:B------:R-:W-:Y:S01]  /*7f20*/  FMUL.FTZ R81, R51.reuse, R81 ;  /* 0x0000005133517220 */ /* 0x040fe20000410000 */
[----:B------:R-:W-:Y:S02]  /*7f30*/  F2FP.F16.F32.PACK_AB R84, R40, R84 ;  /* 0x000000542854723e */ /* 0x000fe400000000ff */
[-C--:B------:R-:W-:Y:S01]  /*7f40*/  FFMA.FTZ R52, R51, R50.reuse, -R52 ;  /* 0x0000003233347223 */ /* 0x080fe20000010834 */
[----:B------:R-:W-:Y:S01]  /*7f50*/  FFMA.FTZ R81, R49, R50, R81 ;  /* 0x0000003231517223 */ /* 0x000fe20000010051 */
[-C--:B------:R-:W-:Y:S01]  /*7f60*/  FMUL.FTZ R49, R54, R39.reuse ;  /* 0x0000002736317220 */ /* 0x080fe20000410000 */
[----:B------:R-:W-:Y:S01]  /*7f70*/  FMUL.FTZ R39, R42, R39 ;  /* 0x000000272a277220 */ /* 0x000fe20000410000 */
[----:B------:R-:W-:-:S02]  /*7f80*/  MOV R40, R36 ;  /* 0x0000002400287202 */ /* 0x000fc40000000f00 */
[-C--:B------:R-:W-:Y:S01]  /*7f90*/  FFMA.FTZ R49, R42, R38.reuse, -R49 ;  /* 0x000000262a317223 */ /* 0x080fe20000010831 */
[----:B------:R-:W-:-:S04]  /*7fa0*/  FFMA.FTZ R39, R54, R38, R39 ;  /* 0x0000002636277223 */ /* 0x000fc80000010027 */
[----:B------:R-:W-:Y:S01]  /*7fb0*/  F2FP.F16.F32.PACK_AB R49, R49, R52 ;  /* 0x000000343131723e */ /* 0x000fe200000000ff */
[----:B------:R-:W-:Y:S01]  /*7fc0*/  IMAD.MOV.U32 R52, RZ, RZ, R84 ;  /* 0x000000ffff347224 */ /* 0x000fe200078e0054 */
[----:B------:R-:W-:-:S03]  /*7fd0*/  F2FP.F16.F32.PACK_AB R39, R39, R81 ;  /* 0x000000512727723e */ /* 0x000fc600000000ff */
[----:B------:R-:W-:Y:S02]  /*7fe0*/  IMAD.MOV.U32 R42, RZ, RZ, R49 ;  /* 0x000000ffff2a7224 */ /* 0x000fe400078e0031 */
[----:B------:R-:W-:-:S07]  /*7ff0*/  IMAD.MOV.U32 R54, RZ, RZ, R39 ;  /* 0x000000ffff367224 */ /* 0x000fce00078e0027 */
.L_x_2560:
[----:B------:R-:W-:Y:S05]  /*8000*/  BSYNC B3 ;  /* 0x0000000000037941 */ /* 0x000fea0003800000 */
.L_x_2559:
        /* <DEDUP_REMOVED lines=12> */
.L_x_2558:
[----:B------:R-:W-:Y:S05]  /*80d0*/  BSYNC B2 ;  /* 0x0000000000027941 */ /* 0x000fea0003800000 */
.L_x_2557:
[----:B------:R-:W-:-:S13]  /*80e0*/  ISETP.NE.AND P4, PT, R9, RZ, PT ;  /* 0x000000ff0900720c */ /* 0x000fda0003f85270 */
[----:B------:R-:W-:Y:S05]  /*80f0*/  @!P4 BRA `(.L_x_2552) ;  /* 0x0000000400fcc947 */ /* 0x000fea0003800000 */
[----:B---3--:R-:W3:Y:S01]  /*8100*/  LDL R36, [R1+0x1c] ;  /* 0x00001c0001247983 */ /* 0x008ee20000100800 */
[----:B------:R-:W-:Y:S01]  /*8110*/  BSSY B2, `(.L_x_2561) ;  /* 0x000007b000027945 */ /* 0x000fe20003800000 */
[----:B---3--:R-:W-:-:S04]  /*8120*/  LOP3.LUT P5, RZ, R36, 0x1, RZ, 0xc0, !PT ;  /* 0x0000000124ff7812 */ /* 0x008fc800078ac0ff */
[----:B------:R-:W-:-:S04]  /*8130*/  SEL R36, R120, R144, !P5 ;  /* 0x0000009078247207 */ /* 0x000fc80006800000 */
[----:B------:R-:W-:-:S04]  /*8140*/  SHF.R.S32.HI R37, RZ, 0x1f, R36 ;  /* 0x0000001fff257819 */ /* 0x000fc80000011424 */
[----:B------:R-:W-:-:S04]  /*8150*/  LEA.HI R36, R37, R36, RZ, 0x4 ;  /* 0x0000002425247211 */ /* 0x000fc800078f20ff */
[----:B------:R-:W-:-:S05]  /*8160*/  LEA.HI.SX32 R36, R36, R110, 0x1c ;  /* 0x0000006e24247211 */ /* 0x000fca00078fe2ff */
[----:B------:R-:W-:-:S05]  /*8170*/  IMAD.SHL.U32 R37, R36, 0x8, RZ ;  /* 0x0000000824257824 */ /* 0x000fca00078e00ff */
[----:B------:R-:W-:-:S13]  /*8180*/  ISETP.GE.AND P4, PT, R37, R142, PT ;  /* 0x0000008e2500720c */ /* 0x000fda0003f86270 */
[--C-:B------:R-:W-:Y:S02]  /*8190*/  @!P4 SHF.R.S32.HI R39, RZ, 0x1f, R37.reuse ;  /* 0x0000001fff27c819 */ /* 0x100fe40000011425 */
[-CC-:B------:R-:W-:Y:S02]  /*81a0*/  @!P4 IADD3 R38, P5, P6, R92, R130.reuse, R37.reuse ;  /* 0x000000825c26c210 */ /* 0x180fe40007ebe025 */
        /* <DEDUP_REMOVED lines=11> */
[----:B------:R-:W-:-:S05]  /*8260*/  LEA.HI R36, R38, R36, RZ, 0x3 ;  /* 0x0000002426247211 */ /* 0x000fca00078f18ff */
[----:B------:R-:W-:-:S05]  /*8270*/  IMAD.SHL.U32 R36, R36, 0x400, RZ ;  /* 0x0000040024247824 */ /* 0x000fca00078e00ff */
[----:B------:R-:W-:-:S04]  /*8280*/  LOP3.LUT R36, R36, 0x7fffe000, RZ, 0xc0, !PT ;  /* 0x7fffe00024247812 */ /* 0x000fc800078ec0ff */
[----:B------:R-:W-:-:S05]  /*8290*/  LEA R36, R196, R36, 0x9 ;  /* 0x00000024c4247211 */ /* 0x000fca00078e48ff */
[----:B------:R-:W-:-:S04]  /*82a0*/  IMAD.IADD R36, R36, 0x1, R37 ;  /* 0x0000000124247824 */ /* 0x000fc800078e0225 */
[C---:B--2---:R-:W-:Y:S02]  /*82b0*/  IMAD R40, R16.reuse, 0x6000, R36 ;  /* 0x0000600010287824 */ /* 0x044fe400078e0224 */
[----:B------:R-:W-:Y:S02]  /*82c0*/  IMAD R36, R16, 0x6000, R137 ;  /* 0x0000600010247824 */ /* 0x000fe400078e0289 */
[--C-:B------:R-:W-:Y:S02]  /*82d0*/  IMAD R40, R40, 0x2, R2.reuse ;  /* 0x0000000228287824 */ /* 0x100fe400078e0202 */
[----:B------:R-:W-:-:S04]  /*82e0*/  IMAD R36, R36, 0x2, R2 ;  /* 0x0000000224247824 */ /* 0x000fc800078e0202 */
[----:B------:R-:W0:Y:S04]  /*82f0*/  LDS.128 R40, [R40+0x1c400] ;  /* 0x01c4000028287984 */ /* 0x000e280000000c00 */
[----:B------:R-:W2:Y:S01]  /*8300*/  LDS.128 R36, [R36+0x1c400] ;  /* 0x01c4000024247984 */ /* 0x000ea20000000c00 */
[----:B------:R-:W-:Y:S05]  /*8310*/  @P5 BRA `(.L_x_2562) ;  /* 0x0000000400685947 */ /* 0x000fea0003800000 */
[----:B------:R-:W-:Y:S01]  /*8320*/  HADD2.F32 R54, -RZ, R171.H1_H1 ;  /* 0x300000abff367230 */ /* 0x000fe20000004100 */
[----:B------:R-:W-:Y:S01]  /*8330*/  SHF.R.U64 R32, R32, 0x10, R33 ;  /* 0x0000001020207819 */ /* 0x000fe20000001221 */
[----:B0-----:R-:W-:Y:S01]  /*8340*/  HADD2.F32 R52, -RZ, R41.H0_H0 ;  /* 0x20000029ff347230 */ /* 0x001fe20000004100 */
[----:B------:R-:W-:Y:S01]  /*8350*/  SHF.R.U64 R44, R44, 0x10, R45 ;  /* 0x000000102c2c7819 */ /* 0x000fe2000000122d */
[----:B--2---:R-:W-:Y:S01]  /*8360*/  HADD2.F32 R53, -RZ, R37.H0_H0 ;  /* 0x20000025ff357230 */ /* 0x004fe20000004100 */
[----:B------:R-:W-:Y:S01]  /*8370*/  SHF.R.U64 R46, R46, 0x10, R47 ;  /* 0x000000102e2e7819 */ /* 0x000fe2000000122f */
[----:B------:R-:W-:Y:S02]  /*8380*/  HADD2.F32 R55, -RZ, R169.H1_H1 ;  /* 0x300000a9ff377230 */ /* 0x000fe40000004100 */
[-C--:B------:R-:W-:Y:S01]  /*8390*/  FMUL.FTZ R80, R52, R54.reuse ;  /* 0x0000003634507220 */ /* 0x080fe20000410000 */
[----:B------:R-:W-:Y:S02]  /*83a0*/  HADD2.F32 R41, -RZ, R41.H1_H1 ;  /* 0x30000029ff297230 */ /* 0x000fe40000004100 */
[----:B------:R-:W-:Y:S01]  /*83b0*/  FMUL.FTZ R54, R53, R54 ;  /* 0x0000003635367220 */ /* 0x000fe20000410000 */
[----:B------:R-:W-:-:S02]  /*83c0*/  HADD2.F32 R171, -RZ, R171.H0_H0 ;  /* 0x200000abffab7230 */ /* 0x000fc40000004100 */
[-C--:B------:R-:W-:Y:S01]  /*83d0*/  FFMA.FTZ R80, R53, R55.reuse, -R80 ;  /* 0x0000003735507223 */ /* 0x080fe20000010850 */
[----:B------:R-:W-:Y:S02]  /*83e0*/  HADD2.F32 R53, -RZ, R37.H1_H1 ;  /* 0x30000025ff357230 */ /* 0x000fe40000004100 */
[----:B------:R-:W-:Y:S01]  /*83f0*/  FFMA.FTZ R54, R52, R55, R54 ;  /* 0x0000003734367223 */ /* 0x000fe20000010036 */
[----:B------:R-:W-:Y:S01]  /*8400*/  SHF.R.U32.HI R52, RZ, 0x10, R45 ;  /* 0x00000010ff347819 */ /* 0x000fe2000001162d */
[----:B------:R-:W-:Y:S01]  /*8410*/  HADD2.F32 R169, -RZ, R169.H0_H0 ;  /* 0x200000a9ffa97230 */ /* 0x000fe20000004100 */
[----:B------:R-:W-:Y:S01]  /*8420*/  SHF.R.U32.HI R55, RZ, 0x10, R33 ;  /* 0x00000010ff377819 */ /* 0x000fe20000011621 */
[----:B------:R-:W-:Y:S01]  /*8430*/  IMAD.MOV.U32 R33, RZ, RZ, R43 ;  /* 0x000000ffff217224 */ /* 0x000fe200078e002b */
[----:B------:R-:W-:Y:S01]  /*8440*/  SHF.R.U64 R34, R34, 0x10, R35 ;  /* 0x0000001022227819 */ /* 0x000fe20000001223 */
[----:B------:R-:W-:Y:S02]  /*8450*/  HADD2.F32 R52, -RZ, R52.H0_H0 ;  /* 0x20000034ff347230 */ /* 0x000fe40000004100 */
[----:B------:R-:W-:-:S02]  /*8460*/  HADD2.F32 R37, -RZ, R55.H0_H0 ;  /* 0x20000037ff257230 */ /* 0x000fc40000004100 */
[----:B------:R-:W-:Y:S02]  /*8470*/  HADD2.F32 R43, -RZ, R168.H1_H1 ;  /* 0x300000a8ff2b7230 */ /* 0x000fe40000004100 */
[-C--:B------:R-:W-:Y:S01]  /*8480*/  FMUL.FTZ R55, R41, R52.reuse ;  /* 0x0000003429377220 */ /* 0x080fe20000410000 */
[C---:B------:R-:W-:Y:S01]  /*8490*/  FMUL.FTZ R52, R53.reuse, R52 ;  /* 0x0000003435347220 */ /* 0x040fe20000410000 */
[----:B------:R-:W-:Y:S02]  /*84a0*/  HADD2.F32 R44, -RZ, R44.H0_H0 ;  /* 0x2000002cff2c7230 */ /* 0x000fe40000004100 */
[-C--:B------:R-:W-:Y:S01]  /*84b0*/  FFMA.FTZ R55, R53, R37.reuse, -R55 ;  /* 0x0000002535377223 */ /* 0x080fe20000010837 */
[----:B------:R-:W-:Y:S01]  /*84c0*/  FFMA.FTZ R52, R41, R37, R52 ;  /* 0x0000002529347223 */ /* 0x000fe20000010034 */
[----:B------:R-:W-:Y:S01]  /*84d0*/  MOV R37, R39 ;  /* 0x0000002700257202 */ /* 0x000fe20000000f00 */
[----:B------:R-:W-:Y:S02]  /*84e0*/  HADD2.F32 R41, -RZ, R170.H1_H1 ;  /* 0x300000aaff297230 */ /* 0x000fe40000004100 */
[----:B------:R-:W-:Y:S01]  /*84f0*/  HADD2.F32 R39, -RZ, R33.H0_H0 ;  /* 0x20000021ff277230 */ /* 0x000fe20000004100 */
[----:B------:R-:W-:Y:S01]  /*8500*/  F2FP.F16.F32.PACK_AB R55, R55, R80 ;  /* 0x000000503737723e */ /* 0x000fe200000000ff */
[----:B------:R-:W-:Y:S01]  /*8510*/  HADD2.F32 R45, -RZ, R37.H0_H0 ;  /* 0x20000025ff2d7230 */ /* 0x000fe20000004100 */
[----:B------:R-:W-:Y:S01]  /*8520*/  F2FP.F16.F32.PACK_AB R52, R52, R54 ;  /* 0x000000363434723e */ /* 0x000fe200000000ff */
[----:B------:R-:W-:-:S02]  /*8530*/  HADD2.F32 R33, -RZ, R33.H1_H1 ;  /* 0x30000021ff217230 */ /* 0x000fc40000004100 */
[-C--:B------:R-:W-:Y:S01]  /*8540*/  FMUL.FTZ R53, R39, R41.reuse ;  /* 0x0000002927357220 */ /* 0x080fe20000410000 */
[----:B------:R-:W-:Y:S02]  /*8550*/  HADD2.F32 R32, -RZ, R32.H0_H0 ;  /* 0x20000020ff207230 */ /* 0x000fe40000004100 */
[C---:B------:R-:W-:Y:S01]  /*8560*/  FMUL.FTZ R41, R45.reuse, R41 ;  /* 0x000000292d297220 */ /* 0x040fe20000410000 */
[----:B------:R-:W-:Y:S02]  /*8570*/  HADD2.F32 R170, -RZ, R170.H0_H0 ;  /* 0x200000aaffaa7230 */ /* 0x000fe40000004100 */
[-C--:B------:R-:W-:Y:S01]  /*8580*/  FFMA.FTZ R53, R45, R43.reuse, -R53 ;  /* 0x0000002b2d357223 */ /* 0x080fe20000010835 */
[----:B------:R-:W-:Y:S01]  /*8590*/  SHF.R.U32.HI R45, RZ, 0x10, R35 ;  /* 0x00000010ff2d7819 */ /* 0x000fe20000011623 */
[----:B------:R-:W-:Y:S01]  /*85a0*/  FFMA.FTZ R41, R39, R43, R41 ;  /* 0x0000002b27297223 */ /* 0x000fe20000010029 */
[----:B------:R-:W-:Y:S01]  /*85b0*/  SHF.R.U32.HI R39, RZ, 0x10, R47 ;  /* 0x00000010ff277819 */ /* 0x000fe2000001162f */
[----:B------:R-:W-:-:S02]  /*85c0*/  HADD2.F32 R43, -RZ, R37.H1_H1 ;  /* 0x30000025ff2b7230 */ /* 0x000fc40000004100 */
[----:B------:R-:W-:Y:S02]  /*85d0*/  HADD2.F32 R37, -RZ, R45.H0_H0 ;  /* 0x2000002dff257230 */ /* 0x000fe40000004100 */
[----:B------:R-:W-:Y:S02]  /*85e0*/  HADD2.F32 R39, -RZ, R39.H0_H0 ;  /* 0x20000027ff277230 */ /* 0x000fe40000004100 */
[----:B------:R-:W-:Y:S02]  /*85f0*/  HADD2.F32 R168, -RZ, R168.H0_H0 ;  /* 0x200000a8ffa87230 */ /* 0x000fe40000004100 */
[----:B------:R-:W-:Y:S02]  /*8600*/  HADD2.F32 R46, -RZ, R46.H0_H0 ;  /* 0x2000002eff2e7230 */ /* 0x000fe40000004100 */
[-C--:B------:R-:W-:Y:S01]  /*8610*/  FMUL.FTZ R45, R33, R39.reuse ;  /* 0x00000027212d7220 */ /* 0x080fe20000410000 */
[----:B------:R-:W-:Y:S01]  /*8620*/  FMUL.FTZ R39, R43, R39 ;  /* 0x000000272b277220 */ /* 0x000fe20000410000 */
[----:B------:R-:W-:-:S02]  /*8630*/  HADD2.F32 R34, -RZ, R34.H0_H0 ;  /* 0x20000022ff227230 */ /* 0x000fc40000004100 */
        /* <DEDUP_REMOVED lines=8> */
[C---:B------:R-:W-:Y:S01]  /*86c0*/  FMUL.FTZ R171, R37.reuse, R171 ;  /* 0x000000ab25ab7220 */ /* 0x040fe20000410000 */
[----:B------:R-:W-:-:S03]  /*86d0*/  FFMA.FTZ R43, R37, R169, -R43 ;  /* 0x000000a9252b7223 */ /* 0x000fc6000001082b */
        /* <DEDUP_REMOVED lines=20> */
[----:B------:R-:W-:Y:S01]  /*8820*/  FFMA.FTZ R46, R42, R34, R46 ;  /* 0x000000222a2e7223 */ /* 0x000fe2000001002e */
[----:B------:R-:W-:Y:S01]  /*8830*/  F2FP.F16.F32.PACK_AB R42, R39, R41 ;  /* 0x00000029272a723e */ /* 0x000fe200000000ff */
[----:B------:R-:W-:Y:S02]  /*8840*/  IMAD.MOV.U32 R41, RZ, RZ, R52 ;  /* 0x000000ffff297224 */ /* 0x000fe400078e0034 */
[----:B------:R-:W-:Y:S01]  /*8850*/  F2FP.F16.F32.PACK_AB R32, R32, R37 ;  /* 0x000000252020723e */ /* 0x000fe200000000ff */
[----:B------:R-:W-:Y:S01]  /*8860*/  IMAD.MOV.U32 R37, RZ, RZ, R55 ;  /* 0x000000ffff257224 */ /* 0x000fe200078e0037 */
[----:B------:R-:W-:Y:S01]  /*8870*/  F2FP.F16.F32.PACK_AB R46, R46, R170 ;  /* 0x000000aa2e2e723e */ /* 0x000fe200000000ff */
[----:B------:R-:W-:Y:S01]  /*8880*/  IMAD.MOV.U32 R43, RZ, RZ, R42 ;  /* 0x000000ffff2b7224 */ /* 0x000fe200078e002a */
[----:B------:R-:W-:Y:S01]  /*8890*/  MOV R38, R32 ;  /* 0x0000002000267202 */ /* 0x000fe20000000f00 */
[----:B------:R-:W-:-:S02]  /*88a0*/  IMAD.MOV.U32 R39, RZ, RZ, R45 ;  /* 0x000000ffff277224 */ /* 0x000fc400078e002d */
[----:B------:R-:W-:-:S07]  /*88b0*/  IMAD.MOV.U32 R42, RZ, RZ, R46 ;  /* 0x000000ffff2a7224 */ /* 0x000fce00078e002e */
.L_x_2562:
[----:B------:R-:W-:Y:S05]  /*88c0*/  BSYNC B2 ;  /* 0x0000000000027941 */ /* 0x000fea0003800000 */
.L_x_2561:
[----:B--2---:R4:W-:Y:S04]  /*88d0*/  STG.E.128 desc[UR60][R48.64], R36 ;  /* 0x0000002430007986 */ /* 0x0049e8000c101d3c */
[----:B0-----:R4:W-:Y:S02]  /*88e0*/  @!P4 STG.E.128 desc[UR60][R50.64], R40 ;  /* 0x000000283200c986 */ /* 0x0019e4000c101d3c */
.L_x_2552:
[----:B------:R-:W-:Y:S05]  /*88f0*/  BSYNC B1 ;  /* 0x0000000000017941 */ /* 0x000fea0003800000 */
.L_x_2551:
        /* <DEDUP_REMOVED lines=16> */
[----:B------:R-:W-:Y:S02]  /*8a00*/  SHF.L.U32 R36, R34, 0x3, RZ ;  /* 0x0000000322247819 */ /* 0x000fe400000006ff */
[----:B------:R-:W-:Y:S02]  /*8a10*/  SHF.R.S32.HI R38, RZ, 0x1f, R34 ;  /* 0x0000001fff267819 */ /* 0x000fe40000011422 */
[----:B------:R-:W-:Y:S02]  /*8a20*/  ISETP.GE.AND P3, PT, R36, R142, PT ;  /* 0x0000008e2400720c */ /* 0x000fe40003f66270 */
[----:B------:R-:W-:Y:S01]  /*8a30*/  LEA.HI R38, R38, R34, RZ, 0x3 ;  /* 0x0000002226267211 */ /* 0x000fe200078f18ff */
[----:B------:R-:W-:-:S04]  /*8a40*/  IMAD R34, R16, 0x6000, R138 ;  /* 0x0000600010227824 */ /* 0x000fc800078e028a */
[----:B------:R-:W-:Y:S02]  /*8a50*/  IMAD.SHL.U32 R38, R38, 0x400, RZ ;  /* 0x0000040026267824 */ /* 0x000fe400078e00ff */
[----:B------:R-:W-:-:S03]  /*8a60*/  IMAD R34, R34, 0x2, R2 ;  /* 0x0000000222227824 */ /* 0x000fc600078e0202 */
[----:B------:R-:W-:Y:S02]  /*8a70*/  LOP3.LUT R38, R38, 0x7fffe000, RZ, 0xc0, !PT ;  /* 0x7fffe00026267812 */ /* 0x000fe400078ec0ff */
[--C-:B------:R-:W-:Y:S02]  /*8a80*/  @!P3 SHF.R.S32.HI R32, RZ, 0x1f, R36.reuse ;  /* 0x0000001fff20b819 */ /* 0x100fe40000011424 */
[--C-:B------:R-:W-:Y:S02]  /*8a90*/  @!P3 IADD3 R33, P4, P5, R92, R124, R36.reuse ;  /* 0x0000007c5c21b210 */ /* 0x100fe40007d9e024 */
[----:B------:R-:W-:Y:S02]  /*8aa0*/  LOP3.LUT R36, R194, 0x38, R36, 0xf8, !PT ;  /* 0x00000038c2247812 */ /* 0x000fe400078ef824 */
[----:B------:R-:W-:Y:S02]  /*8ab0*/  @!P3 IADD3.X R32, R90, R44, R32, P4, P5 ;  /* 0x0000002c5a20b210 */ /* 0x000fe400027ea420 */
[----:B------:R-:W-:-:S02]  /*8ac0*/  LOP3.LUT R36, R36, R39, RZ, 0x3c, !PT ;  /* 0x0000002724247212 */ /* 0x000fc400078e3cff */
[C---:B------:R-:W-:Y:S02]  /*8ad0*/  LEA R40, P4, R35.reuse, R114, 0x1 ;  /* 0x0000007223287211 */ /* 0x040fe400078808ff */
[----:B------:R-:W-:Y:S02]  /*8ae0*/  IADD3 R36, R36, R38, R198 ;  /* 0x0000002624247210 */ /* 0x000fe40007ffe0c6 */
[----:B------:R-:W-:Y:S02]  /*8af0*/  LEA.HI.X R41, R35, R115, R37, 0x1, P4 ;  /* 0x0000007323297211 */ /* 0x000fe400020f0c25 */
[----:B------:R-:W-:Y:S01]  /*8b00*/  @!P3 LEA R42, P4, R33, R114, 0x1 ;  /* 0x00000072212ab211 */ /* 0x000fe200078808ff */
[----:B------:R-:W-:-:S03]  /*8b10*/  IMAD R36, R16, 0x6000, R36 ;  /* 0x0000600010247824 */ /* 0x000fc600078e0224 */
[----:B------:R-:W-:Y:S01]  /*8b20*/  @!P3 LEA.HI.X R43, R33, R115, R32, 0x1, P4 ;  /* 0x00000073212bb211 */ /* 0x000fe200020f0c20 */
[----:B------:R-:W-:Y:S01]  /*8b30*/  IMAD R36, R36, 0x2, R2 ;  /* 0x0000000224247824 */ /* 0x000fe200078e0202 */
[----:B------:R-:W0:Y:S01]  /*8b40*/  LDS.128 R32, [R34+0x1c400] ;  /* 0x01c4000022207984 */ /* 0x000e220000000c00 */
[----:B------:R-:W-:-:S04]  /*8b50*/  ISETP.GE.AND P4, PT, R18, R117, PT ;  /* 0x000000751200720c */ /* 0x000fc80003f86270 */
[----:B------:R-:W2:Y:S09]  /*8b60*/  LDS.128 R36, [R36+0x1c400] ;  /* 0x01c4000024247984 */ /* 0x000eb20000000c00 */
[----:B------:R-:W-:Y:S05]  /*8b70*/  @P4 BRA `(.L_x_2566) ;  /* 0x0000000400544947 */ /* 0x000fea0003800000 */
[--C-:B------:R-:W-:Y:S01]  /*8b80*/  SHF.R.U64 R46, R76, 0x10, R77.reuse ;  /* 0x000000104c2e7819 */ /* 0x100fe2000000124d */
[----:B------:R-:W-:Y:S01]  /*8b90*/  HADD2.F32 R49, -RZ, R167.H1_H1 ;  /* 0x300000a7ff317230 */ /* 0x000fe20000004100 */
[----:B------:R-:W-:Y:S01]  /*8ba0*/  SHF.R.U32.HI R76, RZ, 0x10, R77 ;  /* 0x00000010ff4c7819 */ /* 0x000fe2000001164d */
[----:B--2---:R-:W-:Y:S01]  /*8bb0*/  HADD2.F32 R50, -RZ, R37.H0_H0 ;  /* 0x20000025ff327230 */ /* 0x004fe20000004100 */
        /* <DEDUP_REMOVED lines=9> */
[----:B------:R-:W-:Y:S02]  /*8c50*/  HADD2.F32 R33, -RZ, R33.H1_H1 ;  /* 0x30000021ff217230 */ /* 0x000fe40000004100 */
[-C--:B------:R-:W-:Y:S01]  /*8c60*/  FFMA.FTZ R37, R52, R51.reuse, -R37 ;  /* 0x0000003334257223 */ /* 0x080fe20000010825 */
[----:B------:R-:W-:Y:S02]  /*8c70*/  HADD2.F32 R64, -RZ, R64.H0_H0 ;  /* 0x20000040ff407230 */ /* 0x000fe40000004100 */
[-C--:B------:R-:W-:Y:S01]  /*8c80*/  FMUL.FTZ R52, R53, R76.reuse ;  /* 0x0000004c35347220 */ /* 0x080fe20000410000 */
[----:B------:R-:W-:Y:S01]  /*8c90*/  SHF.R.U32.HI R78, RZ, 0x10, R79 ;  /* 0x00000010ff4e7819 */ /* 0x000fe2000001164f */
[----:B------:R-:W-:Y:S01]  /*8ca0*/  FMUL.FTZ R76, R33, R76 ;  /* 0x0000004c214c7220 */ /* 0x000fe20000410000 */
[----:B------:R-:W-:Y:S01]  /*8cb0*/  FFMA.FTZ R49, R50, R51, R49 ;  /* 0x0000003332317223 */ /* 0x000fe20000010031 */
[----:B------:R-:W-:Y:S01]  /*8cc0*/  SHF.R.U64 R47, R66, 0x10, R67 ;  /* 0x00000010422f7819 */ /* 0x000fe20000001243 */
[----:B------:R-:W-:-:S02]  /*8cd0*/  HADD2.F32 R51, -RZ, R39.H0_H0 ;  /* 0x20000027ff337230 */ /* 0x000fc40000004100 */
[-C--:B------:R-:W-:Y:S01]  /*8ce0*/  FFMA.FTZ R76, R53, R64.reuse, R76 ;  /* 0x00000040354c7223 */ /* 0x080fe2000001004c */
[----:B------:R-:W-:Y:S01]  /*8cf0*/  HADD2.F32 R53, -RZ, R39.H1_H1 ;  /* 0x30000027ff357230 */ /* 0x000fe20000004100 */
[----:B------:R-:W-:Y:S01]  /*8d00*/  SHF.R.U32.HI R66, RZ, 0x10, R67 ;  /* 0x00000010ff427819 */ /* 0x000fe20000011643 */
[----:B------:R-:W-:Y:S02]  /*8d10*/  HADD2.F32 R50, -RZ, R166.H1_H1 ;  /* 0x300000a6ff327230 */ /* 0x000fe40000004100 */
[----:B------:R-:W-:Y:S01]  /*8d20*/  FFMA.FTZ R52, R33, R64, -R52 ;  /* 0x0000004021347223 */ /* 0x000fe20000010834 */
[--C-:B------:R-:W-:Y:S01]  /*8d30*/  HADD2.F32 R39, -RZ, R35.reuse.H0_H0 ;  /* 0x20000023ff277230 */ /* 0x100fe20000004100 */
[----:B------:R-:W-:Y:S01]  /*8d40*/  F2FP.F16.F32.PACK_AB R49, R76, R49 ;  /* 0x000000314c31723e */ /* 0x000fe200000000ff */
[----:B------:R-:W-:Y:S02]  /*8d50*/  HADD2.F32 R78, -RZ, R78.H0_H0 ;  /* 0x2000004eff4e7230 */ /* 0x000fe40000004100 */
[----:B------:R-:W-:Y:S01]  /*8d60*/  FMUL.FTZ R54, R51, R50 ;  /* 0x0000003233367220 */ /* 0x000fe20000410000 */
[----:B------:R-:W-:-:S02]  /*8d70*/  HADD2.F32 R35, -RZ, R35.H1_H1 ;  /* 0x30000023ff237230 */ /* 0x000fc40000004100 */
[----:B------:R-:W-:Y:S01]  /*8d80*/  FMUL.FTZ R55, R39, R50 ;  /* 0x0000003227377220 */ /* 0x000fe20000410000 */
[----:B------:R-:W-:Y:S02]  /*8d90*/  HADD2.F32 R66, -RZ, R66.H0_H0 ;  /* 0x20000042ff427230 */ /* 0x000fe40000004100 */
[-C--:B------:R-:W-:Y:S01]  /*8da0*/  FMUL.FTZ R50, R53, R78.reuse ;  /* 0x0000004e35327220 */ /* 0x080fe20000410000 */
[----:B------:R-:W-:Y:S02]  /*8db0*/  HADD2.F32 R33, -RZ, R164.H1_H1 ;  /* 0x300000a4ff217230 */ /* 0x000fe40000004100 */
[C---:B------:R-:W-:Y:S01]  /*8dc0*/  FMUL.FTZ R78, R35.reuse, R78 ;  /* 0x0000004e234e7220 */ /* 0x040fe20000410000 */
[----:B------:R-:W-:Y:S02]  /*8dd0*/  HADD2.F32 R167, -RZ, R167.H0_H0 ;  /* 0x200000a7ffa77230 */ /* 0x000fe40000004100 */
[----:B------:R-:W-:Y:S01]  /*8de0*/  FFMA.FTZ R50, R35, R66, -R50 ;  /* 0x0000004223327223 */ /* 0x000fe20000010832 */
[----:B------:R-:W-:-:S02]  /*8df0*/  HADD2.F32 R35, -RZ, R36.H0_H0 ;  /* 0x20000024ff237230 */ /* 0x000fc40000004100 */
[-C--:B------:R-:W-:Y:S01]  /*8e00*/  FFMA.FTZ R54, R39, R33.reuse, -R54 ;  /* 0x0000002127367223 */ /* 0x080fe20000010836 */
[----:B------:R-:W-:Y:S02]  /*8e10*/  HADD2.F32 R46, -RZ, R46.H0_H0 ;  /* 0x2000002eff2e7230 */ /* 0x000fe40000004100 */
[----:B------:R-:W-:Y:S01]  /*8e20*/  FFMA.FTZ R55, R51, R33, R55 ;  /* 0x0000002133377223 */ /* 0x000fe20000010037 */
[----:B------:R-:W-:Y:S02]  /*8e30*/  HADD2.F32 R36, -RZ, R36.H1_H1 ;  /* 0x30000024ff247230 */ /* 0x000fe40000004100 */
[----:B------:R-:W-:Y:S01]  /*8e40*/  FMUL.FTZ R39, R35, R167 ;  /* 0x000000a723277220 */ /* 0x000fe20000410000 */
[----:B------:R-:W-:Y:S02]  /*8e50*/  HADD2.F32 R165, -RZ, R165.H0_H0 ;  /* 0x200000a5ffa57230 */ /* 0x000fe40000004100 */
[----:B------:R-:W-:Y:S01]  /*8e60*/  FFMA.FTZ R78, R53, R66, R78 ;  /* 0x00000042354e7223 */ /* 0x000fe2000001004e */
[----:B------:R-:W-:-:S02]  /*8e70*/  HADD2.F32 R33, -RZ, R32.H0_H0 ;  /* 0x20000020ff217230 */ /* 0x000fc40000004100 */
[-C--:B------:R-:W-:Y:S01]  /*8e80*/  FMUL.FTZ R51, R36, R46.reuse ;  /* 0x0000002e24337220 */ /* 0x080fe20000410000 */
[----:B------:R-:W-:Y:S01]  /*8e90*/  HADD2.F32 R32, -RZ, R32.H1_H1 ;  /* 0x30000020ff207230 */ /* 0x000fe20000004100 */
[----:B------:R-:W-:Y:S01]  /*8ea0*/  F2FP.F16.F32.PACK_AB R37, R52, R37 ;  /* 0x000000253425723e */ /* 0x000fe200000000ff */
[----:B------:R-:W-:Y:S02]  /*8eb0*/  HADD2.F32 R45, -RZ, R45.H0_H0 ;  /* 0x2000002dff2d7230 */ /* 0x000fe40000004100 */
[C---:B------:R-:W-:Y:S01]  /*8ec0*/  FMUL.FTZ R167, R33.reuse, R167 ;  /* 0x000000a721a77220 */ /* 0x040fe20000410000 */
[----:B------:R-:W-:Y:S01]  /*8ed0*/  FFMA.FTZ R39, R33, R165, -R39 ;  /* 0x000000a521277223 */ /* 0x000fe20000010827 */
[C---:B------:R-:W-:Y:S01]  /*8ee0*/  FMUL.FTZ R46, R32.reuse, R46 ;  /* 0x0000002e202e7220 */ /* 0x040fe20000410000 */
[----:B------:R-:W-:Y:S02]  /*8ef0*/  HADD2.F32 R33, -RZ, R38.H0_H0 ;  /* 0x20000026ff217230 */ /* 0x000fe40000004100 */
[----:B------:R-:W-:Y:S01]  /*8f00*/  FFMA.FTZ R51, R32, R45, -R51 ;  /* 0x0000002d20337223 */ /* 0x000fe20000010833 */
[----:B------:R-:W-:-:S02]  /*8f10*/  HADD2.F32 R166, -RZ, R166.H0_H0 ;  /* 0x200000a6ffa67230 */ /* 0x000fc40000004100 */
[----:B------:R-:W-:Y:S01]  /*8f20*/  FFMA.FTZ R167, R35, R165, R167 ;  /* 0x000000a523a77223 */ /* 0x000fe200000100a7 */
[----:B------:R-:W-:Y:S02]  /*8f30*/  HADD2.F32 R48, -RZ, R48.H0_H0 ;  /* 0x20000030ff307230 */ /* 0x000fe40000004100 */
[----:B------:R-:W-:Y:S01]  /*8f40*/  FFMA.FTZ R46, R36, R45, R46 ;  /* 0x0000002d242e7223 */ /* 0x000fe2000001002e */
        /* <DEDUP_REMOVED lines=10> */
[----:B------:R-:W-:Y:S01]  /*8ff0*/  F2FP.F16.F32.PACK_AB R55, R78, R55 ;  /* 0x000000374e37723e */ /* 0x000fe200000000ff */
[-C--:B------:R-:W-:Y:S01]  /*9000*/  FFMA.FTZ R35, R32, R164.reuse, -R35 ;  /* 0x000000a420237223 */ /* 0x080fe20000010823 */
[----:B------:R-:W-:Y:S01]  /*9010*/  FFMA.FTZ R166, R33, R164, R166 ;  /* 0x000000a421a67223 */ /* 0x000fe200000100a6 */
[-C--:B------:R-:W-:Y:S01]  /*9020*/  FFMA.FTZ R36, R34, R47.reuse, -R36 ;  /* 0x0000002f22247223 */ /* 0x080fe20000010824 */
[----:B------:R-:W-:Y:S01]  /*9030*/  FFMA.FTZ R48, R38, R47, R48 ;  /* 0x0000002f26307223 */ /* 0x000fe20000010030 */
[----:B------:R-:W-:Y:S01]  /*9040*/  F2FP.F16.F32.PACK_AB R46, R46, R167 ;  /* 0x000000a72e2e723e */ /* 0x000fe200000000ff */
[----:B------:R-:W-:Y:S01]  /*9050*/  IMAD.MOV.U32 R33, RZ, RZ, R37 ;  /* 0x000000ffff217224 */ /* 0x000fe200078e0025 */
[----:B------:R-:W-:Y:S01]  /*9060*/  F2FP.F16.F32.PACK_AB R32, R51, R39 ;  /* 0x000000273320723e */ /* 0x000fe200000000ff */
[----:B------:R-:W-:Y:S01]  /*9070*/  IMAD.MOV.U32 R37, RZ, RZ, R49 ;  /* 0x000000ffff257224 */ /* 0x000fe200078e0031 */
[----:B------:R-:W-:Y:S01]  /*9080*/  F2FP.F16.F32.PACK_AB R34, R36, R35 ;  /* 0x000000232422723e */ /* 0x000fe200000000ff */
[----:B------:R-:W-:Y:S01]  /*9090*/  IMAD.MOV.U32 R35, RZ, RZ, R50 ;  /* 0x000000ffff237224 */ /* 0x000fe200078e0032 */
[----:B------:R-:W-:Y:S01]  /*90a0*/  F2FP.F16.F32.PACK_AB R38, R48, R166 ;  /* 0x000000a63026723e */ /* 0x000fe200000000ff */
[----:B------:R-:W-:Y:S01]  /*90b0*/  IMAD.MOV.U32 R39, RZ, RZ, R55 ;  /* 0x000000ffff277224 */ /* 0x000fe200078e0037 */
[----:B------:R-:W-:-:S07]  /*90c0*/  MOV R36, R46 ;  /* 0x0000002e00247202 */ /* 0x000fce0000000f00 */
.L_x_2566:
[----:B------:R-:W-:Y:S05]  /*90d0*/  BSYNC B2 ;  /* 0x0000000000027941 */ /* 0x000fea0003800000 */
.L_x_2565:
[----:B0-----:R0:W-:Y:S04]  /*90e0*/  STG.E.128 desc[UR60][R40.64], R32 ;  /* 0x0000002028007986 */ /* 0x0011e8000c101d3c */
[----:B--2---:R0:W-:Y:S02]  /*90f0*/  @!P3 STG.E.128 desc[UR60][R42.64], R36 ;  /* 0x000000242a00b986 */ /* 0x0041e4000c101d3c */
.L_x_2564:
[----:B------:R-:W-:Y:S05]  /*9100*/  BSYNC B1 ;  /* 0x0000000000017941 */ /* 0x000fea0003800000 */
.L_x_2563:
[----:B------:R-:W-:Y:S01]  /*9110*/  ISETP.NE.AND P3, PT, R10, RZ, PT ;  /* 0x000000ff0a00720c */ /* 0x000fe20003f65270 */
[----:B------:R-:W-:-:S12]  /*9120*/  BSSY B1, `(.L_x_2567) ;  /* 0x0000075000017945 */ /* 0x000fd80003800000 */
[----:B------:R-:W-:Y:S05]  /*9130*/  @!P3 BRA `(.L_x_2568) ;  /* 0x0000000400ccb947 */ /* 0x000fea0003800000 */
[----:B0-----:R-:W-:Y:S01]  /*9140*/  SEL R32, R120, R144, !P1 ;  /* 0x0000009078207207 */ /* 0x001fe20004800000 */
[----:B------:R-:W-:Y:S01]  /*9150*/  BSSY B2, `(.L_x_2569) ;  /* 0x000006f000027945 */ /* 0x000fe20003800000 */
[----:B---34-:R-:W-:Y:S02]  /*9160*/  IADD3 R36, P3, P4, R92, R124, R13 ;  /* 0x0000007c5c247210 */ /* 0x018fe40007c7e00d */
[----:B------:R-:W-:Y:S02]  /*9170*/  SHF.R.S32.HI R33, RZ, 0x1f, R32 ;  /* 0x0000001fff217819 */ /* 0x000fe40000011420 */
[----:B------:R-:W-:Y:S02]  /*9180*/  IADD3.X R38, R90, R44, R108, P3, P4 ;  /* 0x0000002c5a267210 */ /* 0x000fe40001fe846c */
[----:B------:R-:W-:Y:S02]  /*9190*/  LEA.HI R32, R33, R32, RZ, 0x4 ;  /* 0x0000002021207211 */ /* 0x000fe400078f20ff */
[----:B------:R-:W-:-:S02]  /*91a0*/  SHF.R.U32.HI R39, RZ, 0x3, R194 ;  /* 0x00000003ff277819 */ /* 0x000fc400000116c2 */
[----:B------:R-:W-:-:S04]  /*91b0*/  LEA.HI.SX32 R34, R32, R111, 0x1c ;  /* 0x0000006f20227211 */ /* 0x000fc800078fe2ff */
[----:B------:R-:W-:Y:S01]  /*91c0*/  SHF.R.S32.HI R37, RZ, 0x1f, R34 ;  /* 0x0000001fff257819 */ /* 0x000fe20000011422 */
[----:B------:R-:W-:-:S03]  /*91d0*/  IMAD.SHL.U32 R35, R34, 0x8, RZ ;  /* 0x0000000822237824 */ /* 0x000fc600078e00ff */
[----:B------:R-:W-:Y:S02]  /*91e0*/  LEA.HI R37, R37, R34, RZ, 0x3 ;  /* 0x0000002225257211 */ /* 0x000fe400078f18ff */
[----:B------:R-:W-:Y:S02]  /*91f0*/  ISETP.GE.AND P3, PT, R35, R142, PT ;  /* 0x0000008e2300720c */ /* 0x000fe40003f66270 */
[----:B------:R-:W-:Y:S02]  /*9200*/  LOP3.LUT R34, R194, 0x38, R35, 0xf8, !PT ;  /* 0x00000038c2227812 */ /* 0x000fe400078ef823 */
[----:B------:R-:W-:-:S04]  /*9210*/  SHF.L.U32 R37, R37, 0xa, RZ ;  /* 0x0000000a25257819 */ /* 0x000fc800000006ff */
[----:B------:R-:W-:-:S05]  /*9220*/  LOP3.LUT R37, R37, 0x7fffe000, RZ, 0xc0, !PT ;  /* 0x7fffe00025257812 */ /* 0x000fca00078ec0ff */
[--C-:B------:R-:W-:Y:S02]  /*9230*/  @!P3 SHF.R.S32.HI R33, RZ, 0x1f, R35.reuse ;  /* 0x0000001fff21b819 */ /* 0x100fe40000011423 */
[----:B------:R-:W-:Y:S02]  /*9240*/  @!P3 IADD3 R32, P4, P5, R92, R124, R35 ;  /* 0x0000007c5c20b210 */ /* 0x000fe40007d9e023 */
[----:B------:R-:W-:Y:S02]  /*9250*/  LOP3.LUT R35, R34, R39, RZ, 0x3c, !PT ;  /* 0x0000002722237212 */ /* 0x000fe400078e3cff */
[----:B------:R-:W-:Y:S02]  /*9260*/  @!P3 IADD3.X R33, R90, R44, R33, P4, P5 ;  /* 0x0000002c5a21b210 */ /* 0x000fe400027ea421 */
[----:B------:R-:W-:Y:S01]  /*9270*/  IADD3 R37, R35, R37, R198 ;  /* 0x0000002523257210 */ /* 0x000fe20007ffe0c6 */
[----:B------:R-:W-:Y:S01]  /*9280*/  IMAD R35, R16, 0x6000, R136 ;  /* 0x0000600010237824 */ /* 0x000fe200078e0288 */
[----:B------:R-:W-:-:S03]  /*9290*/  LEA R40, P4, R36, R114, 0x1 ;  /* 0x0000007224287211 */ /* 0x000fc600078808ff */
        /* <DEDUP_REMOVED lines=11> */
[----:B------:R-:W-:Y:S01]  /*9350*/  HADD2.F32 R55, -RZ, R163.H1_H1 ;  /* 0x300000a3ff377230 */ /* 0x000fe20000004100 */
[----:B------:R-:W-:Y:S01]  /*9360*/  SHF.R.U32.HI R72, RZ, 0x10, R73 ;  /* 0x00000010ff487819 */ /* 0x000fe20000011649 */
[----:B0-----:R-:W-:Y:S01]  /*9370*/  HADD2.F32 R52, -RZ, R33.H0_H0 ;  /* 0x20000021ff347230 */ /* 0x001fe20000004100 */
[--C-:B------:R-:W-:Y:S01]  /*9380*/  SHF.R.U64 R45, R60, 0x10, R61.reuse ;  /* 0x000000103c2d7819 */ /* 0x100fe2000000123d */
[--C-:B--2---:R-:W-:Y:S01]  /*9390*/  HADD2.F32 R50, -RZ, R37.reuse.H0_H0 ;  /* 0x20000025ff327230 */ /* 0x104fe20000004100 */
[----:B------:R-:W-:Y:S01]  /*93a0*/  SHF.R.U32.HI R60, RZ, 0x10, R61 ;  /* 0x00000010ff3c7819 */ /* 0x000fe2000001163d */
[----:B------:R-:W-:Y:S02]  /*93b0*/  HADD2.F32 R51, -RZ, R37.H1_H1 ;  /* 0x30000025ff337230 */ /* 0x000fe40000004100 */
[----:B------:R-:W-:Y:S01]  /*93c0*/  FMUL.FTZ R37, R52, R55 ;  /* 0x0000003734257220 */ /* 0x000fe20000410000 */
[----:B------:R-:W-:Y:S01]  /*93d0*/  HADD2.F32 R72, -RZ, R72.H0_H0 ;  /* 0x20000048ff487230 */ /* 0x000fe20000004100 */
[--C-:B------:R-:W-:Y:S01]  /*93e0*/  SHF.R.U64 R48, R74, 0x10, R75.reuse ;  /* 0x000000104a307819 */ /* 0x100fe2000000124b */
[----:B------:R-:W-:Y:S01]  /*93f0*/  HADD2.F32 R49, -RZ, R155.H1_H1 ;  /* 0x3000009bff317230 */ /* 0x000fe20000004100 */
[----:B------:R-:W-:Y:S01]  /*9400*/  SHF.R.U32.HI R74, RZ, 0x10, R75 ;  /* 0x00000010ff4a7819 */ /* 0x000fe2000001164b */
[----:B------:R-:W-:-:S02]  /*9410*/  HADD2.F32 R53, -RZ, R33.H1_H1 ;  /* 0x30000021ff357230 */ /* 0x000fc40000004100 */
[C---:B------:R-:W-:Y:S01]  /*9420*/  FMUL.FTZ R33, R50.reuse, R55 ;  /* 0x0000003732217220 */ /* 0x040fe20000410000 */
[----:B------:R-:W-:Y:S02]  /*9430*/  HADD2.F32 R60, -RZ, R60.H0_H0 ;  /* 0x2000003cff3c7230 */ /* 0x000fe40000004100 */
[-C--:B------:R-:W-:Y:S01]  /*9440*/  FMUL.FTZ R54, R51, R72.reuse ;  /* 0x0000004833367220 */ /* 0x080fe20000410000 */
[-C--:B------:R-:W-:Y:S01]  /*9450*/  FFMA.FTZ R37, R50, R49.reuse, R37 ;  /* 0x0000003132257223 */ /* 0x080fe20000010025 */
[C---:B------:R-:W-:Y:S01]  /*9460*/  FMUL.FTZ R72, R53.reuse, R72 ;  /* 0x0000004835487220 */ /* 0x040fe20000410000 */
[----:B------:R-:W-:Y:S01]  /*9470*/  FFMA.FTZ R33, R52, R49, -R33 ;  /* 0x0000003134217223 */ /* 0x000fe20000010821 */
[----:B------:R-:W-:Y:S01]  /*9480*/  FFMA.FTZ R50, R53, R60, -R54 ;  /* 0x0000003c35327223 */ /* 0x000fe20000010836 */
[----:B------:R-:W-:Y:S01]  /*9490*/  HADD2.F32 R53, -RZ, R156.H1_H1 ;  /* 0x3000009cff357230 */ /* 0x000fe20000004100 */
[--C-:B------:R-:W-:Y:S01]  /*94a0*/  SHF.R.U64 R47, R62, 0x10, R63.reuse ;  /* 0x000000103e2f7819 */ /* 0x100fe2000000123f */
[----:B------:R-:W-:Y:S01]  /*94b0*/  HADD2.F32 R52, -RZ, R39.H0_H0 ;  /* 0x20000027ff347230 */ /* 0x000fe20000004100 */
[----:B------:R-:W-:Y:S01]  /*94c0*/  SHF.R.U32.HI R62, RZ, 0x10, R63 ;  /* 0x00000010ff3e7819 */ /* 0x000fe2000001163f */
[----:B------:R-:W-:-:S02]  /*94d0*/  HADD2.F32 R66, -RZ, R35.H0_H0 ;  /* 0x20000023ff427230 */ /* 0x000fc40000004100 */
[----:B------:R-:W-:Y:S01]  /*94e0*/  FFMA.FTZ R60, R51, R60, R72 ;  /* 0x0000003c333c7223 */ /* 0x000fe20000010048 */
[----:B------:R-:W-:Y:S01]  /*94f0*/  HADD2.F32 R54, -RZ, R39.H1_H1 ;  /* 0x30000027ff367230 */ /* 0x000fe20000004100 */
[----:B------:R-:W-:Y:S01]  /*9500*/  F2FP.F16.F32.PACK_AB R33, R50, R33 ;  /* 0x000000213221723e */ /* 0x000fe200000000ff */
[----:B------:R-:W-:Y:S02]  /*9510*/  HADD2.F32 R39, -RZ, R74.H0_H0 ;  /* 0x2000004aff277230 */ /* 0x000fe40000004100 */
[----:B------:R-:W-:Y:S02]  /*9520*/  HADD2.F32 R64, -RZ, R35.H1_H1 ;  /* 0x30000023ff407230 */ /* 0x000fe40000004100 */
[-C--:B------:R-:W-:Y:S01]  /*9530*/  FMUL.FTZ R35, R52, R53.reuse ;  /* 0x0000003534237220 */ /* 0x080fe20000410000 */
[----:B------:R-:W-:Y:S02]  /*9540*/  HADD2.F32 R49, -RZ, R154.H1_H1 ;  /* 0x3000009aff317230 */ /* 0x000fe40000004100 */
[----:B------:R-:W-:Y:S01]  /*9550*/  FMUL.FTZ R53, R66, R53 ;  /* 0x0000003542357220 */ /* 0x000fe20000410000 */
[----:B------:R-:W-:-:S02]  /*9560*/  HADD2.F32 R51, -RZ, R62.H0_H0 ;  /* 0x2000003eff337230 */ /* 0x000fc40000004100 */
[-C--:B------:R-:W-:Y:S01]  /*9570*/  FMUL.FTZ R55, R54, R39.reuse ;  /* 0x0000002736377220 */ /* 0x080fe20000410000 */
[----:B------:R-:W-:Y:S01]  /*9580*/  FMUL.FTZ R61, R64, R39 ;  /* 0x00000027403d7220 */ /* 0x000fe20000410000 */
[-C--:B------:R-:W-:Y:S01]  /*9590*/  FFMA.FTZ R39, R52, R49.reuse, R53 ;  /* 0x0000003134277223 */ /* 0x080fe20000010035 */
[----:B------:R-:W-:Y:S02]  /*95a0*/  HADD2.F32 R62, -RZ, R36.H0_H0 ;  /* 0x20000024ff3e7230 */ /* 0x000fe40000004100 */
[----:B------:R-:W-:Y:S01]  /*95b0*/  FFMA.FTZ R35, R66, R49, -R35 ;  /* 0x0000003142237223 */ /* 0x000fe20000010823 */
[----:B------:R-:W-:Y:S02]  /*95c0*/  HADD2.F32 R53, -RZ, R46.H0_H0 ;  /* 0x2000002eff357230 */ /* 0x000fe40000004100 */
[-C--:B------:R-:W-:Y:S01]  /*95d0*/  FFMA.FTZ R52, R64, R51.reuse, -R55 ;  /* 0x0000003340347223 */ /* 0x080fe20000010837 */
[----:B------:R-:W-:Y:S02]  /*95e0*/  HADD2.F32 R36, -RZ, R36.H1_H1 ;  /* 0x30000024ff247230 */ /* 0x000fe40000004100 */
[----:B------:R-:W-:Y:S01]  /*95f0*/  FFMA.FTZ R54, R54, R51, R61 ;  /* 0x0000003336367223 */ /* 0x000fe2000001003d */
[----:B------:R-:W-:Y:S01]  /*9600*/  HADD2.F32 R49, -RZ, R32.H1_H1 ;  /* 0x30000020ff317230 */ /* 0x000fe20000004100 */
[----:B------:R-:W-:Y:S01]  /*9610*/  F2FP.F16.F32.PACK_AB R37, R60, R37 ;  /* 0x000000253c25723e */ /* 0x000fe200000000ff */
[----:B------:R-:W-:-:S02]  /*9620*/  HADD2.F32 R163, -RZ, R163.H0_H0 ;  /* 0x200000a3ffa37230 */ /* 0x000fc40000004100 */
[-C--:B------:R-:W-:Y:S01]  /*9630*/  FMUL.FTZ R64, R36, R53.reuse ;  /* 0x0000003524407220 */ /* 0x080fe20000410000 */
[----:B------:R-:W-:Y:S02]  /*9640*/  HADD2.F32 R51, -RZ, R45.H0_H0 ;  /* 0x2000002dff337230 */ /* 0x000fe40000004100 */
[----:B------:R-:W-:Y:S01]  /*9650*/  FMUL.FTZ R53, R49, R53 ;  /* 0x0000003531357220 */ /* 0x000fe20000410000 */
[----:B------:R-:W-:Y:S02]  /*9660*/  HADD2.F32 R155, -RZ, R155.H0_H0 ;  /* 0x2000009bff9b7230 */ /* 0x000fe40000004100 */
[----:B------:R-:W-:Y:S01]  /*9670*/  FMUL.FTZ R45, R62, R163 ;  /* 0x000000a33e2d7220 */ /* 0x000fe20000410000 */
[----:B------:R-:W-:Y:S02]  /*9680*/  HADD2.F32 R46, -RZ, R32.H0_H0 ;  /* 0x20000020ff2e7230 */ /* 0x000fe40000004100 */
[----:B------:R-:W-:Y:S01]  /*9690*/  FFMA.FTZ R36, R36, R51, R53 ;  /* 0x0000003324247223 */ /* 0x000fe20000010035 */
[----:B------:R-:W-:Y:S01]  /*96a0*/  HADD2.F32 R53, -RZ, R48.H0_H0 ;  /* 0x20000030ff357230 */ /* 0x000fe20000004100 */
[----:B------:R-:W-:Y:S01]  /*96b0*/  F2FP.F16.F32.PACK_AB R35, R52, R35 ;  /* 0x000000233423723e */ /* 0x000fe200000000ff */
[----:B------:R-:W-:-:S02]  /*96c0*/  HADD2.F32 R48, -RZ, R38.H0_H0 ;  /* 0x20000026ff307230 */ /* 0x000fc40000004100 */
[C---:B------:R-:W-:Y:S01]  /*96d0*/  FFMA.FTZ R32, R46.reuse, R155, -R45 ;  /* 0x0000009b2e207223 */ /* 0x040fe2000001082d */
[----:B------:R-:W-:Y:S01]  /*96e0*/  FMUL.FTZ R163, R46, R163 ;  /* 0x000000a32ea37220 */ /* 0x000fe20000410000 */
[----:B------:R-:W-:Y:S01]  /*96f0*/  FFMA.FTZ R45, R49, R51, -R64 ;  /* 0x00000033312d7223 */ /* 0x000fe20000010840 */
[----:B------:R-:W-:Y:S01]  /*9700*/  HADD2.F32 R51, -RZ, R156.H0_H0 ;  /* 0x2000009cff337230 */ /* 0x000fe20000004100 */
[----:B------:R-:W-:Y:S01]  /*9710*/  F2FP.F16.F32.PACK_AB R39, R54, R39 ;  /* 0x000000273627723e */ /* 0x000fe200000000ff */
[----:B------:R-:W-:Y:S02]  /*9720*/  HADD2.F32 R46, -RZ, R34.H0_H0 ;  /* 0x20000022ff2e7230 */ /* 0x000fe40000004100 */
[----:B------:R-:W-:Y:S01]  /*9730*/  FFMA.FTZ R155, R62, R155, R163 ;  /* 0x0000009b3e9b7223 */ /* 0x000fe200000100a3 */
[----:B------:R-:W-:Y:S02]  /*9740*/  HADD2.F32 R38, -RZ, R38.H1_H1 ;  /* 0x30000026ff267230 */ /* 0x000fe40000004100 */
[----:B------:R-:W-:Y:S01]  /*9750*/  FMUL.FTZ R55, R48, R51 ;  /* 0x0000003330377220 */ /* 0x000fe20000410000 */
[----:B------:R-:W-:-:S02]  /*9760*/  HADD2.F32 R34, -RZ, R34.H1_H1 ;  /* 0x30000022ff227230 */ /* 0x000fc40000004100 */
[----:B------:R-:W-:Y:S01]  /*9770*/  FMUL.FTZ R51, R46, R51 ;  /* 0x000000332e337220 */ /* 0x000fe20000410000 */
[----:B------:R-:W-:Y:S02]  /*9780*/  HADD2.F32 R49, -RZ, R154.H0_H0 ;  /* 0x2000009aff317230 */ /* 0x000fe40000004100 */
        /* <DEDUP_REMOVED lines=8> */
[----:B------:R-:W-:-:S03]  /*9810*/  F2FP.F16.F32.PACK_AB R36, R36, R155 ;  /* 0x0000009b2424723e */ /* 0x000fc600000000ff */
[----:B------:R-:W-:Y:S02]  /*9820*/  F2FP.F16.F32.PACK_AB R34, R34, R55 ;  /* 0x000000372222723e */ /* 0x000fe400000000ff */
[----:B------:R-:W-:-:S07]  /*9830*/  F2FP.F16.F32.PACK_AB R38, R38, R51 ;  /* 0x000000332626723e */ /* 0x000fce00000000ff */
.L_x_2570:
[----:B------:R-:W-:Y:S05]  /*9840*/  BSYNC B2 ;  /* 0x0000000000027941 */ /* 0x000fea0003800000 */
.L_x_2569:
[----:B0-----:R0:W-:Y:S04]  /*9850*/  STG.E.128 desc[UR60][R40.64], R32 ;  /* 0x0000002028007986 */ /* 0x0011e8000c101d3c */
[----:B--2---:R0:W-:Y:S02]  /*9860*/  @!P3 STG.E.128 desc[UR60][R42.64], R36 ;  /* 0x000000242a00b986 */ /* 0x0041e4000c101d3c */
.L_x_2568:
[----:B------:R-:W-:Y:S05]  /*9870*/  BSYNC B1 ;  /* 0x0000000000017941 */ /* 0x000fea0003800000 */
.L_x_2567:
[----:B------:R-:W-:-:S13]  /*9880*/  ISETP.NE.AND P3, PT, R9, RZ, PT ;  /* 0x000000ff0900720c */ /* 0x000fda0003f65270 */
[----:B------:R-:W-:Y:S05]  /*9890*/  @!P3 BRA `(.L_x_2521) ;  /* 0x0000000800ccb947 */ /* 0x000fea0003800000 */
[----:B0-----:R-:W2:Y:S01]  /*98a0*/  LDL R32, [R1+0x1c] ;  /* 0x00001c0001207983 */ /* 0x001ea20000100800 */
[----:B------:R-:W-:Y:S01]  /*98b0*/  SHF.R.U32.HI R35, RZ, 0x3, R194 ;  /* 0x00000003ff237819 */ /* 0x000fe200000116c2 */
[----:B------:R-:W-:Y:S01]  /*98c0*/  BSSY B1, `(.L_x_2571) ;  /* 0x000006e000017945 */ /* 0x000fe20003800000 */
[----:B--2---:R-:W-:-:S04]  /*98d0*/  LOP3.LUT P4, RZ, R32, 0x1, RZ, 0xc0, !PT ;  /* 0x0000000120ff7812 */ /* 0x004fc8000788c0ff */
[----:B------:R-:W-:Y:S02]  /*98e0*/  SEL R144, R120, R144, !P4 ;  /* 0x0000009078907207 */ /* 0x000fe40006000000 */
[----:B---34-:R-:W-:Y:S02]  /*98f0*/  IADD3 R41, P3, P4, R92, R124, R12 ;  /* 0x0000007c5c297210 */ /* 0x018fe40007c7e00c */
[----:B------:R-:W-:Y:S02]  /*9900*/  SHF.R.S32.HI R33, RZ, 0x1f, R144 ;  /* 0x0000001fff217819 */ /* 0x000fe40000011490 */
[----:B------:R-:W-:Y:S02]  /*9910*/  IADD3.X R42, R90, R44, R107, P3, P4 ;  /* 0x0000002c5a2a7210 */ /* 0x000fe40001fe846b */
[----:B------:R-:W-:Y:S02]  /*9920*/  LEA.HI R33, R33, R144, RZ, 0x4 ;  /* 0x0000009021217211 */ /* 0x000fe400078f20ff */
[----:B------:R-:W-:-:S02]  /*9930*/  ISETP.GE.AND P4, PT, R186, R117, PT ;  /* 0x00000075ba00720c */ /* 0x000fc40003f86270 */
[----:B------:R-:W-:Y:S02]  /*9940*/  LEA.HI.SX32 R33, R33, R110, 0x1c ;  /* 0x0000006e21217211 */ /* 0x000fe400078fe2ff */
[----:B------:R-:W-:Y:S02]  /*9950*/  LEA R40, P3, R41, R114, 0x1 ;  /* 0x0000007229287211 */ /* 0x000fe400078608ff */
[----:B------:R-:W-:Y:S01]  /*9960*/  SHF.R.S32.HI R32, RZ, 0x1f, R33 ;  /* 0x0000001fff207819 */ /* 0x000fe20000011421 */
[----:B------:R-:W-:Y:S01]  /*9970*/  IMAD.SHL.U32 R43, R33, 0x8, RZ ;  /* 0x00000008212b7824 */ /* 0x000fe200078e00ff */
[----:B------:R-:W-:Y:S02]  /*9980*/  LEA.HI.X R41, R41, R115, R42, 0x1, P3 ;  /* 0x0000007329297211 */ /* 0x000fe400018f0c2a */
[----:B------:R-:W-:Y:S02]  /*9990*/  LEA.HI R33, R32, R33, RZ, 0x3 ;  /* 0x0000002120217211 */ /* 0x000fe400078f18ff */
[----:B------:R-:W-:-:S03]  /*99a0*/  LOP3.LUT R32, R194, 0x38, R43, 0xf8, !PT ;  /* 0x00000038c2207812 */ /* 0x000fc600078ef82b */
[----:B------:R-:W-:Y:S01]  /*99b0*/  IMAD.SHL.U32 R34, R33, 0x400, RZ ;  /* 0x0000040021227824 */ /* 0x000fe200078e00ff */
[----:B------:R-:W-:-:S04]  /*99c0*/  LOP3.LUT R33, R32, R35, RZ, 0x3c, !PT ;  /* 0x0000002320217212 */ /* 0x000fc800078e3cff */
[----:B------:R-:W-:-:S04]  /*99d0*/  LOP3.LUT R34, R34, 0x7fffe000, RZ, 0xc0, !PT ;  /* 0x7fffe00022227812 */ /* 0x000fc800078ec0ff */
[----:B------:R-:W-:Y:S01]  /*99e0*/  IADD3 R35, R33, R34, R198 ;  /* 0x0000002221237210 */ /* 0x000fe20007ffe0c6 */
[----:B------:R-:W-:-:S04]  /*99f0*/  IMAD R33, R16, 0x6000, R135 ;  /* 0x0000600010217824 */ /* 0x000fc800078e0287 */
[----:B------:R-:W-:Y:S01]  /*9a00*/  IMAD R35, R16, 0x6000, R35 ;  /* 0x0000600010237824 */ /* 0x000fe200078e0223 */
[----:B------:R-:W-:-:S03]  /*9a10*/  LEA R33, R33, R2, 0x1 ;  /* 0x0000000221217211 */ /* 0x000fc600078e08ff */
[----:B------:R-:W-:-:S03]  /*9a20*/  IMAD R36, R35, 0x2, R2 ;  /* 0x0000000223247824 */ /* 0x000fc600078e0202 */
[----:B------:R-:W0:Y:S04]  /*9a30*/  LDS.128 R32, [R33+0x1c400] ;  /* 0x01c4000021207984 */ /* 0x000e280000000c00 */
[----:B------:R-:W2:Y:S01]  /*9a40*/  LDS.128 R36, [R36+0x1c400] ;  /* 0x01c4000024247984 */ /* 0x000ea20000000c00 */
[----:B------:R-:W-:Y:S05]  /*9a50*/  @P4 BRA `(.L_x_2572) ;  /* 0x0000000400504947 */ /* 0x000fea0003800000 */
[----:B------:R-:W-:Y:S01]  /*9a60*/  SHF.R.U32.HI R53, RZ, 0x10, R69 ;  /* 0x00000010ff357819 */ /* 0x000fe20000011645 */
[----:B--2---:R-:W-:Y:S01]  /*9a70*/  IMAD.MOV.U32 R48, RZ, RZ, R37 ;  /* 0x000000ffff307224 */ /* 0x004fe200078e0025 */
[----:B------:R-:W-:Y:S01]  /*9a80*/  SHF.R.U32.HI R51, RZ, 0x10, R57 ;  /* 0x00000010ff337819 */ /* 0x000fe20000011639 */
[----:B------:R-:W-:Y:S01]  /*9a90*/  IMAD.MOV.U32 R49, RZ, RZ, R39 ;  /* 0x000000ffff317224 */ /* 0x000fe200078e0027 */
[----:B------:R-:W-:Y:S01]  /*9aa0*/  SHF.R.U64 R42, R56, 0x10, R57 ;  /* 0x00000010382a7819 */ /* 0x000fe20000001239 */
[----:B------:R-:W-:Y:S01]  /*9ab0*/  HADD2.F32 R53, -RZ, R53.H0_H0 ;  /* 0x20000035ff357230 */ /* 0x000fe20000004100 */
[--C-:B------:R-:W-:Y:S01]  /*9ac0*/  SHF.R.U64 R47, R70, 0x10, R71.reuse ;  /* 0x00000010462f7819 */ /* 0x100fe20000001247 */
[--C-:B------:R-:W-:Y:S01]  /*9ad0*/  HADD2.F32 R39, -RZ, R48.reuse.H0_H0 ;  /* 0x20000030ff277230 */ /* 0x100fe20000004100 */
[----:B------:R-:W-:Y:S01]  /*9ae0*/  SHF.R.U32.HI R70, RZ, 0x10, R71 ;  /* 0x00000010ff467819 */ /* 0x000fe20000011647 */
[----:B------:R-:W-:Y:S01]  /*9af0*/  HADD2.F32 R50, -RZ, R48.H1_H1 ;  /* 0x30000030ff327230 */ /* 0x000fe20000004100 */
[----:B------:R-:W-:Y:S01]  /*9b00*/  SHF.R.U64 R45, R58, 0x10, R59 ;  /* 0x000000103a2d7819 */ /* 0x000fe2000000123b */
[----:B0-----:R-:W-:Y:S01]  /*9b10*/  IMAD.MOV.U32 R37, RZ, RZ, R35 ;  /* 0x000000ffff257224 */ /* 0x001fe200078e0023 */
[----:B------:R-:W-:Y:S01]  /*9b20*/  SHF.R.U32.HI R58, RZ, 0x10, R59 ;  /* 0x00000010ff3a7819 */ /* 0x000fe2000001163b */
[----:B------:R-:W-:-:S02]  /*9b30*/  HADD2.F32 R54, -RZ, R152.H1_H1 ;  /* 0x30000098ff367230 */ /* 0x000fc40000004100 */
[-C--:B------:R-:W-:Y:S01]  /*9b40*/  FMUL.FTZ R55, R50, R53.reuse ;  /* 0x0000003532377220 */ /* 0x080fe20000410000 */
[--C-:B------:R-:W-:Y:S01]  /*9b50*/  HADD2.F32 R48, -RZ, R33.reuse.H1_H1 ;  /* 0x30000021ff307230 */ /* 0x100fe20000004100 */
[----:B------:R-:W-:Y:S01]  /*9b60*/  SHF.R.U64 R46, R68, 0x10, R69 ;  /* 0x00000010442e7819 */ /* 0x000fe20000001245 */
[----:B------:R-:W-:Y:S02]  /*9b70*/  HADD2.F32 R35, -RZ, R33.H0_H0 ;  /* 0x20000021ff237230 */ /* 0x000fe40000004100 */
[-C--:B------:R-:W-:Y:S01]  /*9b80*/  FMUL.FTZ R56, R39, R54.reuse ;  /* 0x0000003627387220 */ /* 0x080fe20000410000 */
[----:B------:R-:W-:Y:S02]  /*9b90*/  HADD2.F32 R52, -RZ, R150.H1_H1 ;  /* 0x30000096ff347230 */ /* 0x000fe40000004100 */
[----:B------:R-:W-:Y:S01]  /*9ba0*/  FMUL.FTZ R53, R48, R53 ;  /* 0x0000003530357220 */ /* 0x000fe20000410000 */
[----:B------:R-:W-:Y:S02]  /*9bb0*/  HADD2.F32 R51, -RZ, R51.H0_H0 ;  /* 0x20000033ff337230 */ /* 0x000fe40000004100 */
[----:B------:R-:W-:Y:S01]  /*9bc0*/  FMUL.FTZ R54, R35, R54 ;  /* 0x0000003623367220 */ /* 0x000fe20000410000 */
[----:B------:R-:W-:-:S02]  /*9bd0*/  HADD2.F32 R70, -RZ, R70.H0_H0 ;  /* 0x20000046ff467230 */ /* 0x000fc40000004100 */
[-C--:B------:R-:W-:Y:S01]  /*9be0*/  FFMA.FTZ R33, R35, R52.reuse, -R56 ;  /* 0x0000003423217223 */ /* 0x080fe20000010838 */
[----:B------:R-:W-:Y:S02]  /*9bf0*/  HADD2.F32 R56, -RZ, R151.H1_H1 ;  /* 0x30000097ff387230 */ /* 0x000fe40000004100 */
[-C--:B------:R-:W-:Y:S01]  /*9c00*/  FFMA.FTZ R48, R48, R51.reuse, -R55 ;  /* 0x0000003330307223 */ /* 0x080fe20000010837 */
[----:B------:R-:W-:Y:S01]  /*9c10*/  FFMA.FTZ R50, R50, R51, R53 ;  /* 0x0000003332327223 */ /* 0x000fe20000010035 */
[----:B------:R-:W-:Y:S01]  /*9c20*/  FFMA.FTZ R35, R39, R52, R54 ;  /* 0x0000003427237223 */ /* 0x000fe20000010036 */
[--C-:B------:R-:W-:Y:S02]  /*9c30*/  HADD2.F32 R51, -RZ, R49.reuse.H0_H0 ;  /* 0x20000031ff337230 */ /* 0x100fe40000004100 */
[----:B------:R-:W-:Y:S01]  /*9c40*/  HADD2.F32 R49, -RZ, R49.H1_H1 ;  /* 0x30000031ff317230 */ /* 0x000fe20000004100 */
[----:B------:R-:W-:Y:S01]  /*9c50*/  F2FP.F16.F32.PACK_AB R33, R48, R33 ;  /* 0x000000213021723e */ /* 0x000fe200000000ff */
[----:B------:R-:W-:-:S02]  /*9c60*/  HADD2.F32 R39, -RZ, R37.H0_H0 ;  /* 0x20000025ff277230 */ /* 0x000fc40000004100 */
[----:B------:R-:W-:Y:S01]  /*9c70*/  FMUL.FTZ R60, R51, R56 ;  /* 0x00000038333c7220 */ /* 0x000fe20000410000 */
[----:B------:R-:W-:Y:S02]  /*9c80*/  HADD2.F32 R52, -RZ, R37.H1_H1 ;  /* 0x30000025ff347230 */ /* 0x000fe40000004100 */
[----:B------:R-:W-:Y:S01]  /*9c90*/  FMUL.FTZ R53, R49, R70 ;  /* 0x0000004631357220 */ /* 0x000fe20000410000 */
[----:B------:R-:W-:Y:S02]  /*9ca0*/  HADD2.F32 R54, -RZ, R149.H1_H1 ;  /* 0x30000095ff367230 */ /* 0x000fe40000004100 */
[----:B------:R-:W-:Y:S01]  /*9cb0*/  FMUL.FTZ R56, R39, R56 ;  /* 0x0000003827387220 */ /* 0x000fe20000410000 */
[----:B------:R-:W-:Y:S02]  /*9cc0*/  HADD2.F32 R58, -RZ, R58.H0_H0 ;  /* 0x2000003aff3a7230 */ /* 0x000fe40000004100 */
[----:B------:R-:W-:Y:S01]  /*9cd0*/  FMUL.FTZ R70, R52, R70 ;  /* 0x0000004634467220 */ /* 0x000fe20000410000 */
[----:B------:R-:W-:-:S02]  /*9ce0*/  HADD2.F32 R152, -RZ, R152.H0_H0 ;  /* 0x20000098ff987230 */ /* 0x000fc40000004100 */
        /* <DEDUP_REMOVED lines=9> */
[----:B------:R-:W-:-:S02]  /*9d80*/  HADD2.F32 R36, -RZ, R36.H1_H1 ;  /* 0x30000024ff247230 */ /* 0x000fc40000004100 */
[-C--:B------:R-:W-:Y:S01]  /*9d90*/  FMUL.FTZ R55, R49, R152.reuse ;  /* 0x0000009831377220 */ /* 0x080fe20000410000 */
[----:B------:R-:W-:Y:S02]  /*9da0*/  HADD2.F32 R32, -RZ, R32.H1_H1 ;  /* 0x30000020ff207230 */ /* 0x000fe40000004100 */
[----:B------:R-:W-:Y:S01]  /*9db0*/  FMUL.FTZ R152, R46, R152 ;  /* 0x000000982e987220 */ /* 0x000fe20000410000 */
[----:B------:R-:W-:Y:S02]  /*9dc0*/  HADD2.F32 R51, -RZ, R42.H0_H0 ;  /* 0x2000002aff337230 */ /* 0x000fe40000004100 */
[-C--:B------:R-:W-:Y:S01]  /*9dd0*/  FMUL.FTZ R57, R36, R53.reuse ;  /* 0x0000003524397220 */ /* 0x080fe20000410000 */
[----:B------:R-:W-:Y:S02]  /*9de0*/  HADD2.F32 R150, -RZ, R150.H0_H0 ;  /* 0x20000096ff967230 */ /* 0x000fe40000004100 */
[----:B------:R-:W-:Y:S01]  /*9df0*/  FMUL.FTZ R53, R32, R53 ;  /* 0x0000003520357220 */ /* 0x000fe20000410000 */
[----:B------:R-:W-:-:S02]  /*9e00*/  HADD2.F32 R151, -RZ, R151.H0_H0 ;  /* 0x20000097ff977230 */ /* 0x000fc40000004100 */
[-C--:B------:R-:W-:Y:S01]  /*9e10*/  FFMA.FTZ R42, R32, R51.reuse, -R57 ;  /* 0x00000033202a7223 */ /* 0x080fe20000010839 */
[----:B------:R-:W-:Y:S02]  /*9e20*/  HADD2.F32 R47, -RZ, R47.H0_H0 ;  /* 0x2000002fff2f7230 */ /* 0x000fe40000004100 */
[----:B------:R-:W-:Y:S01]  /*9e30*/  FFMA.FTZ R53, R36, R51, R53 ;  /* 0x0000003324357223 */ /* 0x000fe20000010035 */
[----:B------:R-:W-:Y:S02]  /*9e40*/  HADD2.F32 R36, -RZ, R38.H0_H0 ;  /* 0x20000026ff247230 */ /* 0x000fe40000004100 */
[-C--:B------:R-:W-:Y:S01]  /*9e50*/  FFMA.FTZ R152, R49, R150.reuse, R152 ;  /* 0x0000009631987223 */ /* 0x080fe20000010098 */
[----:B------:R-:W-:Y:S02]  /*9e60*/  HADD2.F32 R32, -RZ, R34.H0_H0 ;  /* 0x20000022ff207230 */ /* 0x000fe40000004100 */
[----:B------:R-:W-:Y:S01]  /*9e70*/  FFMA.FTZ R55, R46, R150, -R55 ;  /* 0x000000962e377223 */ /* 0x000fe20000010837 */
        /* <DEDUP_REMOVED lines=17> */
[----:B------:R-:W-:-:S07]  /*9f90*/  MOV R35, R52 ;  /* 0x0000003400237202 */ /* 0x000fce0000000f00 */
.L_x_2572:
[----:B------:R-:W-:Y:S05]  /*9fa0*/  BSYNC B1 ;  /* 0x0000000000017941 */ /* 0x000fea0003800000 */
.L_x_2571:
        /* <DEDUP_REMOVED lines=10> */
.L_x_2488:
[----:B------:R-:W2:Y:S02]  /*a050*/  LDL R32, [R1+0x18] ;  /* 0x0000180001207983 */ /* 0x000ea40000100800 */
[----:B--2---:R-:W-:-:S13]  /*a060*/  R2UR UR4, R32 ;  /* 0x00000000200472ca */ /* 0x004fda00000e0000 */
[----:B------:R-:W-:-:S06]  /*a070*/  UISETP.NE.AND UP0, UPT, UR4, 0x3, UPT ;  /* 0x000000030400788c */ /* 0x000fcc000bf05270 */
[----:B------:R-:W-:-:S13]  /*a080*/  PLOP3.LUT P2, PT, PT, PT, UP0, 0x80, 0x0 ;  /* 0x000000000000781c */ /* 0x000fda0003f4f008 */
[----:B------:R-:W-:Y:S05]  /*a090*/  @!P2 BRA `(.L_x_2573) ;  /* 0x000000000004a947 */ /* 0x000fea0003800000 */
[----:B------:R-:W-:Y:S01]  /*a0a0*/  BPT.TRAP 0x1 ;  /* 0x000000040000795c */ /* 0x000fe20000300000 */
.L_x_2573:
[----:B------:R-:W-:Y:S01]  /*a0b0*/  IMAD R3, R16, 0x8, R2 ;  /* 0x0000000810037824 */ /* 0x000fe200078e0202 */
[----:B------:R-:W-:Y:S01]  /*a0c0*/  SHF.L.U32 R0, R188, 0x1f, RZ ;  /* 0x0000001fbc007819 */ /* 0x000fe200000006ff */
[----:B------:R-:W-:Y:S01]  /*a0d0*/  IMAD R4, R24, -0x80, R25 ;  /* 0xffffff8018047824 */ /* 0x000fe200078e0219 */
[----:B------:R-:W-:Y:S02]  /*a0e0*/  BSSY B1, `(.L_x_2574) ;  /* 0x0000005000017945 */ /* 0x000fe40003800000 */
[----:B------:R-:W1:Y:S02]  /*a0f0*/  SYNCS.PHASECHK.TRANS64.TRYWAIT P4, [R3+URZ+0x34890], R0 ;  /* 0x03489000030075a7 */ /* 0x000e64000808017f */
[----:B------:R-:W-:-:S04]  /*a100*/  VIMNMX R4, R4, 0x80, PT ;  /* 0x0000008004047848 */ /* 0x000fc80003fe0100 */
[----:B------:R-:W-:Y:S01]  /*a110*/  ISETP.GE.AND P3, PT, R17, R4, PT ;  /* 0x000000041100720c */ /* 0x000fe20003f66270 */
[----:B-1----:R-:W-:-:S12]  /*a120*/  @!P4 BRA `(.L_x_2575) ;  /* 0x000001c0005cc947 */ /* 0x002fd80003800000 */
.L_x_2874:
[----:B------:R-:W-:Y:S05]  /*a130*/  BSYNC B1 ;  /* 0x0000000000017941 */ /* 0x000fea0003800000 */
.L_x_2574:
[----:B------:R-:W-:Y:S04]  /*a140*/  BSSY B1, `(.L_x_2576) ;  /* 0x0000014000017945 */ /* 0x000fe80003800000 */
[----:B------:R-:W-:Y:S05]  /*a150*/  @P3 BRA `(.L_x_2577) ;  /* 0x0000000000483947 */ /* 0x000fea0003800000 */
[----:B------:R-:W-:Y:S02]  /*a160*/  ISETP.NE.AND P4, PT, R11, RZ, PT ;  /* 0x000000ff0b00720c */ /* 0x000fe40003f85270 */
[----:B------:R-:W-:-:S11]  /*a170*/  ISETP.NE.AND P3, PT, R10, RZ, PT ;  /* 0x000000ff0a00720c */ /* 0x000fd60003f65270 */
[----:B0-----:R-:W0:Y:S04]  /*a180*/  @P4 LDS.128 R32, [R43] ;  /* 0x000000002b204984 */ /* 0x001e280000000c00 */
[----:B------:R-:W2:Y:S04]  /*a190*/  @P3 LDS.128 R36, [R42] ;  /* 0x000000002a243984 */ /* 0x000ea80000000c00 */
[----:B0-----:R-:W-:Y:S01]  /*a1a0*/  @P4 STG.E.128 desc[UR60][R44.64], R32 ;  /* 0x000000202c004986 */ /* 0x001fe2000c101d3c */
[----:B------:R-:W-:-:S03]  /*a1b0*/  ISETP.NE.AND P4, PT, R9, RZ, PT ;  /* 0x000000ff0900720c */ /* 0x000fc60003f85270 */
[----:B--2---:R-:W-:Y:S01]  /*a1c0*/  @P3 STG.E.128 desc[UR60][R44.64+0x40], R36 ;  /* 0x000040242c003986 */ /* 0x004fe2000c101d3c */
[----:B------:R-:W-:-:S09]  /*a1d0*/  ISETP.NE.AND P3, PT, R8, RZ, PT ;  /* 0x000000ff0800720c */ /* 0x000fd20003f65270 */
[----:B------:R-:W0:Y:S04]  /*a1e0*/  @P4 LDS.128 R32, [R43+0x4000] ;  /* 0x004000002b204984 */ /* 0x000e280000000c00 */
[----:B------:R-:W2:Y:S04]  /*a1f0*/  @P3 LDS.128 R36, [R42+0x4000] ;  /* 0x004000002a243984 */ /* 0x000ea80000000c00 */
[----:B0-----:R-:W-:Y:S01]  /*a200*/  @P4 STG.E.128 desc[UR60][R44.64+0x80], R32 ;  /* 0x000080202c004986 */ /* 0x001fe2000c101d3c */
[----:B------:R-:W-:-:S03]  /*a210*/  ISETP.NE.AND P4, PT, R6, RZ, PT ;  /* 0x000000ff0600720c */ /* 0x000fc60003f85270 */
[----:B--2---:R-:W-:Y:S01]  /*a220*/  @P3 STG.E.128 desc[UR60][R44.64+0xc0], R36 ;  /* 0x0000c0242c003986 */ /* 0x004fe2000c101d3c */
[----:B------:R-:W-:-:S09]  /*a230*/  ISETP.NE.AND P3, PT, R7, RZ, PT ;  /* 0x000000ff0700720c */ /* 0x000fd20003f65270 */
[----:B------:R-:W0:Y:S04]  /*a240*/  @P4 LDS.128 R36, [R42+0x8000] ;  /* 0x008000002a244984 */ /* 0x000e280000000c00 */
[----:B------:R-:W2:Y:S04]  /*a250*/  @P3 LDS.128 R32, [R43+0x8000] ;  /* 0x008000002b203984 */ /* 0x000ea80000000c00 */
[----:B0-----:R3:W-:Y:S04]  /*a260*/  @P4 STG.E.128 desc[UR60][R44.64+0x140], R36 ;  /* 0x000140242c004986 */ /* 0x0017e8000c101d3c */
[----:B--2---:R3:W-:Y:S02]  /*a270*/  @P3 STG.E.128 desc[UR60][R44.64+0x100], R32 ;  /* 0x000100202c003986 */ /* 0x0047e4000c101d3c */
.L_x_2577:
[----:B------:R-:W-:Y:S05]  /*a280*/  BSYNC B1 ;  /* 0x0000000000017941 */ /* 0x000fea0003800000 */
.L_x_2576:
[----:B------:R-:W-:-:S13]  /*a290*/  ISETP.GE.AND P3, PT, R214, R4, PT ;  /* 0x00000004d600720c */ /* 0x000fda0003f66270 */
[----:B------:R-:W-:Y:S05]  /*a2a0*/  @P3 BRA `(.L_x_2521) ;  /* 0x0000000000483947 */ /* 0x000fea0003800000 */
[----:B------:R-:W-:Y:S02]  /*a2b0*/  ISETP.NE.AND P4, PT, R11, RZ, PT ;  /* 0x000000ff0b00720c */ /* 0x000fe40003f85270 */
[----:B------:R-:W-:-:S11]  /*a2c0*/  ISETP.NE.AND P3, PT, R9, RZ, PT ;  /* 0x000000ff0900720c */ /* 0x000fd60003f65270 */
[----:B0--3--:R-:W0:Y:S04]  /*a2d0*/  @P4 LDS.128 R32, [R43+0x2000] ;  /* 0x002000002b204984 */ /* 0x009e280000000c00 */
[----:B------:R-:W2:Y:S04]  /*a2e0*/  @P3 LDS.128 R36, [R43+0x6000] ;  /* 0x006000002b243984 */ /* 0x000ea80000000c00 */
        /* <DEDUP_REMOVED lines=14> */
.L_x_2521:
[----:B------:R-:W-:Y:S05]  /*a3d0*/  BSYNC B0 ;  /* 0x0000000000007941 */ /* 0x000fea0003800000 */
.L_x_2487:
[----:B0-234-:R-:W0:Y:S01]  /*a3e0*/  S2R R32, SR_TID.X ;  /* 0x0000000000207919 */ /* 0x01de220000002100 */
[----:B------:R-:W-:Y:S01]  /*a3f0*/  @!PT LDS RZ, [RZ] ;  /* 0x00000000fffff984 */ /* 0x000fe20000000800 */
[----:B------:R-:W-:Y:S01]  /*a400*/  @!PT LDS RZ, [RZ] ;  /* 0x00000000fffff984 */ /* 0x000fe20000000800 */
[----:B------:R-:W-:Y:S01]  /*a410*/  @!PT LDS RZ, [RZ] ;  /* 0x00000000fffff984 */ /* 0x000fe20000000800 */
[----:B------:R-:W-:Y:S01]  /*a420*/  @!PT LDS RZ, [RZ] ;  /* 0x00000000fffff984 */ /* 0x000fe20000000800 */
[----:B------:R2:W-:Y:S06]  /*a430*/  MEMBAR.ALL.CTA ;  /* 0x0000000000007992 */ /* 0x0005ec0000008000 */
[----:B--2---:R-:W2:Y:S01]  /*a440*/  FENCE.VIEW.ASYNC.S ;  /* 0x00000000000073c6 */ /* 0x004ea20000000000 */
[----:B------:R-:W-:Y:S05]  /*a450*/  WARPSYNC.ALL ;  /* 0x0000000000007948 */ /* 0x000fea0003800000 */
[----:B------:R-:W-:Y:S01]  /*a460*/  BSSY B0, `(.L_x_2578) ;  /* 0x0000009000007945 */ /* 0x000fe20003800000 */
[----:B0-----:R-:W-:Y:S01]  /*a470*/  LOP3.LUT R32, R32, 0x7f, RZ, 0xc0, !PT ;  /* 0x0000007f20207812 */ /* 0x001fe200078ec0ff */
[----:B--2---:R0:W-:Y:S03]  /*a480*/  BAR.SYNC.DEFER_BLOCKING R148, 0x80 ;  /* 0x000200940000751d */ /* 0x0041e60000010000 */
[----:B------:R-:W-:-:S13]  /*a490*/  ISETP.NE.AND P3, PT, R32, RZ, PT ;  /* 0x000000ff2000720c */ /* 0x000fda0003f65270 */
[----:B------:R-:W-:-:S05]  /*a4a0*/  @!P3 VIADD R32, R3, 0x348a0 ;  /* 0x000348a00320b836 */ /* 0x000fca0000000000 */
[----:B------:R-:W-:-:S04]  /*a4b0*/  @!P3 PRMT R32, RZ, 0x654, R32 ;  /* 0x00000654ff20b816 */ /* 0x000fc80000000020 */
[----:B------:R0:W-:Y:S01]  /*a4c0*/  @!P3 SYNCS.ARRIVE.TRANS64.RED.A1T0 RZ, [R32+URZ], RZ ;  /* 0x000000ff20ffb9a7 */ /* 0x0001e2000810043f */
[----:B------:R-:W-:Y:S05]  /*a4d0*/  @!P2 BRA `(.L_x_2579) ;  /* 0x000000000004a947 */ /* 0x000fea0003800000 */
[----:B------:R-:W-:Y:S01]  /*a4e0*/  BPT.TRAP 0x1 ;  /* 0x000000040000795c */ /* 0x000fe20000300000 */
.L_x_2579:
[----:B------:R-:W-:Y:S05]  /*a4f0*/  BSYNC B0 ;  /* 0x0000000000007941 */ /* 0x000fea0003800000 */
.L_x_2578:
[----:B------:R-:W2:Y:S01]  /*a500*/  SYNCS.PHASECHK.TRANS64.TRYWAIT P4, [R3+URZ+0x348b0], R0 ;  /* 0x0348b000030075a7 */ /* 0x000ea2000808017f */
[----:B0-----:R-:W-:Y:S01]  /*a510*/  IMAD R32, R16, 0x4000, R27 ;  /* 0x0000400010207824 */ /* 0x001fe200078e021b */
[----:B------:R-:W-:Y:S01]  /*a520*/  ULDC.64 UR42, c[0x0][0x328] ;  /* 0x0000ca00002a7ab9 */ /* 0x000fe20000000a00 */
[----:B------:R-:W-:Y:S01]  /*a530*/  ULDC.64 UR40, c[0x0][0x318] ;  /* 0x0000c60000287ab9 */ /* 0x000fe20000000a00 */
[----:B------:R-:W-:Y:S01]  /*a540*/  BSSY B0, `(.L_x_2580) ;  /* 0x0000004000007945 */ /* 0x000fe20003800000 */
[----:B------:R-:W-:Y:S01]  /*a550*/  ISETP.GE.AND P2, PT, R17, R4, PT ;  /* 0x000000041100720c */ /* 0x000fe20003f46270 */
[----:B------:R-:W-:Y:S02]  /*a560*/  IMAD.IADD R34, R122, 0x1, R32 ;  /* 0x000000017a227824 */ /* 0x000fe400078e0220 */
[----:B--2---:R-:W-:Y:S10]  /*a570*/  @!P4 BRA `(.L_x_2581) ;  /* 0x000001bc005cc947 */ /* 0x004ff40003800000 */
.L_x_2875:
[----:B------:R-:W-:Y:S05]  /*a580*/  BSYNC B0 ;  /* 0x0000000000007941 */ /* 0x000fea0003800000 */
.L_x_2580:
[----:B------:R-:W-:Y:S01]  /*a590*/  BSSY B0, `(.L_x_2582) ;  /* 0x000001a000007945 */ /* 0x000fe20003800000 */
[----:B01----:R-:W-:Y:S01]  /*a5a0*/  LEA R0, R32, R113, 0x1 ;  /* 0x0000007120007211 */ /* 0x003fe200078e08ff */
        /* <DEDUP_REMOVED lines=24> */
.L_x_2583:
[----:B------:R-:W-:Y:S05]  /*a730*/  BSYNC B0 ;  /* 0x0000000000007941 */ /* 0x000fea0003800000 */
.L_x_2582:
        /* <DEDUP_REMOVED lines=25> */
.L_x_2585:
[----:B------:R-:W-:Y:S05]  /*a8d0*/  BSYNC B0 ;  /* 0x0000000000007941 */ /* 0x000fea0003800000 */
.L_x_2584:
[----:B------:R-:W3:Y:S01]  /*a8e0*/  LDL R0, [R1+0x1c] ;  /* 0x00001c0001007983 */ /* 0x000ee20000100800 */
[----:B------:R-:W-:Y:S01]  /*a8f0*/  @!P3 VIADD R3, R3, 0x348c0 ;  /* 0x000348c00303b836 */ /* 0x000fe20000000000 */
[----:B------:R-:W-:Y:S01]  /*a900*/  PLOP3.LUT P2, PT, PT, PT, PT, 0x8, 0x0 ;  /* 0x000000000000781c */ /* 0x000fe20003f4e170 */
[----:B------:R-:W-:Y:S01]  /*a910*/  VIADD R16, R16, 0x1 ;  /* 0x0000000110107836 */ /* 0x000fe20000000000 */
[----:B------:R-:W-:Y:S01]  /*a920*/  @!PT LDS RZ, [RZ] ;  /* 0x00000000fffff984 */ /* 0x000fe20000000800 */
[----:B------:R-:W-:Y:S01]  /*a930*/  @!PT LDS RZ, [RZ] ;  /* 0x00000000fffff984 */ /* 0x000fe20000000800 */
[----:B------:R-:W-:Y:S01]  /*a940*/  @!PT LDS RZ, [RZ] ;  /* 0x00000000fffff984 */ /* 0x000fe20000000800 */
[----:B------:R-:W-:Y:S01]  /*a950*/  @!PT LDS RZ, [RZ] ;  /* 0x00000000fffff984 */ /* 0x000fe20000000800 */
[----:B------:R1:W-:Y:S06]  /*a960*/  MEMBAR.ALL.CTA ;  /* 0x0000000000007992 */ /* 0x0003ec0000008000 */
[----:B-1----:R-:W1:Y:S01]  /*a970*/  FENCE.VIEW.ASYNC.S ;  /* 0x00000000000073c6 */ /* 0x002e620000000000 */
[----:B------:R-:W-:Y:S01]  /*a980*/  @!P3 PRMT R3, RZ, 0x654, R3 ;  /* 0x00000654ff03b816 */ /* 0x000fe20000000003 */
[----:B-1----:R1:W-:Y:S06]  /*a990*/  BAR.SYNC.DEFER_BLOCKING R148, 0x80 ;  /* 0x000200940000751d */ /* 0x0023ec0000010000 */
[----:B------:R4:W-:Y:S01]  /*a9a0*/  @!P3 SYNCS.ARRIVE.TRANS64.RED.A1T0 RZ, [R3+URZ], RZ ;  /* 0x000000ff03ffb9a7 */ /* 0x0009e2000810043f */
[----:B------:R-:W-:-:S04]  /*a9b0*/  ISETP.NE.AND P3, PT, R16, 0x2, PT ;  /* 0x000000021000780c */ /* 0x000fc80003f65270 */
[----:B------:R-:W-:Y:S02]  /*a9c0*/  SEL R16, R16, RZ, P3 ;  /* 0x000000ff10107207 */ /* 0x000fe40001800000 */
[----:B----4-:R-:W-:-:S04]  /*a9d0*/  SEL R3, RZ, 0x1, P3 ;  /* 0x00000001ff037807 */ /* 0x010fc80001800000 */
[----:B------:R-:W-:Y:S02]  /*a9e0*/  LOP3.LUT R188, R188, R3, RZ, 0x3c, !PT ;  /* 0x00000003bcbc7212 */ /* 0x000fe400078e3cff */
[----:B---3--:R-:W-:-:S13]  /*a9f0*/  LOP3.LUT P4, RZ, R0, 0x2, RZ, 0xc0, !PT ;  /* 0x0000000200ff7812 */ /* 0x008fda000788c0ff */
[----:B-1----:R-:W-:Y:S05]  /*aa00*/  @P4 BRA `(.L_x_2586) ;  /* 0xffffff8000ac4947 */ /* 0x002fea000383ffff */
.L_x_2482:
[----:B------:R-:W1:Y:S01]  /*aa10*/  LDC R0, c[0x0][0x448] ;  /* 0x00011200ff007b82 */ /* 0x000e620000000800 */
[----:B------:R-:W-:Y:S01]  /*aa20*/  IADD3 R3, R200, 0x7f, RZ ;  /* 0x0000007fc8037810 */ /* 0x000fe20007ffe0ff */
[----:B------:R-:W-:Y:S01]  /*aa30*/  BSSY B0, `(.L_x_2587) ;  /* 0x0000010000007945 */ /* 0x000fe20003800000 */
[----:B------:R-:W-:Y:S01]  /*aa40*/  IMAD.MOV.U32 R88, RZ, RZ, RZ ;  /* 0x000000ffff587224 */ /* 0x000fe200078e00ff */
[----:B-1----:R-:W-:-:S13]  /*aa50*/  ISETP.NE.AND P0, PT, R0, 0x1, PT ;  /* 0x000000010000780c */ /* 0x002fda0003f05270 */
[----:B------:R-:W1:Y:S08]  /*aa60*/  @P0 LDC R0, c[0x0][0x44c] ;  /* 0x00011300ff000b82 */ /* 0x000e700000000800 */
[----:B------:R-:W3:Y:S01]  /*aa70*/  @P0 LDC R5, c[0x0][0x450] ;  /* 0x00011400ff050b82 */ /* 0x000ee20000000800 */
[----:B-1----:R-:W-:-:S05]  /*aa80*/  @P0 IMAD.HI.U32 R0, R3, R0, RZ ;  /* 0x0000000003000227 */ /* 0x002fca00078e00ff */
[----:B---3--:R-:W-:-:S05]  /*aa90*/  @P0 SHF.R.U32.HI R3, RZ, R5, R0 ;  /* 0x00000005ff030219 */ /* 0x008fca0000011600 */
[----:B------:R-:W-:-:S05]  /*aaa0*/  IMAD.IADD R3, R146, 0x1, R3 ;  /* 0x0000000192037824 */ /* 0x000fca00078e0203 */
[----:B------:R-:W-:-:S04]  /*aab0*/  SHF.R.S32.HI R0, RZ, 0x1f, R3 ;  /* 0x0000001fff007819 */ /* 0x000fc80000011403 */
[----:B------:R-:W-:-:S04]  /*aac0*/  LEA.HI R0, R0, R3, RZ, 0x7 ;  /* 0x0000000300007211 */ /* 0x000fc800078f38ff */
[----:B------:R-:W-:-:S04]  /*aad0*/  SHF.R.S32.HI R0, RZ, 0x7, R0 ;  /* 0x00000007ff007819 */ /* 0x000fc80000011400 */
[----:B------:R-:W-:-:S04]  /*aae0*/  VIMNMX R147, R147, R0, PT ;  /* 0x0000000093937248 */ /* 0x000fc80003fe0100 */
[----:B------:R-:W-:Y:S01]  /*aaf0*/  ISETP.GE.AND P0, PT, R147, 0x1, PT ;  /* 0x000000019300780c */ /* 0x000fe20003f06270 */
[----:B------:R-:W-:-:S12]  /*ab00*/  @P2 BRA `(.L_x_2588) ;  /* 0x0000000000082947 */ /* 0x000fd80003800000 */
[----:B------:R-:W1:Y:S02]  /*ab10*/  FENCE.VIEW.ASYNC.G ;  /* 0x00000000000073c6 */ /* 0x000e640000000100 */
[----:B-1----:R-:W-:Y:S06]  /*ab20*/  BAR.ARV 0xc, 0x180 ;  /* 0x0306000000007b1d */ /* 0x002fec0000002000 */
.L_x_2588:
[----:B------:R-:W-:Y:S05]  /*ab30*/  BSYNC B0 ;  /* 0x0000000000007941 */ /* 0x000fea0003800000 */
.L_x_2587:
[----:B------:R-:W-:Y:S04]  /*ab40*/  BSSY B0, `(.L_x_2589) ;  /* 0x000001f000007945 */ /* 0x000fe80003800000 */
[----:B------:R-:W-:Y:S05]  /*ab50*/  @!P0 BRA `(.L_x_2590) ;  /* 0x0000000000748947 */ /* 0x000fea0003800000 */
[----:B------:R-:W-:Y:S01]  /*ab60*/  ISETP.NE.AND P0, PT, R209, RZ, PT ;  /* 0x000000ffd100720c */ /* 0x000fe20003f05270 */
[----:B------:R-:W-:-:S03]  /*ab70*/  ULDC UR4, c[0x0][0x9f0] ;  /* 0x00027c0000047ab9 */ /* 0x000fc60000000800 */
[----:B------:R-:W-:-:S04]  /*ab80*/  SEL R9, R209, UR4, P0 ;  /* 0x00000004d1097c07 */ /* 0x000fc80008000000 */
[-C--:B------:R-:W-:Y:S02]  /*ab90*/  IABS R6, R9.reuse ;  /* 0x0000000900067213 */ /* 0x080fe40000000000 */
[----:B------:R-:W-:Y:S02]  /*aba0*/  IADD3 R0, R9, -0x1, R147 ;  /* 0xffffffff09007810 */ /* 0x000fe40007ffe093 */
[----:B------:R-:W1:Y:S01]  /*abb0*/  I2F.RP R3, R6 ;  /* 0x0000000600037306 */ /* 0x000e620000209400 */
[-C--:B------:R-:W-:Y:S02]  /*abc0*/  IABS R10, R9.reuse ;  /* 0x00000009000a7213 */ /* 0x080fe40000000000 */
[----:B------:R-:W-:Y:S02]  /*abd0*/  IABS R8, R0 ;  /* 0x0000000000087213 */ /* 0x000fe40000000000 */
[----:B------:R-:W-:-:S04]  /*abe0*/  LOP3.LUT R0, R0, R9, RZ, 0x3c, !PT ;  /* 0x0000000900007212 */ /* 0x000fc800078e3cff */
[----:B------:R-:W-:Y:S01]  /*abf0*/  ISETP.GE.AND P2, PT, R0, RZ, PT ;  /* 0x000000ff0000720c */ /* 0x000fe20003f46270 */
[----:B-1----:R-:W1:Y:S02]  /*ac00*/  MUFU.RCP R3, R3 ;  /* 0x0000000300037308 */ /* 0x002e640000001000 */
[----:B-1----:R-:W-:Y:S01]  /*ac10*/  VIADD R4, R3, 0xffffffe ;  /* 0x0ffffffe03047836 */ /* 0x002fe20000000000 */
[----:B------:R-:W-:-:S05]  /*ac20*/  IADD3 R3, RZ, -R10, RZ ;  /* 0x8000000aff037210 */ /* 0x000fca0007ffe0ff */
[----:B------:R1:W3:Y:S02]  /*ac30*/  F2I.FTZ.U32.TRUNC.NTZ R5, R4 ;  /* 0x0000000400057305 */ /* 0x0002e4000021f000 */
[----:B-1----:R-:W-:Y:S02]  /*ac40*/  IMAD.MOV.U32 R4, RZ, RZ, RZ ;  /* 0x000000ffff047224 */ /* 0x002fe400078e00ff */
[----:B---3--:R-:W-:-:S04]  /*ac50*/  IMAD.MOV R7, RZ, RZ, -R5 ;  /* 0x000000ffff077224 */ /* 0x008fc800078e0a05 */
        /* <DEDUP_REMOVED lines=10> */
[----:B------:R-:W-:Y:S02]  /*ad00*/  @!P2 IADD3 R5, -R5, RZ, RZ ;  /* 0x000000ff0505a210 */ /* 0x000fe40007ffe1ff */
[----:B------:R-:W-:-:S05]  /*ad10*/  @!P1 LOP3.LUT R5, RZ, R9, RZ, 0x33, !PT ;  /* 0x00000009ff059212 */ /* 0x000fca00078e33ff */
[----:B------:R-:W-:-:S07]  /*ad20*/  IMAD.MOV.U32 R88, RZ, RZ, R5 ;  /* 0x000000ffff587224 */ /* 0x000fce00078e0005 */
.L_x_2590:
[----:B------:R-:W-:Y:S05]  /*ad30*/  BSYNC B0 ;  /* 0x0000000000007941 */ /* 0x000fea0003800000 */
.L_x_2589:
        /* <DEDUP_REMOVED lines=27> */
[----:B0-----:R-:W-:Y:S02]  /*aef0*/  CS2R R42, SRZ ;  /* 0x00000000002a7805 */ /* 0x001fe4000001ff00 */
[----:B--2---:R-:W-:Y:S02]  /*af00*/  CS2R R40, SRZ ;  /* 0x0000000000287805 */ /* 0x004fe4000001ff00 */
        /* <DEDUP_REMOVED lines=12> */
[----:B---3--:R-:W-:Y:S02]  /*afd0*/  R2UR UR4, R3 ;  /* 0x00000000030472ca */ /* 0x008fe400000e0000 */
[----:B0-----:R-:W-:-:S04]  /*afe0*/  LEA.HI R3, R0, R0, RZ, 0x1 ;  /* 0x0000000000037211 */ /* 0x001fc800078f08ff */
[----:B------:R-:W-:-:S05]  /*aff0*/  LOP3.LUT R3, R3, 0x1e, RZ, 0xc0, !PT ;  /* 0x0000001e03037812 */ /* 0x000fca00078ec0ff */
[----:B------:R-:W-:Y:S02]  /*b000*/  IMAD.IADD R3, R0, 0x1, -R3 ;  /* 0x0000000100037824 */ /* 0x000fe400078e0a03 */
[----:B------:R-:W-:-:S05]  /*b010*/  IMAD.U32 R0, RZ, RZ, UR4 ;  /* 0x00000004ff007e24 */ /* 0x000fca000f8e00ff */
[----:B------:R-:W-:Y:S02]  /*b020*/  LOP3.LUT P0, RZ, R0, 0x3ff, RZ, 0xc0, !PT ;  /* 0x000003ff00ff7812 */ /* 0x000fe4000780c0ff */
[----:B------:R-:W-:-:S04]  /*b030*/  LEA R3, R3, UR4, 0xd ;  /* 0x0000000403037c11 */ /* 0x000fc8000f8e68ff */
[----:B------:R-:W-:Y:S02]  /*b040*/  SHF.R.U32.HI R3, RZ, 0x4, R3 ;  /* 0x00000004ff037819 */ /* 0x000fe40000011603 */
[----:B------:R-:W-:Y:S02]  /*b050*/  P2R R24, PR, RZ, 0x1 ;  /* 0x00000001ff187803 */ /* 0x000fe40000000000 */
[----:B------:R-:W-:-:S03]  /*b060*/  LOP3.LUT R68, R3, 0x3fff, RZ, 0xc0, !PT ;  /* 0x00003fff03447812 */ /* 0x000fc600078ec0ff */
        /* <DEDUP_REMOVED lines=17> */
.L_x_2592:
        /* <DEDUP_REMOVED lines=12> */
.L_x_2596:
[----:B-1----:R1:W2:Y:S02]  /*b240*/  SYNCS.PHASECHK.TRANS64.TRYWAIT P0, [R2+URZ+0x34800], R3 ;  /* 0x03480003020075a7 */ /* 0x0022a4000800017f */
[----:B--2---:R-:W-:Y:S05]  /*b250*/  @!P0 NANOSLEEP.SYNCS 0x989680 ;  /* 0x009896800000895d */ /* 0x004fea0003900000 */
[----:B------:R-:W2:Y:S02]  /*b260*/  @!P0 SYNCS.PHASECHK.TRANS64 P0, [R2+URZ+0x34800], R3 ;  /* 0x03480003020085a7 */ /* 0x000ea4000800007f */
[----:B--2---:R-:W-:Y:S05]  /*b270*/  @!P0 BRA `(.L_x_2596) ;  /* 0xfffffffc00f08947 */ /* 0x004fea000383ffff */
.L_x_2595:
[----:B------:R-:W-:Y:S05]  /*b280*/  BSYNC B0 ;  /* 0x0000000000007941 */ /* 0x000fea0003800000 */
.L_x_2594:
[----:B------:R-:W-:Y:S05]  /*b290*/  BRA `(.L_x_2597) ;  /* 0x0000006c001c7947 */ /* 0x000fea0003800000 */
.L_x_2593:
[----:B------:R-:W-:Y:S01]  /*b2a0*/  ISETP.NE.AND P0, PT, R24, RZ, PT ;  /* 0x000000ff1800720c */ /* 0x000fe20003f05270 */
[----:B------:R-:W-:Y:S01]  /*b2b0*/  ULDC.64 UR4, c[0x0][0x3f8] ;  /* 0x0000fe0000047ab9 */ /* 0x000fe20000000a00 */
[----:B-----5:R-:W-:Y:S01]  /*b2c0*/  SHF.R.S32.HI R0, RZ, 0x1f, R141 ;  /* 0x0000001fff007819 */ /* 0x020fe2000001148d */
[----:B------:R-:W-:Y:S01]  /*b2d0*/  ULDC.64 UR6, c[0x0][0x408] ;  /* 0x0001020000067ab9 */ /* 0x000fe20000000a00 */
[----:B------:R-:W-:-:S04]  /*b2e0*/  IMAD.WIDE.U32 R24, R141, UR4, RZ ;  /* 0x000000048d187c25 */ /* 0x000fc8000f8e00ff */
[C---:B------:R-:W-:Y:S02]  /*b2f0*/  IMAD R4, R0.reuse, UR4, RZ ;  /* 0x0000000400047c24 */ /* 0x040fe4000f8e02ff */
[----:B------:R-:W-:Y:S02]  /*b300*/  IMAD R0, R0, UR6, RZ ;  /* 0x0000000600007c24 */ /* 0x000fe4000f8e02ff */
[----:B------:R-:W-:-:S04]  /*b310*/  IMAD.WIDE.U32 R26, R141, UR6, RZ ;  /* 0x000000068d1a7c25 */ /* 0x000fc8000f8e00ff */
[C---:B------:R-:W-:Y:S02]  /*b320*/  IMAD R31, R141.reuse, UR7, R0 ;  /* 0x000000078d1f7c24 */ /* 0x040fe4000f8e0200 */
[----:B------:R-:W-:-:S03]  /*b330*/  IMAD R29, R141, UR5, R4 ;  /* 0x000000058d1d7c24 */ /* 0x000fc6000f8e0204 */
[----:B------:R-:W-:Y:S01]  /*b340*/  IADD3 R31, R31, R27, RZ ;  /* 0x0000001b1f1f7210 */ /* 0x000fe20007ffe0ff */
[----:B------:R-:W-:Y:S01]  /*b350*/  IMAD.IADD R29, R29, 0x1, R25 ;  /* 0x000000011d1d7824 */ /* 0x000fe200078e0219 */
        /* <DEDUP_REMOVED lines=9> */
[----:B------:R-:W-:Y:S01]  /*b3f0*/  MOV R10, UR4 ;  /* 0x00000004000a7c02 */ /* 0x000fe20008000f00 */
[----:B------:R-:W-:Y:S02]  /*b400*/  IMAD.U32 R7, RZ, RZ, UR7 ;  /* 0x00000007ff077e24 */ /* 0x000fe4000f8e00ff */
[----:B------:R-:W-:-:S02]  /*b410*/  IMAD.U32 R11, RZ, RZ, UR5 ;  /* 0x00000005ff0b7e24 */ /* 0x000fc4000f8e00ff */
[----:B------:R-:W-:Y:S02]  /*b420*/  IMAD.MOV.U32 R8, RZ, RZ, 0x70 ;  /* 0x00000070ff087424 */ /* 0x000fe400078e00ff */
[----:B------:R-:W-:Y:S02]  /*b430*/  IMAD.MOV.U32 R12, RZ, RZ, 0x1 ;  /* 0x00000001ff0c7424 */ /* 0x000fe400078e00ff */
[----:B0-----:R-:W-:-:S07]  /*b440*/  IMAD.MOV.U32 R13, RZ, RZ, RZ ;  /* 0x000000ffff0d7224 */ /* 0x001fce00078e00ff */
[----:B------:R-:W-:-:S07]  /*b450*/  LEPC R20, `(.L_x_2598) ;  /* 0x000000001014794e */ /* 0x000fce0000000000 */
[----:B-1----:R-:W-:Y:S05]  /*b460*/  CALL.ABS.NOINC R14 ;  /* 0x000000000e007343 */ /* 0x002fea0003c00000 */
.L_x_2598:
[----:B------:R-:W-:Y:S01]  /*b470*/  ULDC.U8 UR4, c[0x0][0x410] ;  /* 0x0001040000047ab9 */ /* 0x000fe20000000000 */
[----:B------:R-:W-:Y:S01]  /*b480*/  BSSY B0, `(.L_x_2599) ;  /* 0x00006a0000007945 */ /* 0x000fe20003800000 */
[----:B------:R-:W-:Y:S02]  /*b490*/  ISETP.NE.AND P0, PT, RZ, UR4, PT ;  /* 0x00000004ff007c0c */ /* 0x000fe4000bf05270 */
[----:B------:R-:W-:-:S11]  /*b4a0*/  IADD3 R64, R17, R200, RZ ;  /* 0x000000c811407210 */ /* 0x000fd60007ffe0ff */
[----:B------:R-:W-:Y:S05]  /*b4b0*/  @!P0 BRA `(.L_x_2600) ;  /* 0x0000003400788947 */ /* 0x000fea0003800000 */
[----:B------:R-:W0:Y:S01]  /*b4c0*/  LDC R10, c[0x0][0x448] ;  /* 0x00011200ff0a7b82 */ /* 0x000e220000000800 */
[----:B------:R-:W-:Y:S01]  /*b4d0*/  IMAD R3, R217, 0x40, R64 ;  /* 0x00000040d9037824 */ /* 0x000fe200078e0240 */
[----:B------:R-:W-:Y:S01]  /*b4e0*/  ULDC.64 UR4, c[0x0][0x3f8] ;  /* 0x0000fe0000047ab9 */ /* 0x000fe20000000a00 */
[----:B------:R-:W-:Y:S01]  /*b4f0*/  ULDC.64 UR6, c[0x0][0x408] ;  /* 0x0001020000067ab9 */ /* 0x000fe20000000a00 */
[----:B------:R-:W-:Y:S01]  /*b500*/  MOV R9, R31 ;  /* 0x0000001f00097202 */ /* 0x000fe20000000f00 */
[----:B------:R-:W-:Y:S01]  /*b510*/  IMAD.MOV.U32 R6, RZ, RZ, R24 ;  /* 0x000000ffff067224 */ /* 0x000fe200078e0018 */
[----:B------:R-:W-:Y:S01]  /*b520*/  SHF.R.S32.HI R73, RZ, 0x1f, R192 ;  /* 0x0000001fff497819 */ /* 0x000fe200000114c0 */
[----:B------:R-:W-:Y:S01]  /*b530*/  IMAD.MOV.U32 R7, RZ, RZ, R29 ;  /* 0x000000ffff077224 */ /* 0x000fe200078e001d */
[----:B------:R-:W-:Y:S01]  /*b540*/  SHF.R.S32.HI R79, RZ, 0x1f, R190 ;  /* 0x0000001fff4f7819 */ /* 0x000fe200000114be */
[----:B------:R-:W-:Y:S01]  /*b550*/  IMAD.MOV.U32 R8, RZ, RZ, R26 ;  /* 0x000000ffff087224 */ /* 0x000fe200078e001a */
[----:B------:R-:W-:-:S02]  /*b560*/  SHF.R.S32.HI R72, RZ, 0x1f, R189 ;  /* 0x0000001fff487819 */ /* 0x000fc400000114bd */
[----:B------:R-:W-:Y:S02]  /*b570*/  SHF.R.S32.HI R76, RZ, 0x1f, R191 ;  /* 0x0000001fff4c7819 */ /* 0x000fe400000114bf */
[----:B0-----:R-:W-:-:S13]  /*b580*/  ISETP.NE.AND P0, PT, R10, 0x1, PT ;  /* 0x000000010a00780c */ /* 0x001fda0003f05270 */
[----:B------:R-:W0:Y:S08]  /*b590*/  @P0 LDC R0, c[0x0][0x44c] ;  /* 0x00011300ff000b82 */ /* 0x000e300000000800 */
[----:B------:R-:W1:Y:S01]  /*b5a0*/  @P0 LDC R5, c[0x0][0x450] ;  /* 0x00011400ff050b82 */ /* 0x000e620000000800 */
[----:B0-----:R-:W-:-:S05]  /*b5b0*/  @P0 IMAD.HI.U32 R0, R3, R0, RZ ;  /* 0x0000000003000227 */ /* 0x001fca00078e00ff */
[----:B-1----:R-:W-:-:S04]  /*b5c0*/  @P0 SHF.R.U32.HI R3, RZ, R5, R0 ;  /* 0x00000005ff030219 */ /* 0x002fc80000011600 */
        /* <DEDUP_REMOVED lines=17> */
[----:B------:R0:W1:Y:S04]  /*b6e0*/  SHFL.IDX PT, R5, R0, RZ, 0x1c1f ;  /* 0x001c1fff00057589 */ /* 0x00006800000e0000 */
[----:B------:R0:W2:Y:S04]  /*b6f0*/  SHFL.IDX PT, R8, R4, RZ, 0x1c1f ;  /* 0x001c1fff04087589 */ /* 0x0000a800000e0000 */
[----:B------:R0:W3:Y:S04]  /*b700*/  SHFL.IDX PT, R33, R63, RZ, 0x1c1f ;  /* 0x001c1fff3f217589 */ /* 0x0000e800000e0000 */
[----:B------:R0:W4:Y:S02]  /*b710*/  SHFL.IDX PT, R32, R3, RZ, 0x1c1f ;  /* 0x001c1fff03207589 */ /* 0x00012400000e0000 */
.L_x_2881:
        /* <DEDUP_REMOVED lines=27> */
[----:B------:R-:W-:Y:S02]  /*b8d0*/  @!P2 SHF.L.U64.HI R10, R190, 0x1, R79 ;  /* 0x00000001be0aa819 */ /* 0x000fe4000001024f */
[-C--:B--2---:R-:W-:Y:S01]  /*b8e0*/  @!P3 IADD3 R30, P6, R8, R29.reuse, RZ ;  /* 0x0000001d081eb210 */ /* 0x084fe20007fde0ff */
[----:B------:R-:W-:Y:S01]  /*b8f0*/  @!P0 IMAD.SHL.U32 R7, R189, 0x2, RZ ;  /* 0x00000002bd078824 */ /* 0x000fe200078e00ff */
[----:B----4-:R-:W-:Y:S01]  /*b900*/  @!P3 IADD3 R28, P5, R32, R29, RZ ;  /* 0x0000001d201cb210 */ /* 0x010fe20007fbe0ff */
[----:B-1----:R-:W-:Y:S01]  /*b910*/  @!P4 IMAD.MOV.U32 R9, RZ, RZ, R5 ;  /* 0x000000ffff09c224 */ /* 0x002fe200078e0005 */
[----:B------:R-:W-:Y:S01]  /*b920*/  @!P1 SHF.L.U32 R15, R191, 0x1, RZ ;  /* 0x00000001bf0f9819 */ /* 0x000fe200000006ff */
[--C-:B------:R-:W-:Y:S01]  /*b930*/  @!P3 IMAD.X R31, R5, 0x1, R6.reuse, P6 ;  /* 0x00000001051fb824 */ /* 0x100fe200030e0606 */
[-C--:B------:R-:W-:Y:S01]  /*b940*/  @!P2 IADD3 R26, P6, R8, R25.reuse, RZ ;  /* 0x00000019081aa210 */ /* 0x080fe20007fde0ff */
[----:B---3--:R-:W-:Y:S01]  /*b950*/  @!P3 IMAD.X R29, R33, 0x1, R6, P5 ;  /* 0x00000001211db824 */ /* 0x008fe200028e0606 */
[----:B------:R-:W-:Y:S01]  /*b960*/  @!P2 IADD3 R24, P5, R32, R25, RZ ;  /* 0x000000192018a210 */ /* 0x000fe20007fbe0ff */
[----:B------:R-:W-:Y:S01]  /*b970*/  @!P4 IMAD.WIDE R36, R22, 0x2, R8 ;  /* 0x000000021624c825 */ /* 0x000fe200078e0208 */
[----:B------:R-:W-:-:S03]  /*b980*/  @!P1 SHF.L.U64.HI R6, R191, 0x1, R76 ;  /* 0x00000001bf069819 */ /* 0x000fc6000001024c */
[--C-:B------:R-:W-:Y:S01]  /*b990*/  @!P2 IMAD.X R27, R5, 0x1, R10.reuse, P6 ;  /* 0x00000001051ba824 */ /* 0x100fe200030e060a */
[-C--:B------:R-:W-:Y:S01]  /*b9a0*/  @!P1 IADD3 R20, P6, R8, R15.reuse, RZ ;  /* 0x0000000f08149210 */ /* 0x080fe20007fde0ff */
[----:B------:R-:W-:Y:S01]  /*b9b0*/  @!P2 IMAD.X R25, R33, 0x1, R10, P5 ;  /* 0x000000012119a824 */ /* 0x000fe200028e060a */
[----:B------:R-:W-:Y:S01]  /*b9c0*/  ISETP.GE.AND P5, PT, R193, UR4, PT ;  /* 0x00000004c1007c0c */ /* 0x000fe2000bfa6270 */
[----:B------:R-:W-:Y:S01]  /*b9d0*/  @!P4 IMAD.WIDE R34, R22, 0x2, R32 ;  /* 0x000000021622c825 */ /* 0x000fe200078e0220 */
[----:B------:R-:W-:Y:S01]  /*b9e0*/  @!P1 IADD3.X R21, R5, R6, RZ, P6, !PT ;  /* 0x0000000605159210 */ /* 0x000fe200037fe4ff */
[----:B------:R1:W5:Y:S01]  /*b9f0*/  @!P4 LD.E.64 R60, desc[UR60][R36.64] ;  /* 0x0000003c243cc980 */ /* 0x000362000c101b00 */
[----:B------:R-:W-:Y:S02]  /*ba00*/  @!P1 IADD3 R14, P6, R32, R15, RZ ;  /* 0x0000000f200e9210 */ /* 0x000fe40007fde0ff */
[----:B------:R-:W-:Y:S01]  /*ba10*/  @!P0 SHF.L.U64.HI R10, R189, 0x1, R72 ;  /* 0x00000001bd0a8819 */ /* 0x000fe20000010248 */
[----:B------:R2:W5:Y:S02]  /*ba20*/  @!P4 LD.E.64 R58, desc[UR60][R34.64] ;  /* 0x0000003c223ac980 */ /* 0x000564000c101b00 */
[----:B------:R-:W-:Y:S01]  /*ba30*/  @!P1 IMAD.X R15, R33, 0x1, R6, P6 ;  /* 0x00000001210f9824 */ /* 0x000fe200030e0606 */
[----:B------:R-:W-:-:S05]  /*ba40*/  @!P0 IADD3 R12, P6, R8, R7, RZ ;  /* 0x00000007080c8210 */ /* 0x000fca0007fde0ff */
[----:B------:R-:W-:Y:S01]  /*ba50*/  @!P0 IMAD.X R13, R5, 0x1, R10, P6 ;  /* 0x00000001050d8824 */ /* 0x000fe200030e060a */
[----:B------:R-:W-:Y:S02]  /*ba60*/  @!P0 IADD3 R6, P6, R32, R7, RZ ;  /* 0x0000000720068210 */ /* 0x000fe40007fde0ff */
[C---:B------:R-:W-:Y:S02]  /*ba70*/  @!P5 SHF.L.U32 R11, R193.reuse, 0x1, RZ ;  /* 0x00000001c10bd819 */ /* 0x040fe400000006ff */
[----:B------:R-:W-:Y:S01]  /*ba80*/  @!P5 SHF.L.U64.HI R38, R193, 0x1, R236 ;  /* 0x00000001c126d819 */ /* 0x000fe200000102ec */
[----:B------:R-:W-:Y:S01]  /*ba90*/  @!P0 IMAD.X R7, R33, 0x1, R10, P6 ;  /* 0x0000000121078824 */ /* 0x000fe200030e060a */
[-C--:B------:R-:W-:Y:S02]  /*baa0*/  @!P5 IADD3 R8, P4, R8, R11.reuse, RZ ;  /* 0x0000000b0808d210 */ /* 0x080fe40007f9e0ff */
[----:B------:R-:W-:Y:S02]  /*bab0*/  @!P5 IADD3 R10, P6, R32, R11, RZ ;  /* 0x0000000b200ad210 */ /* 0x000fe40007fde0ff */
[----:B------:R-:W-:-:S02]  /*bac0*/  CS2R R56, SRZ ;  /* 0x0000000000387805 */ /* 0x000fc4000001ff00 */
[----:B------:R-:W-:Y:S01]  /*bad0*/  CS2R R54, SRZ ;  /* 0x0000000000367805 */ /* 0x000fe2000001ff00 */
[--C-:B------:R-:W-:Y:S01]  /*bae0*/  @!P5 IMAD.X R9, R5, 0x1, R38.reuse, P4 ;  /* 0x000000010509d824 */ /* 0x100fe200020e0626 */
[----:B------:R-:W-:Y:S01]  /*baf0*/  CS2R R52, SRZ ;  /* 0x0000000000347805 */ /* 0x000fe2000001ff00 */
[----:B------:R-:W-:Y:S01]  /*bb00*/  @!P5 IMAD.X R11, R33, 0x1, R38, P6 ;  /* 0x00000001210bd824 */ /* 0x000fe200030e0626 */
[----:B------:R-:W-:Y:S02]  /*bb10*/  CS2R R50, SRZ ;  /* 0x0000000000327805 */ /* 0x000fe4000001ff00 */
[----:B------:R-:W-:Y:S02]  /*bb20*/  CS2R R48, SRZ ;  /* 0x0000000000307805 */ /* 0x000fe4000001ff00 */
[----:B------:R-:W-:Y:S02]  /*bb30*/  CS2R R46, SRZ ;  /* 0x00000000002e7805 */ /* 0x000fe4000001ff00 */
[----:B------:R-:W-:-:S02]  /*bb40*/  CS2R R44, SRZ ;  /* 0x00000000002c7805 */ /* 0x000fc4000001ff00 */
[----:B------:R-:W-:Y:S02]  /*bb50*/  CS2R R42, SRZ ;  /* 0x00000000002a7805 */ /* 0x000fe4000001ff00 */
[----:B-1----:R-:W-:Y:S02]  /*bb60*/  CS2R R36, SRZ ;  /* 0x0000000000247805 */ /* 0x002fe4000001ff00 */
        /* <DEDUP_REMOVED lines=11> */
.L_x_2603:
[----:B------:R-:W-:Y:S05]  /*bc20*/  BSYNC B1 ;  /* 0x0000000000017941 */ /* 0x000fea0003800000 */
.L_x_2602:
[----:B-1---5:R-:W-:Y:S01]  /*bc30*/  IMAD.MOV.U32 R5, RZ, RZ, R58 ;  /* 0x000000ffff057224 */ /* 0x022fe200078e003a */
[----:B--2---:R-:W-:Y:S01]  /*bc40*/  MOV R6, R59 ;  /* 0x0000003b00067202 */ /* 0x004fe20000000f00 */
[----:B------:R-:W-:Y:S01]  /*bc50*/  IMAD.MOV.U32 R8, RZ, RZ, R55 ;  /* 0x000000ffff087224 */ /* 0x000fe200078e0037 */
[----:B------:R-:W-:Y:S01]  /*bc60*/  UMOV UR4, 0xffffffff ;  /* 0xffffffff00047882 */ /* 0x000fe20000000000 */
[----:B------:R-:W-:Y:S01]  /*bc70*/  IMAD.MOV.U32 R7, RZ, RZ, R54 ;  /* 0x000000ffff077224 */ /* 0x000fe200078e0036 */
[----:B------:R-:W-:Y:S01]  /*bc80*/  PRMT R87, R5, 0x7610, R87 ;  /* 0x0000761005577816 */ /* 0x000fe20000000057 */
[----:B------:R-:W-:Y:S01]  /*bc90*/  IMAD.MOV.U32 R5, RZ, RZ, R50 ;  /* 0x000000ffff057224 */ /* 0x000fe200078e0032 */
[----:B------:R-:W-:Y:S01]  /*bca0*/  PRMT R86, R86, 0x5410, R6 ;  /* 0x0000541056567816 */ /* 0x000fe20000000006 */
[----:B------:R-:W-:Y:S01]  /*bcb0*/  IMAD.MOV.U32 R6, RZ, RZ, R51 ;  /* 0x000000ffff067224 */ /* 0x000fe200078e0033 */
[----:B------:R-:W-:Y:S01]  /*bcc0*/  PRMT R82, R8, 0x7610, R82 ;  /* 0x0000761008527816 */ /* 0x000fe20000000052 */
[----:B------:R-:W-:Y:S01]  /*bcd0*/  IMAD.MOV.U32 R8, RZ, RZ, R47 ;  /* 0x000000ffff087224 */ /* 0x000fe200078e002f */
[----:B------:R-:W-:-:S02]  /*bce0*/  PRMT R81, R81, 0x5410, R7 ;  /* 0x0000541051517816 */ /* 0x000fc40000000007 */
[----:B------:R-:W-:Y:S02]  /*bcf0*/  CS2R R30, SRZ ;  /* 0x00000000001e7805 */ /* 0x000fe4000001ff00 */
        /* <DEDUP_REMOVED lines=24> */
[----:B------:R-:W-:Y:S01]  /*be80*/  IMAD.MOV.U32 R7, RZ, RZ, R36 ;  /* 0x000000ffff077224 */ /* 0x000fe200078e0024 */
[----:B------:R-:W-:Y:S01]  /*be90*/  MOV R6, R45 ;  /* 0x0000002d00067202 */ /* 0x000fe20000000f00 */
[----:B------:R-:W-:-:S03]  /*bea0*/  IMAD.MOV.U32 R8, RZ, RZ, R37 ;  /* 0x000000ffff087224 */ /* 0x000fc600078e0025 */
[----:B------:R-:W-:Y:S02]  /*beb0*/  PRMT R70, R6, 0x5410, R5 ;  /* 0x0000541006467816 */ /* 0x000fe40000000005 */
[----:B------:R-:W-:Y:S01]  /*bec0*/  PRMT R66, R8, 0x5410, R7 ;  /* 0x0000541008427816 */ /* 0x000fe20000000007 */
[----:B------:R-:W-:Y:S06]  /*bed0*/  BRA.DIV UR4, `(.L_x_2604) ;  /* 0x000001a6048c7947 */ /* 0x000fec000b800000 */
[----:B0-----:R-:W0:Y:S04]  /*bee0*/  SHFL.IDX PT, R0, R0, 0x1, 0x1c1f ;  /* 0x003c1f0000007f89 */ /* 0x001e2800000e0000 */
[----:B------:R1:W2:Y:S04]  /*bef0*/  SHFL.IDX PT, R65, R4, 0x1, 0x1c1f ;  /* 0x003c1f0004417f89 */ /* 0x0002a800000e0000 */
[----:B------:R-:W0:Y:S04]  /*bf00*/  SHFL.IDX PT, R63, R63, 0x1, 0x1c1f ;  /* 0x003c1f003f3f7f89 */ /* 0x000e2800000e0000 */
[----:B------:R1:W0:Y:S02]  /*bf10*/  SHFL.IDX PT, R62, R3, 0x1, 0x1c1f ;  /* 0x003c1f00033e7f89 */ /* 0x00022400000e0000 */
.L_x_2887:
[----:B------:R-:W-:Y:S01]  /*bf20*/  VIADD R64, R64, 0x40 ;  /* 0x0000004040407836 */ /* 0x000fe20000000000 */
[----:B-1----:R-:W-:Y:S01]  /*bf30*/  LOP3.LUT R4, R195, 0x18, R18, 0xf8, !PT ;  /* 0x00000018c3047812 */ /* 0x002fe200078ef812 */
[----:B------:R-:W-:Y:S01]  /*bf40*/  BSSY B1, `(.L_x_2605) ;  /* 0x0000055000017945 */ /* 0x000fe20003800000 */
[----:B------:R-:W-:Y:S02]  /*bf50*/  LOP3.LUT P0, RZ, R237, 0x4, RZ, 0xc0, !PT ;  /* 0x00000004edff7812 */ /* 0x000fe4000780c0ff */
[----:B---34-:R-:W-:Y:S02]  /*bf60*/  CS2R R32, SRZ ;  /* 0x0000000000207805 */ /* 0x018fe4000001ff00 */
[----:B------:R-:W-:Y:S02]  /*bf70*/  ISETP.GE.AND P1, PT, R64, R67, PT ;  /* 0x000000434000720c */ /* 0x000fe40003f26270 */
[----:B------:R-:W-:Y:S02]  /*bf80*/  CS2R R26, SRZ ;  /* 0x00000000001a7805 */ /* 0x000fe4000001ff00 */
[----:B------:R-:W-:-:S02]  /*bf90*/  LOP3.LUT R3, R4, R197, RZ, 0x3c, !PT ;  /* 0x000000c504037212 */ /* 0x000fc400078e3cff */
[----:B------:R-:W-:Y:S02]  /*bfa0*/  CS2R R20, SRZ ;  /* 0x0000000000147805 */ /* 0x000fe4000001ff00 */
[----:B------:R-:W-:Y:S02]  /*bfb0*/  CS2R R12, SRZ ;  /* 0x00000000000c7805 */ /* 0x000fe4000001ff00 */
[----:B------:R-:W-:Y:S02]  /*bfc0*/  CS2R R8, SRZ ;  /* 0x0000000000087805 */ /* 0x000fe4000001ff00 */
[----:B------:R-:W-:Y:S01]  /*bfd0*/  CS2R R40, SRZ ;  /* 0x0000000000287805 */ /* 0x000fe2000001ff00 */
[----:B------:R-:W-:Y:S01]  /*bfe0*/  IMAD R3, R196, 0x200, R3 ;  /* 0x00000200c4037824 */ /* 0x000fe200078e0203 */
        /* <DEDUP_REMOVED lines=19> */
[-C--:B--2---:R-:W-:Y:S01]  /*c120*/  @!P4 IADD3 R26, P5, R65, R24.reuse, RZ ;  /* 0x00000018411ac210 */ /* 0x084fe20007fbe0ff */
[----:B------:R-:W-:Y:S01]  /*c130*/  @!P1 IMAD.SHL.U32 R4, R189, 0x2, RZ ;  /* 0x00000002bd049824 */ /* 0x000fe200078e00ff */
[----:B0-----:R-:W-:Y:S02]  /*c140*/  @!P4 IADD3 R24, P6, R62, R24, RZ ;  /* 0x000000183e18c210 */ /* 0x001fe40007fde0ff */
[----:B------:R-:W-:Y:S01]  /*c150*/  @!P2 SHF.L.U64.HI R76, R191, 0x1, R76 ;  /* 0x00000001bf4ca819 */ /* 0x000fe2000001024c */
[----:B------:R-:W-:Y:S01]  /*c160*/  @!P4 IMAD.X R27, R0, 0x1, R73, P5 ;  /* 0x00000001001bc824 */ /* 0x000fe200028e0649 */
[----:B------:R-:W-:Y:S02]  /*c170*/  @!P3 IADD3 R20, P5, R65, R14, RZ ;  /* 0x0000000e4114b210 */ /* 0x000fe40007fbe0ff */
[----:B------:R-:W-:-:S02]  /*c180*/  @!P4 IADD3.X R25, R63, R73, RZ, P6, !PT ;  /* 0x000000493f19c210 */ /* 0x000fc400037fe4ff */
[----:B------:R-:W-:Y:S01]  /*c190*/  @!P3 IADD3 R14, P6, R62, R14, RZ ;  /* 0x0000000e3e0eb210 */ /* 0x000fe20007fde0ff */
[--C-:B------:R-:W-:Y:S01]  /*c1a0*/  @!P3 IMAD.X R21, R0, 0x1, R79.reuse, P5 ;  /* 0x000000010015b824 */ /* 0x100fe200028e064f */
[-C--:B------:R-:W-:Y:S02]  /*c1b0*/  @!P2 IADD3 R12, P5, R65, R10.reuse, RZ ;  /* 0x0000000a410ca210 */ /* 0x080fe40007fbe0ff */
[----:B------:R-:W-:Y:S01]  /*c1c0*/  @!P1 SHF.L.U64.HI R72, R189, 0x1, R72 ;  /* 0x00000001bd489819 */ /* 0x000fe20000010248 */
[----:B------:R-:W-:Y:S01]  /*c1d0*/  @!P3 IMAD.X R15, R63, 0x1, R79, P6 ;  /* 0x000000013f0fb824 */ /* 0x000fe200030e064f */
[----:B------:R-:W-:Y:S01]  /*c1e0*/  @!P2 IADD3 R10, P6, R62, R10, RZ ;  /* 0x0000000a3e0aa210 */ /* 0x000fe20007fde0ff */
[----:B------:R-:W-:Y:S01]  /*c1f0*/  @!P2 IMAD.X R13, R0, 0x1, R76, P5 ;  /* 0x00000001000da824 */ /* 0x000fe200028e064c */
[----:B------:R-:W-:Y:S02]  /*c200*/  @!P1 IADD3 R8, P5, R65, R4, RZ ;  /* 0x0000000441089210 */ /* 0x000fe40007fbe0ff */
[----:B------:R-:W-:-:S02]  /*c210*/  @!P2 IADD3.X R11, R63, R76, RZ, P6, !PT ;  /* 0x0000004c3f0ba210 */ /* 0x000fc400037fe4ff */
[----:B------:R-:W-:Y:S01]  /*c220*/  ISETP.GE.AND P6, PT, R22, UR4, PT ;  /* 0x0000000416007c0c */ /* 0x000fe2000bfc6270 */
[----:B------:R-:W-:Y:S01]  /*c230*/  @!P1 IMAD.X R9, R0, 0x1, R72, P5 ;  /* 0x0000000100099824 */ /* 0x000fe200028e0648 */
[----:B------:R-:W-:-:S05]  /*c240*/  @!P1 IADD3 R4, P5, R62, R4, RZ ;  /* 0x000000043e049210 */ /* 0x000fca0007fbe0ff */
[----:B------:R-:W-:Y:S01]  /*c250*/  @!P1 IMAD.X R5, R63, 0x1, R72, P5 ;  /* 0x000000013f059824 */ /* 0x000fe200028e0648 */
[----:B------:R-:W-:-:S05]  /*c260*/  ISETP.GE.AND P5, PT, R193, UR4, PT ;  /* 0x00000004c1007c0c */ /* 0x000fca000bfa6270 */
[----:B------:R-:W-:Y:S01]  /*c270*/  @!P6 MOV R6, R62 ;  /* 0x0000003e0006e202 */ /* 0x000fe20000000f00 */
        /* <DEDUP_REMOVED lines=33> */
.L_x_2606:
[----:B------:R-:W-:Y:S05]  /*c490*/  BSYNC B1 ;  /* 0x0000000000017941 */ /* 0x000fea0003800000 */
.L_x_2605:
[----:B---3--:R-:W-:Y:S01]  /*c4a0*/  LEA.HI R4, R213, R213, RZ, 0x1 ;  /* 0x000000d5d5047211 */ /* 0x008fe200078f08ff */
[----:B-----5:R-:W-:Y:S01]  /*c4b0*/  IMAD.MOV.U32 R5, RZ, RZ, R30 ;  /* 0x000000ffff057224 */ /* 0x020fe200078e001e */
[C---:B------:R-:W-:Y:S01]  /*c4c0*/  IADD3 R6, R3.reuse, 0x10400, RZ ;  /* 0x0001040003067810 */ /* 0x040fe20007ffe0ff */
[----:B0-----:R-:W-:Y:S01]  /*c4d0*/  VIADD R0, R3, 0x10440 ;  /* 0x0001044003007836 */ /* 0x001fe20000000000 */
[----:B------:R-:W-:Y:S01]  /*c4e0*/  LOP3.LUT R4, R4, 0xfffffffe, RZ, 0xc0, !PT ;  /* 0xfffffffe04047812 */ /* 0x000fe200078ec0ff */
[----:B------:R-:W-:Y:S01]  /*c4f0*/  IMAD.MOV.U32 R7, RZ, RZ, R33 ;  /* 0x000000ffff077224 */ /* 0x000fe200078e0021 */
[----:B------:R-:W-:Y:S01]  /*c500*/  PRMT R84, R5, 0x7610, R84 ;  /* 0x0000761005547816 */ /* 0x000fe20000000054 */
[----:B------:R-:W-:Y:S01]  /*c510*/  IMAD.MOV.U32 R5, RZ, RZ, R31 ;  /* 0x000000ffff057224 */ /* 0x000fe200078e001f */
[----:B------:R-:W-:Y:S01]  /*c520*/  MOV R62, R20 ;  /* 0x00000014003e7202 */ /* 0x000fe20000000f00 */
[----:B------:R-:W-:Y:S01]  /*c530*/  IMAD.IADD R4, R213, 0x1, -R4 ;  /* 0x00000001d5047824 */ /* 0x000fe200078e0a04 */
[----:B------:R-:W-:Y:S01]  /*c540*/  VIADDMNMX R67, R67, -R200, 0x80, PT ;  /* 0x0000008043437446 */ /* 0x000fe200038009c8 */
[----:B------:R-:W-:Y:S01]  /*c550*/  @P0 VIADD R0, R6, 0xffffffc0 ;  /* 0xffffffc006000836 */ /* 0x000fe20000000000 */
[----:B------:R-:W-:Y:S01]  /*c560*/  PRMT R84, R84, 0x5410, R5 ;  /* 0x0000541054547816 */ /* 0x000fe20000000005 */
[----:B------:R-:W-:Y:S01]  /*c570*/  IMAD.MOV.U32 R63, RZ, RZ, R34 ;  /* 0x000000ffff3f7224 */ /* 0x000fe200078e0022 */
[----:B------:R-:W-:Y:S01]  /*c580*/  SHF.L.U32 R5, R4, 0x1f, RZ ;  /* 0x0000001f04057819 */ /* 0x000fe200000006ff */
[----:B------:R-:W-:Y:S01]  /*c590*/  IMAD.MOV.U32 R4, RZ, RZ, R21 ;  /* 0x000000ffff047224 */ /* 0x000fe200078e0015 */
[----:B------:R-:W-:Y:S01]  /*c5a0*/  MOV R6, R32 ;  /* 0x0000002000067202 */ /* 0x000fe20000000f00 */
[----:B------:R-:W-:Y:S01]  /*c5b0*/  BSSY B1, `(.L_x_2607) ;  /* 0x0000021000017945 */ /* 0x000fe20003800000 */
[----:B------:R-:W0:Y:S01]  /*c5c0*/  SYNCS.PHASECHK.TRANS64.TRYWAIT P0, [R2+URZ+0x34800], R5 ;  /* 0x03480005020075a7 */ /* 0x000e22000800017f */
        /* <DEDUP_REMOVED lines=12> */
[----:B------:R-:W-:Y:S01]  /*c690*/  MOV R63, R15 ;  /* 0x0000000f003f7202 */ /* 0x000fe20000000f00 */
[----:B------:R-:W-:Y:S01]  /*c6a0*/  IMAD.MOV.U32 R4, RZ, RZ, R35 ;  /* 0x000000ffff047224 */ /* 0x000fe200078e0023 */
[----:B------:R-:W-:Y:S02]  /*c6b0*/  ISETP.GE.AND P1, PT, R17, R67, PT ;  /* 0x000000431100720c */ /* 0x000fe40003f26270 */
[----:B------:R-:W-:Y:S01]  /*c6c0*/  PRMT R64, R7, 0x5410, R6 ;  /* 0x0000541007407816 */ /* 0x000fe20000000006 */
[----:B------:R-:W-:Y:S01]  /*c6d0*/  IMAD.MOV.U32 R6, RZ, RZ, R40 ;  /* 0x000000ffff067224 */ /* 0x000fe200078e0028 */
[----:B------:R-:W-:Y:S01]  /*c6e0*/  PRMT R83, R83, 0x5410, R4 ;  /* 0x0000541053537816 */ /* 0x000fe20000000004 */
[----:B------:R-:W-:-:S02]  /*c6f0*/  IMAD.MOV.U32 R7, RZ, RZ, R41 ;  /* 0x000000ffff077224 */ /* 0x000fc400078e0029 */
[----:B------:R-:W-:-:S03]  /*c700*/  IMAD.MOV.U32 R4, RZ, RZ, R24 ;  /* 0x000000ffff047224 */ /* 0x000fc600078e0018 */
        /* <DEDUP_REMOVED lines=8> */
[----:B--2---:R-:W-:Y:S01]  /*c790*/  PRMT R65, R7, 0x5410, R63 ;  /* 0x0000541007417816 */ /* 0x004fe2000000003f */
[----:B------:R-:W-:Y:S01]  /*c7a0*/  IMAD.MOV.U32 R6, RZ, RZ, R11 ;  /* 0x000000ffff067224 */ /* 0x000fe200078e000b */
[----:B0-----:R-:W-:Y:S06]  /*c7b0*/  @!P0 BRA `(.L_x_2608) ;  /* 0x0000019c00c88947 */ /* 0x001fec0003800000 */
.L_x_2888:
[----:B------:R-:W-:Y:S05]  /*c7c0*/  BSYNC B1 ;  /* 0x0000000000017941 */ /* 0x000fea0003800000 */
.L_x_2607:
[----:B------:R-:W-:Y:S01]  /*c7d0*/  BSSY B1, `(.L_x_2609) ;  /* 0x0000116000017945 */ /* 0x000fe20003800000 */
[----:B------:R-:W-:-:S03]  /*c7e0*/  PRMT R63, R4, 0x5410, R6 ;  /* 0x00005410043f7816 */ /* 0x000fc60000000006 */
[----:B------:R-:W-:Y:S05]  /*c7f0*/  @P1 BRA `(.L_x_2610) ;  /* 0x00000010004c1947 */ /* 0x000fea0003800000 */
[----:B------:R-:W1:Y:S01]  /*c800*/  LDC R4, c[0x0][0x3f4] ;  /* 0x0000fd00ff047b82 */ /* 0x000e620000000800 */
[----:B------:R-:W-:Y:S01]  /*c810*/  BSSY B2, `(.L_x_2611) ;  /* 0x0000032000027945 */ /* 0x000fe20003800000 */
[-C--:B-1----:R-:W-:Y:S02]  /*c820*/  ISETP.GE.AND P0, PT, R22, R4.reuse, PT ;  /* 0x000000041600720c */ /* 0x082fe40003f06270 */
[-C--:B------:R-:W-:Y:S02]  /*c830*/  ISETP.GE.AND P1, PT, R192, R4.reuse, PT ;  /* 0x00000004c000720c */ /* 0x080fe40003f26270 */
[-C--:B------:R-:W-:Y:S02]  /*c840*/  ISETP.GE.AND P2, PT, R190, R4.reuse, PT ;  /* 0x00000004be00720c */ /* 0x080fe40003f46270 */
[-C--:B------:R-:W-:Y:S02]  /*c850*/  ISETP.GE.AND P3, PT, R191, R4.reuse, PT ;  /* 0x00000004bf00720c */ /* 0x080fe40003f66270 */
[----:B------:R-:W-:-:S02]  /*c860*/  ISETP.GE.AND P4, PT, R189, R4, PT ;  /* 0x00000004bd00720c */ /* 0x000fc40003f86270 */
[----:B------:R-:W-:-:S03]  /*c870*/  ISETP.GE.AND P5, PT, R193, R4, PT ;  /* 0x00000004c100720c */ /* 0x000fc60003fa6270 */
[----:B------:R-:W-:Y:S10]  /*c880*/  @P0 BRA `(.L_x_2612) ;  /* 0x0000000000a80947 */ /* 0x000ff40003800000 */
[----:B0-----:R-:W0:Y:S01]  /*c890*/  LDS.128 R4, [R3+0x10400] ;  /* 0x0104000003047984 */ /* 0x001e220000000c00 */
        /* <DEDUP_REMOVED lines=8> */
[----:B0-----:R-:W-:-:S02]  /*c920*/  HADD2.F32 R61, -RZ, R7.H1_H1 ;  /* 0x30000007ff3d7230 */ /* 0x001fc40000004100 */
[----:B------:R-:W-:Y:S02]  /*c930*/  HADD2.F32 R60, -RZ, R7.H0_H0 ;  /* 0x20000007ff3c7230 */ /* 0x000fe40000004100 */
[--C-:B------:R-:W-:Y:S02]  /*c940*/  HADD2.F32 R7, -RZ, R4.reuse.H0_H0 ;  /* 0x20000004ff077230 */ /* 0x100fe40000004100 */
[C---:B------:R-:W-:Y:S01]  /*c950*/  FMUL.FTZ R94, R61.reuse, R87 ;  /* 0x000000573d5e7220 */ /* 0x040fe20000410000 */
[----:B------:R-:W-:Y:S02]  /*c960*/  HADD2.F32 R4, -RZ, R4.H1_H1 ;  /* 0x30000004ff047230 */ /* 0x000fe40000004100 */
[-C--:B------:R-:W-:Y:S01]  /*c970*/  FMUL.FTZ R93, R61, R91.reuse ;  /* 0x0000005b3d5d7220 */ /* 0x080fe20000410000 */
[--C-:B------:R-:W-:Y:S02]  /*c980*/  HADD2.F32 R58, -RZ, R6.reuse.H0_H0 ;  /* 0x20000006ff3a7230 */ /* 0x100fe40000004100 */
[----:B------:R-:W-:Y:S01]  /*c990*/  FFMA.FTZ R96, R60, R91, R94 ;  /* 0x0000005b3c607223 */ /* 0x000fe2000001005e */
[----:B------:R-:W-:-:S02]  /*c9a0*/  HADD2.F32 R59, -RZ, R6.H1_H1 ;  /* 0x30000006ff3b7230 */ /* 0x000fc40000004100 */
[----:B------:R-:W-:Y:S01]  /*c9b0*/  FMUL.FTZ R92, R4, R90 ;  /* 0x0000005a045c7220 */ /* 0x000fe20000410000 */
[--C-:B------:R-:W-:Y:S02]  /*c9c0*/  HADD2.F32 R61, -RZ, R86.reuse.H1_H1 ;  /* 0x30000056ff3d7230 */ /* 0x100fe40000004100 */
[----:B------:R-:W-:Y:S01]  /*c9d0*/  FFMA.FTZ R93, R60, R87, -R93 ;  /* 0x000000573c5d7223 */ /* 0x000fe2000001085d */
[--C-:B------:R-:W-:Y:S02]  /*c9e0*/  HADD2.F32 R6, -RZ, R5.reuse.H0_H0 ;  /* 0x20000005ff067230 */ /* 0x100fe40000004100 */
[-C--:B------:R-:W-:Y:S01]  /*c9f0*/  FMUL.FTZ R94, R4, R89.reuse ;  /* 0x00000059045e7220 */ /* 0x080fe20000410000 */
[----:B------:R-:W-:Y:S02]  /*ca00*/  HADD2.F32 R86, -RZ, R86.H0_H0 ;  /* 0x20000056ff567230 */ /* 0x000fe40000004100 */
[----:B------:R-:W-:Y:S01]  /*ca10*/  FFMA.FTZ R92, R7, R89, -R92 ;  /* 0x00000059075c7223 */ /* 0x000fe2000001085c */
[----:B------:R-:W-:-:S02]  /*ca20*/  HADD2.F32 R5, -RZ, R5.H1_H1 ;  /* 0x30000005ff057230 */ /* 0x000fc40000004100 */
[----:B------:R-:W-:Y:S01]  /*ca30*/  FFMA.FTZ R87, R7, R90, R94 ;  /* 0x0000005a07577223 */ /* 0x000fe2000001005e */
[----:B------:R-:W-:Y:S02]  /*ca40*/  HADD2.F32 R60, -RZ, R95.H0_H0 ;  /* 0x2000005fff3c7230 */ /* 0x000fe40000004100 */
[CC--:B------:R-:W-:Y:S01]  /*ca50*/  FMUL.FTZ R89, R59.reuse, R61.reuse ;  /* 0x0000003d3b597220 */ /* 0x0c0fe20000410000 */
[----:B------:R-:W-:Y:S02]  /*ca60*/  HADD2.F32 R4, -RZ, R97.H0_H0 ;  /* 0x20000061ff047230 */ /* 0x000fe40000004100 */
[----:B------:R-:W-:Y:S01]  /*ca70*/  FMUL.FTZ R90, R59, R86 ;  /* 0x000000563b5a7220 */ /* 0x000fe20000410000 */
[C---:B------:R-:W-:Y:S01]  /*ca80*/  FMUL.FTZ R7, R5.reuse, R60 ;  /* 0x0000003c05077220 */ /* 0x040fe20000410000 */
[C---:B------:R-:W-:Y:S01]  /*ca90*/  FFMA.FTZ R89, R58.reuse, R86, -R89 ;  /* 0x000000563a597223 */ /* 0x040fe20000010859 */
[-C--:B------:R-:W-:Y:S01]  /*caa0*/  FMUL.FTZ R59, R5, R4.reuse ;  /* 0x00000004053b7220 */ /* 0x080fe20000410000 */
[----:B------:R-:W-:Y:S01]  /*cab0*/  FFMA.FTZ R90, R58, R61, R90 ;  /* 0x0000003d3a5a7223 */ /* 0x000fe2000001005a */
[----:B------:R-:W-:Y:S01]  /*cac0*/  FFMA.FTZ R5, R6, R4, -R7 ;  /* 0x0000000406057223 */ /* 0x000fe20000010807 */
[----:B------:R-:W-:Y:S01]  /*cad0*/  F2FP.F16.F32.PACK_AB R7, R96, R93 ;  /* 0x0000005d6007723e */ /* 0x000fe200000000ff */
[----:B------:R-:W-:Y:S01]  /*cae0*/  FFMA.FTZ R60, R6, R60, R59 ;  /* 0x0000003c063c7223 */ /* 0x000fe2000001003b */
[----:B------:R-:W-:-:S02]  /*caf0*/  F2FP.F16.F32.PACK_AB R4, R87, R92 ;  /* 0x0000005c5704723e */ /* 0x000fc400000000ff */
[----:B------:R-:W-:Y:S02]  /*cb00*/  F2FP.F16.F32.PACK_AB R6, R90, R89 ;  /* 0x000000595a06723e */ /* 0x000fe400000000ff */
[----:B------:R-:W-:-:S05]  /*cb10*/  F2FP.F16.F32.PACK_AB R5, R60, R5 ;  /* 0x000000053c05723e */ /* 0x000fca00000000ff */
[----:B------:R1:W-:Y:S02]  /*cb20*/  STS.128 [R3+0x10400], R4 ;  /* 0x0104000403007388 */ /* 0x0003e40000000c00 */
.L_x_2612:
[----:B------:R-:W-:Y:S05]  /*cb30*/  BSYNC B2 ;  /* 0x0000000000027941 */ /* 0x000fea0003800000 */
.L_x_2611:
[----:B------:R-:W-:Y:S04]  /*cb40*/  BSSY B2, `(.L_x_2613) ;  /* 0x000002c000027945 */ /* 0x000fe80003800000 */
[----:B------:R-:W-:Y:S05]  /*cb50*/  @P1 BRA `(.L_x_2614) ;  /* 0x0000000000a81947 */ /* 0x000fea0003800000 */
[----:B01----:R-:W0:Y:S01]  /*cb60*/  LDS.128 R4, [R0] ;  /* 0x0000000000047984 */ /* 0x003e220000000c00 */
[----:B------:R-:W-:Y:S01]  /*cb70*/  SHF.R.U32.HI R59, RZ, 0x10, R57 ;  /* 0x00000010ff3b7819 */ /* 0x000fe20000011639 */
[--C-:B------:R-:W-:Y:S01]  /*cb80*/  HADD2.F32 R58, -RZ, R82.reuse.H1_H1 ;  /* 0x30000052ff3a7230 */ /* 0x100fe20000004100 */
[----:B------:R-:W-:Y:S01]  /*cb90*/  SHF.R.U32.HI R61, RZ, 0x10, R55 ;  /* 0x00000010ff3d7819 */ /* 0x000fe20000011637 */
[----:B------:R-:W-:Y:S01]  /*cba0*/  HADD2.F32 R60, -RZ, R81.H1_H1 ;  /* 0x30000051ff3c7230 */ /* 0x000fe20000004100 */
[----:B------:R-:W-:Y:S01]  /*cbb0*/  SHF.R.U64 R91, R56, 0x10, R57 ;  /* 0x00000010385b7819 */ /* 0x000fe20000001239 */
[----:B------:R-:W-:Y:S01]  /*cbc0*/  HADD2.F32 R59, -RZ, R59.H0_H0 ;  /* 0x2000003bff3b7230 */ /* 0x000fe20000004100 */
[----:B------:R-:W-:Y:S01]  /*cbd0*/  SHF.R.U64 R89, R54, 0x10, R55 ;  /* 0x0000001036597819 */ /* 0x000fe20000001237 */
[----:B------:R-:W-:Y:S02]  /*cbe0*/  HADD2.F32 R61, -RZ, R61.H0_H0 ;  /* 0x2000003dff3d7230 */ /* 0x000fe40000004100 */
[----:B------:R-:W-:-:S02]  /*cbf0*/  HADD2.F32 R82, -RZ, R82.H0_H0 ;  /* 0x20000052ff527230 */ /* 0x000fc40000004100 */
        /* <DEDUP_REMOVED lines=19> */
[----:B------:R-:W-:Y:S02]  /*cd30*/  HADD2.F32 R4, -RZ, R91.H0_H0 ;  /* 0x2000005bff047230 */ /* 0x000fe40000004100 */
[-C--:B------:R-:W-:Y:S01]  /*cd40*/  FMUL.FTZ R55, R55, R56.reuse ;  /* 0x0000003837377220 */ /* 0x080fe20000410000 */
[C---:B------:R-:W-:Y:S01]  /*cd50*/  FMUL.FTZ R7, R5.reuse, R57 ;  /* 0x0000003905077220 */ /* 0x040fe20000410000 */
[C---:B------:R-:W-:Y:S01]  /*cd60*/  FFMA.FTZ R61, R54.reuse, R56, -R61 ;  /* 0x00000038363d7223 */ /* 0x040fe2000001083d */
[----:B------:R-:W-:Y:S01]  /*cd70*/  FMUL.FTZ R58, R5, R4 ;  /* 0x00000004053a7220 */ /* 0x000fe20000410000 */
[----:B------:R-:W-:Y:S01]  /*cd80*/  FFMA.FTZ R54, R54, R82, R55 ;  /* 0x0000005236367223 */ /* 0x000fe20000010037 */
[----:B------:R-:W-:Y:S01]  /*cd90*/  FFMA.FTZ R5, R6, R4, -R7 ;  /* 0x0000000406057223 */ /* 0x000fe20000010807 */
[----:B------:R-:W-:Y:S01]  /*cda0*/  F2FP.F16.F32.PACK_AB R7, R92, R87 ;  /* 0x000000575c07723e */ /* 0x000fe200000000ff */
[----:B------:R-:W-:Y:S01]  /*cdb0*/  FFMA.FTZ R58, R6, R57, R58 ;  /* 0x00000039063a7223 */ /* 0x000fe2000001003a */
[----:B------:R-:W-:-:S02]  /*cdc0*/  F2FP.F16.F32.PACK_AB R4, R59, R86 ;  /* 0x000000563b04723e */ /* 0x000fc400000000ff */
[----:B------:R-:W-:Y:S02]  /*cdd0*/  F2FP.F16.F32.PACK_AB R6, R54, R61 ;  /* 0x0000003d3606723e */ /* 0x000fe400000000ff */
[----:B------:R-:W-:-:S05]  /*cde0*/  F2FP.F16.F32.PACK_AB R5, R58, R5 ;  /* 0x000000053a05723e */ /* 0x000fca00000000ff */
[----:B------:R2:W-:Y:S02]  /*cdf0*/  STS.128 [R0], R4 ;  /* 0x0000000400007388 */ /* 0x0005e40000000c00 */
.L_x_2614:
[----:B------:R-:W-:Y:S05]  /*ce00*/  BSYNC B2 ;  /* 0x0000000000027941 */ /* 0x000fea0003800000 */
.L_x_2613:
        /* <DEDUP_REMOVED lines=44> */
.L_x_2616:
[----:B------:R-:W-:Y:S05]  /*d0d0*/  BSYNC B2 ;  /* 0x0000000000027941 */ /* 0x000fea0003800000 */
.L_x_2615:
[----:B------:R-:W-:Y:S04]  /*d0e0*/  BSSY B2, `(.L_x_2617) ;  /* 0x000002c000027945 */ /* 0x000fe80003800000 */
[----:B------:R-:W-:Y:S05]  /*d0f0*/  @P3 BRA `(.L_x_2618) ;  /* 0x0000000000a83947 */ /* 0x000fea0003800000 */
[----:B0123--:R-:W0:Y:S01]  /*d100*/  LDS.128 R4, [R0+0x4000] ;  /* 0x0040000000047984 */ /* 0x00fe220000000c00 */
[----:B------:R-:W-:Y:S01]  /*d110*/  SHF.R.U32.HI R51, RZ, 0x10, R49 ;  /* 0x00000010ff337819 */ /* 0x000fe20000011631 */
[----:B------:R-:W-:Y:S01]  /*d120*/  HADD2.F32 R50, -RZ, R75.H0_H0 ;  /* 0x2000004bff327230 */ /* 0x000fe20000004100 */
[----:B------:R-:W-:Y:S01]  /*d130*/  SHF.R.U32.HI R53, RZ, 0x10, R47 ;  /* 0x00000010ff357819 */ /* 0x000fe2000001162f */
[--C-:B------:R-:W-:Y:S01]  /*d140*/  HADD2.F32 R52, -RZ, R74.reuse.H0_H0 ;  /* 0x2000004aff347230 */ /* 0x100fe20000004100 */
        /* <DEDUP_REMOVED lines=37> */
.L_x_2618:
[----:B------:R-:W-:Y:S05]  /*d3a0*/  BSYNC B2 ;  /* 0x0000000000027941 */ /* 0x000fea0003800000 */
.L_x_2617:
[----:B------:R-:W-:Y:S04]  /*d3b0*/  BSSY B2, `(.L_x_2619) ;  /* 0x000002c000027945 */ /* 0x000fe80003800000 */
[----:B------:R-:W-:Y:S05]  /*d3c0*/  @P4 BRA `(.L_x_2620) ;  /* 0x0000000000a84947 */ /* 0x000fea0003800000 */
[----:B01234-:R-:W0:Y:S01]  /*d3d0*/  LDS.128 R4, [R3+0x18400] ;  /* 0x0184000003047984 */ /* 0x01fe220000000c00 */
        /* <DEDUP_REMOVED lines=41> */
.L_x_2620:
[----:B------:R-:W-:Y:S05]  /*d670*/  BSYNC B2 ;  /* 0x0000000000027941 */ /* 0x000fea0003800000 */
.L_x_2619:
        /* <DEDUP_REMOVED lines=43> */
.L_x_2610:
[----:B------:R-:W-:Y:S05]  /*d930*/  BSYNC B1 ;  /* 0x0000000000017941 */ /* 0x000fea0003800000 */
.L_x_2609:
        /* <DEDUP_REMOVED lines=53> */
.L_x_2623:
[----:B------:R-:W-:Y:S05]  /*dc90*/  BSYNC B1 ;  /* 0x0000000000017941 */ /* 0x000fea0003800000 */
.L_x_2622:
[----:B------:R-:W-:Y:S04]  /*dca0*/  BSSY B1, `(.L_x_2624) ;  /* 0x000002c000017945 */ /* 0x000fe80003800000 */
[----:B------:R-:W-:Y:S05]  /*dcb0*/  @P1 BRA `(.L_x_2625) ;  /* 0x0000000000a81947 */ /* 0x000fea0003800000 */
[----:B0-----:R-:W0:Y:S01]  /*dcc0*/  LDS.128 R4, [R0+0x2000] ;  /* 0x0020000000047984 */ /* 0x001e220000000c00 */
[----:B------:R-:W-:Y:S01]  /*dcd0*/  SHF.R.U64 R41, R34, 0x10, R35 ;  /* 0x0000001022297819 */ /* 0x000fe20000001223 */
[----:B------:R-:W-:Y:S01]  /*dce0*/  HADD2.F32 R81, -RZ, R81.H0_H0 ;  /* 0x20000051ff517230 */ /* 0x000fe20000004100 */
[----:B------:R-:W-:Y:S01]  /*dcf0*/  SHF.R.U32.HI R36, RZ, 0x10, R33 ;  /* 0x00000010ff247819 */ /* 0x000fe20000011621 */
[----:B------:R-:W-:Y:S01]  /*dd00*/  HADD2.F32 R83, -RZ, R83.H1_H1 ;  /* 0x30000053ff537230 */ /* 0x000fe20000004100 */
[----:B------:R-:W-:Y:S01]  /*dd10*/  SHF.R.U32.HI R34, RZ, 0x10, R35 ;  /* 0x00000010ff227819 */ /* 0x000fe20000011623 */
        /* <DEDUP_REMOVED lines=12> */
[----:B------:R-:W-:Y:S01]  /*dde0*/  FFMA.FTZ R39, R32, R34, -R37 ;  /* 0x0000002220277223 */ /* 0x000fe20000010825 */
[----:B------:R-:W-:Y:S02]  /*ddf0*/  HADD2.F32 R31, -RZ, R6.H1_H1 ;  /* 0x30000006ff1f7230 */ /* 0x000fe40000004100 */
[----:B------:R-:W-:Y:S01]  /*de00*/  FMUL.FTZ R38, R4, R35 ;  /* 0x0000002304267220 */ /* 0x000fe20000410000 */
        /* <DEDUP_REMOVED lines=21> */
.L_x_2625:
[----:B------:R-:W-:Y:S05]  /*df60*/  BSYNC B1 ;  /* 0x0000000000017941 */ /* 0x000fea0003800000 */
.L_x_2624:
[----:B------:R-:W-:Y:S04]  /*df70*/  BSSY B1, `(.L_x_2626) ;  /* 0x000002c000017945 */ /* 0x000fe80003800000 */
[----:B------:R-:W-:Y:S05]  /*df80*/  @P2 BRA `(.L_x_2627) ;  /* 0x0000000000a82947 */ /* 0x000fea0003800000 */
[----:B01----:R-:W0:Y:S01]  /*df90*/  LDS.128 R4, [R3+0x16400] ;  /* 0x0164000003047984 */ /* 0x003e220000000c00 */
        /* <DEDUP_REMOVED lines=41> */
.L_x_2627:
[----:B------:R-:W-:Y:S05]  /*e230*/  BSYNC B1 ;  /* 0x0000000000017941 */ /* 0x000fea0003800000 */
.L_x_2626:
[----:B------:R-:W-:Y:S04]  /*e240*/  BSSY B1, `(.L_x_2628) ;  /* 0x000002c000017945 */ /* 0x000fe80003800000 */
[----:B------:R-:W-:Y:S05]  /*e250*/  @P3 BRA `(.L_x_2629) ;  /* 0x0000000000a83947 */ /* 0x000fea0003800000 */
[----:B012---:R-:W0:Y:S01]  /*e260*/  LDS.128 R4, [R0+0x6000] ;  /* 0x0060000000047984 */ /* 0x007e220000000c00 */
        /* <DEDUP_REMOVED lines=41> */
.L_x_2629:
[----:B------:R-:W-:Y:S05]  /*e500*/  BSYNC B1 ;  /* 0x0000000000017941 */ /* 0x000fea0003800000 */
.L_x_2628:
        /* <DEDUP_REMOVED lines=44> */
.L_x_2631:
[----:B------:R-:W-:Y:S05]  /*e7d0*/  BSYNC B1 ;  /* 0x0000000000017941 */ /* 0x000fea0003800000 */
.L_x_2630:
[----:B------:R-:W-:Y:S05]  /*e7e0*/  @P5 BRA `(.L_x_2621) ;  /* 0x0000003400a45947 */ /* 0x000fea0003800000 */
[----:B01234-:R-:W0:Y:S01]  /*e7f0*/  LDS.128 R4, [R0+0xa000] ;  /* 0x00a0000000047984 */ /* 0x01fe220000000c00 */
[----:B------:R-:W-:Y:S01]  /*e800*/  SHF.R.U32.HI R14, RZ, 0x10, R9 ;  /* 0x00000010ff0e7819 */ /* 0x000fe20000011609 */
[--C-:B------:R-:W-:Y:S01]  /*e810*/  HADD2.F32 R13, -RZ, R62.reuse.H0_H0 ;  /* 0x2000003eff0d7230 */ /* 0x100fe20000004100 */
[--C-:B------:R-:W-:Y:S01]  /*e820*/  SHF.R.U32.HI R12, RZ, 0x10, R11.reuse ;  /* 0x00000010ff0c7819 */ /* 0x100fe2000001160b */
        /* <DEDUP_REMOVED lines=39> */
.L_x_2600:
        /* <DEDUP_REMOVED lines=11> */
[----:B-1----:R-:W-:Y:S02]  /*eb50*/  @P0 SHF.R.U32.HI R3, RZ, R5, R0 ;  /* 0x00000005ff030219 */ /* 0x002fe40000011600 */
[----:B------:R-:W-:Y:S02]  /*eb60*/  MOV R5, R29 ;  /* 0x0000001d00057202 */ /* 0x000fe40000000f00 */
[----:B------:R-:W-:Y:S01]  /*eb70*/  SHF.R.S32.HI R0, RZ, 0x1f, R3 ;  /* 0x0000001fff007819 */ /* 0x000fe20000011403 */
[----:B------:R-:W-:-:S04]  /*eb80*/  IMAD.WIDE.U32 R6, R3, UR6, R6 ;  /* 0x0000000603067c25 */ /* 0x000fc8000f8e0006 */
[C---:B------:R-:W-:Y:S02]  /*eb90*/  IMAD R8, R0.reuse, UR4, RZ ;  /* 0x0000000400087c24 */ /* 0x040fe4000f8e02ff */
[----:B------:R-:W-:Y:S02]  /*eba0*/  IMAD R0, R0, UR6, RZ ;  /* 0x0000000600007c24 */ /* 0x000fe4000f8e02ff */
[----:B------:R-:W-:-:S04]  /*ebb0*/  IMAD.WIDE.U32 R4, R3, UR4, R4 ;  /* 0x0000000403047c25 */ /* 0x000fc8000f8e0004 */
[C---:B------:R-:W-:Y:S01]  /*ebc0*/  IMAD R61, R3.reuse, UR5, R8 ;  /* 0x00000005033d7c24 */ /* 0x040fe2000f8e0208 */
[----:B------:R-:W-:Y:S01]  /*ebd0*/  ULDC.64 UR4, c[0x0][0x3e8] ;  /* 0x0000fa0000047ab9 */ /* 0x000fe20000000a00 */
[----:B------:R-:W-:Y:S01]  /*ebe0*/  IMAD R67, R3, UR7, R0 ;  /* 0x0000000703437c24 */ /* 0x000fe2000f8e0200 */
[----:B------:R-:W-:Y:S01]  /*ebf0*/  ULDC.64 UR6, c[0x0][0x400] ;  /* 0x0001000000067ab9 */ /* 0x000fe20000000a00 */
[----:B------:R-:W-:Y:S01]  /*ec00*/  IMAD.IADD R61, R5, 0x1, R61 ;  /* 0x00000001053d7824 */ /* 0x000fe200078e023d */
[----:B------:R-:W-:Y:S01]  /*ec10*/  LEA R60, P0, R4, UR4, 0x1 ;  /* 0x00000004043c7c11 */ /* 0x000fe2000f8008ff */
[----:B------:R-:W-:Y:S01]  /*ec20*/  IMAD.IADD R67, R7, 0x1, R67 ;  /* 0x0000000107437824 */ /* 0x000fe200078e0243 */
[----:B------:R-:W-:Y:S01]  /*ec30*/  LEA R66, P1, R6, UR6, 0x1 ;  /* 0x0000000606427c11 */ /* 0x000fe2000f8208ff */
[----:B------:R-:W-:Y:S01]  /*ec40*/  UMOV UR4, 0xffffffff ;  /* 0xffffffff00047882 */ /* 0x000fe20000000000 */
[----:B------:R-:W-:Y:S02]  /*ec50*/  LEA.HI.X R61, R4, UR5, R61, 0x1, P0 ;  /* 0x00000005043d7c11 */ /* 0x000fe400080f0c3d */
[----:B------:R-:W-:Y:S01]  /*ec60*/  LEA.HI.X R67, R6, UR7, R67, 0x1, P1 ;  /* 0x0000000706437c11 */ /* 0x000fe200088f0c43 */
[----:B------:R-:W-:Y:S08]  /*ec70*/  BRA.DIV UR4, `(.L_x_2632) ;  /* 0x0000017a04ac7947 */ /* 0x000ff0000b800000 */
[----:B------:R-:W0:Y:S04]  /*ec80*/  SHFL.IDX PT, R3, R61, RZ, 0x1c1f ;  /* 0x001c1fff3d037589 */ /* 0x000e2800000e0000 */
[----:B------:R-:W1:Y:S04]  /*ec90*/  SHFL.IDX PT, R0, R60, RZ, 0x1c1f ;  /* 0x001c1fff3c007589 */ /* 0x000e6800000e0000 */
[----:B------:R2:W3:Y:S04]  /*eca0*/  SHFL.IDX PT, R5, R67, RZ, 0x1c1f ;  /* 0x001c1fff43057589 */ /* 0x0004e800000e0000 */
[----:B------:R2:W4:Y:S01]  /*ecb0*/  SHFL.IDX PT, R14, R66, RZ, 0x1c1f ;  /* 0x001c1fff420e7589 */ /* 0x00052200000e0000 */
[----:B0-----:R-:W-:Y:S01]  /*ecc0*/  IMAD.MOV.U32 R7, RZ, RZ, R3 ;  /* 0x000000ffff077224 */ /* 0x001fe200078e0003 */
[----:B-12---:R-:W-:-:S07]  /*ecd0*/  MOV R6, R0 ;  /* 0x0000000000067202 */ /* 0x006fce0000000f00 */
.L_x_2894:
[----:B------:R-:W-:Y:S01]  /*ece0*/  IMAD R69, R201, R10, RZ ;  /* 0x0000000ac9457224 */ /* 0x000fe200078e02ff */
[----:B------:R-:W-:Y:S01]  /*ecf0*/  BSSY B1, `(.L_x_2633) ;  /* 0x000002e000017945 */ /* 0x000fe20003800000 */
[----:B---3--:R-:W-:Y:S01]  /*ed00*/  IMAD.MOV.U32 R15, RZ, RZ, R5 ;  /* 0x000000ffff0f7224 */ /* 0x008fe200078e0005 */
[----:B------:R-:W-:Y:S02]  /*ed10*/  CS2R R44, SRZ ;  /* 0x00000000002c7805 */ /* 0x000fe4000001ff00 */
[----:B------:R-:W-:Y:S02]  /*ed20*/  CS2R R46, SRZ ;  /* 0x00000000002e7805 */ /* 0x000fe4000001ff00 */
[----:B------:R-:W-:Y:S02]  /*ed30*/  ISETP.GE.AND P0, PT, R64, R69, PT ;  /* 0x000000454000720c */ /* 0x000fe40003f06270 */
        /* <DEDUP_REMOVED lines=33> */
[--C-:B----4-:R-:W-:Y:S01]  /*ef50*/  @!P1 IMAD.WIDE R8, R3, 0x2, R14.reuse ;  /* 0x0000000203089825 */ /* 0x110fe200078e020e */
[----:B------:R0:W5:Y:S03]  /*ef60*/  @!P1 LD.E.128 R28, desc[UR60][R4.64] ;  /* 0x0000003c041c9980 */ /* 0x000166000c101d00 */
[--C-:B------:R-:W-:Y:S01]  /*ef70*/  @!P2 IMAD.WIDE R10, R11, 0x2, R14.reuse ;  /* 0x000000020b0aa825 */ /* 0x100fe200078e020e */
[----:B------:R0:W5:Y:S03]  /*ef80*/  @!P1 LD.E.128 R40, desc[UR60][R8.64] ;  /* 0x0000003c08289980 */ /* 0x000166000c101d00 */
[----:B------:R-:W-:Y:S01]  /*ef90*/  @!P0 IMAD.WIDE R14, R18, 0x2, R14 ;  /* 0x00000002120e8825 */ /* 0x000fe200078e020e */
[----:B------:R0:W5:Y:S04]  /*efa0*/  @!P2 LD.E.128 R24, desc[UR60][R6.64] ;  /* 0x0000003c0618a980 */ /* 0x000168000c101d00 */
[----:B------:R0:W5:Y:S04]  /*efb0*/  @!P0 LD.E.128 R44, desc[UR60][R14.64] ;  /* 0x0000003c0e2c8980 */ /* 0x000168000c101d00 */
[----:B------:R0:W5:Y:S02]  /*efc0*/  @!P2 LD.E.128 R36, desc[UR60][R10.64] ;  /* 0x0000003c0a24a980 */ /* 0x000164000c101d00 */
.L_x_2634:
[----:B------:R-:W-:Y:S05]  /*efd0*/  BSYNC B1 ;  /* 0x0000000000017941 */ /* 0x000fea0003800000 */
.L_x_2633:
[----:B0----5:R-:W-:Y:S01]  /*efe0*/  IMAD.MOV.U32 R4, RZ, RZ, R46 ;  /* 0x000000ffff047224 */ /* 0x021fe200078e002e */
[----:B------:R-:W-:Y:S01]  /*eff0*/  MOV R0, R44 ;  /* 0x0000002c00007202 */ /* 0x000fe20000000f00 */
        /* <DEDUP_REMOVED lines=35> */
[----:B------:R-:W-:Y:S01]  /*f230*/  IMAD.MOV.U32 R3, RZ, RZ, R25 ;  /* 0x000000ffff037224 */ /* 0x000fe200078e0019 */
[----:B------:R-:W-:Y:S02]  /*f240*/  MOV R0, R24 ;  /* 0x0000001800007202 */ /* 0x000fe40000000f00 */
[----:B------:R-:W-:Y:S02]  /*f250*/  PRMT R78, R4, 0x5410, R5 ;  /* 0x00005410044e7816 */ /* 0x000fe40000000005 */
[----:B------:R-:W-:Y:S02]  /*f260*/  CS2R R4, SRZ ;  /* 0x0000000000047805 */ /* 0x000fe4000001ff00 */
[----:B------:R-:W-:Y:S01]  /*f270*/  PRMT R77, R0, 0x5410, R3 ;  /* 0x00005410004d7816 */ /* 0x000fe20000000003 */
[----:B------:R-:W-:Y:S06]  /*f280*/  BRA.DIV UR4, `(.L_x_2635) ;  /* 0x0000017604a07947 */ /* 0x000fec000b800000 */
[----:B------:R-:W0:Y:S04]  /*f290*/  SHFL.IDX PT, R61, R61, 0x1, 0x1c1f ;  /* 0x003c1f003d3d7f89 */ /* 0x000e2800000e0000 */
[----:B------:R-:W1:Y:S04]  /*f2a0*/  SHFL.IDX PT, R60, R60, 0x1, 0x1c1f ;  /* 0x003c1f003c3c7f89 */ /* 0x000e6800000e0000 */
[----:B------:R-:W2:Y:S04]  /*f2b0*/  SHFL.IDX PT, R67, R67, 0x1, 0x1c1f ;  /* 0x003c1f0043437f89 */ /* 0x000ea800000e0000 */
[----:B------:R-:W3:Y:S02]  /*f2c0*/  SHFL.IDX PT, R66, R66, 0x1, 0x1c1f ;  /* 0x003c1f0042427f89 */ /* 0x000ee400000e0000 */
.L_x_2900:
[----:B------:R-:W-:Y:S01]  /*f2d0*/  VIADD R64, R64, 0x40 ;  /* 0x0000004040407836 */ /* 0x000fe20000000000 */
[----:B------:R-:W-:Y:S01]  /*f2e0*/  BSSY B1, `(.L_x_2636) ;  /* 0x000002c000017945 */ /* 0x000fe20003800000 */
[----:B------:R-:W-:Y:S02]  /*f2f0*/  CS2R R6, SRZ ;  /* 0x0000000000067805 */ /* 0x000fe4000001ff00 */
[----:B------:R-:W-:Y:S02]  /*f300*/  CS2R R8, SRZ ;  /* 0x0000000000087805 */ /* 0x000fe4000001ff00 */
[----:B------:R-:W-:Y:S02]  /*f310*/  CS2R R10, SRZ ;  /* 0x00000000000a7805 */ /* 0x000fe4000001ff00 */
[----:B------:R-:W-:Y:S02]  /*f320*/  ISETP.GE.AND P0, PT, R64, R69, PT ;  /* 0x000000454000720c */ /* 0x000fe40003f06270 */
[----:B------:R-:W-:-:S02]  /*f330*/  CS2R R12, SRZ ;  /* 0x00000000000c7805 */ /* 0x000fc4000001ff00 */
[----:B----4-:R-:W-:Y:S02]  /*f340*/  CS2R R14, SRZ ;  /* 0x00000000000e7805 */ /* 0x010fe4000001ff00 */
        /* <DEDUP_REMOVED lines=14> */
[----:B------:R-:W-:-:S03]  /*f430*/  CS2R R6, SRZ ;  /* 0x0000000000067805 */ /* 0x000fc6000001ff00 */
[----:B------:R-:W-:-:S04]  /*f440*/  @!P1 SHF.L.U32 R63, R234, 0x3, RZ ;  /* 0x00000003ea3f9819 */ /* 0x000fc800000006ff */
[----:B01----:R-:W-:-:S04]  /*f450*/  @!P0 IMAD.WIDE R12, R18, 0x2, R60 ;  /* 0x00000002120c8825 */ /* 0x003fc800078e023c */
[----:B------:R-:W-:Y:S01]  /*f460*/  @!P2 IMAD.SHL.U32 R65, R235, 0x8, RZ ;  /* 0x00000008eb41a824 */ /* 0x000fe200078e00ff */
[----:B------:R0:W5:Y:S01]  /*f470*/  @!P0 LD.E.128 R48, desc[UR60][R12.64] ;  /* 0x0000003c0c308980 */ /* 0x000162000c101d00 */
[--C-:B------:R-:W-:Y:S01]  /*f480*/  @!P1 IMAD.WIDE R20, R63, 0x2, R60.reuse ;  /* 0x000000023f149825 */ /* 0x100fe200078e023c */
[----:B------:R-:W-:Y:S02]  /*f490*/  CS2R R52, SRZ ;  /* 0x0000000000347805 */ /* 0x000fe4000001ff00 */
[----:B------:R-:W-:Y:S02]  /*f4a0*/  CS2R R54, SRZ ;  /* 0x0000000000367805 */ /* 0x000fe4000001ff00 */
[----:B------:R-:W-:Y:S01]  /*f4b0*/  CS2R R8, SRZ ;  /* 0x0000000000087805 */ /* 0x000fe2000001ff00 */
[----:B------:R-:W-:Y:S01]  /*f4c0*/  @!P2 IMAD.WIDE R60, R65, 0x2, R60 ;  /* 0x00000002413ca825 */ /* 0x000fe200078e023c */
[----:B------:R-:W-:Y:S02]  /*f4d0*/  CS2R R10, SRZ ;  /* 0x00000000000a7805 */ /* 0x000fe4000001ff00 */
[----:B------:R-:W-:-:S02]  /*f4e0*/  CS2R R56, SRZ ;  /* 0x0000000000387805 */ /* 0x000fc4000001ff00 */
[----:B------:R-:W-:Y:S01]  /*f4f0*/  CS2R R58, SRZ ;  /* 0x00000000003a7805 */ /* 0x000fe2000001ff00 */
[--C-:B--23--:R-:W-:Y:S01]  /*f500*/  @!P1 IMAD.WIDE R62, R63, 0x2, R66.reuse ;  /* 0x000000023f3e9825 */ /* 0x10cfe200078e0242 */
[----:B0-----:R-:W-:Y:S02]  /*f510*/  CS2R R12, SRZ ;  /* 0x00000000000c7805 */ /* 0x001fe4000001ff00 */
[----:B------:R-:W-:Y:S01]  /*f520*/  CS2R R14, SRZ ;  /* 0x00000000000e7805 */ /* 0x000fe2000001ff00 */
[----:B------:R4:W5:Y:S01]  /*f530*/  @!P1 LD.E.128 R52, desc[UR60][R20.64] ;  /* 0x0000003c14349980 */ /* 0x000962000c101d00 */
[----:B------:R-:W-:-:S03]  /*f540*/  @!P2 IMAD.WIDE R64, R65, 0x2, R66 ;  /* 0x000000024140a825 */ /* 0x000fc600078e0242 */
[----:B------:R4:W5:Y:S01]  /*f550*/  @!P1 LD.E.128 R8, desc[UR60][R62.64] ;  /* 0x0000003c3e089980 */ /* 0x000962000c101d00 */
[----:B------:R-:W-:-:S03]  /*f560*/  @!P0 IMAD.WIDE R66, R18, 0x2, R66 ;  /* 0x0000000212428825 */ /* 0x000fc600078e0242 */
[----:B------:R4:W5:Y:S04]  /*f570*/  @!P2 LD.E.128 R56, desc[UR60][R60.64] ;  /* 0x0000003c3c38a980 */ /* 0x000968000c101d00 */
[----:B------:R4:W5:Y:S04]  /*f580*/  @!P0 LD.E.128 R4, desc[UR60][R66.64] ;  /* 0x0000003c42048980 */ /* 0x000968000c101d00 */
[----:B------:R4:W5:Y:S02]  /*f590*/  @!P2 LD.E.128 R12, desc[UR60][R64.64] ;  /* 0x0000003c400ca980 */ /* 0x000964000c101d00 */
.L_x_2637:
[----:B------:R-:W-:Y:S05]  /*f5a0*/  BSYNC B1 ;  /* 0x0000000000017941 */ /* 0x000fea0003800000 */
.L_x_2636:
[----:B------:R-:W-:Y:S01]  /*f5b0*/  LEA.HI R0, R213, R213, RZ, 0x1 ;  /* 0x000000d5d5007211 */ /* 0x000fe200078f08ff */
[----:B-----5:R-:W-:Y:S01]  /*f5c0*/  IMAD.MOV.U32 R3, RZ, RZ, R4 ;  /* 0x000000ffff037224 */ /* 0x020fe200078e0004 */
[----:B----4-:R-:W-:Y:S01]  /*f5d0*/  MOV R21, R7 ;  /* 0x0000000700157202 */ /* 0x010fe20000000f00 */
[----:B------:R-:W-:Y:S01]  /*f5e0*/  IMAD.MOV.U32 R20, RZ, RZ, R5 ;  /* 0x000000ffff147224 */ /* 0x000fe200078e0005 */
[----:B------:R-:W-:Y:S01]  /*f5f0*/  LOP3.LUT R0, R0, 0xfffffffe, RZ, 0xc0, !PT ;  /* 0xfffffffe00007812 */ /* 0x000fe200078ec0ff */
[----:B-1----:R-:W-:Y:S01]  /*f600*/  IMAD.MOV.U32 R60, RZ, RZ, R49 ;  /* 0x000000ffff3c7224 */ /* 0x002fe200078e0031 */
[----:B------:R-:W-:Y:S01]  /*f610*/  BSSY B1, `(.L_x_2638) ;  /* 0x0000029000017945 */ /* 0x000fe20003800000 */
[----:B------:R-:W-:Y:S01]  /*f620*/  IMAD.MOV.U32 R62, RZ, RZ, R50 ;  /* 0x000000ffff3e7224 */ /* 0x000fe200078e0032 */
[----:B------:R-:W-:Y:S01]  /*f630*/  PRMT R79, R3, 0x5410, R20 ;  /* 0x00005410034f7816 */ /* 0x000fe20000000014 */
[----:B------:R-:W-:Y:S02]  /*f640*/  IMAD.IADD R0, R213, 0x1, -R0 ;  /* 0x00000001d5007824 */ /* 0x000fe400078e0a00 */
[----:B------:R-:W-:Y:S01]  /*f650*/  IMAD.MOV.U32 R3, RZ, RZ, R6 ;  /* 0x000000ffff037224 */ /* 0x000fe200078e0006 */
[----:B------:R-:W-:Y:S01]  /*f660*/  PRMT R82, R62, 0x7610, R82 ;  /* 0x000076103e527816 */ /* 0x000fe20000000052 */
[----:B------:R-:W-:Y:S01]  /*f670*/  IMAD.MOV.U32 R20, RZ, RZ, R9 ;  /* 0x000000ffff147224 */ /* 0x000fe200078e0009 */
[----:B0-----:R-:W-:Y:S01]  /*f680*/  SHF.L.U32 R61, R0, 0x1f, RZ ;  /* 0x0000001f003d7819 */ /* 0x001fe200000006ff */
[----:B------:R-:W-:Y:S01]  /*f690*/  IMAD.MOV.U32 R63, RZ, RZ, R57 ;  /* 0x000000ffff3f7224 */ /* 0x000fe200078e0039 */
[----:B------:R-:W-:Y:S01]  /*f6a0*/  PRMT R80, R3, 0x5410, R21 ;  /* 0x0000541003507816 */ /* 0x000fe20000000015 */
[----:B------:R-:W-:Y:S01]  /*f6b0*/  IMAD.MOV.U32 R3, RZ, RZ, R8 ;  /* 0x000000ffff037224 */ /* 0x000fe200078e0008 */
[----:B------:R-:W0:Y:S01]  /*f6c0*/  SYNCS.PHASECHK.TRANS64.TRYWAIT P0, [R2+URZ+0x34800], R61 ;  /* 0x0348003d020075a7 */ /* 0x000e22000800017f */
[----:B------:R-:W-:Y:S01]  /*f6d0*/  IMAD.MOV.U32 R21, RZ, RZ, R10 ;  /* 0x000000ffff157224 */ /* 0x000fe200078e000a */
[----:B------:R-:W-:-:S02]  /*f6e0*/  MOV R0, R11 ;  /* 0x0000000b00007202 */ /* 0x000fc40000000f00 */
[----:B------:R-:W-:Y:S01]  /*f6f0*/  PRMT R70, R3, 0x5410, R20 ;  /* 0x0000541003467816 */ /* 0x000fe20000000014 */
[----:B------:R-:W-:Y:S01]  /*f700*/  IMAD.MOV.U32 R3, RZ, RZ, R12 ;  /* 0x000000ffff037224 */ /* 0x000fe200078e000c */
[----:B------:R-:W-:Y:S01]  /*f710*/  PRMT R71, R21, 0x7610, R71 ;  /* 0x0000761015477816 */ /* 0x000fe20000000047 */
[----:B------:R-:W-:Y:S01]  /*f720*/  IMAD.MOV.U32 R20, RZ, RZ, R13 ;  /* 0x000000ffff147224 */ /* 0x000fe200078e000d */
[----:B------:R-:W-:Y:S01]  /*f730*/  MOV R62, R53 ;  /* 0x00000035003e7202 */ /* 0x000fe20000000f00 */
[----:B------:R-:W-:Y:S01]  /*f740*/  IMAD.MOV.U32 R21, RZ, RZ, R14 ;  /* 0x000000ffff157224 */ /* 0x000fe200078e000e */
[----:B------:R-:W-:Y:S02]  /*f750*/  PRMT R71, R71, 0x5410, R0 ;  /* 0x0000541047477816 */ /* 0x000fe40000000000 */
[----:B------:R-:W-:Y:S01]  /*f760*/  PRMT R0, R3, 0x5410, R20 ;  /* 0x0000541003007816 */ /* 0x000fe20000000014 */
[----:B------:R-:W-:Y:S01]  /*f770*/  IMAD.MOV.U32 R20, RZ, RZ, R15 ;  /* 0x000000ffff147224 */ /* 0x000fe200078e000f */
[----:B------:R-:W-:-:S02]  /*f780*/  PRMT R3, R21, 0x7610, R3 ;  /* 0x0000761015037816 */ /* 0x000fc40000000003 */
[----:B------:R-:W-:Y:S02]  /*f790*/  MOV R21, R48 ;  /* 0x0000003000157202 */ /* 0x000fe40000000f00 */
[----:B------:R-:W-:Y:S02]  /*f7a0*/  PRMT R3, R3, 0x5410, R20 ;  /* 0x0000541003037816 */ /* 0x000fe40000000014 */
        /* <DEDUP_REMOVED lines=9> */
[----:B------:R-:W-:-:S03]  /*f840*/  IMAD.MOV.U32 R62, RZ, RZ, R56 ;  /* 0x000000ffff3e7224 */ /* 0x000fc600078e0038 */
[----:B------:R-:W-:Y:S02]  /*f850*/  PRMT R74, R21, 0x5410, R60 ;  /* 0x00005410154a7816 */ /* 0x000fe4000000003c */
[----:B------:R-:W-:Y:S01]  /*f860*/  PRMT R21, R62, 0x5410, R63 ;  /* 0x000054103e157816 */ /* 0x000fe2000000003f */
[----:B------:R-:W-:Y:S01]  /*f870*/  IMAD.MOV.U32 R62, RZ, RZ, R59 ;  /* 0x000000ffff3e7224 */ /* 0x000fe200078e003b */
[----:B------:R-:W-:Y:S01]  /*f880*/  MOV R60, R58 ;  /* 0x0000003a003c7202 */ /* 0x000fe20000000f00 */
[----:B0-----:R-:W-:Y:S06]  /*f890*/  @!P0 BRA `(.L_x_2639) ;  /* 0x0000017000908947 */ /* 0x001fec0003800000 */
.L_x_2901:
[----:B------:R-:W-:Y:S05]  /*f8a0*/  BSYNC B1 ;  /* 0x0000000000017941 */ /* 0x000fea0003800000 */
.L_x_2638:
        /* <DEDUP_REMOVED lines=10> */
[--C-:B------:R-:W-:Y:S01]  /*f950*/  HADD2.F32 R105, -RZ, R96.reuse.H0_H0 ;  /* 0x20000060ff697230 */ /* 0x100fe20000004100 */
[----:B------:R-:W-:Y:S01]  /*f960*/  LOP3.LUT R60, R195, 0x38, R18, 0xf8, !PT ;  /* 0x00000038c33c7812 */ /* 0x000fe200078ef812 */
[----:B------:R-:W-:Y:S01]  /*f970*/  HADD2.F32 R103, -RZ, R96.H1_H1 ;  /* 0x30000060ff677230 */ /* 0x000fe20000004100 */
[----:B0-----:R-:W-:Y:S01]  /*f980*/  SHF.R.S32.HI R61, RZ, 0x1f, R62 ;  /* 0x0000001fff3d7819 */ /* 0x001fe2000001143e */
[----:B------:R-:W-:Y:S01]  /*f990*/  HADD2.F32 R102, -RZ, R92.H1_H1 ;  /* 0x3000005cff667230 */ /* 0x000fe20000004100 */
[----:B------:R-:W-:Y:S01]  /*f9a0*/  SHF.R.U32.HI R95, RZ, 0x10, R45 ;  /* 0x00000010ff5f7819 */ /* 0x000fe2000001162d */
[----:B------:R-:W-:Y:S01]  /*f9b0*/  HADD2.F32 R104, -RZ, R91.H1_H1 ;  /* 0x3000005bff687230 */ /* 0x000fe20000004100 */
[----:B------:R-:W-:Y:S01]  /*f9c0*/  LEA.HI R63, R61, R62, RZ, 0x3 ;  /* 0x0000003e3d3f7211 */ /* 0x000fe200078f18ff */
[----:B------:R-:W-:Y:S01]  /*f9d0*/  IMAD.SHL.U32 R62, R62, 0x8, RZ ;  /* 0x000000083e3e7824 */ /* 0x000fe200078e00ff */
[----:B------:R-:W-:Y:S01]  /*f9e0*/  LOP3.LUT R61, R60, R197, RZ, 0x3c, !PT ;  /* 0x000000c53c3d7212 */ /* 0x000fe200078e3cff */
[----:B------:R-:W-:Y:S01]  /*f9f0*/  HADD2.F32 R95, -RZ, R95.H0_H0 ;  /* 0x2000005fff5f7230 */ /* 0x000fe20000004100 */
[----:B------:R-:W-:Y:S01]  /*fa00*/  SHF.R.U32.HI R93, RZ, 0x10, R33 ;  /* 0x00000010ff5d7819 */ /* 0x000fe20000011621 */
[----:B------:R-:W-:Y:S01]  /*fa10*/  IMAD.SHL.U32 R63, R63, 0x400, RZ ;  /* 0x000004003f3f7824 */ /* 0x000fe200078e00ff */
[----:B------:R-:W-:Y:S01]  /*fa20*/  LOP3.LUT R62, R195, 0x38, R62, 0xf8, !PT ;  /* 0x00000038c33e7812 */ /* 0x000fe200078ef83e */
[----:B------:R-:W-:Y:S01]  /*fa30*/  IMAD R61, R196, 0x200, R61 ;  /* 0x00000200c43d7824 */ /* 0x000fe200078e023d */
[----:B------:R-:W-:Y:S01]  /*fa40*/  SHF.R.U64 R32, R32, 0x10, R33 ;  /* 0x0000001020207819 */ /* 0x000fe20000001221 */
[----:B------:R-:W-:Y:S01]  /*fa50*/  HADD2.F32 R93, -RZ, R93.H0_H0 ;  /* 0x2000005dff5d7230 */ /* 0x000fe20000004100 */
[----:B------:R-:W-:-:S02]  /*fa60*/  LOP3.LUT R63, R63, 0x7fffe000, RZ, 0xc0, !PT ;  /* 0x7fffe0003f3f7812 */ /* 0x000fc400078ec0ff */
[----:B------:R-:W-:Y:S02]  /*fa70*/  LOP3.LUT R65, R62, R197, RZ, 0x3c, !PT ;  /* 0x000000c53e417212 */ /* 0x000fe400078e3cff */
[----:B------:R-:W-:Y:S01]  /*fa80*/  LEA R83, R61, R2, 0x1 ;  /* 0x000000023d537211 */ /* 0x000fe200078e08ff */
[----:B------:R-:W-:Y:S01]  /*fa90*/  IMAD R64, R196, 0x200, R63 ;  /* 0x00000200c4407824 */ /* 0x000fe200078e023f */
[----:B------:R-:W-:Y:S02]  /*faa0*/  SHF.R.U64 R33, R44, 0x10, R45 ;  /* 0x000000102c217819 */ /* 0x000fe4000000122d */
[----:B------:R-:W-:Y:S01]  /*fab0*/  SHF.R.U64 R34, R34, 0x10, R35 ;  /* 0x0000001022227819 */ /* 0x000fe20000001223 */
[----:B------:R-:W-:Y:S01]  /*fac0*/  IMAD.IADD R65, R64, 0x1, R65 ;  /* 0x0000000140417824 */ /* 0x000fe200078e0241 */
[----:B------:R-:W0:Y:S01]  /*fad0*/  LDS.128 R60, [R83+0x10400] ;  /* 0x01040000533c7984 */ /* 0x000e220000000c00 */
[----:B------:R-:W-:Y:S02]  /*fae0*/  SHF.R.U32.HI R44, RZ, 0x10, R35 ;  /* 0x00000010ff2c7819 */ /* 0x000fe40000011623 */
[----:B------:R-:W-:Y:S01]  /*faf0*/  IMAD R84, R65, 0x2, R2 ;  /* 0x0000000241547824 */ /* 0x000fe200078e0202 */
[----:B------:R-:W-:-:S02]  /*fb00*/  SHF.R.U64 R35, R46, 0x10, R47 ;  /* 0x000000102e237819 */ /* 0x000fc4000000122f */
[----:B------:R-:W-:Y:S01]  /*fb10*/  SHF.R.U32.HI R46, RZ, 0x10, R47 ;  /* 0x00000010ff2e7819 */ /* 0x000fe2000001162f */
[----:B------:R-:W-:Y:S01]  /*fb20*/  HADD2.F32 R44, -RZ, R44.H0_H0 ;  /* 0x2000002cff2c7230 */ /* 0x000fe20000004100 */
[----:B--23--:R-:W1:Y:S01]  /*fb30*/  LDS.128 R64, [R84+0x10400] ;  /* 0x0104000054407984 */ /* 0x00ce620000000c00 */
[--C-:B0-----:R-:W-:Y:S02]  /*fb40*/  HADD2.F32 R98, -RZ, R61.reuse.H0_H0 ;  /* 0x2000003dff627230 */ /* 0x101fe40000004100 */
[----:B------:R-:W-:Y:S02]  /*fb50*/  HADD2.F32 R94, -RZ, R61.H1_H1 ;  /* 0x3000003dff5e7230 */ /* 0x000fe40000004100 */
[----:B------:R-:W-:Y:S02]  /*fb60*/  HADD2.F32 R61, -RZ, R60.H0_H0 ;  /* 0x2000003cff3d7230 */ /* 0x000fe40000004100 */
[----:B------:R-:W-:Y:S02]  /*fb70*/  HADD2.F32 R47, -RZ, R62.H0_H0 ;  /* 0x2000003eff2f7230 */ /* 0x000fe40000004100 */
[----:B-1----:R-:W-:-:S02]  /*fb80*/  HADD2.F32 R100, -RZ, R65.H0_H0 ;  /* 0x20000041ff647230 */ /* 0x002fc40000004100 */
[----:B------:R-:W-:Y:S02]  /*fb90*/  HADD2.F32 R101, -RZ, R65.H1_H1 ;  /* 0x30000041ff657230 */ /* 0x000fe40000004100 */
[----:B------:R-:W-:Y:S02]  /*fba0*/  HADD2.F32 R99, -RZ, R64.H0_H0 ;  /* 0x20000040ff637230 */ /* 0x000fe40000004100 */
[C---:B------:R-:W-:Y:S01]  /*fbb0*/  FMUL.FTZ R65, R100.reuse, R105 ;  /* 0x0000006964417220 */ /* 0x040fe20000410000 */
[-C--:B------:R-:W-:Y:S01]  /*fbc0*/  FMUL.FTZ R107, R100, R103.reuse ;  /* 0x00000067646b7220 */ /* 0x080fe20000410000 */
[----:B------:R-:W-:Y:S02]  /*fbd0*/  HADD2.F32 R100, -RZ, R92.H0_H0 ;  /* 0x2000005cff647230 */ /* 0x000fe40000004100 */
[----:B------:R-:W-:Y:S01]  /*fbe0*/  FFMA.FTZ R65, R98, R103, -R65 ;  /* 0x0000006762417223 */ /* 0x000fe20000010841 */
[C---:B------:R-:W-:Y:S01]  /*fbf0*/  FMUL.FTZ R103, R101.reuse, R95 ;  /* 0x0000005f65677220 */ /* 0x040fe20000410000 */
[----:B------:R-:W-:Y:S01]  /*fc00*/  FMUL.FTZ R101, R101, R93 ;  /* 0x0000005d65657220 */ /* 0x000fe20000410000 */
[----:B------:R-:W-:Y:S01]  /*fc10*/  FMUL.FTZ R106, R99, R102 ;  /* 0x00000066636a7220 */ /* 0x000fe20000410000 */
[----:B------:R-:W-:-:S02]  /*fc20*/  HADD2.F32 R97, -RZ, R66.H0_H0 ;  /* 0x20000042ff617230 */ /* 0x000fc40000004100 */
[-C--:B------:R-:W-:Y:S01]  /*fc30*/  FMUL.FTZ R99, R99, R100.reuse ;  /* 0x0000006463637220 */ /* 0x080fe20000410000 */
[C---:B------:R-:W-:Y:S01]  /*fc40*/  FFMA.FTZ R92, R94.reuse, R93, -R103 ;  /* 0x0000005d5e5c7223 */ /* 0x040fe20000010867 */
[----:B------:R-:W-:Y:S01]  /*fc50*/  FFMA.FTZ R93, R94, R95, R101 ;  /* 0x0000005f5e5d7223 */ /* 0x000fe20000010065 */
[C---:B------:R-:W-:Y:S01]  /*fc60*/  FFMA.FTZ R94, R61.reuse, R100, -R106 ;  /* 0x000000643d5e7223 */ /* 0x040fe2000001086a */
[----:B------:R-:W-:Y:S02]  /*fc70*/  HADD2.F32 R100, -RZ, R91.H0_H0 ;  /* 0x2000005bff647230 */ /* 0x000fe40000004100 */
[----:B------:R-:W-:Y:S01]  /*fc80*/  FFMA.FTZ R61, R61, R102, R99 ;  /* 0x000000663d3d7223 */ /* 0x000fe20000010063 */
[----:B------:R-:W-:Y:S02]  /*fc90*/  HADD2.F32 R96, -RZ, R67.H0_H0 ;  /* 0x20000043ff607230 */ /* 0x000fe40000004100 */
[----:B------:R-:W-:Y:S01]  /*fca0*/  FMUL.FTZ R102, R97, R104 ;  /* 0x0000006861667220 */ /* 0x000fe20000410000 */
[----:B------:R-:W-:-:S02]  /*fcb0*/  HADD2.F32 R95, -RZ, R90.H1_H1 ;  /* 0x3000005aff5f7230 */ /* 0x000fc40000004100 */
[-C--:B------:R-:W-:Y:S01]  /*fcc0*/  FMUL.FTZ R106, R97, R100.reuse ;  /* 0x00000064616a7220 */ /* 0x080fe20000410000 */
[----:B------:R-:W-:Y:S02]  /*fcd0*/  HADD2.F32 R91, -RZ, R90.H0_H0 ;  /* 0x2000005aff5b7230 */ /* 0x000fe40000004100 */
[----:B------:R-:W-:Y:S01]  /*fce0*/  FFMA.FTZ R90, R47, R100, -R102 ;  /* 0x000000642f5a7223 */ /* 0x000fe20000010866 */
[----:B------:R-:W-:Y:S02]  /*fcf0*/  HADD2.F32 R45, -RZ, R63.H0_H0 ;  /* 0x2000003fff2d7230 */ /* 0x000fe40000004100 */
[C---:B------:R-:W-:Y:S01]  /*fd00*/  FMUL.FTZ R102, R96.reuse, R95 ;  /* 0x0000005f60667220 */ /* 0x040fe20000410000 */
[----:B------:R-:W-:Y:S02]  /*fd10*/  HADD2.F32 R67, -RZ, R67.H1_H1 ;  /* 0x30000043ff437230 */ /* 0x000fe40000004100 */
[----:B------:R-:W-:Y:S01]  /*fd20*/  FMUL.FTZ R96, R96, R91 ;  /* 0x0000005b60607220 */ /* 0x000fe20000410000 */
[----:B------:R-:W-:-:S02]  /*fd30*/  HADD2.F32 R100, -RZ, R46.H0_H0 ;  /* 0x2000002eff647230 */ /* 0x000fc40000004100 */
[----:B------:R-:W-:Y:S01]  /*fd40*/  FFMA.FTZ R46, R47, R104, R106 ;  /* 0x000000682f2e7223 */ /* 0x000fe2000001006a */
[----:B------:R-:W-:Y:S02]  /*fd50*/  HADD2.F32 R63, -RZ, R63.H1_H1 ;  /* 0x3000003fff3f7230 */ /* 0x000fe40000004100 */
[C---:B------:R-:W-:Y:S01]  /*fd60*/  FFMA.FTZ R102, R45.reuse, R91, -R102 ;  /* 0x0000005b2d667223 */ /* 0x040fe20000010866 */
[----:B------:R-:W-:Y:S01]  /*fd70*/  FFMA.FTZ R96, R45, R95, R96 ;  /* 0x0000005f2d607223 */ /* 0x000fe20000010060 */
[----:B------:R-:W-:Y:S02]  /*fd80*/  HADD2.F32 R64, -RZ, R64.H1_H1 ;  /* 0x30000040ff407230 */ /* 0x000fe40000004100 */
[C---:B------:R-:W-:Y:S01]  /*fd90*/  FMUL.FTZ R104, R67.reuse, R100 ;  /* 0x0000006443687220 */ /* 0x040fe20000410000 */
[----:B------:R-:W-:Y:S02]  /*fda0*/  HADD2.F32 R66, -RZ, R66.H1_H1 ;  /* 0x30000042ff427230 */ /* 0x000fe40000004100 */
[----:B------:R-:W-:Y:S01]  /*fdb0*/  FMUL.FTZ R106, R67, R44 ;  /* 0x0000002c436a7220 */ /* 0x000fe20000410000 */
[----:B------:R-:W-:-:S02]  /*fdc0*/  HADD2.F32 R45, -RZ, R33.H0_H0 ;  /* 0x20000021ff2d7230 */ /* 0x000fc40000004100 */
[C---:B------:R-:W-:Y:S01]  /*fdd0*/  FFMA.FTZ R95, R63.reuse, R44, -R104 ;  /* 0x0000002c3f5f7223 */ /* 0x040fe20000010868 */
[----:B------:R-:W-:Y:S02]  /*fde0*/  HADD2.F32 R47, -RZ, R35.H0_H0 ;  /* 0x20000023ff2f7230 */ /* 0x000fe40000004100 */
[----:B------:R-:W-:Y:S01]  /*fdf0*/  FFMA.FTZ R97, R63, R100, R106 ;  /* 0x000000643f617223 */ /* 0x000fe2000001006a */
[----:B------:R-:W-:Y:S02]  /*fe00*/  HADD2.F32 R33, -RZ, R32.H0_H0 ;  /* 0x20000020ff217230 */ /* 0x000fe40000004100 */
[----:B------:R-:W-:Y:S01]  /*fe10*/  FMUL.FTZ R63, R64, R45 ;  /* 0x0000002d403f7220 */ /* 0x000fe20000410000 */
[----:B------:R-:W-:Y:S02]  /*fe20*/  HADD2.F32 R35, -RZ, R34.H0_H0 ;  /* 0x20000022ff237230 */ /* 0x000fe40000004100 */
[----:B------:R-:W-:Y:S01]  /*fe30*/  FMUL.FTZ R67, R66, R47 ;  /* 0x0000002f42437220 */ /* 0x000fe20000410000 */
[----:B------:R-:W-:-:S02]  /*fe40*/  HADD2.F32 R60, -RZ, R60.H1_H1 ;  /* 0x3000003cff3c7230 */ /* 0x000fc40000004100 */
[----:B------:R-:W-:Y:S01]  /*fe50*/  FMUL.FTZ R64, R64, R33 ;  /* 0x0000002140407220 */ /* 0x000fe20000410000 */
[----:B------:R-:W-:Y:S02]  /*fe60*/  HADD2.F32 R62, -RZ, R62.H1_H1 ;  /* 0x3000003eff3e7230 */ /* 0x000fe40000004100 */
[----:B------:R-:W-:Y:S01]  /*fe70*/  FMUL.FTZ R66, R66, R35 ;  /* 0x0000002342427220 */ /* 0x000fe20000410000 */
[----:B------:R-:W-:Y:S01]  /*fe80*/  FFMA.FTZ R98, R98, R105, R107 ;  /* 0x0000006962627223 */ /* 0x000fe2000001006b */
        /* <DEDUP_REMOVED lines=14> */
.L_x_2643:
[----:B------:R-:W-:Y:S05]  /*ff70*/  BSYNC B2 ;  /* 0x0000000000027941 */ /* 0x000fea0003800000 */
.L_x_2642:
[----:B------:R-:W-:Y:S04]  /*ff80*/  BSSY B2, `(.L_x_2644) ;  /* 0x0000062000027945 */ /* 0x000fe80003800000 */
[----:B------:R-:W-:Y:S05]  /*ff90*/  @P1 BRA `(.L_x_2645) ;  /* 0x0000000400801947 */ /* 0x000fea0003800000 */
[----:B------:R-:W4:Y:S01]  /*ffa0*/  LDL R95, [R1+0x78] ;  /* 0x00007800015f7983 */ /* 0x000f220000100800 */
[----:B-1----:R-:W-:Y:S01]  /*ffb0*/  LEA.HI R32, R72, R234, RZ, 0x1d ;  /* 0x000000ea48207211 */ /* 0x002fe200078fe8ff */
[----:B------:R-:W-:Y:S01]  /*ffc0*/  HADD2.F32 R84, -RZ, R85.H1_H1 ;  /* 0x30000055ff547230 */ /* 0x000fe20000004100 */
[--C-:B------:R-:W-:Y:S01]  /*ffd0*/  SHF.R.U64 R28, R28, 0x10, R29.reuse ;  /* 0x000000101c1c7819 */ /* 0x100fe2000000121d */
[----:B------:R-:W-:Y:S01]  /*ffe0*/  HADD2.F32 R83, -RZ, R87.H1_H1 ;  /* 0x30000057ff537230 */ /* 0x000fe20000004100 */
[----:B------:R-:W-:Y:S02]  /*fff0*/  SHF.R.S32.HI R33, RZ, 0x1f, R32 ;  /* 0x0000001fff217819 */ /* 0x000fe40000011420 */
[----:B------:R-:W-:Y:S02]  /*10000*/  SHF.R.U32.HI R90, RZ, 0x10, R29 ;  /* 0x00000010ff5a7819 */ /* 0x000fe4000001161d */
[----:B------:R-:W-:Y:S01]  /*10010*/  LEA.HI R33, R33, R32, RZ, 0x3 ;  /* 0x0000002021217211 */ /* 0x000fe200078f18ff */
[----:B------:R-:W-:Y:S01]  /*10020*/  IMAD.SHL.U32 R32, R32, 0x8, RZ ;  /* 0x0000000820207824 */ /* 0x000fe200078e00ff */
[----:B------:R-:W-:-:S02]  /*10030*/  SHF.R.U64 R29, R30, 0x10, R31 ;  /* 0x000000101e1d7819 */ /* 0x000fc4000000121f */
[----:B------:R-:W-:Y:S02]  /*10040*/  SHF.L.U32 R33, R33, 0xa, RZ ;  /* 0x0000000a21217819 */ /* 0x000fe400000006ff */
[----:B------:R-:W-:Y:S01]  /*10050*/  LOP3.LUT R32, R195, 0x38, R32, 0xf8, !PT ;  /* 0x00000038c3207812 */ /* 0x000fe200078ef820 */
[----:B------:R-:W-:Y:S01]  /*10060*/  HADD2.F32 R29, -RZ, R29.H0_H0 ;  /* 0x2000001dff1d7230 */ /* 0x000fe20000004100 */
[----:B------:R-:W-:Y:S02]  /*10070*/  LOP3.LUT R33, R33, 0x7fffe000, RZ, 0xc0, !PT ;  /* 0x7fffe00021217812 */ /* 0x000fe400078ec0ff */
[----:B------:R-:W-:Y:S02]  /*10080*/  LOP3.LUT R45, R32, R197, RZ, 0x3c, !PT ;  /* 0x000000c5202d7212 */ /* 0x000fe400078e3cff */
[----:B------:R-:W-:Y:S01]  /*10090*/  SHF.R.U64 R30, R42, 0x10, R43 ;  /* 0x000000102a1e7819 */ /* 0x000fe2000000122b */
[----:B------:R-:W-:Y:S01]  /*100a0*/  IMAD R44, R196, 0x200, R33 ;  /* 0x00000200c42c7824 */ /* 0x000fe200078e0221 */
[----:B------:R-:W-:-:S02]  /*100b0*/  SHF.R.U32.HI R42, RZ, 0x10, R43 ;  /* 0x00000010ff2a7819 */ /* 0x000fc4000001162b */
[----:B------:R-:W-:Y:S01]  /*100c0*/  SHF.R.U32.HI R91, RZ, 0x10, R41 ;  /* 0x00000010ff5b7819 */ /* 0x000fe20000011629 */
[----:B------:R-:W-:Y:S01]  /*100d0*/  IMAD.IADD R45, R44, 0x1, R45 ;  /* 0x000000012c2d7824 */ /* 0x000fe200078e022d */
[----:B------:R-:W-:Y:S02]  /*100e0*/  SHF.R.U32.HI R31, RZ, 0x10, R31 ;  /* 0x00000010ff1f7819 */ /* 0x000fe4000001161f */
[----:B------:R-:W-:Y:S01]  /*100f0*/  SHF.R.U64 R40, R40, 0x10, R41 ;  /* 0x0000001028287819 */ /* 0x000fe20000001229 */
[----:B------:R-:W-:Y:S02]  /*10100*/  IMAD R60, R45, 0x2, R2 ;  /* 0x000000022d3c7824 */ /* 0x000fe400078e0202 */
[----:B------:R-:W-:-:S03]  /*10110*/  HADD2.F32 R91, -RZ, R91.H0_H0 ;  /* 0x2000005bff5b7230 */ /* 0x000fc60000004100 */
[----:B------:R-:W1:Y:S02]  /*10120*/  LDS.128 R44, [R60+0x10400] ;  /* 0x010400003c2c7984 */ /* 0x000e640000000c00 */
[--C-:B-1----:R-:W-:Y:S02]  /*10130*/  HADD2.F32 R43, -RZ, R45.reuse.H0_H0 ;  /* 0x2000002dff2b7230 */ /* 0x102fe40000004100 */
[----:B------:R-:W-:Y:S02]  /*10140*/  HADD2.F32 R65, -RZ, R45.H1_H1 ;  /* 0x3000002dff417230 */ /* 0x000fe40000004100 */
[----:B------:R-:W-:Y:S02]  /*10150*/  HADD2.F32 R63, -RZ, R44.H0_H0 ;  /* 0x2000002cff3f7230 */ /* 0x000fe40000004100 */
[C---:B------:R-:W-:Y:S01]  /*10160*/  FMUL.FTZ R45, R43.reuse, R84 ;  /* 0x000000542b2d7220 */ /* 0x040fe20000410000 */
[----:B------:R-:W-:Y:S01]  /*10170*/  FMUL.FTZ R93, R43, R83 ;  /* 0x000000532b5d7220 */ /* 0x000fe20000410000 */
[----:B---3--:R-:W-:-:S02]  /*10180*/  HADD2.F32 R66, -RZ, R46.H0_H0 ;  /* 0x2000002eff427230 */ /* 0x008fc40000004100 */
[--C-:B--2---:R-:W-:Y:S02]  /*10190*/  HADD2.F32 R67, -RZ, R47.reuse.H0_H0 ;  /* 0x2000002fff437230 */ /* 0x104fe40000004100 */
[----:B------:R-:W-:Y:S02]  /*101a0*/  HADD2.F32 R47, -RZ, R47.H1_H1 ;  /* 0x3000002fff2f7230 */ /* 0x000fe40000004100 */
[----:B------:R-:W-:Y:S02]  /*101b0*/  HADD2.F32 R44, -RZ, R44.H1_H1 ;  /* 0x3000002cff2c7230 */ /* 0x000fe40000004100 */
[----:B------:R-:W-:Y:S01]  /*101c0*/  HADD2.F32 R46, -RZ, R46.H1_H1 ;  /* 0x3000002eff2e7230 */ /* 0x000fe20000004100 */
[----:B----4-:R-:W1:Y:S02]  /*101d0*/  LDS.128 R32, [R95] ;  /* 0x000000005f207984 */ /* 0x010e640000000c00 */
[--C-:B-1----:R-:W-:Y:S02]  /*101e0*/  HADD2.F32 R62, -RZ, R33.reuse.H0_H0 ;  /* 0x20000021ff3e7230 */ /* 0x102fe40000004100 */
[----:B------:R-:W-:-:S02]  /*101f0*/  HADD2.F32 R64, -RZ, R33.H1_H1 ;  /* 0x30000021ff407230 */ /* 0x000fc40000004100 */
[----:B0-----:R-:W-:Y:S02]  /*10200*/  HADD2.F32 R61, -RZ, R32.H0_H0 ;  /* 0x20000020ff3d7230 */ /* 0x001fe40000004100 */
[C---:B------:R-:W-:Y:S01]  /*10210*/  FFMA.FTZ R43, R62.reuse, R83, -R45 ;  /* 0x000000533e2b7223 */ /* 0x040fe2000001082d */
[----:B------:R-:W-:Y:S02]  /*10220*/  HADD2.F32 R83, -RZ, R90.H0_H0 ;  /* 0x2000005aff537230 */ /* 0x000fe40000004100 */
[----:B------:R-:W-:Y:S01]  /*10230*/  FFMA.FTZ R45, R62, R84, R93 ;  /* 0x000000543e2d7223 */ /* 0x000fe2000001005d */
[----:B------:R-:W-:Y:S02]  /*10240*/  HADD2.F32 R90, -RZ, R85.H0_H0 ;  /* 0x20000055ff5a7230 */ /* 0x000fe40000004100 */
[C---:B------:R-:W-:Y:S01]  /*10250*/  FMUL.FTZ R85, R65.reuse, R91 ;  /* 0x0000005b41557220 */ /* 0x040fe20000410000 */
[----:B------:R-:W-:Y:S02]  /*10260*/  HADD2.F32 R84, -RZ, R87.H0_H0 ;  /* 0x20000057ff547230 */ /* 0x000fe40000004100 */
[----:B------:R-:W-:Y:S01]  /*10270*/  FMUL.FTZ R87, R65, R83 ;  /* 0x0000005341577220 */ /* 0x000fe20000410000 */
[----:B------:R-:W-:-:S02]  /*10280*/  HADD2.F32 R65, -RZ, R86.H0_H0 ;  /* 0x20000056ff417230 */ /* 0x000fc40000004100 */
[C---:B------:R-:W-:Y:S01]  /*10290*/  FMUL.FTZ R92, R63.reuse, R90 ;  /* 0x0000005a3f5c7220 */ /* 0x040fe20000410000 */
[----:B------:R-:W-:Y:S01]  /*102a0*/  FFMA.FTZ R62, R64, R83, -R85 ;  /* 0x00000053403e7223 */ /* 0x000fe20000010855 */
[-C--:B------:R-:W-:Y:S01]  /*102b0*/  FMUL.FTZ R83, R63, R84.reuse ;  /* 0x000000543f537220 */ /* 0x080fe20000410000 */
[--C-:B------:R-:W-:Y:S02]  /*102c0*/  HADD2.F32 R63, -RZ, R89.reuse.H0_H0 ;  /* 0x20000059ff3f7230 */ /* 0x100fe40000004100 */
[C---:B------:R-:W-:Y:S01]  /*102d0*/  FFMA.FTZ R92, R61.reuse, R84, -R92 ;  /* 0x000000543d5c7223 */ /* 0x040fe2000001085c */
[----:B------:R-:W-:Y:S02]  /*102e0*/  HADD2.F32 R86, -RZ, R86.H1_H1 ;  /* 0x30000056ff567230 */ /* 0x000fe40000004100 */
[----:B------:R-:W-:Y:S01]  /*102f0*/  FFMA.FTZ R83, R61, R90, R83 ;  /* 0x0000005a3d537223 */ /* 0x000fe20000010053 */
[----:B------:R-:W-:Y:S02]  /*10300*/  HADD2.F32 R84, -RZ, R89.H1_H1 ;  /* 0x30000059ff547230 */ /* 0x000fe40000004100 */
[C---:B------:R-:W-:Y:S01]  /*10310*/  FMUL.FTZ R90, R66.reuse, R65 ;  /* 0x00000041425a7220 */ /* 0x040fe20000410000 */
        /* <DEDUP_REMOVED lines=10> */
[C---:B------:R-:W-:Y:S01]  /*103c0*/  FFMA.FTZ R96, R41.reuse, R84, -R96 ;  /* 0x0000005429607223 */ /* 0x040fe20000010860 */
[----:B------:R-:W-:Y:S01]  /*103d0*/  FFMA.FTZ R67, R41, R86, R67 ;  /* 0x0000005629437223 */ /* 0x000fe20000010043 */
[C---:B------:R-:W-:Y:S01]  /*103e0*/  FMUL.FTZ R98, R47.reuse, R66 ;  /* 0x000000422f627220 */ /* 0x040fe20000410000 */
[-C--:B------:R-:W-:Y:S01]  /*103f0*/  FMUL.FTZ R84, R47, R42.reuse ;  /* 0x0000002a2f547220 */ /* 0x080fe20000410000 */
[----:B------:R-:W-:Y:S02]  /*10400*/  HADD2.F32 R33, -RZ, R40.H0_H0 ;  /* 0x20000028ff217230 */ /* 0x000fe40000004100 */
[----:B------:R-:W-:Y:S01]  /*10410*/  FFMA.FTZ R64, R64, R91, R87 ;  /* 0x0000005b40407223 */ /* 0x000fe20000010057 */
[----:B------:R-:W-:Y:S02]  /*10420*/  HADD2.F32 R41, -RZ, R30.H0_H0 ;  /* 0x2000001eff297230 */ /* 0x000fe40000004100 */
[----:B------:R-:W-:Y:S01]  /*10430*/  FFMA.FTZ R63, R35, R42, -R98 ;  /* 0x0000002a233f7223 */ /* 0x000fe20000010862 */
[----:B------:R-:W-:-:S02]  /*10440*/  HADD2.F32 R31, -RZ, R28.H0_H0 ;  /* 0x2000001cff1f7230 */ /* 0x000fc40000004100 */
        /* <DEDUP_REMOVED lines=21> */
.L_x_2645:
[----:B------:R-:W-:Y:S05]  /*105a0*/  BSYNC B2 ;  /* 0x0000000000027941 */ /* 0x000fea0003800000 */
.L_x_2644:
[----:B------:R-:W-:Y:S05]  /*105b0*/  @P2 BRA `(.L_x_2641) ;  /* 0x0000000400802947 */ /* 0x000fea0003800000 */
[----:B------:R-:W5:Y:S01]  /*105c0*/  LDL R65, [R1+0x70] ;  /* 0x0000700001417983 */ /* 0x000f620000100800 */
[----:B------:R-:W-:Y:S01]  /*105d0*/  LEA.HI R72, R72, R235, RZ, 0x1d ;  /* 0x000000eb48487211 */ /* 0x000fe200078fe8ff */
[--C-:B-1----:R-:W-:Y:S01]  /*105e0*/  HADD2.F32 R44, -RZ, R77.reuse.H1_H1 ;  /* 0x3000004dff2c7230 */ /* 0x102fe20000004100 */
[--C-:B0-----:R-:W-:Y:S01]  /*105f0*/  SHF.R.U64 R61, R38, 0x10, R39.reuse ;  /* 0x00000010263d7819 */ /* 0x101fe20000001227 */
[--C-:B------:R-:W-:Y:S01]  /*10600*/  HADD2.F32 R46, -RZ, R76.reuse.H0_H0 ;  /* 0x2000004cff2e7230 */ /* 0x100fe20000004100 */
[----:B----4-:R-:W-:Y:S01]  /*10610*/  SHF.R.S32.HI R29, RZ, 0x1f, R72 ;  /* 0x0000001fff1d7819 */ /* 0x010fe20000011448 */
[----:B------:R-:W-:Y:S01]  /*10620*/  HADD2.F32 R76, -RZ, R76.H1_H1 ;  /* 0x3000004cff4c7230 */ /* 0x000fe20000004100 */
[----:B------:R-:W-:Y:S01]  /*10630*/  SHF.R.U32.HI R47, RZ, 0x10, R39 ;  /* 0x00000010ff2f7819 */ /* 0x000fe20000011627 */
[----:B------:R-:W-:Y:S01]  /*10640*/  HADD2.F32 R77, -RZ, R77.H0_H0 ;  /* 0x2000004dff4d7230 */ /* 0x000fe20000004100 */
[----:B------:R-:W-:Y:S01]  /*10650*/  LEA.HI R29, R29, R72, RZ, 0x3 ;  /* 0x000000481d1d7211 */ /* 0x000fe200078f18ff */
[----:B------:R-:W-:Y:S01]  /*10660*/  IMAD.SHL.U32 R72, R72, 0x8, RZ ;  /* 0x0000000848487824 */ /* 0x000fe200078e00ff */
[----:B------:R-:W-:-:S02]  /*10670*/  SHF.R.U64 R24, R24, 0x10, R25 ;  /* 0x0000001018187819 */ /* 0x000fc40000001219 */
[----:B------:R-:W-:Y:S02]  /*10680*/  SHF.L.U32 R29, R29, 0xa, RZ ;  /* 0x0000000a1d1d7819 */ /* 0x000fe400000006ff */
[----:B------:R-:W-:Y:S02]  /*10690*/  LOP3.LUT R72, R195, 0x38, R72, 0xf8, !PT ;  /* 0x00000038c3487812 */ /* 0x000fe400078ef848 */
[----:B------:R-:W-:Y:S02]  /*106a0*/  LOP3.LUT R29, R29, 0x7fffe000, RZ, 0xc0, !PT ;  /* 0x7fffe0001d1d7812 */ /* 0x000fe400078ec0ff */
[----:B------:R-:W-:Y:S02]  /*106b0*/  LOP3.LUT R33, R72, R197, RZ, 0x3c, !PT ;  /* 0x000000c548217212 */ /* 0x000fe400078e3cff */
[----:B------:R-:W-:Y:S01]  /*106c0*/  SHF.R.U32.HI R45, RZ, 0x10, R25 ;  /* 0x00000010ff2d7819 */ /* 0x000fe20000011619 */
[----:B------:R-:W-:Y:S01]  /*106d0*/  IMAD R32, R196, 0x200, R29 ;  /* 0x00000200c4207824 */ /* 0x000fe200078e021d */
[----:B------:R-:W-:-:S02]  /*106e0*/  SHF.R.U64 R25, R26, 0x10, R27 ;  /* 0x000000101a197819 */ /* 0x000fc4000000121b */
[----:B------:R-:W-:Y:S01]  /*106f0*/  SHF.R.U32.HI R63, RZ, 0x10, R27 ;  /* 0x00000010ff3f7819 */ /* 0x000fe2000001161b */
[----:B------:R-:W-:Y:S01]  /*10700*/  IMAD.IADD R33, R32, 0x1, R33 ;  /* 0x0000000120217824 */ /* 0x000fe200078e0221 */
[--C-:B------:R-:W-:Y:S01]  /*10710*/  SHF.R.U32.HI R60, RZ, 0x10, R37.reuse ;  /* 0x00000010ff3c7819 */ /* 0x100fe20000011625 */
[----:B------:R-:W-:Y:S01]  /*10720*/  HADD2.F32 R25, -RZ, R25.H0_H0 ;  /* 0x20000019ff197230 */ /* 0x000fe20000004100 */
[----:B------:R-:W-:Y:S01]  /*10730*/  SHF.R.U64 R36, R36, 0x10, R37 ;  /* 0x0000001024247819 */ /* 0x000fe20000001225 */
[----:B------:R-:W-:Y:S02]  /*10740*/  IMAD R40, R33, 0x2, R2 ;  /* 0x0000000221287824 */ /* 0x000fe400078e0202 */
[----:B------:R-:W-:-:S03]  /*10750*/  HADD2.F32 R60, -RZ, R60.H0_H0 ;  /* 0x2000003cff3c7230 */ /* 0x000fc60000004100 */
[----:B------:R-:W0:Y:S02]  /*10760*/  LDS.128 R32, [R40+0x10400] ;  /* 0x0104000028207984 */ /* 0x000e240000000c00 */
[--C-:B0-----:R-:W-:Y:S02]  /*10770*/  HADD2.F32 R39, -RZ, R33.reuse.H0_H0 ;  /* 0x20000021ff277230 */ /* 0x101fe40000004100 */
[----:B------:R-:W-:Y:S02]  /*10780*/  HADD2.F32 R41, -RZ, R33.H1_H1 ;  /* 0x30000021ff297230 */ /* 0x000fe40000004100 */
[----:B------:R-:W-:Y:S02]  /*10790*/  HADD2.F32 R33, -RZ, R32.H0_H0 ;  /* 0x20000020ff217230 */ /* 0x000fe40000004100 */
[C---:B------:R-:W-:Y:S01]  /*107a0*/  FMUL.FTZ R62, R39.reuse, R46 ;  /* 0x0000002e273e7220 */ /* 0x040fe20000410000 */
[----:B------:R-:W-:Y:S01]  /*107b0*/  FMUL.FTZ R64, R39, R44 ;  /* 0x0000002c27407220 */ /* 0x000fe20000410000 */
[----:B------:R-:W-:-:S02]  /*107c0*/  HADD2.F32 R42, -RZ, R34.H0_H0 ;  /* 0x20000022ff2a7230 */ /* 0x000fc40000004100 */
[----:B---3--:R-:W-:Y:S01]  /*107d0*/  FMUL.FTZ R66, R41, R60 ;  /* 0x0000003c29427220 */ /* 0x008fe20000410000 */
[----:B------:R-:W-:Y:S02]  /*107e0*/  HADD2.F32 R39, -RZ, R75.H1_H1 ;  /* 0x3000004bff277230 */ /* 0x000fe40000004100 */
[----:B------:R-:W-:Y:S02]  /*107f0*/  HADD2.F32 R43, -RZ, R35.H0_H0 ;  /* 0x20000023ff2b7230 */ /* 0x000fe40000004100 */
[----:B------:R-:W-:Y:S02]  /*10800*/  HADD2.F32 R75, -RZ, R75.H0_H0 ;  /* 0x2000004bff4b7230 */ /* 0x000fe40000004100 */
[----:B------:R-:W-:Y:S02]  /*10810*/  HADD2.F32 R35, -RZ, R35.H1_H1 ;  /* 0x30000023ff237230 */ /* 0x000fe40000004100 */
[----:B------:R-:W-:Y:S02]  /*10820*/  HADD2.F32 R32, -RZ, R32.H1_H1 ;  /* 0x30000020ff207230 */ /* 0x000fe40000004100 */
[----:B------:R-:W-:Y:S01]  /*10830*/  HADD2.F32 R34, -RZ, R34.H1_H1 ;  /* 0x30000022ff227230 */ /* 0x000fe20000004100 */
[----:B-----5:R-:W0:Y:S02]  /*10840*/  LDS.128 R28, [R65] ;  /* 0x00000000411c7984 */ /* 0x020e240000000c00 */
[----:B0-----:R-:W-:-:S02]  /*10850*/  HADD2.F32 R27, -RZ, R29.H0_H0 ;  /* 0x2000001dff1b7230 */ /* 0x001fc40000004100 */
[----:B------:R-:W-:Y:S02]  /*10860*/  HADD2.F32 R26, -RZ, R28.H0_H0 ;  /* 0x2000001cff1a7230 */ /* 0x000fe40000004100 */
[----:B------:R-:W-:Y:S02]  /*10870*/  HADD2.F32 R29, -RZ, R29.H1_H1 ;  /* 0x3000001dff1d7230 */ /* 0x000fe40000004100 */
[C---:B------:R-:W-:Y:S01]  /*10880*/  FFMA.FTZ R62, R27.reuse, R44, -R62 ;  /* 0x0000002c1b3e7223 */ /* 0x040fe2000001083e */
[----:B------:R-:W-:Y:S01]  /*10890*/  FFMA.FTZ R64, R27, R46, R64 ;  /* 0x0000002e1b407223 */ /* 0x000fe20000010040 */
[----:B------:R-:W-:Y:S02]  /*108a0*/  HADD2.F32 R44, -RZ, R45.H0_H0 ;  /* 0x2000002dff2c7230 */ /* 0x000fe40000004100 */
[C---:B------:R-:W-:Y:S01]  /*108b0*/  FMUL.FTZ R27, R33.reuse, R76 ;  /* 0x0000004c211b7220 */ /* 0x040fe20000410000 */
[----:B------:R-:W-:Y:S01]  /*108c0*/  FMUL.FTZ R33, R33, R77 ;  /* 0x0000004d21217220 */ /* 0x000fe20000410000 */
[----:B------:R-:W-:-:S02]  /*108d0*/  HADD2.F32 R37, -RZ, R30.H0_H0 ;  /* 0x2000001eff257230 */ /* 0x000fc40000004100 */
[C---:B------:R-:W-:Y:S01]  /*108e0*/  FFMA.FTZ R77, R26.reuse, R77, -R27 ;  /* 0x0000004d1a4d7223 */ /* 0x040fe2000001081b */
[----:B------:R-:W-:Y:S01]  /*108f0*/  FMUL.FTZ R46, R41, R44 ;  /* 0x0000002c292e7220 */ /* 0x000fe20000410000 */
[--C-:B------:R-:W-:Y:S02]  /*10900*/  HADD2.F32 R27, -RZ, R78.reuse.H0_H0 ;  /* 0x2000004eff1b7230 */ /* 0x100fe40000004100 */
[----:B------:R-:W-:Y:S01]  /*10910*/  FFMA.FTZ R76, R26, R76, R33 ;  /* 0x0000004c1a4c7223 */ /* 0x000fe20000010021 */
[----:B------:R-:W-:Y:S01]  /*10920*/  FMUL.FTZ R26, R42, R39 ;  /* 0x000000272a1a7220 */ /* 0x000fe20000410000 */
[----:B------:R-:W-:Y:S02]  /*10930*/  HADD2.F32 R78, -RZ, R78.H1_H1 ;  /* 0x3000004eff4e7230 */ /* 0x000fe40000004100 */
[C---:B------:R-:W-:Y:S01]  /*10940*/  FFMA.FTZ R41, R29.reuse, R44, -R66 ;  /* 0x0000002c1d297223 */ /* 0x040fe20000010842 */
[----:B------:R-:W-:Y:S01]  /*10950*/  FFMA.FTZ R45, R29, R60, R46 ;  /* 0x0000003c1d2d7223 */ /* 0x000fe2000001002e */
[----:B------:R-:W-:-:S02]  /*10960*/  HADD2.F32 R38, -RZ, R31.H0_H0 ;  /* 0x2000001fff267230 */ /* 0x000fc40000004100 */
[-C--:B------:R-:W-:Y:S01]  /*10970*/  FMUL.FTZ R46, R42, R27.reuse ;  /* 0x0000001b2a2e7220 */ /* 0x080fe20000410000 */
[----:B------:R-:W-:Y:S01]  /*10980*/  FFMA.FTZ R44, R37, R27, -R26 ;  /* 0x0000001b252c7223 */ /* 0x000fe2000001081a */
[----:B------:R-:W-:Y:S02]  /*10990*/  HADD2.F32 R42, -RZ, R47.H0_H0 ;  /* 0x2000002fff2a7230 */ /* 0x000fe40000004100 */
[CC--:B------:R-:W-:Y:S01]  /*109a0*/  FMUL.FTZ R27, R43.reuse, R75.reuse ;  /* 0x0000004b2b1b7220 */ /* 0x0c0fe20000410000 */
[----:B------:R-:W-:Y:S02]  /*109b0*/  HADD2.F32 R26, -RZ, R63.H0_H0 ;  /* 0x2000003fff1a7230 */ /* 0x000fe40000004100 */
[-C--:B------:R-:W-:Y:S01]  /*109c0*/  FMUL.FTZ R60, R43, R78.reuse ;  /* 0x0000004e2b3c7220 */ /* 0x080fe20000410000 */
[----:B------:R-:W-:Y:S02]  /*109d0*/  HADD2.F32 R31, -RZ, R31.H1_H1 ;  /* 0x3000001fff1f7230 */ /* 0x000fe40000004100 */
[C---:B------:R-:W-:Y:S01]  /*109e0*/  FFMA.FTZ R78, R38.reuse, R78, -R27 ;  /* 0x0000004e264e7223 */ /* 0x040fe2000001081b */
[C---:B------:R-:W-:Y:S01]  /*109f0*/  FMUL.FTZ R66, R35.reuse, R42 ;  /* 0x0000002a23427220 */ /* 0x040fe20000410000 */
        /* <DEDUP_REMOVED lines=8> */
[----:B------:R-:W-:Y:S02]  /*10a80*/  HADD2.F32 R28, -RZ, R28.H1_H1 ;  /* 0x3000001cff1c7230 */ /* 0x000fe40000004100 */
[----:B------:R-:W-:Y:S01]  /*10a90*/  FMUL.FTZ R31, R32, R29 ;  /* 0x0000001d201f7220 */ /* 0x000fe20000410000 */
[----:B------:R-:W-:-:S02]  /*10aa0*/  HADD2.F32 R30, -RZ, R30.H1_H1 ;  /* 0x3000001eff1e7230 */ /* 0x000fc40000004100 */
        /* <DEDUP_REMOVED lines=8> */
[----:B------:R-:W-:Y:S02]  /*10b30*/  F2FP.F16.F32.PACK_AB R25, R41, R62 ;  /* 0x0000003e2919723e */ /* 0x000fe400000000ff */
[----:B------:R-:W-:-:S02]  /*10b40*/  F2FP.F16.F32.PACK_AB R24, R24, R77 ;  /* 0x0000004d1818723e */ /* 0x000fc400000000ff */
[----:B------:R-:W-:Y:S02]  /*10b50*/  F2FP.F16.F32.PACK_AB R26, R37, R44 ;  /* 0x0000002c251a723e */ /* 0x000fe400000000ff */
[----:B------:R-:W-:Y:S02]  /*10b60*/  F2FP.F16.F32.PACK_AB R31, R43, R60 ;  /* 0x0000003c2b1f723e */ /* 0x000fe400000000ff */
[----:B------:R-:W-:Y:S01]  /*10b70*/  F2FP.F16.F32.PACK_AB R29, R45, R64 ;  /* 0x000000402d1d723e */ /* 0x000fe200000000ff */
[----:B------:R0:W-:Y:S01]  /*10b80*/  STS.128 [R65], R24 ;  /* 0x0000001841007388 */ /* 0x0001e20000000c00 */
[----:B------:R-:W-:Y:S02]  /*10b90*/  F2FP.F16.F32.PACK_AB R28, R35, R76 ;  /* 0x0000004c231c723e */ /* 0x000fe400000000ff */
[----:B------:R-:W-:-:S05]  /*10ba0*/  F2FP.F16.F32.PACK_AB R30, R33, R46 ;  /* 0x0000002e211e723e */ /* 0x000fca00000000ff */
[----:B------:R0:W-:Y:S02]  /*10bb0*/  STS.128 [R40+0x10400], R28 ;  /* 0x0104001c28007388 */ /* 0x0001e40000000c00 */
.L_x_2641:
[----:B------:R-:W-:Y:S05]  /*10bc0*/  BSYNC B1 ;  /* 0x0000000000017941 */ /* 0x000fea0003800000 */
.L_x_2640:
[----:B------:R-:W-:-:S13]  /*10bd0*/  ISETP.GE.AND P0, PT, R214, R20, PT ;  /* 0x00000014d600720c */ /* 0x000fda0003f06270 */
[----:B------:R-:W-:Y:S05]  /*10be0*/  @P0 BRA `(.L_x_2621) ;  /* 0x0000001000a40947 */ /* 0x000fea0003800000 */
[----:B------:R-:W5:Y:S01]  /*10bf0*/  LDC R20, c[0x0][0x3f4] ;  /* 0x0000fd00ff147b82 */ /* 0x000f620000000800 */
[----:B------:R-:W-:Y:S01]  /*10c00*/  BSSY B1, `(.L_x_2646) ;  /* 0x0000065000017945 */ /* 0x000fe20003800000 */
[----:B----4-:R-:W-:Y:S02]  /*10c10*/  SHF.R.U32.HI R60, RZ, 0x3, R194 ;  /* 0x00000003ff3c7819 */ /* 0x010fe400000116c2 */
[-C--:B-----5:R-:W-:Y:S02]  /*10c20*/  ISETP.GE.AND P0, PT, R18, R20.reuse, PT ;  /* 0x000000141200720c */ /* 0x0a0fe40003f06270 */
[-C--:B------:R-:W-:Y:S02]  /*10c30*/  ISETP.GE.AND P1, PT, R185, R20.reuse, PT ;  /* 0x00000014b900720c */ /* 0x080fe40003f26270 */
[----:B------:R-:W-:-:S09]  /*10c40*/  ISETP.GE.AND P2, PT, R186, R20, PT ;  /* 0x00000014ba00720c */ /* 0x000fd20003f46270 */
[----:B------:R-:W-:Y:S05]  /*10c50*/  @P0 BRA `(.L_x_2647) ;  /* 0x00000004007c0947 */ /* 0x000fea0003800000 */
[----:B0-----:R-:W4:Y:S01]  /*10c60*/  LDL R61, [R1+0x74] ;  /* 0x00007400013d7983 */ /* 0x001f220000100800 */
[----:B------:R-:W-:Y:S01]  /*10c70*/  LEA.HI R24, R20, R217, RZ, 0x1d ;  /* 0x000000d914187211 */ /* 0x000fe200078fe8ff */
[----:B------:R-:W-:Y:S01]  /*10c80*/  HADD2.F32 R40, -RZ, R79.H1_H1 ;  /* 0x3000004fff287230 */ /* 0x000fe20000004100 */
[----:B------:R-:W-:Y:S01]  /*10c90*/  SHF.R.U32.HI R37, RZ, 0x10, R5 ;  /* 0x00000010ff257819 */ /* 0x000fe20000011605 */
[----:B------:R-:W-:Y:S01]  /*10ca0*/  HADD2.F32 R38, -RZ, R81.H1_H1 ;  /* 0x30000051ff267230 */ /* 0x000fe20000004100 */
[----:B------:R-:W-:Y:S01]  /*10cb0*/  SHF.R.S32.HI R27, RZ, 0x1f, R24 ;  /* 0x0000001fff1b7819 */ /* 0x000fe20000011418 */
[----:B------:R-:W-:Y:S01]  /*10cc0*/  IMAD.SHL.U32 R25, R24, 0x8, RZ ;  /* 0x0000000818197824 */ /* 0x000fe200078e00ff */
[----:B-1----:R-:W-:Y:S01]  /*10cd0*/  SHF.R.U64 R47, R48, 0x10, R49 ;  /* 0x00000010302f7819 */ /* 0x002fe20000001231 */
[----:B------:R-:W-:Y:S01]  /*10ce0*/  HADD2.F32 R37, -RZ, R37.H0_H0 ;  /* 0x20000025ff257230 */ /* 0x000fe20000004100 */
[----:B------:R-:W-:Y:S01]  /*10cf0*/  LEA.HI R27, R27, R24, RZ, 0x3 ;  /* 0x000000181b1b7211 */ /* 0x000fe200078f18ff */
[----:B------:R-:W-:Y:S01]  /*10d00*/  HADD2.F32 R79, -RZ, R79.H0_H0 ;  /* 0x2000004fff4f7230 */ /* 0x000fe20000004100 */
[----:B------:R-:W-:Y:S01]  /*10d10*/  LOP3.LUT R24, R194, 0x38, R25, 0xf8, !PT ;  /* 0x00000038c2187812 */ /* 0x000fe200078ef819 */
[----:B------:R-:W-:Y:S01]  /*10d20*/  HADD2.F32 R81, -RZ, R81.H0_H0 ;  /* 0x20000051ff517230 */ /* 0x000fe20000004100 */
[----:B------:R-:W-:-:S02]  /*10d30*/  SHF.L.U32 R27, R27, 0xa, RZ ;  /* 0x0000000a1b1b7819 */ /* 0x000fc400000006ff */
[----:B------:R-:W-:Y:S02]  /*10d40*/  LOP3.LUT R29, R24, R60, RZ, 0x3c, !PT ;  /* 0x0000003c181d7212 */ /* 0x000fe400078e3cff */
[----:B------:R-:W-:Y:S02]  /*10d50*/  LOP3.LUT R28, R27, 0x7fffe000, RZ, 0xc0, !PT ;  /* 0x7fffe0001b1c7812 */ /* 0x000fe400078ec0ff */
[----:B------:R-:W-:Y:S02]  /*10d60*/  SHF.R.U64 R45, R4, 0x10, R5 ;  /* 0x00000010042d7819 */ /* 0x000fe40000001205 */
[----:B------:R-:W-:Y:S02]  /*10d70*/  IADD3 R29, R29, R28, R198 ;  /* 0x0000001c1d1d7210 */ /* 0x000fe40007ffe0c6 */
[----:B------:R-:W-:Y:S02]  /*10d80*/  SHF.R.U32.HI R48, RZ, 0x10, R49 ;  /* 0x00000010ff307819 */ /* 0x000fe40000011631 */
[----:B------:R-:W-:Y:S01]  /*10d90*/  SHF.R.U64 R46, R50, 0x10, R51 ;  /* 0x00000010322e7819 */ /* 0x000fe20000001233 */
[----:B------:R-:W-:Y:S01]  /*10da0*/  IMAD R32, R29, 0x2, R2 ;  /* 0x000000021d207824 */ /* 0x000fe200078e0202 */
[----:B------:R-:W-:-:S02]  /*10db0*/  SHF.R.U64 R43, R6, 0x10, R7 ;  /* 0x00000010062b7819 */ /* 0x000fc40000001207 */
[----:B------:R-:W-:Y:S02]  /*10dc0*/  SHF.R.U32.HI R50, RZ, 0x10, R51 ;  /* 0x00000010ff327819 */ /* 0x000fe40000011633 */
[----:B------:R-:W0:Y:S01]  /*10dd0*/  LDS.128 R28, [R32+0x10400] ;  /* 0x01040000201c7984 */ /* 0x000e220000000c00 */
[----:B------:R-:W-:Y:S01]  /*10de0*/  SHF.R.U32.HI R41, RZ, 0x10, R7 ;  /* 0x00000010ff297819 */ /* 0x000fe20000011607 */
        /* <DEDUP_REMOVED lines=11> */
[----:B----4-:R-:W0:Y:S02]  /*10ea0*/  LDS.128 R24, [R61] ;  /* 0x000000003d187984 */ /* 0x010e240000000c00 */
[----:B0-----:R-:W-:-:S02]  /*10eb0*/  HADD2.F32 R5, -RZ, R25.H0_H0 ;  /* 0x20000019ff057230 */ /* 0x001fc40000004100 */
[----:B------:R-:W-:Y:S02]  /*10ec0*/  HADD2.F32 R25, -RZ, R25.H1_H1 ;  /* 0x30000019ff197230 */ /* 0x000fe40000004100 */
[----:B------:R-:W-:Y:S02]  /*10ed0*/  HADD2.F32 R4, -RZ, R24.H0_H0 ;  /* 0x20000018ff047230 */ /* 0x000fe40000004100 */
[C---:B------:R-:W-:Y:S01]  /*10ee0*/  FFMA.FTZ R42, R5.reuse, R38, -R42 ;  /* 0x00000026052a7223 */ /* 0x040fe2000001082a */
[C---:B------:R-:W-:Y:S01]  /*10ef0*/  FMUL.FTZ R38, R34.reuse, R37 ;  /* 0x0000002522267220 */ /* 0x040fe20000410000 */
[----:B------:R-:W-:Y:S01]  /*10f00*/  FFMA.FTZ R44, R5, R40, R44 ;  /* 0x00000028052c7223 */ /* 0x000fe2000001002c */
[----:B------:R-:W-:Y:S01]  /*10f10*/  FMUL.FTZ R5, R29, R79 ;  /* 0x0000004f1d057220 */ /* 0x000fe20000410000 */
[-C--:B------:R-:W-:Y:S01]  /*10f20*/  FMUL.FTZ R40, R34, R33.reuse ;  /* 0x0000002122287220 */ /* 0x080fe20000410000 */
[----:B------:R-:W-:Y:S01]  /*10f30*/  FFMA.FTZ R39, R25, R33, -R38 ;  /* 0x0000002119277223 */ /* 0x000fe20000010826 */
[----:B------:R-:W-:-:S02]  /*10f40*/  HADD2.F32 R33, -RZ, R80.H0_H0 ;  /* 0x20000050ff217230 */ /* 0x000fc40000004100 */
[-C--:B------:R-:W-:Y:S01]  /*10f50*/  FMUL.FTZ R34, R29, R81.reuse ;  /* 0x000000511d227220 */ /* 0x080fe20000410000 */
[C---:B------:R-:W-:Y:S01]  /*10f60*/  FFMA.FTZ R81, R4.reuse, R81, -R5 ;  /* 0x0000005104517223 */ /* 0x040fe20000010805 */
[----:B------:R-:W-:Y:S02]  /*10f70*/  HADD2.F32 R5, -RZ, R82.H0_H0 ;  /* 0x20000052ff057230 */ /* 0x000fe40000004100 */
[----:B------:R-:W-:Y:S01]  /*10f80*/  FFMA.FTZ R37, R25, R37, R40 ;  /* 0x0000002519257223 */ /* 0x000fe20000010028 */
[----:B------:R-:W-:Y:S02]  /*10f90*/  HADD2.F32 R6, -RZ, R26.H0_H0 ;  /* 0x2000001aff067230 */ /* 0x000fe40000004100 */
[----:B------:R-:W-:Y:S01]  /*10fa0*/  FMUL.FTZ R25, R35, R33 ;  /* 0x0000002123197220 */ /* 0x000fe20000410000 */
[----:B------:R-:W-:Y:S02]  /*10fb0*/  HADD2.F32 R82, -RZ, R82.H1_H1 ;  /* 0x30000052ff527230 */ /* 0x000fe40000004100 */
[----:B------:R-:W-:Y:S01]  /*10fc0*/  FFMA.FTZ R79, R4, R79, R34 ;  /* 0x0000004f044f7223 */ /* 0x000fe20000010022 */
[----:B------:R-:W-:-:S02]  /*10fd0*/  HADD2.F32 R80, -RZ, R80.H1_H1 ;  /* 0x30000050ff507230 */ /* 0x000fc40000004100 */
        /* <DEDUP_REMOVED lines=39> */
.L_x_2647:
[----:B------:R-:W-:Y:S05]  /*11250*/  BSYNC B1 ;  /* 0x0000000000017941 */ /* 0x000fea0003800000 */
.L_x_2646:
[----:B------:R-:W-:Y:S04]  /*11260*/  BSSY B1, `(.L_x_2648) ;  /* 0x0000061000017945 */ /* 0x000fe80003800000 */
[----:B------:R-:W-:Y:S05]  /*11270*/  @P1 BRA `(.L_x_2649) ;  /* 0x00000004007c1947 */ /* 0x000fea0003800000 */
[----:B-1----:R-:W5:Y:S01]  /*11280*/  LDL R46, [R1+0x6c] ;  /* 0x00006c00012e7983 */ /* 0x002f620000100800 */
[----:B----4-:R-:W-:Y:S01]  /*11290*/  LEA.HI R4, R20, R234, RZ, 0x1d ;  /* 0x000000ea14047211 */ /* 0x010fe200078fe8ff */
[----:B------:R-:W-:Y:S01]  /*112a0*/  HADD2.F32 R33, -RZ, R73.H1_H1 ;  /* 0x30000049ff217230 */ /* 0x000fe20000004100 */
[----:B------:R-:W-:Y:S01]  /*112b0*/  SHF.R.U32.HI R35, RZ, 0x10, R9 ;  /* 0x00000010ff237819 */ /* 0x000fe20000011609 */
[--C-:B------:R-:W-:Y:S01]  /*112c0*/  HADD2.F32 R34, -RZ, R70.reuse.H1_H1 ;  /* 0x30000046ff227230 */ /* 0x100fe20000004100 */
[----:B------:R-:W-:Y:S01]  /*112d0*/  SHF.R.S32.HI R7, RZ, 0x1f, R4 ;  /* 0x0000001fff077819 */ /* 0x000fe20000011404 */
[----:B------:R-:W-:Y:S01]  /*112e0*/  IMAD.SHL.U32 R5, R4, 0x8, RZ ;  /* 0x0000000804057824 */ /* 0x000fe200078e00ff */
[----:B------:R-:W-:Y:S01]  /*112f0*/  SHF.R.U64 R45, R52, 0x10, R53 ;  /* 0x00000010342d7819 */ /* 0x000fe20000001235 */
[----:B------:R-:W-:Y:S01]  /*11300*/  HADD2.F32 R35, -RZ, R35.H0_H0 ;  /* 0x20000023ff237230 */ /* 0x000fe20000004100 */
[----:B------:R-:W-:Y:S01]  /*11310*/  LEA.HI R7, R7, R4, RZ, 0x3 ;  /* 0x0000000407077211 */ /* 0x000fe200078f18ff */
[----:B------:R-:W-:Y:S01]  /*11320*/  HADD2.F32 R70, -RZ, R70.H0_H0 ;  /* 0x20000046ff467230 */ /* 0x000fe20000004100 */
[----:B------:R-:W-:-:S02]  /*11330*/  LOP3.LUT R4, R194, 0x38, R5, 0xf8, !PT ;  /* 0x00000038c2047812 */ /* 0x000fc400078ef805 */
[----:B------:R-:W-:Y:S01]  /*11340*/  SHF.R.U32.HI R52, RZ, 0x10, R53 ;  /* 0x00000010ff347819 */ /* 0x000fe20000011635 */
[----:B------:R-:W-:Y:S01]  /*11350*/  IMAD.SHL.U32 R7, R7, 0x400, RZ ;  /* 0x0000040007077824 */ /* 0x000fe200078e00ff */
[----:B0-----:R-:W-:Y:S02]  /*11360*/  LOP3.LUT R25, R4, R60, RZ, 0x3c, !PT ;  /* 0x0000003c04197212 */ /* 0x001fe400078e3cff */
[----:B------:R-:W-:Y:S02]  /*11370*/  SHF.R.U64 R43, R8, 0x10, R9 ;  /* 0x00000010082b7819 */ /* 0x000fe40000001209 */
[----:B------:R-:W-:Y:S02]  /*11380*/  LOP3.LUT R24, R7, 0x7fffe000, RZ, 0xc0, !PT ;  /* 0x7fffe00007187812 */ /* 0x000fe400078ec0ff */
[----:B------:R-:W-:Y:S02]  /*11390*/  SHF.R.U64 R41, R10, 0x10, R11 ;  /* 0x000000100a297819 */ /* 0x000fe4000000120b */
[----:B------:R-:W-:-:S02]  /*113a0*/  IADD3 R25, R25, R24, R198 ;  /* 0x0000001819197210 */ /* 0x000fc40007ffe0c6 */
        /* <DEDUP_REMOVED lines=11> */
[----:B------:R-:W-:Y:S01]  /*11460*/  FMUL.FTZ R36, R30, R35 ;  /* 0x000000231e247220 */ /* 0x000fe20000410000 */
        /* <DEDUP_REMOVED lines=11> */
[----:B------:R-:W-:Y:S02]  /*11520*/  HADD2.F32 R8, -RZ, R73.H0_H0 ;  /* 0x20000049ff087230 */ /* 0x000fe40000004100 */
[-C--:B------:R-:W-:Y:S01]  /*11530*/  FMUL.FTZ R34, R30, R29.reuse ;  /* 0x0000001d1e227220 */ /* 0x080fe20000410000 */
[----:B------:R-:W-:Y:S01]  /*11540*/  FMUL.FTZ R30, R25, R70 ;  /* 0x00000046191e7220 */ /* 0x000fe20000410000 */
[----:B------:R-:W-:Y:S01]  /*11550*/  FFMA.FTZ R36, R9, R29, -R36 ;  /* 0x0000001d09247223 */ /* 0x000fe20000010824 */
[----:B------:R-:W-:-:S02]  /*11560*/  HADD2.F32 R29, -RZ, R71.H0_H0 ;  /* 0x20000047ff1d7230 */ /* 0x000fc40000004100 */
[-C--:B------:R-:W-:Y:S01]  /*11570*/  FMUL.FTZ R25, R25, R8.reuse ;  /* 0x0000000819197220 */ /* 0x080fe20000410000 */
[----:B------:R-:W-:Y:S01]  /*11580*/  FFMA.FTZ R33, R5, R8, -R30 ;  /* 0x0000000805217223 */ /* 0x000fe2000001081e */
[----:B------:R-:W-:Y:S02]  /*11590*/  HADD2.F32 R8, -RZ, R74.H0_H0 ;  /* 0x2000004aff087230 */ /* 0x000fe40000004100 */
[----:B------:R-:W-:Y:S01]  /*115a0*/  FFMA.FTZ R34, R9, R35, R34 ;  /* 0x0000002309227223 */ /* 0x000fe20000010022 */
[----:B------:R-:W-:Y:S02]  /*115b0*/  HADD2.F32 R10, -RZ, R6.H0_H0 ;  /* 0x20000006ff0a7230 */ /* 0x000fe40000004100 */
[----:B------:R-:W-:Y:S01]  /*115c0*/  FFMA.FTZ R70, R5, R70, R25 ;  /* 0x0000004605467223 */ /* 0x000fe20000010019 */
[----:B------:R-:W-:Y:S02]  /*115d0*/  HADD2.F32 R71, -RZ, R71.H1_H1 ;  /* 0x30000047ff477230 */ /* 0x000fe40000004100 */
[----:B------:R-:W-:Y:S01]  /*115e0*/  FMUL.FTZ R5, R31, R29 ;  /* 0x0000001d1f057220 */ /* 0x000fe20000410000 */
[----:B------:R-:W-:-:S02]  /*115f0*/  HADD2.F32 R74, -RZ, R74.H1_H1 ;  /* 0x3000004aff4a7230 */ /* 0x000fc40000004100 */
[-C--:B------:R-:W-:Y:S01]  /*11600*/  FMUL.FTZ R9, R31, R8.reuse ;  /* 0x000000081f097220 */ /* 0x080fe20000410000 */
[----:B------:R-:W-:Y:S02]  /*11610*/  HADD2.F32 R30, -RZ, R38.H0_H0 ;  /* 0x20000026ff1e7230 */ /* 0x000fe40000004100 */
[----:B------:R-:W-:Y:S01]  /*11620*/  FFMA.FTZ R31, R10, R8, -R5 ;  /* 0x000000080a1f7223 */ /* 0x000fe20000010805 */
[--C-:B------:R-:W-:Y:S02]  /*11630*/  HADD2.F32 R11, -RZ, R7.reuse.H0_H0 ;  /* 0x20000007ff0b7230 */ /* 0x100fe40000004100 */
[C---:B------:R-:W-:Y:S01]  /*11640*/  FMUL.FTZ R38, R32.reuse, R71 ;  /* 0x0000004720267220 */ /* 0x040fe20000410000 */
[----:B------:R-:W-:Y:S02]  /*11650*/  HADD2.F32 R8, -RZ, R54.H0_H0 ;  /* 0x20000036ff087230 */ /* 0x000fe40000004100 */
[----:B------:R-:W-:Y:S01]  /*11660*/  FMUL.FTZ R32, R32, R74 ;  /* 0x0000004a20207220 */ /* 0x000fe20000410000 */
[----:B------:R-:W-:-:S02]  /*11670*/  HADD2.F32 R7, -RZ, R7.H1_H1 ;  /* 0x30000007ff077230 */ /* 0x000fc40000004100 */
[----:B------:R-:W-:Y:S01]  /*11680*/  FFMA.FTZ R38, R11, R74, -R38 ;  /* 0x0000004a0b267223 */ /* 0x000fe20000010826 */
[----:B------:R-:W-:Y:S01]  /*11690*/  FMUL.FTZ R40, R27, R30 ;  /* 0x0000001e1b287220 */ /* 0x000fe20000410000 */
[----:B------:R-:W-:Y:S01]  /*116a0*/  FFMA.FTZ R32, R11, R71, R32 ;  /* 0x000000470b207223 */ /* 0x000fe20000010020 */
[-C--:B------:R-:W-:Y:S01]  /*116b0*/  FMUL.FTZ R42, R27, R8.reuse ;  /* 0x000000081b2a7220 */ /* 0x080fe20000410000 */
[----:B------:R-:W-:Y:S02]  /*116c0*/  HADD2.F32 R11, -RZ, R43.H0_H0 ;  /* 0x2000002bff0b7230 */ /* 0x000fe40000004100 */
[----:B------:R-:W-:Y:S01]  /*116d0*/  FFMA.FTZ R10, R10, R29, R9 ;  /* 0x0000001d0a0a7223 */ /* 0x000fe20000010009 */
[----:B------:R-:W-:Y:S02]  /*116e0*/  HADD2.F32 R5, -RZ, R45.H0_H0 ;  /* 0x2000002dff057230 */ /* 0x000fe40000004100 */
[----:B------:R-:W-:Y:S01]  /*116f0*/  FFMA.FTZ R35, R7, R8, -R40 ;  /* 0x0000000807237223 */ /* 0x000fe20000010828 */
[----:B------:R-:W-:-:S02]  /*11700*/  HADD2.F32 R25, -RZ, R41.H0_H0 ;  /* 0x20000029ff197230 */ /* 0x000fc40000004100 */
[----:B------:R-:W-:Y:S01]  /*11710*/  FFMA.FTZ R41, R7, R30, R42 ;  /* 0x0000001e07297223 */ /* 0x000fe2000001002a */
[----:B------:R-:W-:Y:S02]  /*11720*/  HADD2.F32 R9, -RZ, R44.H0_H0 ;  /* 0x2000002cff097230 */ /* 0x000fe40000004100 */
[C---:B------:R-:W-:Y:S01]  /*11730*/  FMUL.FTZ R7, R24.reuse, R11 ;  /* 0x0000000b18077220 */ /* 0x040fe20000410000 */
[----:B------:R-:W-:Y:S02]  /*11740*/  HADD2.F32 R4, -RZ, R4.H1_H1 ;  /* 0x30000004ff047230 */ /* 0x000fe40000004100 */
        /* <DEDUP_REMOVED lines=18> */
.L_x_2649:
[----:B------:R-:W-:Y:S05]  /*11870*/  BSYNC B1 ;  /* 0x0000000000017941 */ /* 0x000fea0003800000 */
.L_x_2648:
[----:B------:R-:W-:Y:S05]  /*11880*/  @P2 BRA `(.L_x_2621) ;  /* 0x00000004007c2947 */ /* 0x000fea0003800000 */
[----:B------:R-:W5:Y:S01]  /*11890*/  LDL R41, [R1+0x68] ;  /* 0x0000680001297983 */ /* 0x000f620000100800 */
[----:B------:R-:W-:Y:S01]  /*118a0*/  LEA.HI R20, R20, R235, RZ, 0x1d ;  /* 0x000000eb14147211 */ /* 0x000fe200078fe8ff */
[--C-:B0-----:R-:W-:Y:S01]  /*118b0*/  HADD2.F32 R29, -RZ, R21.reuse.H1_H1 ;  /* 0x30000015ff1d7230 */ /* 0x101fe20000004100 */
[----:B------:R-:W-:Y:S01]  /*118c0*/  SHF.R.U32.HI R30, RZ, 0x10, R13 ;  /* 0x00000010ff1e7819 */ /* 0x000fe2000001160d */
[--C-:B------:R-:W-:Y:S01]  /*118d0*/  HADD2.F32 R31, -RZ, R0.reuse.H1_H1 ;  /* 0x30000000ff1f7230 */ /* 0x100fe20000004100 */
[----:B----4-:R-:W-:Y:S01]  /*118e0*/  SHF.R.S32.HI R7, RZ, 0x1f, R20 ;  /* 0x0000001fff077819 */ /* 0x010fe20000011414 */
[----:B------:R-:W-:Y:S01]  /*118f0*/  HADD2.F32 R28, -RZ, R0.H0_H0 ;  /* 0x20000000ff1c7230 */ /* 0x000fe20000004100 */
[----:B------:R-:W-:Y:S01]  /*11900*/  SHF.L.U32 R5, R20, 0x3, RZ ;  /* 0x0000000314057819 */ /* 0x000fe200000006ff */
[----:B------:R-:W-:Y:S01]  /*11910*/  HADD2.F32 R30, -RZ, R30.H0_H0 ;  /* 0x2000001eff1e7230 */ /* 0x000fe20000004100 */
[----:B------:R-:W-:Y:S01]  /*11920*/  LEA.HI R7, R7, R20, RZ, 0x3 ;  /* 0x0000001407077211 */ /* 0x000fe200078f18ff */
[----:B------:R-:W-:Y:S01]  /*11930*/  HADD2.F32 R0, -RZ, R21.H0_H0 ;  /* 0x20000015ff007230 */ /* 0x000fe20000004100 */
[----:B------:R-:W-:Y:S01]  /*11940*/  LOP3.LUT R4, R194, 0x38, R5, 0xf8, !PT ;  /* 0x00000038c2047812 */ /* 0x000fe200078ef805 */
[----:B------:R-:W-:Y:S01]  /*11950*/  HADD2.F32 R21, -RZ, R3.H0_H0 ;  /* 0x20000003ff157230 */ /* 0x000fe20000004100 */
[----:B------:R-:W-:Y:S01]  /*11960*/  SHF.R.U64 R40, R56, 0x10, R57 ;  /* 0x0000001038287819 */ /* 0x000fe20000001239 */
[----:B------:R-:W-:Y:S01]  /*11970*/  IMAD.SHL.U32 R7, R7, 0x400, RZ ;  /* 0x0000040007077824 */ /* 0x000fe200078e00ff */
[----:B------:R-:W-:-:S02]  /*11980*/  LOP3.LUT R9, R4, R60, RZ, 0x3c, !PT ;  /* 0x0000003c04097212 */ /* 0x000fc400078e3cff */
[----:B------:R-:W-:Y:S02]  /*11990*/  SHF.R.U32.HI R56, RZ, 0x10, R57 ;  /* 0x00000010ff387819 */ /* 0x000fe40000011639 */
[----:B------:R-:W-:Y:S02]  /*119a0*/  LOP3.LUT R8, R7, 0x7fffe000, RZ, 0xc0, !PT ;  /* 0x7fffe00007087812 */ /* 0x000fe400078ec0ff */
[----:B------:R-:W-:Y:S02]  /*119b0*/  SHF.R.U64 R38, R12, 0x10, R13 ;  /* 0x000000100c267819 */ /* 0x000fe4000000120d */
[----:B------:R-:W-:Y:S02]  /*119c0*/  IADD3 R9, R9, R8, R198 ;  /* 0x0000000809097210 */ /* 0x000fe40007ffe0c6 */
[--C-:B------:R-:W-:Y:S02]  /*119d0*/  SHF.R.U64 R39, R58, 0x10, R59.reuse ;  /* 0x000000103a277819 */ /* 0x100fe4000000123b */
[----:B------:R-:W-:Y:S01]  /*119e0*/  SHF.R.U32.HI R58, RZ, 0x10, R59 ;  /* 0x00000010ff3a7819 */ /* 0x000fe2000001163b */
[----:B------:R-:W-:Y:S01]  /*119f0*/  IMAD R20, R9, 0x2, R2 ;  /* 0x0000000209147824 */ /* 0x000fe200078e0202 */
[----:B------:R-:W-:-:S02]  /*11a00*/  SHF.R.U32.HI R36, RZ, 0x10, R15 ;  /* 0x00000010ff247819 */ /* 0x000fc4000001160f */
[----:B------:R-:W-:Y:S02]  /*11a10*/  SHF.R.U64 R37, R14, 0x10, R15 ;  /* 0x000000100e257819 */ /* 0x000fe4000000120f */
[----:B------:R-:W0:Y:S02]  /*11a20*/  LDS.128 R8, [R20+0x10400] ;  /* 0x0104000014087984 */ /* 0x000e240000000c00 */
[--C-:B0-----:R-:W-:Y:S02]  /*11a30*/  HADD2.F32 R24, -RZ, R9.reuse.H0_H0 ;  /* 0x20000009ff187230 */ /* 0x101fe40000004100 */
[----:B------:R-:W-:Y:S02]  /*11a40*/  HADD2.F32 R25, -RZ, R9.H1_H1 ;  /* 0x30000009ff197230 */ /* 0x000fe40000004100 */
[----:B------:R-:W-:Y:S02]  /*11a50*/  HADD2.F32 R9, -RZ, R8.H0_H0 ;  /* 0x20000008ff097230 */ /* 0x000fe40000004100 */
[C---:B-1----:R-:W-:Y:S01]  /*11a60*/  FMUL.FTZ R33, R24.reuse, R31 ;  /* 0x0000001f18217220 */ /* 0x042fe20000410000 */
[----:B------:R-:W-:Y:S01]  /*11a70*/  FMUL.FTZ R35, R24, R29 ;  /* 0x0000001d18237220 */ /* 0x000fe20000410000 */
[----:B------:R-:W-:-:S02]  /*11a80*/  HADD2.F32 R24, -RZ, R56.H0_H0 ;  /* 0x20000038ff187230 */ /* 0x000fc40000004100 */
[C---:B------:R-:W-:Y:S01]  /*11a90*/  FMUL.FTZ R32, R25.reuse, R30 ;  /* 0x0000001e19207220 */ /* 0x040fe20000410000 */
[----:B------:R-:W-:Y:S02]  /*11aa0*/  HADD2.F32 R26, -RZ, R10.H0_H0 ;  /* 0x2000000aff1a7230 */ /* 0x000fe40000004100 */
[--C-:B------:R-:W-:Y:S02]  /*11ab0*/  HADD2.F32 R27, -RZ, R11.reuse.H0_H0 ;  /* 0x2000000bff1b7230 */ /* 0x100fe40000004100 */
[----:B------:R-:W-:Y:S01]  /*11ac0*/  FMUL.FTZ R34, R25, R24 ;  /* 0x0000001819227220 */ /* 0x000fe20000410000 */
        /* <DEDUP_REMOVED lines=11> */
[C---:B------:R-:W-:Y:S01]  /*11b80*/  FFMA.FTZ R32, R13.reuse, R24, -R32 ;  /* 0x000000180d207223 */ /* 0x040fe20000010820 */
[----:B------:R-:W-:Y:S02]  /*11b90*/  HADD2.F32 R9, -RZ, R69.H0_H0 ;  /* 0x20000045ff097230 */ /* 0x000fe40000004100 */
[----:B------:R-:W-:Y:S01]  /*11ba0*/  FFMA.FTZ R34, R13, R30, R34 ;  /* 0x0000001e0d227223 */ /* 0x000fe20000010022 */
[----:B------:R-:W-:-:S02]  /*11bb0*/  HADD2.F32 R24, -RZ, R3.H1_H1 ;  /* 0x30000003ff187230 */ /* 0x000fc40000004100 */
[C---:B------:R-:W-:Y:S01]  /*11bc0*/  FFMA.FTZ R13, R5.reuse, R0, -R12 ;  /* 0x00000000050d7223 */ /* 0x040fe2000001080c */
[----:B------:R-:W-:Y:S01]  /*11bd0*/  FFMA.FTZ R25, R5, R28, R25 ;  /* 0x0000001c05197223 */ /* 0x000fe20000010019 */
[----:B------:R-:W-:Y:S02]  /*11be0*/  HADD2.F32 R15, -RZ, R7.H0_H0 ;  /* 0x20000007ff0f7230 */ /* 0x000fe40000004100 */
        /* <DEDUP_REMOVED lines=8> */
[----:B------:R-:W-:Y:S01]  /*11c70*/  FFMA.FTZ R30, R15, R0, -R30 ;  /* 0x000000000f1e7223 */ /* 0x000fe2000001081e */
[----:B------:R-:W-:Y:S02]  /*11c80*/  HADD2.F32 R7, -RZ, R7.H1_H1 ;  /* 0x30000007ff077230 */ /* 0x000fe40000004100 */
[C---:B------:R-:W-:Y:S01]  /*11c90*/  FFMA.FTZ R28, R14.reuse, R9, -R5 ;  /* 0x000000090e1c7223 */ /* 0x040fe20000010805 */
[C---:B------:R-:W-:Y:S01]  /*11ca0*/  FMUL.FTZ R36, R11.reuse, R26 ;  /* 0x0000001a0b247220 */ /* 0x040fe20000410000 */
[----:B------:R-:W-:Y:S01]  /*11cb0*/  FMUL.FTZ R0, R11, R12 ;  /* 0x0000000c0b007220 */ /* 0x000fe20000410000 */
[----:B------:R-:W-:Y:S01]  /*11cc0*/  FFMA.FTZ R14, R14, R21, R3 ;  /* 0x000000150e0e7223 */ /* 0x000fe20000010003 */
        /* <DEDUP_REMOVED lines=27> */
.L_x_2621:
[----:B------:R-:W-:Y:S05]  /*11e80*/  BSYNC B0 ;  /* 0x0000000000007941 */ /* 0x000fea0003800000 */
.L_x_2599:
        /* <DEDUP_REMOVED lines=8> */
.L_x_2597:
[----:B01234-:R-:W2:Y:S02]  /*11f10*/  LDL R0, [R1+0x18] ;  /* 0x0000180001007983 */ /* 0x01fea40000100800 */
[----:B--2---:R-:W-:-:S13]  /*11f20*/  R2UR UR4, R0 ;  /* 0x00000000000472ca */ /* 0x004fda00000e0000 */
[----:B------:R-:W-:-:S05]  /*11f30*/  IMAD.U32 R0, RZ, RZ, UR4 ;  /* 0x00000004ff007e24 */ /* 0x000fca000f8e00ff */
[----:B------:R-:W-:-:S13]  /*11f40*/  ISETP.NE.AND P0, PT, R0, 0x3, PT ;  /* 0x000000030000780c */ /* 0x000fda0003f05270 */
[----:B------:R-:W-:Y:S05]  /*11f50*/  @!P0 BRA `(.L_x_2650) ;  /* 0x0000000000048947 */ /* 0x000fea0003800000 */
[----:B------:R-:W-:Y:S01]  /*11f60*/  BPT.TRAP 0x1 ;  /* 0x000000040000795c */ /* 0x000fe20000300000 */
.L_x_2650:
[----:B------:R-:W-:Y:S01]  /*11f70*/  IMAD R6, R184, 0x8, R2 ;  /* 0x00000008b8067824 */ /* 0x000fe200078e0202 */
[----:B------:R-:W-:-:S04]  /*11f80*/  SHF.L.U32 R3, R187, 0x1f, RZ ;  /* 0x0000001fbb037819 */ /* 0x000fc800000006ff */
[----:B------:R0:W1:Y:S01]  /*11f90*/  SYNCS.PHASECHK.TRANS64.TRYWAIT P2, [R6+URZ+0x34830], R3 ;  /* 0x03483003060075a7 */ /* 0x000062000804017f */
[----:B------:R-:W-:Y:S05]  /*11fa0*/  @!P0 BRA `(.L_x_2651) ;  /* 0x0000000000048947 */ /* 0x000fea0003800000 */
[----:B------:R-:W-:Y:S01]  /*11fb0*/  BPT.TRAP 0x1 ;  /* 0x000000040000795c */ /* 0x000fe20000300000 */
.L_x_2651:
[----:B------:R-:W2:Y:S02]  /*11fc0*/  S2R R0, SR_TID.X ;  /* 0x0000000000007919 */ /* 0x000ea40000002100 */
[----:B--2---:R-:W-:-:S04]  /*11fd0*/  LOP3.LUT R0, R0, 0x7f, RZ, 0xc0, !PT ;  /* 0x0000007f00007812 */ /* 0x004fc800078ec0ff */
[----:B------:R-:W-:Y:S01]  /*11fe0*/  ISETP.NE.AND P1, PT, R0, RZ, PT ;  /* 0x000000ff0000720c */ /* 0x000fe20003f25270 */
[----:B-1----:R-:W-:-:S12]  /*11ff0*/  @P2 BRA `(.L_x_2652) ;  /* 0x0000000000082947 */ /* 0x002fd80003800000 */
[----:B------:R-:W1:Y:S02]  /*12000*/  SYNCS.PHASECHK.TRANS64.TRYWAIT P2, [R6+URZ+0x34830], R3 ;  /* 0x03483003060075a7 */ /* 0x000e64000804017f */
[----:B-1----:R-:W-:Y:S05]  /*12010*/  @!P2 BRA `(.L_x_2653) ;  /* 0x0000014800c4a947 */ /* 0x002fea0003800000 */
.L_x_2652:
[----:B------:R-:W-:Y:S05]  /*12020*/  WARPSYNC.ALL ;  /* 0x0000000000007948 */ /* 0x000fea0003800000 */
[----:B------:R-:W-:Y:S01]  /*12030*/  IADD3 R0, R2, 0x1c400, RZ ;  /* 0x0001c40002007810 */ /* 0x000fe20007ffe0ff */
[----:B------:R-:W-:Y:S01]  /*12040*/  IMAD.MOV.U32 R5, RZ, RZ, 0x40000040 ;  /* 0x40000040ff057424 */ /* 0x000fe200078e00ff */
[----:B------:R-:W-:Y:S01]  /*12050*/  R2UR UR52, R68 ;  /* 0x00000000443472ca */ /* 0x000fe200000e0000 */
[----:B------:R-:W-:Y:S01]  /*12060*/  UMOV UR53, 0x40000040 ;  /* 0x4000004000357882 */ /* 0x000fe20000000000 */
[----:B------:R-:W-:Y:S01]  /*12070*/  SHF.R.U32.HI R0, RZ, 0x4, R0 ;  /* 0x00000004ff007819 */ /* 0x000fe20000011600 */
[----:B------:R-:W-:Y:S01]  /*12080*/  WARPGROUP.ARRIVE ;  /* 0x00000000000079c5 */ /* 0x000fe20000000000 */
[----:B------:R-:W-:Y:S01]  /*12090*/  R2UR UR55, R5 ;  /* 0x00000000053772ca */ /* 0x000fe200000e0000 */
[----:B------:R-:W-:Y:S01]  /*120a0*/  IMAD.MOV.U32 R9, RZ, RZ, 0x40000040 ;  /* 0x40000040ff097424 */ /* 0x000fe200078e00ff */
[----:B------:R-:W-:Y:S01]  /*120b0*/  LOP3.LUT R0, R0, 0x3fff, RZ, 0xc0, !PT ;  /* 0x00003fff00007812 */ /* 0x000fe200078ec0ff */
[----:B------:R-:W-:Y:S01]  /*120c0*/  UMOV UR49, 0x40000040 ;  /* 0x4000004000317882 */ /* 0x000fe20000000000 */
[----:B------:R-:W-:Y:S01]  /*120d0*/  UMOV UR45, 0x40000040 ;  /* 0x40000040002d7882 */ /* 0x000fe20000000000 */
[----:B------:R-:W-:Y:S01]  /*120e0*/  UMOV UR9, 0x40000040 ;  /* 0x4000004000097882 */ /* 0x000fe20000000000 */
[----:B------:R-:W-:Y:S01]  /*120f0*/  LOP3.LUT R7, R0, 0x10000, RZ, 0xfc, !PT ;  /* 0x0001000000077812 */ /* 0x000fe200078efcff */
[----:B------:R-:W-:Y:S01]  /*12100*/  IMAD.U32 R11, RZ, RZ, UR9 ;  /* 0x00000009ff0b7e24 */ /* 0x000fe2000f8e00ff */
[----:B------:R-:W-:Y:S01]  /*12110*/  R2UR UR51, R9 ;  /* 0x00000000093372ca */ /* 0x000fe200000e0000 */
[----:B------:R-:W-:Y:S01]  /*12120*/  ULOP3.LUT UR52, UR52, 0x10000, URZ, 0xfc, !UPT ;  /* 0x0001000034347892 */ /* 0x000fe2000f8efc3f */
[----:B------:R-:W-:Y:S01]  /*12130*/  MOV R9, 0x40000040 ;  /* 0x4000004000097802 */ /* 0x000fe20000000f00 */
[----:B------:R-:W-:Y:S01]  /*12140*/  IMAD R4, R184, 0xc00, R7 ;  /* 0x00000c00b8047824 */ /* 0x000fe200078e0207 */
[----:B------:R-:W-:Y:S01]  /*12150*/  UMOV UR57, 0x40000040 ;  /* 0x4000004000397882 */ /* 0x000fe20000000000 */
[----:B------:R-:W-:Y:S01]  /*12160*/  UIADD3 UR48, UR52, 0x2, URZ ;  /* 0x0000000234307890 */ /* 0x000fe2000fffe03f */
[----:B------:R-:W-:Y:S01]  /*12170*/  R2UR UR47, R9 ;  /* 0x00000000092f72ca */ /* 0x000fe200000e0000 */
[C---:B------:R-:W-:Y:S01]  /*12180*/  VIADD R8, R4.reuse, 0x2 ;  /* 0x0000000204087836 */ /* 0x040fe20000000000 */
[----:B------:R-:W-:Y:S01]  /*12190*/  R2UR UR54, R4 ;  /* 0x00000000043672ca */ /* 0x000fe200000e0000 */
[----:B------:R-:W-:Y:S01]  /*121a0*/  UIADD3 UR44, UR52, 0x4, URZ ;  /* 0x00000004342c7890 */ /* 0x000fe2000fffe03f */
[----:B------:R-:W-:Y:S01]  /*121b0*/  IMAD.MOV.U32 R9, RZ, RZ, 0x40000040 ;  /* 0x40000040ff097424 */ /* 0x000fe200078e00ff */
[----:B------:R-:W-:Y:S01]  /*121c0*/  UIADD3 UR4, UR52, 0x6, URZ ;  /* 0x0000000634047890 */ /* 0x000fe2000fffe03f */
[----:B------:R-:W-:Y:S01]  /*121d0*/  R2UR UR50, R8 ;  /* 0x00000000083272ca */ /* 0x000fe200000e0000 */
[----:B------:R-:W-:Y:S01]  /*121e0*/  VIADD R8, R4, 0x4 ;  /* 0x0000000404087836 */ /* 0x000fe20000000000 */
[----:B------:R-:W-:Y:S01]  /*121f0*/  UIADD3 UR56, UR52, 0x804, URZ ;  /* 0x0000080434387890 */ /* 0x000fe2000fffe03f */
[----:B------:R-:W-:Y:S01]  /*12200*/  R2UR UR11, R9 ;  /* 0x00000000090b72ca */ /* 0x000fe200000e0000 */
[----:B------:R-:W-:Y:S01]  /*12210*/  IMAD.MOV.U32 R9, RZ, RZ, 0x40000040 ;  /* 0x40000040ff097424 */ /* 0x000fe200078e00ff */
[----:B------:R-:W-:Y:S01]  /*12220*/  UIADD3 UR36, UR52, 0x806, URZ ;  /* 0x0000080634247890 */ /* 0x000fe2000fffe03f */
[----:B------:R-:W-:Y:S01]  /*12230*/  R2UR UR46, R8 ;  /* 0x00000000082e72ca */ /* 0x000fe200000e0000 */
[----:B------:R-:W-:Y:S01]  /*12240*/  VIADD R8, R4, 0x6 ;  /* 0x0000000604087836 */ /* 0x000fe20000000000 */
[----:B------:R-:W-:Y:S01]  /*12250*/  UMOV UR8, UR4 ;  /* 0x0000000400087c82 */ /* 0x000fe20008000000 */
[----:B------:R-:W-:Y:S01]  /*12260*/  HGMMA.64x128x16.F32 R24, gdesc[UR52], RZ, !UPT, gsb0 ;  /* 0x01e00000341879f0 */ /* 0x000fe2000c0008ff */
[----:B------:R-:W-:Y:S01]  /*12270*/  UIADD3 UR4, UR52, 0x400, URZ ;  /* 0x0000040034047890 */ /* 0x000fe2000fffe03f */
[----:B------:R-:W-:Y:S01]  /*12280*/  IMAD.U32 R10, RZ, RZ, UR8 ;  /* 0x00000008ff0a7e24 */ /* 0x000fe2000f8e00ff */
[----:B------:R-:W-:Y:S01]  /*12290*/  R2UR UR10, R8 ;  /* 0x00000000080a72ca */ /* 0x000fe200000e0000 */
[----:B------:R-:W-:Y:S01]  /*122a0*/  IMAD.MOV.U32 R5, RZ, RZ, 0x40000040 ;  /* 0x40000040ff057424 */ /* 0x000fe200078e00ff */
[----:B------:R-:W-:Y:S01]  /*122b0*/  IADD3 R8, R4, 0x400, RZ ;  /* 0x0000040004087810 */ /* 0x000fe20007ffe0ff */
[----:B------:R-:W-:Y:S01]  /*122c0*/  UMOV UR37, 0x40000040 ;  /* 0x4000004000257882 */ /* 0x000fe20000000000 */
[----:B------:R2:W-:Y:S01]  /*122d0*/  STL.64 [R1+0x38], R10 ;  /* 0x0000380a01007387 */ /* 0x0005e20000100a00 */
[----:B------:R-:W3:Y:S01]  /*122e0*/  LDC R0, c[0x0][0x448] ;  /* 0x00011200ff007b82 */ /* 0x000ee20000000800 */
[----:B------:R-:W-:Y:S01]  /*122f0*/  R2UR UR39, R5 ;  /* 0x00000000052772ca */ /* 0x000fe200000e0000 */
[----:B------:R-:W-:Y:S01]  /*12300*/  IMAD.IADD R12, R205, 0x1, R200 ;  /* 0x00000001cd0c7824 */ /* 0x000fe200078e02c8 */
[----:B------:R-:W-:Y:S01]  /*12310*/  BSSY B0, `(.L_x_2654) ;  /* 0x0000530000007945 */ /* 0x000fe20003800000 */
[----:B01----:R-:W-:Y:S01]  /*12320*/  @!P1 VIADD R6, R6, 0x34840 ;  /* 0x0003484006069836 */ /* 0x003fe20000000000 */
[----:B------:R-:W-:-:S02]  /*12330*/  CS2R R150, SRZ ;  /* 0x0000000000967805 */ /* 0x000fc4000001ff00 */
[----:B------:R-:W-:Y:S02]  /*12340*/  CS2R R148, SRZ ;  /* 0x0000000000947805 */ /* 0x000fe4000001ff00 */
[----:B------:R-:W-:Y:S02]  /*12350*/  CS2R R146, SRZ ;  /* 0x0000000000927805 */ /* 0x000fe4000001ff00 */
[----:B------:R-:W-:Y:S02]  /*12360*/  CS2R R144, SRZ ;  /* 0x0000000000907805 */ /* 0x000fe4000001ff00 */
[----:B------:R-:W-:Y:S02]  /*12370*/  @!P1 PRMT R6, RZ, 0x654, R6 ;  /* 0x00000654ff069816 */ /* 0x000fe40000000006 */
[----:B------:R-:W-:Y:S02]  /*12380*/  CS2R R142, SRZ ;  /* 0x00000000008e7805 */ /* 0x000fe4000001ff00 */
[----:B-----5:R-:W-:-:S02]  /*12390*/  CS2R R140, SRZ ;  /* 0x00000000008c7805 */ /* 0x020fc4000001ff00 */
        /* <DEDUP_REMOVED lines=12> */
[----:B---3--:R-:W-:Y:S02]  /*12460*/  ISETP.NE.AND P2, PT, R0, 0x1, PT ;  /* 0x000000010000780c */ /* 0x008fe40003f45270 */
[----:B------:R-:W-:-:S11]  /*12470*/  CS2R R114, SRZ ;  /* 0x0000000000727805 */ /* 0x000fd6000001ff00 */
[----:B------:R-:W0:Y:S08]  /*12480*/  @P2 LDC R3, c[0x0][0x44c] ;  /* 0x00011300ff032b82 */ /* 0x000e300000000800 */
[----:B------:R-:W1:Y:S01]  /*12490*/  @P2 LDC R5, c[0x0][0x450] ;  /* 0x00011400ff052b82 */ /* 0x000e620000000800 */
[----:B0-----:R-:W-:-:S04]  /*124a0*/  @P2 IMAD.HI.U32 R0, R12, R3, RZ ;  /* 0x000000030c002227 */ /* 0x001fc800078e00ff */
[----:B------:R-:W-:Y:S01]  /*124b0*/  IMAD.MOV.U32 R3, RZ, RZ, -0x80 ;  /* 0xffffff80ff037424 */ /* 0x000fe200078e00ff */
[----:B-1----:R-:W-:-:S03]  /*124c0*/  @P2 SHF.R.U32.HI R12, RZ, R5, R0 ;  /* 0x00000005ff0c2219 */ /* 0x002fc60000011600 */
[----:B------:R-:W-:Y:S02]  /*124d0*/  IMAD R3, R88, R3, 0x80 ;  /* 0x0000008058037424 */ /* 0x000fe400078e0203 */
[----:B------:R-:W0:Y:S03]  /*124e0*/  SHFL.IDX PT, R0, R12, 0x1, 0x1c1f ;  /* 0x003c1f000c007f89 */ /* 0x000e2600000e0000 */
[----:B------:R-:W-:-:S04]  /*124f0*/  IADD3 R107, -R204, 0x1, R3 ;  /* 0x00000001cc6b7810 */ /* 0x000fc80007ffe103 */
[----:B------:R-:W-:Y:S01]  /*12500*/  IADD3 R107, -R201, R107, R202 ;  /* 0x0000006bc96b7210 */ /* 0x000fe20007ffe1ca */
        /* <DEDUP_REMOVED lines=8> */
[----:B------:R-:W-:Y:S01]  /*12590*/  HGMMA.64x128x16.F32 R24, gdesc[UR8], R24, gsb0 ;  /* 0x01e00000081879f0 */ /* 0x000fe20008000818 */
[----:B------:R-:W-:Y:S01]  /*125a0*/  R2UR UR10, R8 ;  /* 0x00000000080a72ca */ /* 0x000fe200000e0000 */
[----:B------:R-:W-:Y:S01]  /*125b0*/  UMOV UR8, UR4 ;  /* 0x0000000400087c82 */ /* 0x000fe20008000000 */
[----:B------:R-:W-:Y:S01]  /*125c0*/  R2UR UR11, R9 ;  /* 0x00000000090b72ca */ /* 0x000fe200000e0000 */
[----:B------:R-:W-:Y:S01]  /*125d0*/  UMOV UR9, 0x40000040 ;  /* 0x4000004000097882 */ /* 0x000fe20000000000 */
[----:B------:R-:W-:Y:S01]  /*125e0*/  VIADD R8, R4, 0x402 ;  /* 0x0000040204087836 */ /* 0x000fe20000000000 */
[----:B------:R-:W-:Y:S01]  /*125f0*/  MOV R9, 0x40000040 ;  /* 0x4000004000097802 */ /* 0x000fe20000000f00 */
        /* <DEDUP_REMOVED lines=11> */
[----:B------:R-:W-:Y:S01]  /*126b0*/  VIADD R8, R4, 0x404 ;  /* 0x0000040404087836 */ /* 0x000fe20000000000 */
[----:B------:R-:W-:Y:S01]  /*126c0*/  UIADD3 UR4, UR52, 0x404, URZ ;  /* 0x0000040434047890 */ /* 0x000fe2000fffe03f */
[----:B------:R-:W-:Y:S02]  /*126d0*/  IMAD.MOV.U32 R9, RZ, RZ, 0x40000040 ;  /* 0x40000040ff097424 */ /* 0x000fe400078e00ff */
[----:B-1----:R-:W-:Y:S02]  /*126e0*/  IMAD.U32 R10, RZ, RZ, UR8 ;  /* 0x00000008ff0a7e24 */ /* 0x002fe4000f8e00ff */
        /* <DEDUP_REMOVED lines=11> */
[----:B------:R-:W-:Y:S01]  /*127a0*/  IMAD.MOV.U32 R9, RZ, RZ, 0x40000040 ;  /* 0x40000040ff097424 */ /* 0x000fe200078e00ff */
[----:B-1----:R-:W-:Y:S01]  /*127b0*/  MOV R10, UR8 ;  /* 0x00000008000a7c02 */ /* 0x002fe20008000f00 */
        /* <DEDUP_REMOVED lines=35> */
[C---:B------:R-:W-:Y:S01]  /*129f0*/  VIADD R8, R4.reuse, 0x804 ;  /* 0x0000080404087836 */ /* 0x040fe20000000000 */
[----:B------:R-:W-:Y:S01]  /*12a00*/  MOV R9, 0x40000040 ;  /* 0x4000004000097802 */ /* 0x000fe20000000f00 */
[----:B------:R-:W-:Y:S01]  /*12a10*/  VIADD R4, R4, 0x806 ;  /* 0x0000080604047836 */ /* 0x000fe20000000000 */
[----:B------:R-:W-:Y:S01]  /*12a20*/  ULDC UR4, c[0x0][0x988] ;  /* 0x0002620000047ab9 */ /* 0x000fe20000000800 */
[----:B-1----:R-:W-:Y:S01]  /*12a30*/  IMAD.U32 R10, RZ, RZ, UR8 ;  /* 0x00000008ff0a7e24 */ /* 0x002fe2000f8e00ff */
[----:B------:R-:W-:Y:S01]  /*12a40*/  R2UR UR58, R8 ;  /* 0x00000000083a72ca */ /* 0x000fe200000e0000 */
[----:B------:R-:W-:Y:S01]  /*12a50*/  IMAD.U32 R11, RZ, RZ, UR9 ;  /* 0x00000009ff0b7e24 */ /* 0x000fe2000f8e00ff */
[----:B------:R-:W-:-:S02]  /*12a60*/  R2UR UR59, R9 ;  /* 0x00000000093b72ca */ /* 0x000fc400000e0000 */
[----:B------:R-:W-:Y:S02]  /*12a70*/  R2UR UR38, R4 ;  /* 0x00000000042672ca */ /* 0x000fe400000e0000 */
[----:B------:R1:W-:Y:S02]  /*12a80*/  STL.64 [R1], R10 ;  /* 0x0000000a01007387 */ /* 0x0003e40000100a00 */
[----:B-1----:R-:W-:-:S04]  /*12a90*/  IADD3 R10, -R204, R202, R3 ;  /* 0x000000cacc0a7210 */ /* 0x002fc80007ffe103 */
[----:B0-----:R-:W-:-:S04]  /*12aa0*/  VIADDMNMX R0, R0, R107, R10, PT ;  /* 0x0000006b00007246 */ /* 0x001fc8000380010a */
        /* <DEDUP_REMOVED lines=8> */
[----:B------:R-:W-:Y:S01]  /*12b30*/  HGMMA.64x128x16.F32 R24, gdesc[UR56], R24, gsb0 ;  /* 0x01e00000381879f0 */ /* 0x000fe20008000818 */
[----:B------:R-:W-:Y:S01]  /*12b40*/  ULDC UR58, c[0x0][0x988] ;  /* 0x00026200003a7ab9 */ /* 0x000fe20000000800 */
[----:B------:R-:W-:Y:S01]  /*12b50*/  ULDC UR59, c[0x0][0x988] ;  /* 0x00026200003b7ab9 */ /* 0x000fe20000000800 */
        /* <DEDUP_REMOVED lines=9> */
[----:B------:R-:W-:Y:S01]  /*12bf0*/  FMNMX.FTZ R4, R113, R111, !PT ;  /* 0x0000006f71047209 */ /* 0x000fe20007810000 */
[----:B------:R-:W1:Y:S01]  /*12c00*/  SHFL.IDX PT, R30, R12, RZ, 0x1c1f ;  /* 0x001c1fff0c1e7589 */ /* 0x000e6200000e0000 */
        /* <DEDUP_REMOVED lines=85> */
[----:B------:R-:W-:Y:S02]  /*13160*/  FMNMX.FTZ R4, R27, R4, !PT ;  /* 0x000000041b047209 */ /* 0x000fe40007810000 */
[----:B------:R-:W-:Y:S02]  /*13170*/  MOV R0, UR4 ;  /* 0x0000000400007c02 */ /* 0x000fe40008000f00 */
[----:B------:R-:W-:Y:S02]  /*13180*/  FMNMX.FTZ R14, R87, R4, !PT ;  /* 0x00000004570e7209 */ /* 0x000fe40007810000 */
[----:B-1----:R-:W-:-:S02]  /*13190*/  VIADDMNMX R30, R30, R107, R10, PT ;  /* 0x0000006b1e1e7246 */ /* 0x002fc4000380010a */
[----:B------:R-:W-:Y:S01]  /*131a0*/  CS2R R106, SRZ ;  /* 0x00000000006a7805 */ /* 0x000fe2000001ff00 */
[----:B------:R-:W1:Y:S01]  /*131b0*/  SHFL.BFLY PT, R31, R14, 0x2, 0x1f ;  /* 0x0c401f000e1f7f89 */ /* 0x000e6200000e0000 */
[C---:B------:R-:W-:Y:S02]  /*131c0*/  ISETP.GT.AND P4, PT, R30.reuse, 0x1, PT ;  /* 0x000000011e00780c */ /* 0x040fe40003f84270 */
[----:B------:R-:W-:Y:S02]  /*131d0*/  ISETP.GT.AND P5, PT, R30, 0x8, PT ;  /* 0x000000081e00780c */ /* 0x000fe40003fa4270 */
[----:B------:R-:W-:Y:S02]  /*131e0*/  FSEL R25, R25, -INF , P4 ;  /* 0xff80000019197808 */ /* 0x000fe40002000000 */
[----:B------:R-:W-:Y:S02]  /*131f0*/  FSEL R35, R28, -INF , P5 ;  /* 0xff8000001c237808 */ /* 0x000fe40002800000 */
[----:B------:R-:W-:-:S02]  /*13200*/  ISETP.GT.AND P4, PT, R30, 0x10, PT ;  /* 0x000000101e00780c */ /* 0x000fc40003f84270 */
[----:B-1----:R-:W-:-:S05]  /*13210*/  FMNMX.FTZ R31, R14, R31, !PT ;  /* 0x0000001f0e1f7209 */ /* 0x002fca0007810000 */
[----:B------:R-:W1:Y:S02]  /*13220*/  SHFL.BFLY PT, R4, R31, 0x1, 0x1f ;  /* 0x0c201f001f047f89 */ /* 0x000e6400000e0000 */
        /* <DEDUP_REMOVED lines=8> */
[C---:B------:R-:W-:Y:S01]  /*132b0*/  ISETP.GT.AND P3, PT, R30.reuse, 0x9, PT ;  /* 0x000000091e00780c */ /* 0x040fe20003f64270 */
[-CC-:B------:R-:W-:Y:S01]  /*132c0*/  FFMA.FTZ R179, R101, R0.reuse, -R8.reuse ;  /* 0x0000000065b37223 */ /* 0x180fe20000010808 */
[----:B------:R-:W-:Y:S01]  /*132d0*/  FMNMX.FTZ R14, R31, R25, !PT ;  /* 0x000000191f0e7209 */ /* 0x000fe20007810000 */
[-CC-:B------:R-:W-:Y:S01]  /*132e0*/  FFMA.FTZ R26, R103, R0.reuse, -R8.reuse ;  /* 0x00000000671a7223 */ /* 0x180fe20000010808 */
        /* <DEDUP_REMOVED lines=10> */
[C---:B------:R-:W-:Y:S01]  /*13390*/  ISETP.GT.AND P4, PT, R30.reuse, 0x18, PT ;  /* 0x000000181e00780c */ /* 0x040fe20003f84270 */
        /* <DEDUP_REMOVED lines=12> */
[----:B------:R1:W-:Y:S01]  /*13460*/  MUFU.EX2 R14, R24 ;  /* 0x00000018000e7308 */ /* 0x0003e20000000800 */
        /* <DEDUP_REMOVED lines=10> */
[C---:B------:R-:W-:Y:S01]  /*13510*/  ISETP.GT.AND P4, PT, R30.reuse, 0x28, PT ;  /* 0x000000281e00780c */ /* 0x040fe20003f84270 */
[-CC-:B------:R-:W-:Y:S01]  /*13520*/  FFMA.FTZ R157, R13, R0.reuse, -R8.reuse ;  /* 0x000000000d9d7223 */ /* 0x180fe20000010808 */
[----:B------:R-:W-:Y:S01]  /*13530*/  FSEL R41, R41, -INF , P3 ;  /* 0xff80000029297808 */ /* 0x000fe20001800000 */
[--C-:B------:R-:W-:Y:S01]  /*13540*/  FFMA.FTZ R159, R15, R0, -R8.reuse ;  /* 0x000000000f9f7223 */ /* 0x100fe20000010808 */
[----:B------:R-:W-:Y:S01]  /*13550*/  FMNMX.FTZ R20, R93, R20, !PT ;  /* 0x000000145d147209 */ /* 0x000fe20007810000 */
[----:B------:R-:W2:Y:S01]  /*13560*/  MUFU.EX2 R10, R111 ;  /* 0x0000006f000a7308 */ /* 0x000ea20000000800 */
[----:B------:R-:W-:Y:S01]  /*13570*/  ISETP.GT.AND P3, PT, R30, 0x29, PT ;  /* 0x000000291e00780c */ /* 0x000fe20003f64270 */
[-CC-:B------:R-:W-:Y:S01]  /*13580*/  FFMA.FTZ R163, R11, R0.reuse, -R8.reuse ;  /* 0x000000000ba37223 */ /* 0x180fe20000010808 */
[----:B------:R-:W-:Y:S01]  /*13590*/  FSEL R101, R44, -INF , P4 ;  /* 0xff8000002c657808 */ /* 0x000fe20002000000 */
[--C-:B------:R-:W-:Y:S01]  /*135a0*/  FFMA.FTZ R153, R21, R0, -R8.reuse ;  /* 0x0000000015997223 */ /* 0x100fe20000010808 */
[----:B-1----:R-:W-:Y:S01]  /*135b0*/  FMNMX.FTZ R24, R41, R20, !PT ;  /* 0x0000001429187209 */ /* 0x002fe20007810000 */
        /* <DEDUP_REMOVED lines=8> */
[----:B------:R-:W-:Y:S01]  /*13640*/  FFMA.FTZ R83, R83, R0, -R8 ;  /* 0x0000000053537223 */ /* 0x000fe20000010808 */
[----:B------:R-:W-:Y:S01]  /*13650*/  FSEL R103, R48, -INF , P4 ;  /* 0xff80000030677808 */ /* 0x000fe20002000000 */
[----:B------:R-:W3:Y:S01]  /*13660*/  MUFU.EX2 R183, R183 ;  /* 0x000000b700b77308 */ /* 0x000ee20000000800 */
[----:B------:R-:W-:Y:S01]  /*13670*/  FMNMX.FTZ R24, R45, R24, !PT ;  /* 0x000000182d187209 */ /* 0x000fe20007810000 */
[----:B--2---:R-:W-:Y:S01]  /*13680*/  FADD.FTZ R48, R181, R10 ;  /* 0x0000000ab5307221 */ /* 0x004fe20000010000 */
[----:B------:R-:W-:-:S02]  /*13690*/  ISETP.GT.AND P4, PT, R30, 0x38, PT ;  /* 0x000000381e00780c */ /* 0x000fc40003f84270 */
[----:B------:R-:W-:Y:S02]  /*136a0*/  CS2R R112, SRZ ;  /* 0x0000000000707805 */ /* 0x000fe4000001ff00 */
[----:B------:R-:W-:Y:S02]  /*136b0*/  FSEL R49, R49, -INF , P3 ;  /* 0xff80000031317808 */ /* 0x000fe40001800000 */
[----:B------:R-:W-:Y:S02]  /*136c0*/  CS2R R110, SRZ ;  /* 0x00000000006e7805 */ /* 0x000fe4000001ff00 */
[----:B------:R-:W-:Y:S01]  /*136d0*/  FMNMX.FTZ R24, R103, R24, !PT ;  /* 0x0000001867187209 */ /* 0x000fe20007810000 */
[----:B------:R-:W2:Y:S01]  /*136e0*/  MUFU.EX2 R12, R12 ;  /* 0x0000000c000c7308 */ /* 0x000ea20000000800 */
[----:B------:R-:W-:Y:S02]  /*136f0*/  ISETP.GT.AND P3, PT, R30, 0x39, PT ;  /* 0x000000391e00780c */ /* 0x000fe40003f64270 */
[----:B------:R-:W-:-:S02]  /*13700*/  CS2R R108, SRZ ;  /* 0x00000000006c7805 */ /* 0x000fc4000001ff00 */
[----:B------:R-:W-:Y:S02]  /*13710*/  FSEL R99, R52, -INF , P4 ;  /* 0xff80000034637808 */ /* 0x000fe40002000000 */
[----:B-1----:R-:W-:Y:S01]  /*13720*/  FMNMX.FTZ R26, R49, R24, !PT ;  /* 0x00000018311a7209 */ /* 0x002fe20007810000 */
[----:B------:R-:W1:Y:S01]  /*13730*/  @P2 LDC R52, c[0x0][0x450] ;  /* 0x00011400ff342b82 */ /* 0x000e620000000800 */
[C---:B------:R-:W-:Y:S01]  /*13740*/  ISETP.GT.AND P4, PT, R30.reuse, 0x40, PT ;  /* 0x000000401e00780c */ /* 0x040fe20003f84270 */
[----:B------:R4:W-:Y:S01]  /*13750*/  MUFU.EX2 R24, R28 ;  /* 0x0000001c00187308 */ /* 0x0009e20000000800 */
[----:B------:R-:W-:Y:S02]  /*13760*/  FSEL R53, R53, -INF , P3 ;  /* 0xff80000035357808 */ /* 0x000fe40001800000 */
[----:B------:R-:W-:Y:S02]  /*13770*/  FMNMX.FTZ R26, R99, R26, !PT ;  /* 0x0000001a631a7209 */ /* 0x000fe40007810000 */
[----:B------:R-:W-:-:S02]  /*13780*/  ISETP.GT.AND P3, PT, R30, 0x41, PT ;  /* 0x000000411e00780c */ /* 0x000fc40003f64270 */
[----:B------:R-:W-:Y:S01]  /*13790*/  FSEL R97, R56, -INF , P4 ;  /* 0xff80000038617808 */ /* 0x000fe20002000000 */
[----:B------:R-:W0:Y:S01]  /*137a0*/  MUFU.EX2 R177, R177 ;  /* 0x000000b100b17308 */ /* 0x000e220000000800 */
[----:B------:R-:W-:Y:S02]  /*137b0*/  FMNMX.FTZ R26, R53, R26, !PT ;  /* 0x0000001a351a7209 */ /* 0x000fe40007810000 */
[C---:B------:R-:W-:Y:S02]  /*137c0*/  ISETP.GT.AND P4, PT, R30.reuse, 0x48, PT ;  /* 0x000000481e00780c */ /* 0x040fe40003f84270 */
[----:B------:R-:W-:Y:S02]  /*137d0*/  FSEL R57, R57, -INF , P3 ;  /* 0xff80000039397808 */ /* 0x000fe40001800000 */
[----:B------:R-:W-:Y:S01]  /*137e0*/  FMNMX.FTZ R26, R97, R26, !PT ;  /* 0x0000001a611a7209 */ /* 0x000fe20007810000 */
[----:B------:R-:W1:Y:S01]  /*137f0*/  MUFU.EX2 R179, R179 ;  /* 0x000000b300b37308 */ /* 0x000e620000000800 */
[----:B------:R-:W-:-:S02]  /*13800*/  ISETP.GT.AND P3, PT, R30, 0x49, PT ;  /* 0x000000491e00780c */ /* 0x000fc40003f64270 */
[----:B------:R-:W-:Y:S02]  /*13810*/  FSEL R95, R60, -INF , P4 ;  /* 0xff8000003c5f7808 */ /* 0x000fe40002000000 */
[----:B----4-:R-:W-:Y:S02]  /*13820*/  FMNMX.FTZ R28, R57, R26, !PT ;  /* 0x0000001a391c7209 */ /* 0x010fe40007810000 */
[C---:B------:R-:W-:Y:S01]  /*13830*/  ISETP.GT.AND P4, PT, R30.reuse, 0x50, PT ;  /* 0x000000501e00780c */ /* 0x040fe20003f84270 */
[----:B------:R4:W-:Y:S01]  /*13840*/  MUFU.EX2 R26, R32 ;  /* 0x00000020001a7308 */ /* 0x0009e20000000800 */
[----:B------:R-:W-:Y:S02]  /*13850*/  FSEL R61, R61, -INF , P3 ;  /* 0xff8000003d3d7808 */ /* 0x000fe40001800000 */
[----:B------:R-:W-:Y:S02]  /*13860*/  FMNMX.FTZ R28, R95, R28, !PT ;  /* 0x0000001c5f1c7209 */ /* 0x000fe40007810000 */
[----:B------:R-:W-:-:S02]  /*13870*/  ISETP.GT.AND P3, PT, R30, 0x51, PT ;  /* 0x000000511e00780c */ /* 0x000fc40003f64270 */
[----:B------:R-:W-:Y:S01]  /*13880*/  FSEL R91, R64, -INF , P4 ;  /* 0xff800000405b7808 */ /* 0x000fe20002000000 */
[----:B------:R-:W1:Y:S01]  /*13890*/  MUFU.EX2 R173, R173 ;  /* 0x000000ad00ad7308 */ /* 0x000e620000000800 */
[----:B------:R-:W-:Y:S02]  /*138a0*/  FMNMX.FTZ R28, R61, R28, !PT ;  /* 0x0000001c3d1c7209 */ /* 0x000fe40007810000 */
[C---:B------:R-:W-:Y:S02]  /*138b0*/  ISETP.GT.AND P4, PT, R30.reuse, 0x58, PT ;  /* 0x000000581e00780c */ /* 0x040fe40003f84270 */
[----:B------:R-:W-:Y:S02]  /*138c0*/  FSEL R65, R65, -INF , P3 ;  /* 0xff80000041417808 */ /* 0x000fe40001800000 */
[----:B------:R-:W-:Y:S01]  /*138d0*/  FMNMX.FTZ R28, R91, R28, !PT ;  /* 0x0000001c5b1c7209 */ /* 0x000fe20007810000 */
[----:B------:R-:W-:Y:S01]  /*138e0*/  MUFU.EX2 R175, R175 ;  /* 0x000000af00af7308 */ /* 0x000fe20000000800 */
        /* <DEDUP_REMOVED lines=9> */
[----:B------:R-:W-:Y:S01]  /*13980*/  MUFU.EX2 R169, R169 ;  /* 0x000000a900a97308 */ /* 0x000fe20000000800 */
        /* <DEDUP_REMOVED lines=15> */
[----:B------:R-:W-:Y:S01]  /*13a80*/  FMNMX.FTZ R34, R77, R34, !PT ;  /* 0x000000224d227209 */ /* 0x000fe20007810000 */
[--C-:B----4-:R-:W-:Y:S01]  /*13a90*/  FFMA.FTZ R36, R67, R0, -R8.reuse ;  /* 0x0000000043247223 */ /* 0x110fe20000010808 */
[C---:B------:R-:W-:Y:S02]  /*13aa0*/  ISETP.GT.AND P4, PT, R30.reuse, 0x78, PT ;  /* 0x000000781e00780c */ /* 0x040fe40003f84270 */
[----:B------:R-:W-:Y:S02]  /*13ab0*/  FSEL R81, R81, -INF , P3 ;  /* 0xff80000051517808 */ /* 0x000fe40001800000 */
[----:B------:R-:W-:Y:S01]  /*13ac0*/  FMNMX.FTZ R34, R55, R34, !PT ;  /* 0x0000002237227209 */ /* 0x000fe20007810000 */
[----:B------:R-:W-:Y:S01]  /*13ad0*/  MUFU.EX2 R167, R167 ;  /* 0x000000a700a77308 */ /* 0x000fe20000000800 */
[----:B------:R-:W-:Y:S01]  /*13ae0*/  ISETP.GT.AND P3, PT, R30, 0x79, PT ;  /* 0x000000791e00780c */ /* 0x000fe20003f64270 */
[----:B------:R-:W-:Y:S01]  /*13af0*/  FFMA.FTZ R30, R59, R0, -R8 ;  /* 0x000000003b1e7223 */ /* 0x000fe20000010808 */
[----:B------:R-:W-:-:S02]  /*13b00*/  FSEL R105, R84, -INF , P4 ;  /* 0xff80000054697808 */ /* 0x000fc40002000000 */
[----:B------:R-:W-:Y:S02]  /*13b10*/  FMNMX.FTZ R34, R81, R34, !PT ;  /* 0x0000002251227209 */ /* 0x000fe40007810000 */
[----:B------:R-:W-:Y:S01]  /*13b20*/  FSEL R85, R85, -INF , P3 ;  /* 0xff80000055557808 */ /* 0x000fe20001800000 */
[----:B------:R-:W-:Y:S01]  /*13b30*/  MUFU.EX2 R30, R30 ;  /* 0x0000001e001e7308 */ /* 0x000fe20000000800 */
[----:B------:R-:W-:Y:S02]  /*13b40*/  FMNMX.FTZ R34, R105, R34, !PT ;  /* 0x0000002269227209 */ /* 0x000fe40007810000 */
[----:B------:R-:W-:Y:S02]  /*13b50*/  F2FP.F16.F32.PACK_AB R181, R10, R181 ;  /* 0x000000b50ab5723e */ /* 0x000fe400000000ff */
[----:B------:R-:W-:Y:S01]  /*13b60*/  FMNMX.FTZ R3, R85, R34, !PT ;  /* 0x0000002255037209 */ /* 0x000fe20007810000 */
[--C-:B------:R-:W-:Y:S02]  /*13b70*/  FFMA.FTZ R34, R63, R0, -R8.reuse ;  /* 0x000000003f227223 */ /* 0x100fe40000010808 */
[----:B------:R-:W-:Y:S02]  /*13b80*/  MUFU.EX2 R161, R161 ;  /* 0x000000a100a17308 */ /* 0x000fe40000000800 */
[----:B------:R-:W4:Y:S06]  /*13b90*/  SHFL.BFLY PT, R40, R3, 0x2, 0x1f ;  /* 0x0c401f0003287f89 */ /* 0x000f2c00000e0000 */
[----:B------:R-:W-:Y:S08]  /*13ba0*/  MUFU.EX2 R34, R34 ;  /* 0x0000002200227308 */ /* 0x000ff00000000800 */
[----:B------:R-:W-:Y:S08]  /*13bb0*/  MUFU.EX2 R36, R36 ;  /* 0x0000002400247308 */ /* 0x000ff00000000800 */
[----:B------:R-:W-:Y:S01]  /*13bc0*/  MUFU.EX2 R163, R163 ;  /* 0x000000a300a37308 */ /* 0x000fe20000000800 */
[----:B----4-:R-:W-:Y:S01]  /*13bd0*/  FMNMX.FTZ R5, R3, R40, !PT ;  /* 0x0000002803057209 */ /* 0x010fe20007810000 */
[-CC-:B------:R-:W-:Y:S01]  /*13be0*/  FFMA.FTZ R40, R75, R0.reuse, -R8.reuse ;  /* 0x000000004b287223 */ /* 0x180fe20000010808 */
[----:B------:R-:W-:-:S03]  /*13bf0*/  FFMA.FTZ R8, R87, R0, -R8 ;  /* 0x0000000057087223 */ /* 0x000fc60000010808 */
[----:B------:R-:W4:Y:S02]  /*13c00*/  SHFL.BFLY PT, R44, R5, 0x1, 0x1f ;  /* 0x0c201f00052c7f89 */ /* 0x000f2400000e0000 */
[----:B------:R-:W-:Y:S08]  /*13c10*/  MUFU.EX2 R38, R38 ;  /* 0x0000002600267308 */ /* 0x000ff00000000800 */
[----:B------:R-:W-:Y:S08]  /*13c20*/  MUFU.EX2 R157, R157 ;  /* 0x0000009d009d7308 */ /* 0x000ff00000000800 */
[----:B------:R-:W-:Y:S01]  /*13c30*/  MUFU.EX2 R40, R40 ;  /* 0x0000002800287308 */ /* 0x000fe20000000800 */
[----:B----4-:R-:W-:Y:S01]  /*13c40*/  FMNMX.FTZ R3, R5, R44, !PT ;  /* 0x0000002c05037209 */ /* 0x010fe20007810000 */
[----:B---3--:R-:W-:-:S06]  /*13c50*/  FADD.FTZ R5, R183, R48 ;  /* 0x00000030b7057221 */ /* 0x008fcc0000010000 */
[----:B------:R-:W-:Y:S01]  /*13c60*/  MUFU.EX2 R159, R159 ;  /* 0x0000009f009f7308 */ /* 0x000fe20000000800 */
[C---:B--2---:R-:W-:Y:S01]  /*13c70*/  F2FP.F16.F32.PACK_AB R183, R12.reuse, R183 ;  /* 0x000000b70cb7723e */ /* 0x044fe200000000ff */
[C---:B------:R-:W-:Y:S01]  /*13c80*/  FMUL.FTZ R46, R3.reuse, R0 ;  /* 0x00000000032e7220 */ /* 0x040fe20000410000 */
[----:B------:R-:W-:Y:S01]  /*13c90*/  FSETP.NEU.FTZ.AND P3, PT, R3, -INF , PT ;  /* 0xff8000000300780b */ /* 0x000fe20003f7d000 */
[----:B------:R-:W-:Y:S01]  /*13ca0*/  FADD.FTZ R48, R12, R5 ;  /* 0x000000050c307221 */ /* 0x000fe20000010000 */
[----:B------:R-:W-:Y:S02]  /*13cb0*/  VIADD R12, R88, 0xfffffffe ;  /* 0xfffffffe580c7836 */ /* 0x000fe40000000000 */
[----:B------:R-:W-:Y:S01]  /*13cc0*/  FSEL R46, R46, RZ, P3 ;  /* 0x000000ff2e2e7208 */ /* 0x000fe20001800000 */
[----:B0-----:R-:W-:Y:S01]  /*13cd0*/  FADD.FTZ R5, R177, R48 ;  /* 0x00000030b1057221 */ /* 0x001fe20000010000 */
[----:B------:R-:W-:Y:S01]  /*13ce0*/  MUFU.EX2 R42, R42 ;  /* 0x0000002a002a7308 */ /* 0x000fe20000000800 */
[----:B------:R-:W-:-:S02]  /*13cf0*/  F2FP.F16.F32.PACK_AB R177, R14, R177 ;  /* 0x000000b10eb1723e */ /* 0x000fc400000000ff */
        /* <DEDUP_REMOVED lines=8> */
[----:B------:R-:W-:Y:S01]  /*13d80*/  FADD.FTZ R48, R14, R5 ;  /* 0x000000050e307221 */ /* 0x000fe20000010000 */
[-CC-:B------:R-:W-:Y:S01]  /*13d90*/  FFMA.FTZ R21, R37, R0.reuse, -R46.reuse ;  /* 0x0000000025157223 */ /* 0x180fe2000001082e */
[-CC-:B------:R-:W-:Y:S01]  /*13da0*/  FFMA.FTZ R172, R93, R0.reuse, -R46.reuse ;  /* 0x000000005dac7223 */ /* 0x180fe2000001082e */
[-C--:B------:R-:W-:Y:S01]  /*13db0*/  FFMA.FTZ R25, R41, R0.reuse, -R46 ;  /* 0x0000000029197223 */ /* 0x080fe2000001082e */
[----:B-1----:R-:W-:Y:S01]  /*13dc0*/  FADD.FTZ R11, R179, R48 ;  /* 0x00000030b30b7221 */ /* 0x002fe20000010000 */
[-CC-:B------:R-:W-:Y:S01]  /*13dd0*/  FFMA.FTZ R174, R101, R0.reuse, -R46.reuse ;  /* 0x0000000065ae7223 */ /* 0x180fe2000001082e */
[----:B------:R-:W0:Y:S01]  /*13de0*/  MUFU.EX2 R9, R9 ;  /* 0x0000000900097308 */ /* 0x000e220000000800 */
[-CC-:B------:R-:W-:Y:S01]  /*13df0*/  FFMA.FTZ R27, R45, R0.reuse, -R46.reuse ;  /* 0x000000002d1b7223 */ /* 0x180fe2000001082e */
[----:B------:R-:W-:Y:S01]  /*13e00*/  FADD.FTZ R50, R20, R11 ;  /* 0x0000000b14327221 */ /* 0x000fe20000010000 */
[-CC-:B------:R-:W-:Y:S01]  /*13e10*/  FFMA.FTZ R168, R103, R0.reuse, -R46.reuse ;  /* 0x0000000067a87223 */ /* 0x180fe2000001082e */
[-C--:B------:R-:W-:Y:S01]  /*13e20*/  FFMA.FTZ R29, R49, R0.reuse, -R46 ;  /* 0x00000000311d7223 */ /* 0x080fe2000001082e */
[----:B------:R-:W1:Y:S01]  /*13e30*/  @P2 LDC R37, c[0x0][0x44c] ;  /* 0x00011300ff252b82 */ /* 0x000e620000000800 */
[----:B------:R-:W-:Y:S01]  /*13e40*/  FADD.FTZ R11, R173, R50 ;  /* 0x00000032ad0b7221 */ /* 0x000fe20000010000 */
[-CC-:B------:R-:W-:Y:S01]  /*13e50*/  FFMA.FTZ R170, R99, R0.reuse, -R46.reuse ;  /* 0x0000000063aa7223 */ /* 0x180fe2000001082e */
[----:B------:R-:W2:Y:S01]  /*13e60*/  MUFU.EX2 R182, R182 ;  /* 0x000000b600b67308 */ /* 0x000ea20000000800 */
[-CC-:B------:R-:W-:Y:S01]  /*13e70*/  FFMA.FTZ R31, R53, R0.reuse, -R46.reuse ;  /* 0x00000000351f7223 */ /* 0x180fe2000001082e */
[-CC-:B------:R-:W-:Y:S01]  /*13e80*/  FFMA.FTZ R164, R97, R0.reuse, -R46.reuse ;  /* 0x0000000061a47223 */ /* 0x180fe2000001082e */
[-CC-:B------:R-:W-:Y:S01]  /*13e90*/  FFMA.FTZ R33, R57, R0.reuse, -R46.reuse ;  /* 0x0000000039217223 */ /* 0x180fe2000001082e */
[-CC-:B------:R-:W-:Y:S01]  /*13ea0*/  FFMA.FTZ R166, R95, R0.reuse, -R46.reuse ;  /* 0x000000005fa67223 */ /* 0x180fe2000001082e */
[-CC-:B------:R-:W-:Y:S01]  /*13eb0*/  FFMA.FTZ R35, R61, R0.reuse, -R46.reuse ;  /* 0x000000003d237223 */ /* 0x180fe2000001082e */
[-C--:B------:R-:W-:Y:S01]  /*13ec0*/  FFMA.FTZ R160, R91, R0.reuse, -R46 ;  /* 0x000000005ba07223 */ /* 0x080fe2000001082e */
[----:B------:R-:W-:Y:S01]  /*13ed0*/  IMAD.MOV.U32 R39, RZ, RZ, R200 ;  /* 0x000000ffff277224 */ /* 0x000fe200078e00c8 */
[----:B------:R-:W3:Y:S01]  /*13ee0*/  MUFU.EX2 R13, R13 ;  /* 0x0000000d000d7308 */ /* 0x000ee20000000800 */
[----:B0-----:R-:W-:Y:S01]  /*13ef0*/  FADD.FTZ R5, R180, R9 ;  /* 0x00000009b4057221 */ /* 0x001fe20000010000 */
[-CC-:B------:R-:W-:Y:S01]  /*13f00*/  FFMA.FTZ R162, R47, R0.reuse, -R46.reuse ;  /* 0x000000002fa27223 */ /* 0x180fe2000001082e */
[-CC-:B------:R-:W-:Y:S01]  /*13f10*/  FFMA.FTZ R156, R51, R0.reuse, -R46.reuse ;  /* 0x00000000339c7223 */ /* 0x180fe2000001082e */
[-CC-:B------:R-:W-:Y:S01]  /*13f20*/  FFMA.FTZ R41, R73, R0.reuse, -R46.reuse ;  /* 0x0000000049297223 */ /* 0x180fe2000001082e */
[-CC-:B------:R-:W-:Y:S01]  /*13f30*/  FFMA.FTZ R43, R43, R0.reuse, -R46.reuse ;  /* 0x000000002b2b7223 */ /* 0x180fe2000001082e */
[-CC-:B------:R-:W-:Y:S01]  /*13f40*/  FFMA.FTZ R77, R77, R0.reuse, -R46.reuse ;  /* 0x000000004d4d7223 */ /* 0x180fe2000001082e */
[-CC-:B------:R-:W-:Y:S01]  /*13f50*/  FFMA.FTZ R55, R55, R0.reuse, -R46.reuse ;  /* 0x0000000037377223 */ /* 0x180fe2000001082e */
[----:B------:R-:W0:Y:S01]  /*13f60*/  MUFU.EX2 R176, R176 ;  /* 0x000000b000b07308 */ /* 0x000e220000000800 */
[----:B--2---:R-:W-:Y:S01]  /*13f70*/  FADD.FTZ R48, R182, R5 ;  /* 0x00000005b6307221 */ /* 0x004fe20000010000 */
[-CC-:B------:R-:W-:Y:S01]  /*13f80*/  FFMA.FTZ R81, R81, R0.reuse, -R46.reuse ;  /* 0x0000000051517223 */ /* 0x180fe2000001082e */
[----:B------:R-:W-:Y:S01]  /*13f90*/  FFMA.FTZ R105, R105, R0, -R46 ;  /* 0x0000000069697223 */ /* 0x000fe2000001082e */
[----:B------:R-:W-:Y:S01]  /*13fa0*/  F2FP.F16.F32.PACK_AB R180, R9, R180 ;  /* 0x000000b409b4723e */ /* 0x000fe200000000ff */
[----:B-1----:R-:W-:Y:S01]  /*13fb0*/  @P2 IMAD.HI.U32 R37, R200, R37, RZ ;  /* 0x00000025c8252227 */ /* 0x002fe200078e00ff */
[----:B------:R-:W-:-:S02]  /*13fc0*/  F2FP.F16.F32.PACK_AB R179, R20, R179 ;  /* 0x000000b314b3723e */ /* 0x000fc400000000ff */
[----:B------:R-:W-:Y:S01]  /*13fd0*/  CS2R R102, SRZ ;  /* 0x0000000000667805 */ /* 0x000fe2000001ff00 */
[----:B------:R-:W1:Y:S01]  /*13fe0*/  MUFU.EX2 R15, R15 ;  /* 0x0000000f000f7308 */ /* 0x000e620000000800 */
[----:B---3--:R-:W-:Y:S01]  /*13ff0*/  FADD.FTZ R5, R13, R48 ;  /* 0x000000300d057221 */ /* 0x008fe20000010000 */
[C---:B------:R-:W-:Y:S01]  /*14000*/  FADD.FTZ R48, R24.reuse, R11 ;  /* 0x0000000b18307221 */ /* 0x040fe20000010000 */
[----:B------:R-:W-:Y:S01]  /*14010*/  @P2 SHF.R.U32.HI R39, RZ, R52, R37 ;  /* 0x00000034ff272219 */ /* 0x000fe20000011625 */
[----:B------:R-:W-:Y:S01]  /*14020*/  FFMA.FTZ R37, R65, R0, -R46 ;  /* 0x0000000041257223 */ /* 0x000fe2000001082e */
[----:B------:R-:W-:Y:S01]  /*14030*/  F2FP.F16.F32.PACK_AB R173, R24, R173 ;  /* 0x000000ad18ad723e */ /* 0x000fe200000000ff */
[----:B------:R-:W-:Y:S01]  /*14040*/  FADD.FTZ R11, R175, R48 ;  /* 0x00000030af0b7221 */ /* 0x000fe20000010000 */
[----:B------:R-:W-:Y:S01]  /*14050*/  IADD3 R49, R39, R202, -R201 ;  /* 0x000000ca27317210 */ /* 0x000fe20007ffe8c9 */
[----:B------:R-:W2:Y:S01]  /*14060*/  MUFU.EX2 R178, R178 ;  /* 0x000000b200b27308 */ /* 0x000ea20000000800 */
[----:B0-----:R-:W-:Y:S01]  /*14070*/  FADD.FTZ R6, R176, R5 ;  /* 0x00000005b0067221 */ /* 0x001fe20000010000 */
[C---:B------:R-:W-:Y:S01]  /*14080*/  FADD.FTZ R48, R26.reuse, R11 ;  /* 0x0000000b1a307221 */ /* 0x040fe20000010000 */
[-CC-:B------:R-:W-:Y:S01]  /*14090*/  FFMA.FTZ R39, R69, R0.reuse, -R46.reuse ;  /* 0x0000000045277223 */ /* 0x180fe2000001082e */
[----:B------:R-:W-:Y:S01]  /*140a0*/  SHF.R.S32.HI R50, RZ, 0x1f, R49 ;  /* 0x0000001fff327819 */ /* 0x000fe20000011431 */
[----:B------:R-:W-:Y:S01]  /*140b0*/  FFMA.FTZ R46, R85, R0, -R46 ;  /* 0x00000000552e7223 */ /* 0x000fe2000001082e */
[----:B------:R-:W-:Y:S01]  /*140c0*/  FADD.FTZ R11, R169, R48 ;  /* 0x00000030a90b7221 */ /* 0x000fe20000010000 */
[----:B------:R-:W-:Y:S01]  /*140d0*/  F2FP.F16.F32.PACK_AB R175, R26, R175 ;  /* 0x000000af1aaf723e */ /* 0x000fe200000000ff */
[----:B------:R-:W0:Y:S01]  /*140e0*/  MUFU.EX2 R21, R21 ;  /* 0x0000001500157308 */ /* 0x000e220000000800 */
[C---:B-1----:R-:W-:Y:S01]  /*140f0*/  FADD.FTZ R5, R15.reuse, R6 ;  /* 0x000000060f057221 */ /* 0x042fe20000010000 */
[----:B------:R-:W-:Y:S01]  /*14100*/  FADD.FTZ R48, R28, R11 ;  /* 0x0000000b1c307221 */ /* 0x000fe20000010000 */
[----:B------:R-:W-:-:S02]  /*14110*/  F2FP.F16.F32.PACK_AB R176, R15, R176 ;  /* 0x000000b00fb0723e */ /* 0x000fc400000000ff */
[----:B------:R-:W-:Y:S02]  /*14120*/  CS2R R100, SRZ ;  /* 0x0000000000647805 */ /* 0x000fe4000001ff00 */
[----:B------:R-:W-:Y:S01]  /*14130*/  F2FP.F16.F32.PACK_AB R169, R28, R169 ;  /* 0x000000a91ca9723e */ /* 0x000fe200000000ff */
[----:B------:R-:W-:Y:S01]  /*14140*/  FADD.FTZ R11, R171, R48 ;  /* 0x00000030ab0b7221 */ /* 0x000fe20000010000 */
[----:B------:R-:W-:Y:S01]  /*14150*/  F2FP.F16.F32.PACK_AB R171, R32, R171 ;  /* 0x000000ab20ab723e */ /* 0x000fe200000000ff */
[----:B------:R-:W1:Y:S01]  /*14160*/  MUFU.EX2 R172, R172 ;  /* 0x000000ac00ac7308 */ /* 0x000e620000000800 */
[----:B--2---:R-:W-:Y:S01]  /*14170*/  FADD.FTZ R6, R178, R5 ;  /* 0x00000005b2067221 */ /* 0x004fe20000010000 */
[----:B------:R-:W-:Y:S01]  /*14180*/  FADD.FTZ R48, R32, R11 ;  /* 0x0000000b20307221 */ /* 0x000fe20000010000 */
[----:B------:R-:W-:Y:S02]  /*14190*/  F2FP.F16.F32.PACK_AB R182, R13, R182 ;  /* 0x000000b60db6723e */ /* 0x000fe400000000ff */
[----:B------:R-:W-:-:S02]  /*141a0*/  CS2R R98, SRZ ;  /* 0x0000000000627805 */ /* 0x000fc4000001ff00 */
[----:B------:R-:W-:Y:S01]  /*141b0*/  CS2R R96, SRZ ;  /* 0x0000000000607805 */ /* 0x000fe2000001ff00 */
[----:B------:R-:W-:Y:S01]  /*141c0*/  FADD.FTZ R11, R165, R48 ;  /* 0x00000030a50b7221 */ /* 0x000fe20000010000 */
[C---:B------:R-:W-:Y:S01]  /*141d0*/  F2FP.F16.F32.PACK_AB R165, R30.reuse, R165 ;  /* 0x000000a51ea5723e */ /* 0x040fe200000000ff */
[----:B------:R-:W2:Y:S01]  /*141e0*/  MUFU.EX2 R25, R25 ;  /* 0x0000001900197308 */ /* 0x000ea20000000800 */
[C---:B0-----:R-:W-:Y:S01]  /*141f0*/  FADD.FTZ R5, R21.reuse, R6 ;  /* 0x0000000615057221 */ /* 0x041fe20000010000 */
[----:B------:R-:W-:Y:S01]  /*14200*/  FADD.FTZ R48, R30, R11 ;  /* 0x0000000b1e307221 */ /* 0x000fe20000010000 */
[----:B------:R-:W-:Y:S02]  /*14210*/  F2FP.F16.F32.PACK_AB R178, R21, R178 ;  /* 0x000000b215b2723e */ /* 0x000fe400000000ff */
[----:B------:R-:W-:Y:S02]  /*14220*/  CS2R R94, SRZ ;  /* 0x00000000005e7805 */ /* 0x000fe4000001ff00 */
[----:B------:R-:W-:Y:S01]  /*14230*/  CS2R R92, SRZ ;  /* 0x00000000005c7805 */ /* 0x000fe2000001ff00 */
[----:B------:R-:W-:Y:S01]  /*14240*/  FADD.FTZ R11, R167, R48 ;  /* 0x00000030a70b7221 */ /* 0x000fe20000010000 */
[----:B------:R-:W-:Y:S01]  /*14250*/  F2FP.F16.F32.PACK_AB R167, R34, R167 ;  /* 0x000000a722a7723e */ /* 0x000fe200000000ff */
[----:B------:R-:W0:Y:S01]  /*14260*/  MUFU.EX2 R174, R174 ;  /* 0x000000ae00ae7308 */ /* 0x000e220000000800 */
[----:B-1----:R-:W-:Y:S01]  /*14270*/  FADD.FTZ R6, R172, R5 ;  /* 0x00000005ac067221 */ /* 0x002fe20000010000 */
[----:B------:R-:W-:Y:S01]  /*14280*/  FADD.FTZ R48, R34, R11 ;  /* 0x0000000b22307221 */ /* 0x000fe20000010000 */
[----:B------:R-:W-:-:S02]  /*14290*/  LEA.HI R11, R50, R49, RZ, 0x7 ;  /* 0x00000031320b7211 */ /* 0x000fc400078f38ff */
[----:B------:R-:W-:Y:S02]  /*142a0*/  CS2R R90, SRZ ;  /* 0x00000000005a7805 */ /* 0x000fe4000001ff00 */
[----:B------:R-:W-:Y:S01]  /*142b0*/  CS2R R88, SRZ ;  /* 0x0000000000587805 */ /* 0x000fe2000001ff00 */
[----:B------:R-:W-:Y:S01]  /*142c0*/  FADD.FTZ R45, R161, R48 ;  /* 0x00000030a12d7221 */ /* 0x000fe20000010000 */
[C---:B------:R-:W-:Y:S01]  /*142d0*/  F2FP.F16.F32.PACK_AB R161, R36.reuse, R161 ;  /* 0x000000a124a1723e */ /* 0x040fe200000000ff */
[----:B------:R-:W1:Y:S01]  /*142e0*/  MUFU.EX2 R27, R27 ;  /* 0x0000001b001b7308 */ /* 0x000e620000000800 */
[C---:B--2---:R-:W-:Y:S01]  /*142f0*/  FADD.FTZ R5, R25.reuse, R6 ;  /* 0x0000000619057221 */ /* 0x044fe20000010000 */
[----:B------:R-:W-:Y:S01]  /*14300*/  FADD.FTZ R48, R36, R45 ;  /* 0x0000002d24307221 */ /* 0x000fe20000010000 */
[----:B------:R-:W-:-:S03]  /*14310*/  F2FP.F16.F32.PACK_AB R172, R25, R172 ;  /* 0x000000ac19ac723e */ /* 0x000fc600000000ff */
[----:B------:R-:W-:Y:S01]  /*14320*/  FADD.FTZ R45, R163, R48 ;  /* 0x00000030a32d7221 */ /* 0x000fe20000010000 */
[----:B------:R-:W-:Y:S01]  /*14330*/  F2FP.F16.F32.PACK_AB R163, R38, R163 ;  /* 0x000000a326a3723e */ /* 0x000fe200000000ff */
[----:B------:R-:W2:Y:S01]  /*14340*/  MUFU.EX2 R168, R168 ;  /* 0x000000a800a87308 */ /* 0x000ea20000000800 */
[----:B0-----:R-:W-:Y:S01]  /*14350*/  FADD.FTZ R6, R174, R5 ;  /* 0x00000005ae067221 */ /* 0x001fe20000010000 */
[----:B------:R-:W-:-:S04]  /*14360*/  FADD.FTZ R10, R38, R45 ;  /* 0x0000002d260a7221 */ /* 0x000fc80000010000 */
[----:B------:R-:W-:Y:S01]  /*14370*/  FADD.FTZ R45, R157, R10 ;  /* 0x0000000a9d2d7221 */ /* 0x000fe20000010000 */
[C---:B------:R-:W-:Y:S01]  /*14380*/  F2FP.F16.F32.PACK_AB R157, R40.reuse, R157 ;  /* 0x0000009d289d723e */ /* 0x040fe200000000ff */
        /* <DEDUP_REMOVED lines=48> */
[----:B0-----:R-:W-:Y:S01]  /*14690*/  FADD.FTZ R5, R155, R10 ;  /* 0x0000000a9b057221 */ /* 0x001fe20000010000 */
[----:B------:R-:W-:-:S04]  /*146a0*/  SHF.R.S32.HI R10, RZ, 0x7, R11 ;  /* 0x00000007ff0a7819 */ /* 0x000fc8000001140b */
[----:B------:R-:W-:Y:S02]  /*146b0*/  VIMNMX R15, R199, R10, !PT ;  /* 0x0000000ac70f7248 */ /* 0x000fe40007fe0100 */
[----:B------:R-:W0:Y:S01]  /*146c0*/  MUFU.EX2 R55, R55 ;  /* 0x0000003700377308 */ /* 0x000e220000000800 */
[----:B-1----:R-:W-:Y:S01]  /*146d0*/  FADD.FTZ R9, R43, R6 ;  /* 0x000000062b097221 */ /* 0x002fe20000010000 */
[----:B------:R-:W-:-:S06]  /*146e0*/  ISETP.GE.AND P3, PT, R12, R15, PT ;  /* 0x0000000f0c00720c */ /* 0x000fcc0003f66270 */
        /* <DEDUP_REMOVED lines=9> */
[----:B--2---:R-:W-:Y:S01]  /*14780*/  FADD.FTZ R9, R105, R6 ;  /* 0x0000000669097221 */ /* 0x004fe20000010000 */
[C---:B0-----:R-:W-:Y:S01]  /*14790*/  FADD.FTZ R5, R8.reuse, R5 ;  /* 0x0000000508057221 */ /* 0x041fe20000010000 */
[----:B------:R-:W-:Y:S01]  /*147a0*/  F2FP.F16.F32.PACK_AB R155, R8, R155 ;  /* 0x0000009b089b723e */ /* 0x000fe200000000ff */
[----:B------:R-:W-:Y:S02]  /*147b0*/  IMAD.MOV.U32 R8, RZ, RZ, 0x3f800000 ;  /* 0x3f800000ff087424 */ /* 0x000fe400078e00ff */
[C---:B-1----:R-:W-:Y:S01]  /*147c0*/  FADD.FTZ R6, R46.reuse, R9 ;  /* 0x000000092e067221 */ /* 0x042fe20000010000 */
[----:B------:R-:W-:Y:S02]  /*147d0*/  F2FP.F16.F32.PACK_AB R154, R46, R105 ;  /* 0x000000692e9a723e */ /* 0x000fe400000000ff */
[----:B------:R-:W-:Y:S02]  /*147e0*/  CS2R R104, SRZ ;  /* 0x0000000000687805 */ /* 0x000fe4000001ff00 */
[----:B------:R-:W-:Y:S01]  /*147f0*/  MOV R9, 0x3f800000 ;  /* 0x3f80000000097802 */ /* 0x000fe20000000f00 */
[----:B------:R-:W-:Y:S06]  /*14800*/  @!P3 BRA `(.L_x_2655) ;  /* 0x0000002c0080b947 */ /* 0x000fec0003800000 */
[----:B------:R-:W-:Y:S01]  /*14810*/  BSSY B1, `(.L_x_2655) ;  /* 0x00002df000017945 */ /* 0x000fe20003800000 */
[----:B------:R-:W-:Y:S01]  /*14820*/  IMAD.MOV.U32 R14, RZ, RZ, R4 ;  /* 0x000000ffff0e7224 */ /* 0x000fe200078e0004 */
[----:B------:R-:W-:Y:S01]  /*14830*/  MOV R8, 0x3f800000 ;  /* 0x3f80000000087802 */ /* 0x000fe20000000f00 */
[----:B------:R-:W-:Y:S02]  /*14840*/  IMAD.MOV.U32 R13, RZ, RZ, R3 ;  /* 0x000000ffff0d7224 */ /* 0x000fe400078e0003 */
[----:B------:R-:W-:Y:S02]  /*14850*/  IMAD.MOV.U32 R11, RZ, RZ, R187 ;  /* 0x000000ffff0b7224 */ /* 0x000fe400078e00bb */
[----:B------:R-:W-:Y:S02]  /*14860*/  IMAD.MOV.U32 R10, RZ, RZ, R184 ;  /* 0x000000ffff0a7224 */ /* 0x000fe400078e00b8 */
[----:B------:R-:W-:-:S07]  /*14870*/  IMAD.MOV.U32 R151, RZ, RZ, RZ ;  /* 0x000000ffff977224 */ /* 0x000fce00078e00ff */
.L_x_2666:
[----:B------:R-:W-:-:S05]  /*14880*/  VIADD R0, R10, 0x1 ;  /* 0x000000010a007836 */ /* 0x000fca0000000000 */
[----:B------:R-:W-:-:S04]  /*14890*/  ISETP.NE.AND P3, PT, R0, 0x2, PT ;  /* 0x000000020000780c */ /* 0x000fc80003f65270 */
[----:B------:R-:W-:Y:S02]  /*148a0*/  SEL R4, RZ, 0x1, P3 ;  /* 0x00000001ff047807 */ /* 0x000fe40001800000 */
[----:B------:R-:W-:Y:S02]  /*148b0*/  SEL R184, R0, RZ, P3 ;  /* 0x000000ff00b87207 */ /* 0x000fe40001800000 */
[----:B------:R-:W-:Y:S01]  /*148c0*/  LOP3.LUT R187, R11, R4, RZ, 0x3c, !PT ;  /* 0x000000040bbb7212 */ /* 0x000fe200078e3cff */
[----:B------:R-:W-:Y:S06]  /*148d0*/  @!P0 BRA `(.L_x_2656) ;  /* 0x0000000000048947 */ /* 0x000fec0003800000 */
[----:B------:R-:W-:Y:S01]  /*148e0*/  BPT.TRAP 0x1 ;  /* 0x000000040000795c */ /* 0x000fe20000300000 */
.L_x_2656:
[----:B------:R-:W-:Y:S01]  /*148f0*/  IMAD R20, R184, 0x8, R2 ;  /* 0x00000008b8147824 */ /* 0x000fe200078e0202 */
[----:B------:R-:W-:-:S04]  /*14900*/  SHF.L.U32 R3, R187, 0x1f, RZ ;  /* 0x0000001fbb037819 */ /* 0x000fc800000006ff */
[----:B------:R0:W1:Y:S01]  /*14910*/  SYNCS.PHASECHK.TRANS64.TRYWAIT P3, [R20+URZ+0x34830], R3 ;  /* 0x03483003140075a7 */ /* 0x000062000806017f */
[----:B------:R-:W-:Y:S05]  /*14920*/  @!P0 BRA `(.L_x_2657) ;  /* 0x0000000000048947 */ /* 0x000fea0003800000 */
[----:B------:R-:W-:Y:S01]  /*14930*/  BPT.TRAP 0x1 ;  /* 0x000000040000795c */ /* 0x000fe20000300000 */
.L_x_2657:
[----:B------:R-:W-:Y:S01]  /*14940*/  IMAD R0, R184, 0xc00, R7 ;  /* 0x00000c00b8007824 */ /* 0x000fe200078e0207 */
[----:B------:R-:W-:Y:S03]  /*14950*/  BSSY B2, `(.L_x_2658) ;  /* 0x0000006000027945 */ /* 0x000fe60003800000 */
[C---:B------:R-:W-:Y:S01]  /*14960*/  VIADD R26, R0.reuse, 0x2 ;  /* 0x00000002001a7836 */ /* 0x040fe20000000000 */
[----:B------:R-:W-:Y:S01]  /*14970*/  IADD3 R4, R0, 0x4, RZ ;  /* 0x0000000400047810 */ /* 0x000fe20007ffe0ff */
[----:B-1----:R-:W-:Y:S06]  /*14980*/  @P3 BRA `(.L_x_2659) ;  /* 0x0000000000083947 */ /* 0x002fec0003800000 */
[----:B------:R-:W1:Y:S02]  /*14990*/  SYNCS.PHASECHK.TRANS64.TRYWAIT P3, [R20+URZ+0x34830], R3 ;  /* 0x03483003140075a7 */ /* 0x000e64000806017f */
[----:B-1----:R-:W-:Y:S05]  /*149a0*/  @!P3 BRA `(.L_x_2660) ;  /* 0x000001200074b947 */ /* 0x002fea0003800000 */
.L_x_2659:
[----:B------:R-:W-:Y:S05]  /*149b0*/  BSYNC B2 ;  /* 0x0000000000027941 */ /* 0x000fea0003800000 */
.L_x_2658:
[----:B------:R-:W-:Y:S01]  /*149c0*/  IMAD.MOV.U32 R24, RZ, RZ, R0 ;  /* 0x000000ffff187224 */ /* 0x000fe200078e0000 */
[----:B------:R-:W-:Y:S01]  /*149d0*/  R2UR UR50, R26 ;  /* 0x000000001a3272ca */ /* 0x000fe200000e0000 */
[----:B------:R2:W-:Y:S03]  /*149e0*/  STL.64 [R1+0xb0], R14 ;  /* 0x0000b00e01007387 */ /* 0x0005e60000100a00 */
[----:B------:R-:W-:Y:S01]  /*149f0*/  R2UR UR54, R24 ;  /* 0x00000000183672ca */ /* 0x000fe200000e0000 */
[----:B------:R-:W-:Y:S01]  /*14a00*/  VIADD R24, R0, 0x6 ;  /* 0x0000000600187836 */ /* 0x000fe20000000000 */
[----:B------:R-:W-:-:S04]  /*14a10*/  MOV R26, R4 ;  /* 0x00000004001a7202 */ /* 0x000fc80000000f00 */
[----:B------:R-:W-:Y:S01]  /*14a20*/  R2UR UR34, R24 ;  /* 0x00000000182272ca */ /* 0x000fe200000e0000 */
[----:B------:R-:W-:Y:S01]  /*14a30*/  VIADD R24, R0, 0x404 ;  /* 0x0000040400187836 */ /* 0x000fe20000000000 */
[----:B------:R-:W-:Y:S01]  /*14a40*/  R2UR UR46, R26 ;  /* 0x000000001a2e72ca */ /* 0x000fe200000e0000 */
[----:B------:R-:W-:Y:S01]  /*14a50*/  VIADD R26, R0, 0x400 ;  /* 0x00000400001a7836 */ /* 0x000fe20000000000 */
[----:B--2---:R-:W2:Y:S01]  /*14a60*/  LDL.64 R14, [R1+0x30] ;  /* 0x00003000010e7983 */ /* 0x004ea20000100a00 */
        /* <DEDUP_REMOVED lines=10> */
[----:B------:R-:W-:Y:S01]  /*14b10*/  VIADD R28, R0, 0x800 ;  /* 0x00000800001c7836 */ /* 0x000fe20000000000 */
[----:B------:R-:W-:Y:S01]  /*14b20*/  R2UR UR18, R26 ;  /* 0x000000001a1272ca */ /* 0x000fe200000e0000 */
[----:B------:R-:W-:Y:S01]  /*14b30*/  VIADD R26, R0, 0x804 ;  /* 0x00000804001a7836 */ /* 0x000fe20000000000 */
[----:B------:R-:W-:Y:S01]  /*14b40*/  R2UR UR10, R24 ;  /* 0x00000000180a72ca */ /* 0x000fe200000e0000 */
[----:B------:R-:W-:Y:S01]  /*14b50*/  VIADD R24, R0, 0x806 ;  /* 0x0000080600187836 */ /* 0x000fe20000000000 */
[C---:B------:R-:W-:Y:S01]  /*14b60*/  R2UR UR51, R27.reuse ;  /* 0x000000001b3372ca */ /* 0x040fe200000e0000 */
[----:B------:R3:W-:Y:S01]  /*14b70*/  STL.64 [R1+0xa8], R12 ;  /* 0x0000a80c01007387 */ /* 0x0007e20000100a00 */
[----:B------:R-:W-:-:S02]  /*14b80*/  R2UR UR47, R27 ;  /* 0x000000001b2f72ca */ /* 0x000fc400000e0000 */
[----:B------:R-:W-:Y:S02]  /*14b90*/  R2UR UR35, R25 ;  /* 0x00000000192372ca */ /* 0x000fe400000e0000 */
[----:B------:R-:W-:Y:S02]  /*14ba0*/  R2UR UR31, R27 ;  /* 0x000000001b1f72ca */ /* 0x000fe400000e0000 */
[----:B------:R-:W-:Y:S02]  /*14bb0*/  R2UR UR27, R29 ;  /* 0x000000001d1b72ca */ /* 0x000fe400000e0000 */
[----:B------:R-:W-:Y:S02]  /*14bc0*/  R2UR UR23, R25 ;  /* 0x00000000191772ca */ /* 0x000fe400000e0000 */
[----:B------:R-:W-:Y:S01]  /*14bd0*/  R2UR UR19, R27 ;  /* 0x000000001b1372ca */ /* 0x000fe200000e0000 */
[----:B---3--:R-:W3:Y:S01]  /*14be0*/  LDL.64 R12, [R1+0x28] ;  /* 0x00002800010c7983 */ /* 0x008ee20000100a00 */
[----:B------:R-:W-:-:S02]  /*14bf0*/  R2UR UR14, R28 ;  /* 0x000000001c0e72ca */ /* 0x000fc400000e0000 */
[----:B------:R-:W-:Y:S01]  /*14c00*/  R2UR UR15, R29 ;  /* 0x000000001d0f72ca */ /* 0x000fe200000e0000 */
[----:B------:R4:W-:Y:S01]  /*14c10*/  STL.64 [R1+0xa0], R10 ;  /* 0x0000a00a01007387 */ /* 0x0009e20000100a00 */
[----:B------:R-:W-:Y:S02]  /*14c20*/  R2UR UR11, R25 ;  /* 0x00000000190b72ca */ /* 0x000fe400000e0000 */
[----:B------:R-:W-:Y:S02]  /*14c30*/  R2UR UR6, R26 ;  /* 0x000000001a0672ca */ /* 0x000fe400000e0000 */
[----:B------:R-:W-:Y:S02]  /*14c40*/  R2UR UR7, R27 ;  /* 0x000000001b0772ca */ /* 0x000fe400000e0000 */
[----:B------:R-:W-:Y:S02]  /*14c50*/  R2UR UR38, R24 ;  /* 0x00000000182672ca */ /* 0x000fe400000e0000 */
[----:B------:R-:W-:-:S02]  /*14c60*/  R2UR UR39, R25 ;  /* 0x00000000192772ca */ /* 0x000fc400000e0000 */
[----:B------:R-:W-:Y:S01]  /*14c70*/  WARPGROUP.ARRIVE ;  /* 0x00000000000079c5 */ /* 0x000fe20000000000 */
[----:B----4-:R-:W4:Y:S01]  /*14c80*/  LDL.64 R10, [R1+0x20] ;  /* 0x00002000010a7983 */ /* 0x010f220000100a00 */
[-C--:B------:R-:W-:Y:S01]  /*14c90*/  FMUL.FTZ R88, R88, R9.reuse ;  /* 0x0000000958587220 */ /* 0x080fe20000410000 */
[-C--:B------:R-:W-:Y:S02]  /*14ca0*/  FMUL.FTZ R89, R89, R9.reuse ;  /* 0x0000000959597220 */ /* 0x080fe40000410000 */
[----:B------:R0:W-:Y:S01]  /*14cb0*/  STL.64 [R1+0x98], R6 ;  /* 0x0000980601007387 */ /* 0x0001e20000100a00 */
[----:B------:R-:W-:Y:S01]  /*14cc0*/  HGMMA.64x128x16.F32 R24, gdesc[UR52], RZ, !UPT, gsb0 ;  /* 0x01e00000341879f0 */ /* 0x000fe2000c0008ff */
        /* <DEDUP_REMOVED lines=64> */
[----:B-1----:R-:W4:Y:S04]  /*150d0*/  LDL.64 R2, [R1+0x8] ;  /* 0x0000080001027983 */ /* 0x002f280000100a00 */
[----:B------:R-:W2:Y:S01]  /*150e0*/  LDL.64 R8, [R1+0x38] ;  /* 0x0000380001087983 */ /* 0x000ea20000100a00 */
[----:B------:R-:W-:-:S02]  /*150f0*/  WARPGROUP.DEPBAR.LE gsb0, 0x0 ;  /* 0x00008000000079c5 */ /* 0x000fc40000010000 */
[----:B------:R-:W-:-:S06]  /*15100*/  WARPGROUP.ARRIVE ;  /* 0x00000000000079c5 */ /* 0x000fcc0000000000 */
[----:B------:R-:W-:Y:S03]  /*15110*/  HGMMA.64x128x16.F32 R24, gdesc[UR48], R24, gsb0 ;  /* 0x01e00000301879f0 */ /* 0x000fe60008000818 */
[----:B------:R-:W-:Y:S02]  /*15120*/  WARPGROUP.DEPBAR.LE gsb0, 0x0 ;  /* 0x00008000000079c5 */ /* 0x000fe40000010000 */
[----:B------:R-:W-:-:S07]  /*15130*/  WARPGROUP.ARRIVE ;  /* 0x00000000000079c5 */ /* 0x000fce0000000000 */
[----:B------:R-:W-:Y:S01]  /*15140*/  HGMMA.64x128x16.F32 R24, gdesc[UR44], R24, gsb0 ;  /* 0x01e000002c1879f0 */ /* 0x000fe20008000818 */
[----:B--2---:R-:W-:Y:S02]  /*15150*/  R2UR UR32, R8 ;  /* 0x00000000082072ca */ /* 0x004fe400000e0000 */
[----:B------:R-:W-:Y:S02]  /*15160*/  R2UR UR33, R9 ;  /* 0x00000000092172ca */ /* 0x000fe400000e0000 */
[----:B------:R-:W-:Y:S01]  /*15170*/  R2UR UR28, R14 ;  /* 0x000000000e1c72ca */ /* 0x000fe200000e0000 */
[----:B------:R-:W2:Y:S01]  /*15180*/  LDL.64 R8, [R1] ;  /* 0x0000000001087983 */ /* 0x000ea20000100a00 */
[----:B------:R-:W-:Y:S02]  /*15190*/  WARPGROUP.DEPBAR.LE gsb0, 0x0 ;  /* 0x00008000000079c5 */ /* 0x000fe40000010000 */
[----:B------:R-:W-:-:S07]  /*151a0*/  WARPGROUP.ARRIVE ;  /* 0x00000000000079c5 */ /* 0x000fce0000000000 */
[----:B------:R-:W-:Y:S01]  /*151b0*/  HGMMA.64x128x16.F32 R24, gdesc[UR32], R24, gsb0 ;  /* 0x01e00000201879f0 */ /* 0x000fe20008000818 */
[----:B------:R-:W-:Y:S02]  /*151c0*/  R2UR UR29, R15 ;  /* 0x000000000f1d72ca */ /* 0x000fe400000e0000 */
[----:B---3--:R-:W-:Y:S01]  /*151d0*/  R2UR UR24, R12 ;  /* 0x000000000c1872ca */ /* 0x008fe200000e0000 */
[----:B------:R0:W5:Y:S01]  /*151e0*/  LDL.LU.64 R14, [R1+0xb0] ;  /* 0x0000b000010e7983 */ /* 0x0001620000300a00 */
[----:B------:R-:W-:Y:S02]  /*151f0*/  R2UR UR25, R13 ;  /* 0x000000000d1972ca */ /* 0x000fe400000e0000 */
[----:B----4-:R-:W-:Y:S01]  /*15200*/  R2UR UR20, R10 ;  /* 0x000000000a1472ca */ /* 0x010fe200000e0000 */
[----:B------:R0:W5:Y:S01]  /*15210*/  LDL.LU.64 R12, [R1+0xa8] ;  /* 0x0000a800010c7983 */ /* 0x0001620000300a00 */
[----:B------:R-:W-:Y:S02]  /*15220*/  WARPGROUP.DEPBAR.LE gsb0, 0x0 ;  /* 0x00008000000079c5 */ /* 0x000fe40000010000 */
[----:B------:R-:W-:-:S06]  /*15230*/  WARPGROUP.ARRIVE ;  /* 0x00000000000079c5 */ /* 0x000fcc0000000000 */
[----:B------:R-:W-:Y:S01]  /*15240*/  HGMMA.64x128x16.F32 R24, gdesc[UR28], R24, gsb0 ;  /* 0x01e000001c1879f0 */ /* 0x000fe20008000818 */
[----:B------:R-:W-:Y:S02]  /*15250*/  R2UR UR21, R11 ;  /* 0x000000000b1572ca */ /* 0x000fe400000e0000 */
[----:B------:R-:W-:Y:S01]  /*15260*/  R2UR UR16, R6 ;  /* 0x00000000061072ca */ /* 0x000fe200000e0000 */
[----:B------:R0:W5:Y:S01]  /*15270*/  LDL.LU.64 R10, [R1+0xa0] ;  /* 0x0000a000010a7983 */ /* 0x0001620000300a00 */
[----:B------:R-:W-:Y:S02]  /*15280*/  WARPGROUP.DEPBAR.LE gsb0, 0x0 ;  /* 0x00008000000079c5 */ /* 0x000fe40000010000 */
[----:B------:R-:W-:-:S06]  /*15290*/  WARPGROUP.ARRIVE ;  /* 0x00000000000079c5 */ /* 0x000fcc0000000000 */
[----:B------:R-:W-:Y:S01]  /*152a0*/  HGMMA.64x128x16.F32 R24, gdesc[UR24], R24, gsb0 ;  /* 0x01e00000181879f0 */ /* 0x000fe20008000818 */
[----:B------:R-:W-:Y:S02]  /*152b0*/  R2UR UR17, R7 ;  /* 0x00000000071172ca */ /* 0x000fe400000e0000 */
[----:B------:R-:W-:Y:S01]  /*152c0*/  R2UR UR12, R2 ;  /* 0x00000000020c72ca */ /* 0x000fe200000e0000 */
[----:B------:R0:W5:Y:S01]  /*152d0*/  LDL.LU.64 R6, [R1+0x98] ;  /* 0x0000980001067983 */ /* 0x0001620000300a00 */
[----:B------:R-:W-:Y:S02]  /*152e0*/  R2UR UR13, R3 ;  /* 0x00000000030d72ca */ /* 0x000fe400000e0000 */
[----:B--2---:R-:W-:Y:S01]  /*152f0*/  R2UR UR8, R8 ;  /* 0x00000000080872ca */ /* 0x004fe200000e0000 */
[----:B------:R0:W5:Y:S01]  /*15300*/  LDL.LU R2, [R1+0x90] ;  /* 0x0000900001027983 */ /* 0x0001620000300800 */
[----:B------:R-:W-:Y:S02]  /*15310*/  WARPGROUP.DEPBAR.LE gsb0, 0x0 ;  /* 0x00008000000079c5 */ /* 0x000fe40000010000 */
[----:B------:R-:W-:-:S06]  /*15320*/  WARPGROUP.ARRIVE ;  /* 0x00000000000079c5 */ /* 0x000fcc0000000000 */
[----:B------:R-:W-:Y:S03]  /*15330*/  HGMMA.64x128x16.F32 R24, gdesc[UR20], R24, gsb0 ;  /* 0x01e00000141879f0 */ /* 0x000fe60008000818 */
[----:B------:R-:W-:Y:S02]  /*15340*/  WARPGROUP.DEPBAR.LE gsb0, 0x0 ;  /* 0x00008000000079c5 */ /* 0x000fe40000010000 */
[----:B------:R-:W-:-:S07]  /*15350*/  WARPGROUP.ARRIVE ;  /* 0x00000000000079c5 */ /* 0x000fce0000000000 */
[----:B------:R-:W-:Y:S01]  /*15360*/  HGMMA.64x128x16.F32 R24, gdesc[UR16], R24, gsb0 ;  /* 0x01e00000101879f0 */ /* 0x000fe20008000818 */
[----:B------:R-:W-:Y:S02]  /*15370*/  R2UR UR9, R9 ;  /* 0x00000000090972ca */ /* 0x000fe400000e0000 */
[----:B------:R-:W-:Y:S02]  /*15380*/  WARPGROUP.DEPBAR.LE gsb0, 0x0 ;  /* 0x00008000000079c5 */ /* 0x000fe40000010000 */
[----:B------:R-:W-:-:S07]  /*15390*/  WARPGROUP.ARRIVE ;  /* 0x00000000000079c5 */ /* 0x000fce0000000000 */
[----:B------:R-:W-:Y:S01]  /*153a0*/  HGMMA.64x128x16.F32 R24, gdesc[UR12], R24, gsb0 ;  /* 0x01e000000c1879f0 */ /* 0x000fe20008000818 */
[----:B------:R-:W-:Y:S01]  /*153b0*/  UMOV UR4, UR56 ;  /* 0x0000003800047c82 */ /* 0x000fe20008000000 */
[----:B------:R-:W-:Y:S01]  /*153c0*/  UMOV UR5, UR57 ;  /* 0x0000003900057c82 */ /* 0x000fe20008000000 */
        /* <DEDUP_REMOVED lines=12> */
.L_x_2661:
[----:B-----5:R-:W-:Y:S02]  /*15490*/  SHF.L.U32 R0, R11, 0x1f, RZ ;  /* 0x0000001f0b007819 */ /* 0x020fe400000006ff */
[----:B------:R-:W-:-:S04]  /*154a0*/  LEA R21, R10, R2, 0x3 ;  /* 0x000000020a157211 */ /* 0x000fc800078e18ff */
[----:B------:R0:W1:Y:S01]  /*154b0*/  SYNCS.PHASECHK.TRANS64.TRYWAIT P3, [R21+URZ+0x34850], R0 ;  /* 0x03485000150075a7 */ /* 0x000062000806017f */
[----:B------:R-:W-:Y:S05]  /*154c0*/  @!P0 BRA `(.L_x_2662) ;  /* 0x0000000000048947 */ /* 0x000fea0003800000 */
[----:B------:R-:W-:Y:S01]  /*154d0*/  BPT.TRAP 0x1 ;  /* 0x000000040000795c */ /* 0x000fe20000300000 */
.L_x_2662:
[----:B------:R-:W-:Y:S04]  /*154e0*/  BSSY B2, `(.L_x_2663) ;  /* 0x0000004000027945 */ /* 0x000fe80003800000 */
[----:B-1----:R-:W-:Y:S05]  /*154f0*/  @P3 BRA `(.L_x_2664) ;  /* 0x0000000000083947 */ /* 0x002fea0003800000 */
[----:B------:R-:W1:Y:S02]  /*15500*/  SYNCS.PHASECHK.TRANS64.TRYWAIT P3, [R21+URZ+0x34850], R0 ;  /* 0x03485000150075a7 */ /* 0x000e64000806017f */
[----:B-1----:R-:W-:Y:S05]  /*15510*/  @!P3 BRA `(.L_x_2665) ;  /* 0x0000011400acb947 */ /* 0x002fea0003800000 */
.L_x_2664:
[----:B------:R-:W-:Y:S05]  /*15520*/  BSYNC B2 ;  /* 0x0000000000027941 */ /* 0x000fea0003800000 */
.L_x_2663:
[----:B01----:R-:W-:Y:S01]  /*15530*/  VIADD R0, R2, 0x400 ;  /* 0x0000040002007836 */ /* 0x003fe20000000000 */
[----:B------:R-:W-:Y:S01]  /*15540*/  WARPGROUP.ARRIVE ;  /* 0x00000000000079c5 */ /* 0x000fe20000000000 */
[----:B------:R-:W-:Y:S01]  /*15550*/  IMAD.MOV.U32 R9, RZ, RZ, 0x40000040 ;  /* 0x40000040ff097424 */ /* 0x000fe200078e00ff */
[----:B------:R-:W-:Y:S01]  /*15560*/  MOV R11, 0x40000040 ;  /* 0x40000040000b7802 */ /* 0x000fe20000000f00 */
[----:B------:R-:W0:Y:S01]  /*15570*/  @P2 LDC R3, c[0x0][0x44c] ;  /* 0x00011300ff032b82 */ /* 0x000e220000000800 */
[----:B------:R-:W-:Y:S01]  /*15580*/  SHF.R.U32.HI R0, RZ, 0x4, R0 ;  /* 0x00000004ff007819 */ /* 0x000fe20000011600 */
[----:B------:R-:W-:Y:S01]  /*15590*/  IMAD.IADD R4, R205, 0x1, R200 ;  /* 0x00000001cd047824 */ /* 0x000fe200078e02c8 */
[----:B------:R-:W-:Y:S01]  /*155a0*/  R2UR UR7, R9 ;  /* 0x00000000090772ca */ /* 0x000fe200000e0000 */
[----:B------:R-:W-:Y:S01]  /*155b0*/  @!P1 VIADD R20, R20, 0x34840 ;  /* 0x0003484014149836 */ /* 0x000fe20000000000 */
[----:B------:R-:W-:Y:S02]  /*155c0*/  LOP3.LUT R0, R0, 0x3fff, RZ, 0xc0, !PT ;  /* 0x00003fff00007812 */ /* 0x000fe400078ec0ff */
[----:B------:R-:W-:-:S02]  /*155d0*/  @!P1 IADD3 R21, R21, 0x34860, RZ ;  /* 0x0003486015159810 */ /* 0x000fc40007ffe0ff */
[----:B------:R-:W-:Y:S02]  /*155e0*/  LOP3.LUT R0, R0, 0x4000000, RZ, 0xfc, !PT ;  /* 0x0400000000007812 */ /* 0x000fe400078efcff */
[----:B------:R-:W-:Y:S02]  /*155f0*/  @!P1 PRMT R20, RZ, 0x654, R20 ;  /* 0x00000654ff149816 */ /* 0x000fe40000000014 */
[----:B------:R-:W-:Y:S01]  /*15600*/  @!P1 PRMT R21, RZ, 0x654, R21 ;  /* 0x00000654ff159816 */ /* 0x000fe20000000015 */
[----:B------:R-:W-:Y:S02]  /*15610*/  IMAD R8, R10, 0x800, R0 ;  /* 0x000008000a087824 */ /* 0x000fe400078e0200 */
[----:B------:R-:W1:Y:S02]  /*15620*/  @P2 LDC R0, c[0x0][0x450] ;  /* 0x00011400ff002b82 */ /* 0x000e640000000800 */
[C---:B------:R-:W-:Y:S01]  /*15630*/  VIADD R10, R8.reuse, 0x80 ;  /* 0x00000080080a7836 */ /* 0x040fe20000000000 */
[----:B------:R-:W-:Y:S01]  /*15640*/  R2UR UR6, R8 ;  /* 0x00000000080672ca */ /* 0x000fe200000e0000 */
[----:B0-----:R-:W-:-:S12]  /*15650*/  @P2 IMAD.HI.U32 R3, R4, R3, RZ ;  /* 0x0000000304032227 */ /* 0x001fd800078e00ff */
[----:B------:R-:W-:Y:S01]  /*15660*/  HGMMA.64x128x16.F32 R88, R180, gdesc[UR4].tnspB, R88, gsb0 ;  /* 0x41e00004b4587df0 */ /* 0x000fe20008000858 */
[----:B------:R-:W-:Y:S01]  /*15670*/  R2UR UR6, R10 ;  /* 0x000000000a0672ca */ /* 0x000fe200000e0000 */
[----:B------:R-:W-:Y:S01]  /*15680*/  VIADD R10, R8, 0x100 ;  /* 0x00000100080a7836 */ /* 0x000fe20000000000 */
[----:B------:R-:W-:Y:S01]  /*15690*/  R2UR UR7, R11 ;  /* 0x000000000b0772ca */ /* 0x000fe200000e0000 */
[----:B------:R-:W-:Y:S01]  /*156a0*/  IMAD.MOV.U32 R11, RZ, RZ, 0x40000040 ;  /* 0x40000040ff0b7424 */ /* 0x000fe200078e00ff */
[----:B-1----:R-:W-:Y:S01]  /*156b0*/  @P2 SHF.R.U32.HI R4, RZ, R0, R3 ;  /* 0x00000000ff042219 */ /* 0x002fe20000011603 */
[----:B------:R-:W-:-:S04]  /*156c0*/  IMAD.MOV.U32 R3, RZ, RZ, -0x80 ;  /* 0xffffff80ff037424 */ /* 0x000fc800078e00ff */
[----:B------:R-:W0:Y:S01]  /*156d0*/  SHFL.IDX PT, R0, R4, RZ, 0x1c1f ;  /* 0x001c1fff04007589 */ /* 0x000e2200000e0000 */
[----:B------:R-:W-:-:S03]  /*156e0*/  IMAD R3, R12, R3, 0x1 ;  /* 0x000000010c037424 */ /* 0x000fc600078e0203 */
[----:B------:R-:W1:Y:S02]  /*156f0*/  SHFL.IDX PT, R4, R4, 0x1, 0x1c1f ;  /* 0x003c1f0004047f89 */ /* 0x000e6400000e0000 */
[----:B------:R-:W-:-:S05]  /*15700*/  IADD3 R3, R202, R3, -R204 ;  /* 0x00000003ca037210 */ /* 0x000fca0007ffe8cc */
[----:B------:R-:W-:-:S05]  /*15710*/  IMAD.IADD R9, R3, 0x1, -R201 ;  /* 0x0000000103097824 */ /* 0x000fca00078e0ac9 */
[----:B0-----:R-:W-:-:S04]  /*15720*/  IADD3 R0, R9, R0, RZ ;  /* 0x0000000009007210 */ /* 0x001fc80007ffe0ff */
[C---:B------:R-:W-:Y:S01]  /*15730*/  ISETP.GT.AND P3, PT, R0.reuse, RZ, PT ;  /* 0x000000ff0000720c */ /* 0x040fe20003f64270 */
[----:B-1----:R-:W-:Y:S01]  /*15740*/  IMAD.IADD R9, R9, 0x1, R4 ;  /* 0x0000000109097824 */ /* 0x002fe200078e0204 */
        /* <DEDUP_REMOVED lines=49> */
[----:B------:R-:W-:Y:S01]  /*15a60*/  FMNMX.FTZ R3, R53, R3, !PT ;  /* 0x0000000335037209 */ /* 0x000fe20007810000 */
[----:B------:R-:W-:Y:S02]  /*15a70*/  WARPGROUP.DEPBAR.LE gsb0, 0x0 ;  /* 0x00008000000079c5 */ /* 0x000fe40000010000 */
[----:B------:R-:W-:Y:S01]  /*15a80*/  WARPGROUP.ARRIVE ;  /* 0x00000000000079c5 */ /* 0x000fe20000000000 */
[----:B------:R-:W-:Y:S02]  /*15a90*/  ISETP.GT.AND P3, PT, R0, 0x48, PT ;  /* 0x000000480000780c */ /* 0x000fe40003f64270 */
[----:B------:R-:W-:-:S02]  /*15aa0*/  FSEL R57, R57, -INF , P4 ;  /* 0xff80000039397808 */ /* 0x000fc40002000000 */
[----:B------:R-:W-:Y:S01]  /*15ab0*/  FMNMX.FTZ R3, R56, R3, !PT ;  /* 0x0000000338037209 */ /* 0x000fe20007810000 */
[----:B------:R-:W-:Y:S01]  /*15ac0*/  HGMMA.64x128x16.F32 R88, R176, gdesc[UR4].tnspB, R88, gsb0 ;  /* 0x41e00004b0587df0 */ /* 0x000fe20008000858 */
[----:B------:R-:W-:Y:S01]  /*15ad0*/  R2UR UR6, R10 ;  /* 0x000000000a0672ca */ /* 0x000fe200000e0000 */
[----:B------:R-:W-:Y:S01]  /*15ae0*/  VIADD R10, R8, 0x180 ;  /* 0x00000180080a7836 */ /* 0x000fe20000000000 */
[----:B------:R-:W-:Y:S01]  /*15af0*/  R2UR UR7, R11 ;  /* 0x000000000b0772ca */ /* 0x000fe200000e0000 */
[----:B------:R-:W-:Y:S01]  /*15b00*/  IMAD.MOV.U32 R11, RZ, RZ, 0x40000040 ;  /* 0x40000040ff0b7424 */ /* 0x000fe200078e00ff */
[----:B------:R-:W-:Y:S02]  /*15b10*/  ISETP.GT.AND P4, PT, R0, 0x49, PT ;  /* 0x000000490000780c */ /* 0x000fe40003f84270 */
[----:B------:R-:W-:Y:S02]  /*15b20*/  FSEL R60, R60, -INF , P3 ;  /* 0xff8000003c3c7808 */ /* 0x000fe40001800000 */
[----:B------:R-:W-:-:S02]  /*15b30*/  FMNMX.FTZ R3, R57, R3, !PT ;  /* 0x0000000339037209 */ /* 0x000fc40007810000 */
[----:B------:R-:W-:Y:S02]  /*15b40*/  FSEL R61, R61, -INF , P4 ;  /* 0xff8000003d3d7808 */ /* 0x000fe40002000000 */
[----:B------:R-:W-:Y:S02]  /*15b50*/  ISETP.GT.AND P3, PT, R0, 0x50, PT ;  /* 0x000000500000780c */ /* 0x000fe40003f64270 */
[----:B------:R-:W-:Y:S02]  /*15b60*/  FMNMX.FTZ R3, R60, R3, !PT ;  /* 0x000000033c037209 */ /* 0x000fe40007810000 */
[----:B------:R-:W-:Y:S02]  /*15b70*/  ISETP.GT.AND P4, PT, R0, 0x51, PT ;  /* 0x000000510000780c */ /* 0x000fe40003f84270 */
[----:B------:R-:W-:Y:S02]  /*15b80*/  FSEL R64, R64, -INF , P3 ;  /* 0xff80000040407808 */ /* 0x000fe40001800000 */
[----:B------:R-:W-:-:S02]  /*15b90*/  FMNMX.FTZ R3, R61, R3, !PT ;  /* 0x000000033d037209 */ /* 0x000fc40007810000 */
[----:B------:R-:W-:Y:S02]  /*15ba0*/  FSEL R65, R65, -INF , P4 ;  /* 0xff80000041417808 */ /* 0x000fe40002000000 */
[C---:B------:R-:W-:Y:S02]  /*15bb0*/  ISETP.GT.AND P4, PT, R0.reuse, 0x59, PT ;  /* 0x000000590000780c */ /* 0x040fe40003f84270 */
[----:B------:R-:W-:Y:S02]  /*15bc0*/  ISETP.GT.AND P3, PT, R0, 0x58, PT ;  /* 0x000000580000780c */ /* 0x000fe40003f64270 */
[----:B------:R-:W-:Y:S02]  /*15bd0*/  FMNMX.FTZ R3, R64, R3, !PT ;  /* 0x0000000340037209 */ /* 0x000fe40007810000 */
[----:B------:R-:W-:Y:S02]  /*15be0*/  FSEL R69, R69, -INF , P4 ;  /* 0xff80000045457808 */ /* 0x000fe40002000000 */
[----:B------:R-:W-:-:S02]  /*15bf0*/  ISETP.GT.AND P4, PT, R0, 0x61, PT ;  /* 0x000000610000780c */ /* 0x000fc40003f84270 */
[----:B------:R-:W-:Y:S02]  /*15c00*/  FSEL R68, R68, -INF , P3 ;  /* 0xff80000044447808 */ /* 0x000fe40001800000 */
[----:B------:R-:W-:Y:S02]  /*15c10*/  FMNMX.FTZ R3, R65, R3, !PT ;  /* 0x0000000341037209 */ /* 0x000fe40007810000 */
[C---:B------:R-:W-:Y:S02]  /*15c20*/  ISETP.GT.AND P5, PT, R0.reuse, 0x69, PT ;  /* 0x000000690000780c */ /* 0x040fe40003fa4270 */
[----:B------:R-:W-:Y:S02]  /*15c30*/  FSEL R73, R73, -INF , P4 ;  /* 0xff80000049497808 */ /* 0x000fe40002000000 */
[C---:B------:R-:W-:Y:S02]  /*15c40*/  ISETP.GT.AND P4, PT, R0.reuse, 0x71, PT ;  /* 0x000000710000780c */ /* 0x040fe40003f84270 */
[----:B------:R-:W-:-:S02]  /*15c50*/  ISETP.GT.AND P3, PT, R0, 0x60, PT ;  /* 0x000000600000780c */ /* 0x000fc40003f64270 */
[----:B------:R-:W-:Y:S02]  /*15c60*/  FMNMX.FTZ R3, R68, R3, !PT ;  /* 0x0000000344037209 */ /* 0x000fe40007810000 */
[----:B------:R-:W-:Y:S02]  /*15c70*/  FSEL R77, R77, -INF , P5 ;  /* 0xff8000004d4d7808 */ /* 0x000fe40002800000 */
[----:B------:R-:W-:Y:S02]  /*15c80*/  ISETP.GT.AND P5, PT, R0, 0x79, PT ;  /* 0x000000790000780c */ /* 0x000fe40003fa4270 */
[----:B------:R-:W-:Y:S02]  /*15c90*/  FSEL R81, R81, -INF , P4 ;  /* 0xff80000051517808 */ /* 0x000fe40002000000 */
[----:B------:R-:W-:Y:S02]  /*15ca0*/  FSEL R72, R72, -INF , P3 ;  /* 0xff80000048487808 */ /* 0x000fe40001800000 */
[----:B------:R-:W-:-:S02]  /*15cb0*/  FMNMX.FTZ R3, R69, R3, !PT ;  /* 0x0000000345037209 */ /* 0x000fc40007810000 */
[----:B------:R-:W-:Y:S02]  /*15cc0*/  ISETP.GT.AND P4, PT, R9, RZ, PT ;  /* 0x000000ff0900720c */ /* 0x000fe40003f84270 */
[----:B------:R-:W-:Y:S02]  /*15cd0*/  FSEL R85, R85, -INF , P5 ;  /* 0xff80000055557808 */ /* 0x000fe40002800000 */
[----:B------:R-:W-:Y:S02]  /*15ce0*/  ISETP.GT.AND P6, PT, R0, 0x68, PT ;  /* 0x000000680000780c */ /* 0x000fe40003fc4270 */
[----:B------:R-:W-:Y:S02]  /*15cf0*/  FMNMX.FTZ R3, R72, R3, !PT ;  /* 0x0000000348037209 */ /* 0x000fe40007810000 */
[----:B------:R-:W-:Y:S02]  /*15d00*/  ISETP.GT.AND P5, PT, R9, 0x1, PT ;  /* 0x000000010900780c */ /* 0x000fe40003fa4270 */
[----:B------:R-:W-:-:S02]  /*15d10*/  FSEL R26, R26, -INF , P4 ;  /* 0xff8000001a1a7808 */ /* 0x000fc40002000000 */
[----:B------:R-:W-:Y:S02]  /*15d20*/  FSEL R76, R76, -INF , P6 ;  /* 0xff8000004c4c7808 */ /* 0x000fe40003000000 */
[----:B------:R-:W-:Y:S02]  /*15d30*/  FMNMX.FTZ R3, R73, R3, !PT ;  /* 0x0000000349037209 */ /* 0x000fe40007810000 */
[----:B------:R-:W-:Y:S02]  /*15d40*/  ISETP.GT.AND P4, PT, R9, 0x8, PT ;  /* 0x000000080900780c */ /* 0x000fe40003f84270 */
[----:B------:R-:W-:Y:S02]  /*15d50*/  FSEL R27, R27, -INF , P5 ;  /* 0xff8000001b1b7808 */ /* 0x000fe40002800000 */
[----:B------:R-:W-:Y:S02]  /*15d60*/  FMNMX.FTZ R4, R26, R14, !PT ;  /* 0x0000000e1a047209 */ /* 0x000fe40007810000 */
[----:B------:R-:W-:-:S02]  /*15d70*/  ISETP.GT.AND P3, PT, R0, 0x70, PT ;  /* 0x000000700000780c */ /* 0x000fc40003f64270 */
[----:B------:R-:W-:Y:S02]  /*15d80*/  FMNMX.FTZ R3, R76, R3, !PT ;  /* 0x000000034c037209 */ /* 0x000fe40007810000 */
[----:B------:R-:W-:Y:S02]  /*15d90*/  ISETP.GT.AND P5, PT, R9, 0x9, PT ;  /* 0x000000090900780c */ /* 0x000fe40003fa4270 */
        /* <DEDUP_REMOVED lines=8> */
[----:B------:R-:W-:Y:S02]  /*15e20*/  FMNMX.FTZ R3, R80, R3, !PT ;  /* 0x0000000350037209 */ /* 0x000fe40007810000 */
[----:B------:R-:W-:-:S02]  /*15e30*/  ISETP.GT.AND P5, PT, R9, 0x11, PT ;  /* 0x000000110900780c */ /* 0x000fc40003fa4270 */
[----:B------:R-:W-:Y:S02]  /*15e40*/  FSEL R34, R34, -INF , P4 ;  /* 0xff80000022227808 */ /* 0x000fe40002000000 */
[----:B------:R-:W-:Y:S02]  /*15e50*/  FMNMX.FTZ R4, R31, R4, !PT ;  /* 0x000000041f047209 */ /* 0x000fe40007810000 */
[----:B------:R-:W-:Y:S02]  /*15e60*/  FSEL R84, R84, -INF , P6 ;  /* 0xff80000054547808 */ /* 0x000fe40003000000 */
[----:B------:R-:W-:Y:S02]  /*15e70*/  FMNMX.FTZ R3, R81, R3, !PT ;  /* 0x0000000351037209 */ /* 0x000fe40007810000 */
[----:B------:R-:W-:Y:S02]  /*15e80*/  ISETP.GT.AND P4, PT, R9, 0x18, PT ;  /* 0x000000180900780c */ /* 0x000fe40003f84270 */
[----:B------:R-:W-:-:S02]  /*15e90*/  FSEL R35, R35, -INF , P5 ;  /* 0xff80000023237808 */ /* 0x000fc40002800000 */
[----:B------:R-:W-:Y:S02]  /*15ea0*/  FMNMX.FTZ R4, R34, R4, !PT ;  /* 0x0000000422047209 */ /* 0x000fe40007810000 */
[----:B------:R-:W-:Y:S02]  /*15eb0*/  FMNMX.FTZ R3, R84, R3, !PT ;  /* 0x0000000354037209 */ /* 0x000fe40007810000 */
[----:B------:R-:W-:Y:S02]  /*15ec0*/  ISETP.GT.AND P5, PT, R9, 0x19, PT ;  /* 0x000000190900780c */ /* 0x000fe40003fa4270 */
[----:B------:R-:W-:Y:S02]  /*15ed0*/  FSEL R38, R38, -INF , P4 ;  /* 0xff80000026267808 */ /* 0x000fe40002000000 */
[----:B------:R-:W-:Y:S02]  /*15ee0*/  FMNMX.FTZ R4, R35, R4, !PT ;  /* 0x0000000423047209 */ /* 0x000fe40007810000 */
[----:B------:R-:W-:-:S02]  /*15ef0*/  FMNMX.FTZ R3, R85, R3, !PT ;  /* 0x0000000355037209 */ /* 0x000fc40007810000 */
[----:B------:R-:W-:Y:S02]  /*15f00*/  ISETP.GT.AND P4, PT, R9, 0x20, PT ;  /* 0x000000200900780c */ /* 0x000fe40003f84270 */
[----:B------:R-:W-:Y:S01]  /*15f10*/  FSEL R39, R39, -INF , P5 ;  /* 0xff80000027277808 */ /* 0x000fe20002800000 */
[----:B------:R-:W0:Y:S01]  /*15f20*/  SHFL.BFLY PT, R0, R3, 0x2, 0x1f ;  /* 0x0c401f0003007f89 */ /* 0x000e2200000e0000 */
[----:B------:R-:W-:Y:S02]  /*15f30*/  FMNMX.FTZ R4, R38, R4, !PT ;  /* 0x0000000426047209 */ /* 0x000fe40007810000 */
[----:B------:R-:W-:Y:S02]  /*15f40*/  ISETP.GT.AND P5, PT, R9, 0x21, PT ;  /* 0x000000210900780c */ /* 0x000fe40003fa4270 */
[----:B------:R-:W-:Y:S02]  /*15f50*/  FSEL R42, R42, -INF , P4 ;  /* 0xff8000002a2a7808 */ /* 0x000fe40002000000 */
[----:B------:R-:W-:Y:S01]  /*15f60*/  FMNMX.FTZ R4, R39, R4, !PT ;  /* 0x0000000427047209 */ /* 0x000fe20007810000 */
[----:B------:R-:W-:-:S02]  /*15f70*/  WARPGROUP.DEPBAR.LE gsb0, 0x0 ;  /* 0x00008000000079c5 */ /* 0x000fc40000010000 */
[----:B------:R-:W-:Y:S01]  /*15f80*/  WARPGROUP.ARRIVE ;  /* 0x00000000000079c5 */ /* 0x000fe20000000000 */
[----:B------:R-:W-:Y:S02]  /*15f90*/  ISETP.GT.AND P4, PT, R9, 0x28, PT ;  /* 0x000000280900780c */ /* 0x000fe40003f84270 */
[----:B------:R-:W-:Y:S02]  /*15fa0*/  FSEL R43, R43, -INF , P5 ;  /* 0xff8000002b2b7808 */ /* 0x000fe40002800000 */
[----:B------:R-:W-:Y:S01]  /*15fb0*/  FMNMX.FTZ R4, R42, R4, !PT ;  /* 0x000000042a047209 */ /* 0x000fe20007810000 */
[----:B------:R-:W-:Y:S01]  /*15fc0*/  HGMMA.64x128x16.F32 R88, R172, gdesc[UR4].tnspB, R88, gsb0 ;  /* 0x41e00004ac587df0 */ /* 0x000fe20008000858 */
[----:B------:R-:W-:Y:S02]  /*15fd0*/  R2UR UR6, R10 ;  /* 0x000000000a0672ca */ /* 0x000fe400000e0000 */
[----:B------:R-:W-:Y:S01]  /*15fe0*/  R2UR UR7, R11 ;  /* 0x000000000b0772ca */ /* 0x000fe200000e0000 */
[----:B------:R-:W-:Y:S01]  /*15ff0*/  IMAD.MOV.U32 R11, RZ, RZ, 0x40000040 ;  /* 0x40000040ff0b7424 */ /* 0x000fe200078e00ff */
[----:B------:R-:W-:-:S02]  /*16000*/  IADD3 R10, R8, 0x200, RZ ;  /* 0x00000200080a7810 */ /* 0x000fc40007ffe0ff */
        /* <DEDUP_REMOVED lines=15> */
[----:B0-----:R-:W-:Y:S01]  /*16100*/  FMNMX.FTZ R3, R3, R0, !PT ;  /* 0x0000000003037209 */ /* 0x001fe20007810000 */
[----:B------:R-:W-:Y:S01]  /*16110*/  IMAD.U32 R0, RZ, RZ, UR59 ;  /* 0x0000003bff007e24 */ /* 0x000fe2000f8e00ff */
        /* <DEDUP_REMOVED lines=48> */
[----:B------:R-:W-:Y:S02]  /*16420*/  FSEL R87, R87, -INF , P5 ;  /* 0xff80000057577808 */ /* 0x000fe40002800000 */
[----:B------:R-:W-:-:S04]  /*16430*/  FMNMX.FTZ R4, R86, R4, !PT ;  /* 0x0000000456047209 */ /* 0x000fc80007810000 */
[----:B------:R-:W-:Y:S01]  /*16440*/  FMNMX.FTZ R4, R87, R4, !PT ;  /* 0x0000000457047209 */ /* 0x000fe20007810000 */
[----:B------:R-:W-:Y:S02]  /*16450*/  WARPGROUP.DEPBAR.LE gsb0, 0x0 ;  /* 0x00008000000079c5 */ /* 0x000fe40000010000 */
[----:B------:R-:W-:Y:S02]  /*16460*/  WARPGROUP.ARRIVE ;  /* 0x00000000000079c5 */ /* 0x000fe40000000000 */
[----:B------:R-:W0:Y:S04]  /*16470*/  SHFL.BFLY PT, R9, R4, 0x2, 0x1f ;  /* 0x0c401f0004097f89 */ /* 0x000e2800000e0000 */
[----:B------:R-:W-:Y:S01]  /*16480*/  HGMMA.64x128x16.F32 R88, R168, gdesc[UR4].tnspB, R88, gsb0 ;  /* 0x41e00004a8587df0 */ /* 0x000fe20008000858 */
[----:B------:R-:W-:Y:S01]  /*16490*/  R2UR UR6, R10 ;  /* 0x000000000a0672ca */ /* 0x000fe200000e0000 */
[----:B------:R-:W-:Y:S01]  /*164a0*/  VIADD R10, R8, 0x280 ;  /* 0x00000280080a7836 */ /* 0x000fe20000000000 */
[----:B------:R-:W-:Y:S01]  /*164b0*/  R2UR UR7, R11 ;  /* 0x000000000b0772ca */ /* 0x000fe200000e0000 */
[----:B------:R-:W-:Y:S01]  /*164c0*/  IMAD.MOV.U32 R11, RZ, RZ, 0x40000040 ;  /* 0x40000040ff0b7424 */ /* 0x000fe200078e00ff */
[----:B0-----:R-:W-:-:S05]  /*164d0*/  FMNMX.FTZ R4, R4, R9, !PT ;  /* 0x0000000904047209 */ /* 0x001fca0007810000 */
[----:B------:R-:W0:Y:S02]  /*164e0*/  SHFL.BFLY PT, R9, R4, 0x1, 0x1f ;  /* 0x0c201f0004097f89 */ /* 0x000e2400000e0000 */
[----:B0-----:R-:W-:-:S04]  /*164f0*/  FMNMX.FTZ R4, R4, R9, !PT ;  /* 0x0000000904047209 */ /* 0x001fc80007810000 */
[----:B------:R-:W-:Y:S01]  /*16500*/  FSETP.NEU.FTZ.AND P4, PT, R4, -INF , PT ;  /* 0xff8000000400780b */ /* 0x000fe20003f9d000 */
[----:B------:R-:W-:Y:S02]  /*16510*/  WARPGROUP.DEPBAR.LE gsb0, 0x0 ;  /* 0x00008000000079c5 */ /* 0x000fe40000010000 */
[----:B------:R-:W-:-:S06]  /*16520*/  WARPGROUP.ARRIVE ;  /* 0x00000000000079c5 */ /* 0x000fcc0000000000 */
[----:B------:R-:W-:Y:S01]  /*16530*/  HGMMA.64x128x16.F32 R88, R164, gdesc[UR4].tnspB, R88, gsb0 ;  /* 0x41e00004a4587df0 */ /* 0x000fe20008000858 */
[----:B------:R-:W-:Y:S02]  /*16540*/  R2UR UR6, R10 ;  /* 0x000000000a0672ca */ /* 0x000fe400000e0000 */
[----:B------:R-:W-:Y:S01]  /*16550*/  R2UR UR7, R11 ;  /* 0x000000000b0772ca */ /* 0x000fe200000e0000 */
[----:B------:R-:W-:Y:S02]  /*16560*/  WARPGROUP.DEPBAR.LE gsb0, 0x0 ;  /* 0x00008000000079c5 */ /* 0x000fe40000010000 */
[----:B------:R-:W-:Y:S01]  /*16570*/  WARPGROUP.ARRIVE ;  /* 0x00000000000079c5 */ /* 0x000fe20000000000 */
[----:B------:R-:W0:Y:S09]  /*16580*/  SHFL.BFLY PT, R164, R3, 0x1, 0x1f ;  /* 0x0c201f0003a47f89 */ /* 0x000e3200000e0000 */
[----:B------:R-:W-:Y:S01]  /*16590*/  HGMMA.64x128x16.F32 R88, R160, gdesc[UR4].tnspB, R88, gsb0 ;  /* 0x41e00004a0587df0 */ /* 0x000fe20008000858 */
[----:B0-----:R-:W-:-:S04]  /*165a0*/  FMNMX.FTZ R3, R3, R164, !PT ;  /* 0x000000a403037209 */ /* 0x001fc80007810000 */
[C---:B------:R-:W-:Y:S01]  /*165b0*/  FSETP.NEU.FTZ.AND P3, PT, R3.reuse, -INF , PT ;  /* 0xff8000000300780b */ /* 0x040fe20003f7d000 */
[----:B------:R-:W-:-:S03]  /*165c0*/  FMUL.FTZ R11, R3, R0 ;  /* 0x00000000030b7220 */ /* 0x000fc60000410000 */
[----:B------:R-:W-:Y:S02]  /*165d0*/  FSEL R9, R3, RZ, P3 ;  /* 0x000000ff03097208 */ /* 0x000fe40001800000 */
[----:B------:R-:W-:Y:S02]  /*165e0*/  FSEL R11, R11, RZ, P3 ;  /* 0x000000ff0b0b7208 */ /* 0x000fe40001800000 */
[C---:B------:R-:W-:Y:S01]  /*165f0*/  ISETP.GT.AND P3, PT, R12.reuse, R15, PT ;  /* 0x0000000f0c00720c */ /* 0x040fe20003f64270 */
[----:B------:R-:W-:Y:S01]  /*16600*/  FADD.FTZ R9, -R9, R13 ;  /* 0x0000000d09097221 */ /* 0x000fe20000010100 */
[----:B------:R-:W-:Y:S02]  /*16610*/  VIADD R12, R12, 0xffffffff ;  /* 0xffffffff0c0c7836 */ /* 0x000fe40000000000 */
[-CC-:B------:R-:W-:Y:S01]  /*16620*/  FFMA.FTZ R10, R25, R0.reuse, -R11.reuse ;  /* 0x00000000190a7223 */ /* 0x180fe2000001080b */
[-CC-:B------:R-:W-:Y:S01]  /*16630*/  FFMA.FTZ R25, R33, R0.reuse, -R11.reuse ;  /* 0x0000000021197223 */ /* 0x180fe2000001080b */
[-CC-:B------:R-:W-:Y:S01]  /*16640*/  FFMA.FTZ R176, R32, R0.reuse, -R11.reuse ;  /* 0x0000000020b07223 */ /* 0x180fe2000001080b */
[----:B------:R-:W-:Y:S01]  /*16650*/  IMAD.MOV.U32 R33, RZ, RZ, 0x40000040 ;  /* 0x40000040ff217424 */ /* 0x000fe200078e00ff */
[----:B------:R-:W-:Y:S01]  /*16660*/  IADD3 R32, R8, 0x300, RZ ;  /* 0x0000030008207810 */ /* 0x000fe20007ffe0ff */
[-CC-:B------:R-:W-:Y:S01]  /*16670*/  FFMA.FTZ R168, R48, R0.reuse, -R11.reuse ;  /* 0x0000000030a87223 */ /* 0x180fe2000001080b */
[-CC-:B------:R-:W-:Y:S01]  /*16680*/  FFMA.FTZ R48, R65, R0.reuse, -R11.reuse ;  /* 0x0000000041307223 */ /* 0x180fe2000001080b */
[-C--:B------:R-:W-:Y:S01]  /*16690*/  FMUL.FTZ R65, R4, R0.reuse ;  /* 0x0000000004417220 */ /* 0x080fe20000410000 */
[----:B------:R-:W-:Y:S01]  /*166a0*/  R2UR UR6, R32 ;  /* 0x00000000200672ca */ /* 0x000fe200000e0000 */
[-CC-:B------:R-:W-:Y:S01]  /*166b0*/  FFMA.FTZ R180, R24, R0.reuse, -R11.reuse ;  /* 0x0000000018b47223 */ /* 0x180fe2000001080b */
[----:B------:R-:W-:Y:S01]  /*166c0*/  R2UR UR7, R33 ;  /* 0x00000000210772ca */ /* 0x000fe200000e0000 */
[-C--:B------:R-:W-:Y:S01]  /*166d0*/  FMUL.FTZ R9, R9, R0.reuse ;  /* 0x0000000009097220 */ /* 0x080fe20000410000 */
[----:B------:R-:W-:Y:S01]  /*166e0*/  FSEL R65, R65, RZ, P4 ;  /* 0x000000ff41417208 */ /* 0x000fe20002000000 */
[-CC-:B------:R-:W-:Y:S01]  /*166f0*/  FFMA.FTZ R182, R28, R0.reuse, -R11.reuse ;  /* 0x000000001cb67223 */ /* 0x180fe2000001080b */
[----:B------:R-:W-:Y:S01]  /*16700*/  MUFU.EX2 R10, R10 ;  /* 0x0000000a000a7308 */ /* 0x000fe20000000800 */
[-CC-:B------:R-:W-:Y:S01]  /*16710*/  FFMA.FTZ R24, R29, R0.reuse, -R11.reuse ;  /* 0x000000001d187223 */ /* 0x180fe2000001080b */
[-C--:B------:R-:W-:Y:S01]  /*16720*/  FFMA.FTZ R178, R36, R0.reuse, -R11 ;  /* 0x0000000024b27223 */ /* 0x080fe2000001080b */
[-CC-:B------:R-:W-:Y:S01]  /*16730*/  FFMA.FTZ R181, R26, R0.reuse, -R65.reuse ;  /* 0x000000001ab57223 */ /* 0x180fe20000010841 */
[----:B------:R-:W-:Y:S01]  /*16740*/  FSEL R26, R4, RZ, P4 ;  /* 0x000000ff041a7208 */ /* 0x000fe20002000000 */
[----:B------:R-:W-:Y:S01]  /*16750*/  FFMA.FTZ R32, R27, R0, -R65 ;  /* 0x000000001b207223 */ /* 0x000fe20000010841 */
[----:B------:R-:W-:-:S02]  /*16760*/  IMAD.MOV.U32 R27, RZ, RZ, 0x40000040 ;  /* 0x40000040ff1b7424 */ /* 0x000fc400078e00ff */
[-CC-:B------:R-:W-:Y:S01]  /*16770*/  FFMA.FTZ R183, R30, R0.reuse, -R65.reuse ;  /* 0x000000001eb77223 */ /* 0x180fe20000010841 */
[----:B------:R-:W-:Y:S01]  /*16780*/  MUFU.EX2 R180, R180 ;  /* 0x000000b400b47308 */ /* 0x000fe20000000800 */
[----:B------:R-:W-:Y:S01]  /*16790*/  FADD.FTZ R14, -R26, R14 ;  /* 0x0000000e1a0e7221 */ /* 0x000fe20000010100 */
[----:B------:R-:W-:Y:S02]  /*167a0*/  VIADD R26, R8, 0x380 ;  /* 0x00000380081a7836 */ /* 0x000fe40000000000 */
[-CC-:B------:R-:W-:Y:S01]  /*167b0*/  FFMA.FTZ R177, R34, R0.reuse, -R65.reuse ;  /* 0x0000000022b17223 */ /* 0x180fe20000010841 */
[-CC-:B------:R-:W-:Y:S01]  /*167c0*/  FFMA.FTZ R30, R35, R0.reuse, -R65.reuse ;  /* 0x00000000231e7223 */ /* 0x180fe20000010841 */
[-C--:B------:R-:W-:Y:S01]  /*167d0*/  FMUL.FTZ R14, R14, R0.reuse ;  /* 0x000000000e0e7220 */ /* 0x080fe20000410000 */
[-C--:B------:R-:W-:Y:S01]  /*167e0*/  FFMA.FTZ R179, R38, R0.reuse, -R65 ;  /* 0x0000000026b37223 */ /* 0x080fe20000010841 */
[-C--:B------:R-:W-:Y:S01]  /*167f0*/  FFMA.FTZ R28, R37, R0.reuse, -R11 ;  /* 0x00000000251c7223 */ /* 0x080fe2000001080b */
[----:B------:R-:W0:Y:S01]  /*16800*/  MUFU.EX2 R9, R9 ;  /* 0x0000000900097308 */ /* 0x000e220000000800 */
[-C--:B------:R-:W-:Y:S01]  /*16810*/  FFMA.FTZ R33, R39, R0.reuse, -R65 ;  /* 0x0000000027217223 */ /* 0x080fe20000010841 */
[-C--:B------:R-:W-:Y:S01]  /*16820*/  FFMA.FTZ R172, R40, R0.reuse, -R11 ;  /* 0x0000000028ac7223 */ /* 0x080fe2000001080b */
[-C--:B------:R-:W-:Y:S01]  /*16830*/  FFMA.FTZ R173, R42, R0.reuse, -R65 ;  /* 0x000000002aad7223 */ /* 0x080fe20000010841 */
[-C--:B------:R-:W-:Y:S01]  /*16840*/  FFMA.FTZ R29, R41, R0.reuse, -R11 ;  /* 0x00000000291d7223 */ /* 0x080fe2000001080b */
[-C--:B------:R-:W-:Y:S01]  /*16850*/  FFMA.FTZ R35, R43, R0.reuse, -R65 ;  /* 0x000000002b237223 */ /* 0x080fe20000010841 */
[-C--:B------:R-:W-:Y:S01]  /*16860*/  FFMA.FTZ R174, R44, R0.reuse, -R11 ;  /* 0x000000002cae7223 */ /* 0x080fe2000001080b */
[-C--:B------:R-:W-:Y:S01]  /*16870*/  FFMA.FTZ R175, R46, R0.reuse, -R65 ;  /* 0x000000002eaf7223 */ /* 0x080fe20000010841 */
[----:B------:R-:W-:Y:S01]  /*16880*/  MUFU.EX2 R181, R181 ;  /* 0x000000b500b57308 */ /* 0x000fe20000000800 */
[-C--:B------:R-:W-:Y:S01]  /*16890*/  FFMA.FTZ R36, R45, R0.reuse, -R11 ;  /* 0x000000002d247223 */ /* 0x080fe2000001080b */
[-C--:B------:R-:W-:Y:S01]  /*168a0*/  FFMA.FTZ R169, R50, R0.reuse, -R65 ;  /* 0x0000000032a97223 */ /* 0x080fe20000010841 */
[-C--:B------:R-:W-:Y:S01]  /*168b0*/  FFMA.FTZ R37, R49, R0.reuse, -R11 ;  /* 0x0000000031257223 */ /* 0x080fe2000001080b */
[-C--:B------:R-:W-:Y:S01]  /*168c0*/  FFMA.FTZ R34, R51, R0.reuse, -R65 ;  /* 0x0000000033227223 */ /* 0x080fe20000010841 */
[-C--:B------:R-:W-:Y:S01]  /*168d0*/  FFMA.FTZ R170, R52, R0.reuse, -R11 ;  /* 0x0000000034aa7223 */ /* 0x080fe2000001080b */
[-C--:B------:R-:W-:Y:S01]  /*168e0*/  FFMA.FTZ R171, R54, R0.reuse, -R65 ;  /* 0x0000000036ab7223 */ /* 0x080fe20000010841 */
[----:B------:R-:W-:Y:S01]  /*168f0*/  FFMA.FTZ R40, R53, R0, -R11 ;  /* 0x0000000035287223 */ /* 0x000fe2000001080b */
[----:B------:R1:W2:Y:S01]  /*16900*/  MUFU.EX2 R8, R14 ;  /* 0x0000000e00087308 */ /* 0x0002a20000000800 */
[----:B0-----:R-:W-:Y:S01]  /*16910*/  FFMA.FTZ R6, R9, R6, R180 ;  /* 0x0000000609067223 */ /* 0x001fe200000100b4 */
[-C--:B------:R-:W-:Y:S01]  /*16920*/  FFMA.FTZ R55, R55, R0.reuse, -R65 ;  /* 0x0000000037377223 */ /* 0x080fe20000010841 */
[-C--:B------:R-:W-:Y:S01]  /*16930*/  FFMA.FTZ R164, R56, R0.reuse, -R11 ;  /* 0x0000000038a47223 */ /* 0x080fe2000001080b */
[-C--:B------:R-:W-:Y:S01]  /*16940*/  FFMA.FTZ R165, R58, R0.reuse, -R65 ;  /* 0x000000003aa57223 */ /* 0x080fe20000010841 */
[----:B------:R-:W-:Y:S01]  /*16950*/  FADD.FTZ R6, R10, R6 ;  /* 0x000000060a067221 */ /* 0x000fe20000010000 */
[-CC-:B------:R-:W-:Y:S01]  /*16960*/  FFMA.FTZ R41, R57, R0.reuse, -R11.reuse ;  /* 0x0000000039297223 */ /* 0x180fe2000001080b */
[-C--:B------:R-:W-:Y:S01]  /*16970*/  FFMA.FTZ R166, R60, R0.reuse, -R11 ;  /* 0x000000003ca67223 */ /* 0x080fe2000001080b */
[----:B------:R-:W0:Y:S01]  /*16980*/  MUFU.EX2 R32, R32 ;  /* 0x0000002000207308 */ /* 0x000e220000000800 */
[-CC-:B-1----:R-:W-:Y:S01]  /*16990*/  FFMA.FTZ R14, R59, R0.reuse, -R65.reuse ;  /* 0x000000003b0e7223 */ /* 0x182fe20000010841 */
[-C--:B------:R-:W-:Y:S01]  /*169a0*/  FFMA.FTZ R167, R62, R0.reuse, -R65 ;  /* 0x000000003ea77223 */ /* 0x080fe20000010841 */
[-C--:B------:R-:W-:Y:S01]  /*169b0*/  FFMA.FTZ R45, R61, R0.reuse, -R11 ;  /* 0x000000003d2d7223 */ /* 0x080fe2000001080b */
[-C--:B------:R-:W-:Y:S01]  /*169c0*/  FFMA.FTZ R63, R63, R0.reuse, -R65 ;  /* 0x000000003f3f7223 */ /* 0x080fe20000010841 */
[--C-:B------:R-:W-:Y:S01]  /*169d0*/  FFMA.FTZ R49, R69, R0, -R11.reuse ;  /* 0x0000000045317223 */ /* 0x100fe2000001080b */
[----:B------:R-:W-:Y:S01]  /*169e0*/  F2FP.F16.F32.PACK_AB R180, R10, R180 ;  /* 0x000000b40ab4723e */ /* 0x000fe200000000ff */
[-C--:B------:R-:W-:Y:S01]  /*169f0*/  FFMA.FTZ R44, R72, R0.reuse, -R11 ;  /* 0x00000000482c7223 */ /* 0x080fe2000001080b */
[----:B------:R-:W1:Y:S01]  /*16a00*/  MUFU.EX2 R182, R182 ;  /* 0x000000b600b67308 */ /* 0x000e620000000800 */
[----:B--2---:R-:W-:Y:S01]  /*16a10*/  FFMA.FTZ R5, R8, R5, R181 ;  /* 0x0000000508057223 */ /* 0x004fe200000100b5 */
[-C--:B------:R-:W-:Y:S01]  /*16a20*/  FFMA.FTZ R52, R73, R0.reuse, -R11 ;  /* 0x0000000049347223 */ /* 0x080fe2000001080b */
[-C--:B------:R-:W-:Y:S01]  /*16a30*/  FFMA.FTZ R75, R75, R0.reuse, -R65 ;  /* 0x000000004b4b7223 */ /* 0x080fe20000010841 */
[-C--:B------:R-:W-:Y:S01]  /*16a40*/  FFMA.FTZ R53, R76, R0.reuse, -R11 ;  /* 0x000000004c357223 */ /* 0x080fe2000001080b */
[-C--:B------:R-:W-:Y:S01]  /*16a50*/  FFMA.FTZ R78, R78, R0.reuse, -R65 ;  /* 0x000000004e4e7223 */ /* 0x080fe20000010841 */
[-C--:B------:R-:W-:Y:S01]  /*16a60*/  FFMA.FTZ R56, R77, R0.reuse, -R11 ;  /* 0x000000004d387223 */ /* 0x080fe2000001080b */
[-C--:B------:R-:W-:Y:S01]  /*16a70*/  FFMA.FTZ R79, R79, R0.reuse, -R65 ;  /* 0x000000004f4f7223 */ /* 0x080fe20000010841 */
[----:B------:R-:W-:Y:S01]  /*16a80*/  MUFU.EX2 R183, R183 ;  /* 0x000000b700b77308 */ /* 0x000fe20000000800 */
[----:B0-----:R-:W-:Y:S01]  /*16a90*/  FADD.FTZ R5, R32, R5 ;  /* 0x0000000520057221 */ /* 0x001fe20000010000 */
[-C--:B------:R-:W-:Y:S01]  /*16aa0*/  FFMA.FTZ R57, R80, R0.reuse, -R11 ;  /* 0x0000000050397223 */ /* 0x080fe2000001080b */
[-C--:B------:R-:W-:Y:S01]  /*16ab0*/  FFMA.FTZ R82, R82, R0.reuse, -R65 ;  /* 0x0000000052527223 */ /* 0x080fe20000010841 */
[-C--:B------:R-:W-:Y:S01]  /*16ac0*/  FFMA.FTZ R60, R81, R0.reuse, -R11 ;  /* 0x00000000513c7223 */ /* 0x080fe2000001080b */
[-C--:B------:R-:W-:Y:S01]  /*16ad0*/  FFMA.FTZ R83, R83, R0.reuse, -R65 ;  /* 0x0000000053537223 */ /* 0x080fe20000010841 */
[-C--:B------:R-:W-:Y:S01]  /*16ae0*/  FFMA.FTZ R61, R84, R0.reuse, -R11 ;  /* 0x00000000543d7223 */ /* 0x080fe2000001080b */
[----:B------:R-:W-:Y:S01]  /*16af0*/  FFMA.FTZ R86, R86, R0, -R65 ;  /* 0x0000000056567223 */ /* 0x000fe20000010841 */
[----:B------:R-:W0:Y:S01]  /*16b00*/  MUFU.EX2 R24, R24 ;  /* 0x0000001800187308 */ /* 0x000e220000000800 */
[----:B-1----:R-:W-:Y:S01]  /*16b10*/  FADD.FTZ R6, R182, R6 ;  /* 0x00000006b6067221 */ /* 0x002fe20000010000 */
[----:B------:R-:W-:-:S06]  /*16b20*/  F2FP.F16.F32.PACK_AB R181, R32, R181 ;  /* 0x000000b520b5723e */ /* 0x000fcc00000000ff */
[----:B------:R-:W-:Y:S08]  /*16b30*/  MUFU.EX2 R176, R176 ;  /* 0x000000b000b07308 */ /* 0x000ff00000000800 */
[----:B------:R-:W-:Y:S01]  /*16b40*/  MUFU.EX2 R177, R177 ;  /* 0x000000b100b17308 */ /* 0x000fe20000000800 */
[C---:B0-----:R-:W-:Y:S01]  /*16b50*/  FADD.FTZ R6, R24.reuse, R6 ;  /* 0x0000000618067221 */ /* 0x041fe20000010000 */
[----:B------:R-:W-:-:S06]  /*16b60*/  F2FP.F16.F32.PACK_AB R182, R24, R182 ;  /* 0x000000b618b6723e */ /* 0x000fcc00000000ff */
[----:B------:R-:W-:Y:S01]  /*16b70*/  MUFU.EX2 R25, R25 ;  /* 0x0000001900197308 */ /* 0x000fe20000000800 */
[----:B------:R-:W-:Y:S02]  /*16b80*/  WARPGROUP.DEPBAR.LE gsb0, 0x0 ;  /* 0x00008000000079c5 */ /* 0x000fe40000010000 */
[----:B------:R-:W-:Y:S01]  /*16b90*/  WARPGROUP.ARRIVE ;  /* 0x00000000000079c5 */ /* 0x000fe20000000000 */
[-C--:B------:R-:W-:Y:S01]  /*16ba0*/  FFMA.FTZ R160, R64, R0.reuse, -R11 ;  /* 0x0000000040a07223 */ /* 0x080fe2000001080b */
[----:B------:R-:W-:-:S03]  /*16bb0*/  FFMA.FTZ R64, R31, R0, -R65 ;  /* 0x000000001f407223 */ /* 0x000fc60000010841 */
[----:B------:R-:W-:Y:S01]  /*16bc0*/  MUFU.EX2 R30, R30 ;  /* 0x0000001e001e7308 */ /* 0x000fe20000000800 */
[-CC-:B------:R-:W-:Y:S01]  /*16bd0*/  FFMA.FTZ R31, R47, R0.reuse, -R65.reuse ;  /* 0x000000002f1f7223 */ /* 0x180fe20000010841 */
[-C--:B------:R-:W-:Y:S01]  /*16be0*/  FFMA.FTZ R161, R66, R0.reuse, -R65 ;  /* 0x0000000042a17223 */ /* 0x080fe20000010841 */
[----:B------:R-:W-:Y:S01]  /*16bf0*/  HGMMA.64x128x16.F32 R88, R156, gdesc[UR4].tnspB, R88, gsb0 ;  /* 0x41e000049c587df0 */ /* 0x000fe20008000858 */
[----:B------:R-:W-:Y:S01]  /*16c00*/  R2UR UR6, R26 ;  /* 0x000000001a0672ca */ /* 0x000fe200000e0000 */
[-C--:B------:R-:W-:Y:S01]  /*16c10*/  FFMA.FTZ R162, R68, R0.reuse, -R11 ;  /* 0x0000000044a27223 */ /* 0x080fe2000001080b */
[----:B------:R-:W-:Y:S01]  /*16c20*/  R2UR UR7, R27 ;  /* 0x000000001b0772ca */ /* 0x000fe200000e0000 */
[-C--:B------:R-:W-:Y:S01]  /*16c30*/  FFMA.FTZ R163, R70, R0.reuse, -R65 ;  /* 0x0000000046a37223 */ /* 0x080fe20000010841 */
[----:B------:R-:W0:Y:S01]  /*16c40*/  MUFU.EX2 R64, R64 ;  /* 0x0000004000407308 */ /* 0x000e220000000800 */
[----:B------:R-:W-:-:S07]  /*16c50*/  FFMA.FTZ R11, R85, R0, -R11 ;  /* 0x00000000550b7223 */ /* 0x000fce000001080b */
[----:B------:R-:W-:Y:S08]  /*16c60*/  MUFU.EX2 R178, R178 ;  /* 0x000000b200b27308 */ /* 0x000ff00000000800 */
[----:B------:R-:W1:Y:S08]  /*16c70*/  MUFU.EX2 R179, R179 ;  /* 0x000000b300b37308 */ /* 0x000e700000000800 */
[----:B------:R-:W-:Y:S08]  /*16c80*/  MUFU.EX2 R28, R28 ;  /* 0x0000001c001c7308 */ /* 0x000ff00000000800 */
[----:B------:R-:W2:Y:S08]  /*16c90*/  MUFU.EX2 R33, R33 ;  /* 0x0000002100217308 */ /* 0x000eb00000000800 */
[----:B------:R-:W-:Y:S08]  /*16ca0*/  MUFU.EX2 R172, R172 ;  /* 0x000000ac00ac7308 */ /* 0x000ff00000000800 */
[----:B------:R-:W3:Y:S08]  /*16cb0*/  MUFU.EX2 R173, R173 ;  /* 0x000000ad00ad7308 */ /* 0x000ef00000000800 */
[----:B------:R-:W-:Y:S08]  /*16cc0*/  MUFU.EX2 R29, R29 ;  /* 0x0000001d001d7308 */ /* 0x000ff00000000800 */
[----:B------:R-:W4:Y:S08]  /*16cd0*/  MUFU.EX2 R35, R35 ;  /* 0x0000002300237308 */ /* 0x000f300000000800 */
[----:B------:R-:W-:Y:S08]  /*16ce0*/  MUFU.EX2 R174, R174 ;  /* 0x000000ae00ae7308 */ /* 0x000ff00000000800 */
[----:B------:R-:W5:Y:S08]  /*16cf0*/  MUFU.EX2 R175, R175 ;  /* 0x000000af00af7308 */ /* 0x000f700000000800 */
[----:B------:R-:W-:Y:S08]  /*16d00*/  MUFU.EX2 R36, R36 ;  /* 0x0000002400247308 */ /* 0x000ff00000000800 */
[----:B------:R-:W5:Y:S08]  /*16d10*/  MUFU.EX2 R31, R31 ;  /* 0x0000001f001f7308 */ /* 0x000f700000000800 */
[----:B------:R-:W-:Y:S08]  /*16d20*/  MUFU.EX2 R168, R168 ;  /* 0x000000a800a87308 */ /* 0x000ff00000000800 */
[----:B------:R-:W5:Y:S08]  /*16d30*/  MUFU.EX2 R169, R169 ;  /* 0x000000a900a97308 */ /* 0x000f700000000800 */
[----:B------:R-:W-:Y:S08]  /*16d40*/  MUFU.EX2 R37, R37 ;  /* 0x0000002500257308 */ /* 0x000ff00000000800 */
[----:B------:R-:W5:Y:S08]  /*16d50*/  MUFU.EX2 R34, R34 ;  /* 0x0000002200227308 */ /* 0x000f700000000800 */
[----:B------:R-:W-:Y:S01]  /*16d60*/  MUFU.EX2 R170, R170 ;  /* 0x000000aa00aa7308 */ /* 0x000fe20000000800 */
[----:B------:R-:W-:-:S02]  /*16d70*/  WARPGROUP.DEPBAR.LE gsb0, 0x0 ;  /* 0x00008000000079c5 */ /* 0x000fc40000010000 */
[----:B------:R-:W-:Y:S01]  /*16d80*/  WARPGROUP.ARRIVE ;  /* 0x00000000000079c5 */ /* 0x000fe20000000000 */
[----:B------:R-:W-:-:S04]  /*16d90*/  FFMA.FTZ R157, R74, R0, -R65 ;  /* 0x000000004a9d7223 */ /* 0x000fc80000010841 */
[----:B------:R-:W5:Y:S01]  /*16da0*/  MUFU.EX2 R171, R171 ;  /* 0x000000ab00ab7308 */ /* 0x000f620000000800 */
[----:B------:R-:W-:Y:S07]  /*16db0*/  HGMMA.64x128x16.F32 R88, R152, gdesc[UR4].tnspB, R88, gsb0 ;  /* 0x41e0000498587df0 */ /* 0x000fee0008000858 */
        /* <DEDUP_REMOVED lines=20> */
[----:B0-----:R-:W-:Y:S01]  /*16f00*/  FADD.FTZ R20, R183, R5 ;  /* 0x00000005b7147221 */ /* 0x001fe20000010000 */
[----:B------:R0:W-:Y:S06]  /*16f10*/  @!P1 SYNCS.ARRIVE.TRANS64.RED.A1T0 RZ, [R21+URZ], RZ ;  /* 0x000000ff15ff99a7 */ /* 0x0001ec000810043f */
[----:B------:R-:W5:Y:S01]  /*16f20*/  MUFU.EX2 R5, R63 ;  /* 0x0000003f00057308 */ /* 0x000f620000000800 */
[C---:B------:R-:W-:Y:S01]  /*16f30*/  F2FP.F16.F32.PACK_AB R183, R64.reuse, R183 ;  /* 0x000000b740b7723e */ /* 0x040fe200000000ff */
[----:B------:R-:W-:-:S04]  /*16f40*/  FADD.FTZ R20, R64, R20 ;  /* 0x0000001440147221 */ /* 0x000fc80000010000 */
[----:B------:R-:W-:Y:S01]  /*16f50*/  FADD.FTZ R20, R177, R20 ;  /* 0x00000014b1147221 */ /* 0x000fe20000010000 */
[----:B0-----:R-:W-:Y:S01]  /*16f60*/  FADD.FTZ R21, R176, R6 ;  /* 0x00000006b0157221 */ /* 0x001fe20000010000 */
[----:B------:R-:W-:Y:S01]  /*16f70*/  FFMA.FTZ R6, R67, R0, -R65 ;  /* 0x0000000043067223 */ /* 0x000fe20000010841 */
[C---:B------:R-:W-:Y:S01]  /*16f80*/  F2FP.F16.F32.PACK_AB R176, R25.reuse, R176 ;  /* 0x000000b019b0723e */ /* 0x040fe200000000ff */
[----:B------:R-:W-:Y:S01]  /*16f90*/  FADD.FTZ R26, R30, R20 ;  /* 0x000000141e1a7221 */ /* 0x000fe20000010000 */
[----:B------:R-:W-:Y:S01]  /*16fa0*/  FADD.FTZ R21, R25, R21 ;  /* 0x0000001519157221 */ /* 0x000fe20000010000 */
[-C--:B------:R-:W-:Y:S01]  /*16fb0*/  FFMA.FTZ R20, R71, R0.reuse, -R65 ;  /* 0x0000000047147223 */ /* 0x080fe20000010841 */
[----:B------:R-:W-:Y:S01]  /*16fc0*/  MUFU.EX2 R75, R75 ;  /* 0x0000004b004b7308 */ /* 0x000fe20000000800 */
[----:B-1----:R-:W-:Y:S01]  /*16fd0*/  FADD.FTZ R26, R179, R26 ;  /* 0x0000001ab31a7221 */ /* 0x002fe20000010000 */
[----:B------:R-:W-:Y:S01]  /*16fe0*/  FADD.FTZ R21, R178, R21 ;  /* 0x00000015b2157221 */ /* 0x000fe20000010000 */
[----:B------:R-:W-:Y:S01]  /*16ff0*/  FFMA.FTZ R65, R87, R0, -R65 ;  /* 0x0000000057417223 */ /* 0x000fe20000010841 */
[----:B------:R-:W-:Y:S01]  /*17000*/  F2FP.F16.F32.PACK_AB R177, R30, R177 ;  /* 0x000000b11eb1723e */ /* 0x000fe200000000ff */
[----:B--2---:R-:W-:Y:S01]  /*17010*/  FADD.FTZ R26, R33, R26 ;  /* 0x0000001a211a7221 */ /* 0x004fe20000010000 */
[C---:B------:R-:W-:Y:S01]  /*17020*/  FADD.FTZ R21, R28.reuse, R21 ;  /* 0x000000151c157221 */ /* 0x040fe20000010000 */
[----:B------:R-:W-:Y:S01]  /*17030*/  F2FP.F16.F32.PACK_AB R178, R28, R178 ;  /* 0x000000b21cb2723e */ /* 0x000fe200000000ff */
[----:B------:R-:W0:Y:S01]  /*17040*/  MUFU.EX2 R6, R6 ;  /* 0x0000000600067308 */ /* 0x000e220000000800 */
[----:B---3--:R-:W-:Y:S01]  /*17050*/  FADD.FTZ R26, R173, R26 ;  /* 0x0000001aad1a7221 */ /* 0x008fe20000010000 */
[----:B------:R-:W-:Y:S01]  /*17060*/  FADD.FTZ R21, R172, R21 ;  /* 0x00000015ac157221 */ /* 0x000fe20000010000 */
[----:B------:R-:W-:-:S02]  /*17070*/  F2FP.F16.F32.PACK_AB R179, R33, R179 ;  /* 0x000000b321b3723e */ /* 0x000fc400000000ff */
[----:B----4-:R-:W-:Y:S01]  /*17080*/  FADD.FTZ R26, R35, R26 ;  /* 0x0000001a231a7221 */ /* 0x010fe20000010000 */
[C---:B------:R-:W-:Y:S01]  /*17090*/  FADD.FTZ R21, R29.reuse, R21 ;  /* 0x000000151d157221 */ /* 0x040fe20000010000 */
[----:B------:R-:W-:Y:S01]  /*170a0*/  F2FP.F16.F32.PACK_AB R172, R29, R172 ;  /* 0x000000ac1dac723e */ /* 0x000fe200000000ff */
[----:B------:R-:W1:Y:S01]  /*170b0*/  MUFU.EX2 R20, R20 ;  /* 0x0000001400147308 */ /* 0x000e620000000800 */
[----:B-----5:R-:W-:Y:S01]  /*170c0*/  FADD.FTZ R26, R175, R26 ;  /* 0x0000001aaf1a7221 */ /* 0x020fe20000010000 */
[----:B------:R-:W-:Y:S01]  /*170d0*/  FADD.FTZ R21, R174, R21 ;  /* 0x00000015ae157221 */ /* 0x000fe20000010000 */
[----:B------:R-:W-:Y:S02]  /*170e0*/  F2FP.F16.F32.PACK_AB R173, R35, R173 ;  /* 0x000000ad23ad723e */ /* 0x000fe400000000ff */
[----:B------:R-:W-:Y:S01]  /*170f0*/  FADD.FTZ R26, R31, R26 ;  /* 0x0000001a1f1a7221 */ /* 0x000fe20000010000 */
[C---:B------:R-:W-:Y:S01]  /*17100*/  FADD.FTZ R21, R36.reuse, R21 ;  /* 0x0000001524157221 */ /* 0x040fe20000010000 */
[----:B------:R-:W-:Y:S01]  /*17110*/  F2FP.F16.F32.PACK_AB R174, R36, R174 ;  /* 0x000000ae24ae723e */ /* 0x000fe200000000ff */
[----:B------:R-:W-:Y:S01]  /*17120*/  MUFU.EX2 R53, R53 ;  /* 0x0000003500357308 */ /* 0x000fe20000000800 */
[----:B------:R-:W-:Y:S01]  /*17130*/  FADD.FTZ R26, R169, R26 ;  /* 0x0000001aa91a7221 */ /* 0x000fe20000010000 */
[----:B------:R-:W-:Y:S01]  /*17140*/  FADD.FTZ R21, R168, R21 ;  /* 0x00000015a8157221 */ /* 0x000fe20000010000 */
[----:B------:R-:W-:-:S02]  /*17150*/  F2FP.F16.F32.PACK_AB R175, R31, R175 ;  /* 0x000000af1faf723e */ /* 0x000fc400000000ff */
[----:B------:R-:W-:Y:S01]  /*17160*/  FADD.FTZ R26, R34, R26 ;  /* 0x0000001a221a7221 */ /* 0x000fe20000010000 */
[C---:B------:R-:W-:Y:S01]  /*17170*/  FADD.FTZ R21, R37.reuse, R21 ;  /* 0x0000001525157221 */ /* 0x040fe20000010000 */
[----:B------:R-:W-:Y:S01]  /*17180*/  F2FP.F16.F32.PACK_AB R168, R37, R168 ;  /* 0x000000a825a8723e */ /* 0x000fe200000000ff */
[----:B------:R-:W2:Y:S01]  /*17190*/  MUFU.EX2 R78, R78 ;  /* 0x0000004e004e7308 */ /* 0x000ea20000000800 */
[----:B------:R-:W-:Y:S01]  /*171a0*/  FADD.FTZ R26, R171, R26 ;  /* 0x0000001aab1a7221 */ /* 0x000fe20000010000 */
[----:B------:R-:W-:Y:S01]  /*171b0*/  FADD.FTZ R21, R170, R21 ;  /* 0x00000015aa157221 */ /* 0x000fe20000010000 */
[C---:B------:R-:W-:Y:S02]  /*171c0*/  F2FP.F16.F32.PACK_AB R171, R13.reuse, R171 ;  /* 0x000000ab0dab723e */ /* 0x040fe400000000ff */
[----:B------:R-:W-:Y:S01]  /*171d0*/  FADD.FTZ R26, R13, R26 ;  /* 0x0000001a0d1a7221 */ /* 0x000fe20000010000 */
[----:B------:R-:W-:Y:S01]  /*171e0*/  FADD.FTZ R21, R40, R21 ;  /* 0x0000001528157221 */ /* 0x000fe20000010000 */
[----:B------:R-:W-:Y:S01]  /*171f0*/  F2FP.F16.F32.PACK_AB R169, R34, R169 ;  /* 0x000000a922a9723e */ /* 0x000fe200000000ff */
[----:B------:R-:W-:Y:S01]  /*17200*/  MUFU.EX2 R56, R56 ;  /* 0x0000003800387308 */ /* 0x000fe20000000800 */
[----:B------:R-:W-:Y:S01]  /*17210*/  FADD.FTZ R26, R165, R26 ;  /* 0x0000001aa51a7221 */ /* 0x000fe20000010000 */
[----:B------:R-:W-:Y:S01]  /*17220*/  FADD.FTZ R21, R164, R21 ;  /* 0x00000015a4157221 */ /* 0x000fe20000010000 */
[----:B------:R-:W-:-:S02]  /*17230*/  F2FP.F16.F32.PACK_AB R165, R14, R165 ;  /* 0x000000a50ea5723e */ /* 0x000fc400000000ff */
[----:B------:R-:W-:Y:S01]  /*17240*/  FADD.FTZ R26, R14, R26 ;  /* 0x0000001a0e1a7221 */ /* 0x000fe20000010000 */
[----:B------:R-:W-:Y:S01]  /*17250*/  FADD.FTZ R21, R41, R21 ;  /* 0x0000001529157221 */ /* 0x000fe20000010000 */
[----:B------:R-:W-:Y:S01]  /*17260*/  F2FP.F16.F32.PACK_AB R170, R40, R170 ;  /* 0x000000aa28aa723e */ /* 0x000fe200000000ff */
[----:B------:R-:W3:Y:S01]  /*17270*/  MUFU.EX2 R79, R79 ;  /* 0x0000004f004f7308 */ /* 0x000ee20000000800 */
        /* <DEDUP_REMOVED lines=9> */
[----:B0-----:R-:W-:-:S02]  /*17310*/  F2FP.F16.F32.PACK_AB R161, R6, R161 ;  /* 0x000000a106a1723e */ /* 0x001fc400000000ff */
[----:B------:R-:W-:Y:S01]  /*17320*/  FADD.FTZ R10, R6, R25 ;  /* 0x00000019060a7221 */ /* 0x000fe20000010000 */
[----:B------:R-:W-:Y:S01]  /*17330*/  FADD.FTZ R21, R48, R21 ;  /* 0x0000001530157221 */ /* 0x000fe20000010000 */
[----:B------:R-:W-:Y:S01]  /*17340*/  F2FP.F16.F32.PACK_AB R166, R45, R166 ;  /* 0x000000a62da6723e */ /* 0x000fe200000000ff */
[----:B------:R-:W0:Y:S01]  /*17350*/  MUFU.EX2 R82, R82 ;  /* 0x0000005200527308 */ /* 0x000e220000000800 */
[----:B------:R-:W-:Y:S01]  /*17360*/  FADD.FTZ R13, R163, R10 ;  /* 0x0000000aa30d7221 */ /* 0x000fe20000010000 */
[----:B------:R-:W-:Y:S01]  /*17370*/  FADD.FTZ R24, R162, R21 ;  /* 0x00000015a2187221 */ /* 0x000fe20000010000 */
[----:B------:R-:W-:Y:S02]  /*17380*/  F2FP.F16.F32.PACK_AB R160, R48, R160 ;  /* 0x000000a030a0723e */ /* 0x000fe400000000ff */
[----:B-1----:R-:W-:Y:S01]  /*17390*/  FADD.FTZ R10, R20, R13 ;  /* 0x0000000d140a7221 */ /* 0x002fe20000010000 */
[C---:B------:R-:W-:Y:S01]  /*173a0*/  FADD.FTZ R21, R49.reuse, R24 ;  /* 0x0000001831157221 */ /* 0x040fe20000010000 */
[----:B------:R-:W-:Y:S01]  /*173b0*/  F2FP.F16.F32.PACK_AB R162, R49, R162 ;  /* 0x000000a231a2723e */ /* 0x000fe200000000ff */
[----:B------:R-:W1:Y:S01]  /*173c0*/  MUFU.EX2 R60, R60 ;  /* 0x0000003c003c7308 */ /* 0x000e620000000800 */
[----:B------:R-:W-:Y:S01]  /*173d0*/  FADD.FTZ R10, R157, R10 ;  /* 0x0000000a9d0a7221 */ /* 0x000fe20000010000 */
[----:B------:R-:W-:Y:S01]  /*173e0*/  FADD.FTZ R21, R44, R21 ;  /* 0x000000152c157221 */ /* 0x000fe20000010000 */
[----:B------:R-:W-:-:S02]  /*173f0*/  F2FP.F16.F32.PACK_AB R163, R20, R163 ;  /* 0x000000a314a3723e */ /* 0x000fc400000000ff */
[----:B------:R-:W-:Y:S01]  /*17400*/  FADD.FTZ R5, R75, R10 ;  /* 0x0000000a4b057221 */ /* 0x000fe20000010000 */
[C---:B------:R-:W-:Y:S01]  /*17410*/  FADD.FTZ R14, R52.reuse, R21 ;  /* 0x00000015340e7221 */ /* 0x040fe20000010000 */
[----:B------:R-:W-:Y:S01]  /*17420*/  F2FP.F16.F32.PACK_AB R156, R52, R44 ;  /* 0x0000002c349c723e */ /* 0x000fe200000000ff */
[----:B------:R-:W4:Y:S01]  /*17430*/  MUFU.EX2 R83, R83 ;  /* 0x0000005300537308 */ /* 0x000f220000000800 */
[----:B--2---:R-:W-:Y:S01]  /*17440*/  FADD.FTZ R6, R78, R5 ;  /* 0x000000054e067221 */ /* 0x004fe20000010000 */
[----:B------:R-:W-:Y:S01]  /*17450*/  FADD.FTZ R13, R53, R14 ;  /* 0x0000000e350d7221 */ /* 0x000fe20000010000 */
[----:B------:R-:W-:Y:S01]  /*17460*/  F2FP.F16.F32.PACK_AB R157, R75, R157 ;  /* 0x0000009d4b9d723e */ /* 0x000fe200000000ff */
[----:B------:R-:W-:Y:S02]  /*17470*/  IMAD.MOV.U32 R14, RZ, RZ, R4 ;  /* 0x000000ffff0e7224 */ /* 0x000fe400078e0004 */
[----:B---3--:R-:W-:Y:S01]  /*17480*/  FADD.FTZ R5, R79, R6 ;  /* 0x000000064f057221 */ /* 0x008fe20000010000 */
[C---:B------:R-:W-:Y:S01]  /*17490*/  FADD.FTZ R10, R56.reuse, R13 ;  /* 0x0000000d380a7221 */ /* 0x040fe20000010000 */
[----:B------:R-:W-:Y:S01]  /*174a0*/  F2FP.F16.F32.PACK_AB R158, R56, R53 ;  /* 0x00000035389e723e */ /* 0x000fe200000000ff */
[----:B------:R-:W2:Y:S01]  /*174b0*/  MUFU.EX2 R61, R61 ;  /* 0x0000003d003d7308 */ /* 0x000ea20000000800 */
[----:B0-----:R-:W-:Y:S01]  /*174c0*/  FADD.FTZ R6, R82, R5 ;  /* 0x0000000552067221 */ /* 0x001fe20000010000 */
[----:B------:R-:W-:Y:S01]  /*174d0*/  FADD.FTZ R13, R57, R10 ;  /* 0x0000000a390d7221 */ /* 0x000fe20000010000 */
[----:B------:R-:W-:-:S02]  /*174e0*/  F2FP.F16.F32.PACK_AB R159, R79, R78 ;  /* 0x0000004e4f9f723e */ /* 0x000fc400000000ff */
[C---:B-1----:R-:W-:Y:S01]  /*174f0*/  F2FP.F16.F32.PACK_AB R152, R60.reuse, R57 ;  /* 0x000000393c98723e */ /* 0x042fe200000000ff */
[----:B------:R-:W-:Y:S01]  /*17500*/  FADD.FTZ R10, R60, R13 ;  /* 0x0000000d3c0a7221 */ /* 0x000fe20000010000 */
[----:B------:R-:W-:Y:S01]  /*17510*/  MOV R13, R3 ;  /* 0x00000003000d7202 */ /* 0x000fe20000000f00 */
[----:B------:R-:W0:Y:S01]  /*17520*/  MUFU.EX2 R86, R86 ;  /* 0x0000005600567308 */ /* 0x000e220000000800 */
[C---:B----4-:R-:W-:Y:S01]  /*17530*/  FADD.FTZ R5, R83.reuse, R6 ;  /* 0x0000000653057221 */ /* 0x050fe20000010000 */
[----:B------:R-:W-:-:S06]  /*17540*/  F2FP.F16.F32.PACK_AB R153, R83, R82 ;  /* 0x000000525399723e */ /* 0x000fcc00000000ff */
[----:B------:R-:W1:Y:S01]  /*17550*/  MUFU.EX2 R11, R11 ;  /* 0x0000000b000b7308 */ /* 0x000e620000000800 */
[----:B--2---:R-:W-:-:S07]  /*17560*/  FADD.FTZ R10, R61, R10 ;  /* 0x0000000a3d0a7221 */ /* 0x004fce0000010000 */
[----:B------:R-:W2:Y:S01]  /*17570*/  MUFU.EX2 R65, R65 ;  /* 0x0000004100417308 */ /* 0x000ea20000000800 */
[----:B0-----:R-:W-:Y:S01]  /*17580*/  FADD.FTZ R5, R86, R5 ;  /* 0x0000000556057221 */ /* 0x001fe20000010000 */
[C---:B-1----:R-:W-:Y:S01]  /*17590*/  FADD.FTZ R6, R11.reuse, R10 ;  /* 0x0000000a0b067221 */ /* 0x042fe20000010000 */
[----:B------:R-:W-:Y:S01]  /*175a0*/  F2FP.F16.F32.PACK_AB R154, R11, R61 ;  /* 0x0000003d0b9a723e */ /* 0x000fe200000000ff */
[----:B------:R-:W-:Y:S02]  /*175b0*/  IMAD.MOV.U32 R11, RZ, RZ, R187 ;  /* 0x000000ffff0b7224 */ /* 0x000fe400078e00bb */
[----:B------:R-:W-:Y:S02]  /*175c0*/  IMAD.MOV.U32 R10, RZ, RZ, R184 ;  /* 0x000000ffff0a7224 */ /* 0x000fe400078e00b8 */
[C---:B--2---:R-:W-:Y:S01]  /*175d0*/  FADD.FTZ R5, R65.reuse, R5 ;  /* 0x0000000541057221 */ /* 0x044fe20000010000 */
[----:B------:R-:W-:Y:S01]  /*175e0*/  F2FP.F16.F32.PACK_AB R155, R65, R86 ;  /* 0x00000056419b723e */ /* 0x000fe200000000ff */
[----:B------:R-:W-:Y:S06]  /*175f0*/  @P3 BRA `(.L_x_2666) ;  /* 0xffffffd000a03947 */ /* 0x000fec000383ffff */
[----:B------:R-:W-:Y:S05]  /*17600*/  BSYNC B1 ;  /* 0x0000000000017941 */ /* 0x000fea0003800000 */
.L_x_2655:
[----:B------:R-:W-:Y:S05]  /*17610*/  BSYNC B0 ;  /* 0x0000000000007941 */ /* 0x000fea0003800000 */
.L_x_2654:
[----:B------:R-:W-:Y:S01]  /*17620*/  ISETP.GE.AND P2, PT, R12, R199, PT ;  /* 0x000000c70c00720c */ /* 0x000fe20003f46270 */
[----:B------:R-:W-:-:S12]  /*17630*/  BSSY B0, `(.L_x_2667) ;  /* 0x000024d000007945 */ /* 0x000fd80003800000 */
[----:B------:R-:W-:Y:S05]  /*17640*/  @!P2 BRA `(.L_x_2668) ;  /* 0x00000024002ca947 */ /* 0x000fea0003800000 */
[----:B------:R-:W-:Y:S02]  /*17650*/  IMAD.MOV.U32 R14, RZ, RZ, R4 ;  /* 0x000000ffff0e7224 */ /* 0x000fe400078e0004 */
[----:B------:R-:W-:Y:S02]  /*17660*/  IMAD.MOV.U32 R13, RZ, RZ, R3 ;  /* 0x000000ffff0d7224 */ /* 0x000fe400078e0003 */
[----:B------:R-:W-:Y:S02]  /*17670*/  IMAD.MOV.U32 R11, RZ, RZ, R187 ;  /* 0x000000ffff0b7224 */ /* 0x000fe400078e00bb */
[----:B------:R-:W-:-:S07]  /*17680*/  IMAD.MOV.U32 R10, RZ, RZ, R184 ;  /* 0x000000ffff0a7224 */ /* 0x000fce00078e00b8 */
.L_x_2679:
        /* <DEDUP_REMOVED lines=8> */
.L_x_2669:
[----:B------:R-:W-:Y:S01]  /*17710*/  IMAD R3, R184, 0x8, R2 ;  /* 0x00000008b8037824 */ /* 0x000fe200078e0202 */
[----:B------:R-:W-:-:S04]  /*17720*/  SHF.L.U32 R4, R187, 0x1f, RZ ;  /* 0x0000001fbb047819 */ /* 0x000fc800000006ff */
[----:B------:R0:W1:Y:S01]  /*17730*/  SYNCS.PHASECHK.TRANS64.TRYWAIT P2, [R3+URZ+0x34830], R4 ;  /* 0x03483004030075a7 */ /* 0x000062000804017f */
[----:B------:R-:W-:Y:S05]  /*17740*/  @!P0 BRA `(.L_x_2670) ;  /* 0x0000000000048947 */ /* 0x000fea0003800000 */
[----:B------:R-:W-:Y:S01]  /*17750*/  BPT.TRAP 0x1 ;  /* 0x000000040000795c */ /* 0x000fe20000300000 */
.L_x_2670:
[----:B------:R-:W-:Y:S01]  /*17760*/  IMAD R0, R184, 0xc00, R7 ;  /* 0x00000c00b8007824 */ /* 0x000fe200078e0207 */
[----:B------:R-:W-:Y:S03]  /*17770*/  BSSY B1, `(.L_x_2671) ;  /* 0x0000006000017945 */ /* 0x000fe60003800000 */
[C---:B------:R-:W-:Y:S02]  /*17780*/  VIADD R26, R0.reuse, 0x2 ;  /* 0x00000002001a7836 */ /* 0x040fe40000000000 */
[----:B------:R-:W-:Y:S01]  /*17790*/  VIADD R15, R0, 0x4 ;  /* 0x00000004000f7836 */ /* 0x000fe20000000000 */
[----:B-1----:R-:W-:Y:S06]  /*177a0*/  @P2 BRA `(.L_x_2672) ;  /* 0x0000000000082947 */ /* 0x002fec0003800000 */
[----:B------:R-:W1:Y:S02]  /*177b0*/  SYNCS.PHASECHK.TRANS64.TRYWAIT P2, [R3+URZ+0x34830], R4 ;  /* 0x03483004030075a7 */ /* 0x000e64000804017f */
[----:B-1----:R-:W-:Y:S05]  /*177c0*/  @!P2 BRA `(.L_x_2673) ;  /* 0x000000f40014a947 */ /* 0x002fea0003800000 */
.L_x_2672:
[----:B------:R-:W-:Y:S05]  /*177d0*/  BSYNC B1 ;  /* 0x0000000000017941 */ /* 0x000fea0003800000 */
.L_x_2671:
[----:B------:R-:W-:Y:S01]  /*177e0*/  MOV R24, R0 ;  /* 0x0000000000187202 */ /* 0x000fe20000000f00 */
[----:B------:R2:W-:Y:S01]  /*177f0*/  STL.64 [R1+0xb0], R12 ;  /* 0x0000b00c01007387 */ /* 0x0005e20000100a00 */
[----:B------:R-:W-:Y:S02]  /*17800*/  R2UR UR50, R26 ;  /* 0x000000001a3272ca */ /* 0x000fe400000e0000 */
[----:B------:R-:W-:Y:S01]  /*17810*/  R2UR UR54, R24 ;  /* 0x00000000183672ca */ /* 0x000fe200000e0000 */
[----:B------:R-:W-:Y:S02]  /*17820*/  VIADD R24, R0, 0x6 ;  /* 0x0000000600187836 */ /* 0x000fe40000000000 */
[----:B------:R-:W-:-:S03]  /*17830*/  IMAD.MOV.U32 R26, RZ, RZ, R15 ;  /* 0x000000ffff1a7224 */ /* 0x000fc600078e000f */
[----:B------:R-:W-:Y:S01]  /*17840*/  R2UR UR34, R24 ;  /* 0x00000000182272ca */ /* 0x000fe200000e0000 */
[----:B------:R-:W-:Y:S01]  /*17850*/  VIADD R24, R0, 0x404 ;  /* 0x0000040400187836 */ /* 0x000fe20000000000 */
[----:B------:R-:W-:Y:S01]  /*17860*/  R2UR UR46, R26 ;  /* 0x000000001a2e72ca */ /* 0x000fe200000e0000 */
[----:B------:R-:W-:Y:S01]  /*17870*/  IMAD.MOV.U32 R25, RZ, RZ, 0x40000040 ;  /* 0x40000040ff197424 */ /* 0x000fe200078e00ff */
[C---:B------:R-:W-:Y:S01]  /*17880*/  IADD3 R26, R0.reuse, 0x400, RZ ;  /* 0x00000400001a7810 */ /* 0x040fe20007ffe0ff */
[----:B------:R-:W-:Y:S01]  /*17890*/  VIADD R28, R0, 0x402 ;  /* 0x00000402001c7836 */ /* 0x000fe20000000000 */
[----:B------:R-:W-:Y:S01]  /*178a0*/  R2UR UR22, R24 ;  /* 0x00000000181672ca */ /* 0x000fe200000e0000 */
[----:B------:R-:W-:Y:S01]  /*178b0*/  VIADD R24, R0, 0x802 ;  /* 0x0000080200187836 */ /* 0x000fe20000000000 */
[----:B------:R-:W-:Y:S01]  /*178c0*/  R2UR UR30, R26 ;  /* 0x000000001a1e72ca */ /* 0x000fe200000e0000 */
[----:B------:R-:W-:Y:S01]  /*178d0*/  VIADD R26, R0, 0x406 ;  /* 0x00000406001a7836 */ /* 0x000fe20000000000 */
[----:B------:R-:W-:Y:S01]  /*178e0*/  R2UR UR55, R25 ;  /* 0x00000000193772ca */ /* 0x000fe200000e0000 */
[----:B------:R-:W-:Y:S01]  /*178f0*/  IMAD.MOV.U32 R27, RZ, RZ, 0x40000040 ;  /* 0x40000040ff1b7424 */ /* 0x000fe200078e00ff */
[----:B------:R-:W-:Y:S01]  /*17900*/  R2UR UR26, R28 ;  /* 0x000000001c1a72ca */ /* 0x000fe200000e0000 */
[----:B------:R-:W-:Y:S01]  /*17910*/  IMAD.MOV.U32 R29, RZ, RZ, 0x40000040 ;  /* 0x40000040ff1d7424 */ /* 0x000fe200078e00ff */
[----:B------:R-:W-:Y:S01]  /*17920*/  R2UR UR18, R26 ;  /* 0x000000001a1272ca */ /* 0x000fe200000e0000 */
[----:B------:R-:W-:Y:S01]  /*17930*/  VIADD R26, R0, 0x804 ;  /* 0x00000804001a7836 */ /* 0x000fe20000000000 */
[----:B------:R-:W-:Y:S01]  /*17940*/  R2UR UR10, R24 ;  /* 0x00000000180a72ca */ /* 0x000fe200000e0000 */
[C---:B------:R-:W-:Y:S01]  /*17950*/  VIADD R24, R0.reuse, 0x806 ;  /* 0x0000080600187836 */ /* 0x040fe20000000000 */
[----:B------:R-:W-:Y:S01]  /*17960*/  IADD3 R28, R0, 0x800, RZ ;  /* 0x00000800001c7810 */ /* 0x000fe20007ffe0ff */
[----:B--2---:R-:W2:Y:S01]  /*17970*/  LDL.64 R12, [R1+0x30] ;  /* 0x00003000010c7983 */ /* 0x004ea20000100a00 */
        /* <DEDUP_REMOVED lines=8> */
[----:B------:R-:W-:Y:S01]  /*17a00*/  R2UR UR14, R28 ;  /* 0x000000001c0e72ca */ /* 0x000fe200000e0000 */
[----:B---3--:R-:W3:Y:S01]  /*17a10*/  LDL.64 R10, [R1+0x28] ;  /* 0x00002800010a7983 */ /* 0x008ee20000100a00 */
[----:B------:R-:W-:Y:S02]  /*17a20*/  R2UR UR15, R29 ;  /* 0x000000001d0f72ca */ /* 0x000fe400000e0000 */
[----:B------:R-:W-:Y:S01]  /*17a30*/  R2UR UR11, R25 ;  /* 0x00000000190b72ca */ /* 0x000fe200000e0000 */
[----:B------:R4:W-:Y:S01]  /*17a40*/  STL.64 [R1+0xa0], R6 ;  /* 0x0000a00601007387 */ /* 0x0009e20000100a00 */
[----:B------:R-:W-:Y:S02]  /*17a50*/  R2UR UR6, R26 ;  /* 0x000000001a0672ca */ /* 0x000fe400000e0000 */
[----:B------:R-:W-:Y:S02]  /*17a60*/  R2UR UR7, R27 ;  /* 0x000000001b0772ca */ /* 0x000fe400000e0000 */
[----:B------:R-:W-:-:S02]  /*17a70*/  R2UR UR38, R24 ;  /* 0x00000000182672ca */ /* 0x000fc400000e0000 */
[----:B------:R-:W-:Y:S02]  /*17a80*/  R2UR UR39, R25 ;  /* 0x00000000192772ca */ /* 0x000fe400000e0000 */
[----:B------:R-:W-:Y:S01]  /*17a90*/  WARPGROUP.ARRIVE ;  /* 0x00000000000079c5 */ /* 0x000fe20000000000 */
[----:B----4-:R-:W4:Y:S05]  /*17aa0*/  LDL.64 R6, [R1+0x20] ;  /* 0x0000200001067983 */ /* 0x010f2a0000100a00 */
[----:B------:R-:W-:Y:S01]  /*17ab0*/  HGMMA.64x128x16.F32 R24, gdesc[UR52], RZ, !UPT, gsb0 ;  /* 0x01e00000341879f0 */ /* 0x000fe2000c0008ff */
        /* <DEDUP_REMOVED lines=10> */
[----:B01----:R-:W4:Y:S01]  /*17b60*/  LDL.64 R4, [R1+0x10] ;  /* 0x0000100001047983 */ /* 0x003f220000100a00 */
        /* <DEDUP_REMOVED lines=56> */
[----:B0-----:R-:W4:Y:S04]  /*17ef0*/  LDL.64 R2, [R1+0x8] ;  /* 0x0000080001027983 */ /* 0x001f280000100a00 */
        /* <DEDUP_REMOVED lines=31> */
[----:B------:R0:W5:Y:S01]  /*180f0*/  LDL.LU R5, [R1+0x98] ;  /* 0x0000980001057983 */ /* 0x0001620000300800 */
        /* <DEDUP_REMOVED lines=27> */
.L_x_2674:
[----:B-----5:R-:W-:Y:S01]  /*182b0*/  SHF.L.U32 R0, R11, 0x1f, RZ ;  /* 0x0000001f0b007819 */ /* 0x020fe200000006ff */
[----:B------:R-:W-:-:S04]  /*182c0*/  IMAD R15, R10, 0x8, R2 ;  /* 0x000000080a0f7824 */ /* 0x000fc800078e0202 */
[----:B------:R0:W1:Y:S01]  /*182d0*/  SYNCS.PHASECHK.TRANS64.TRYWAIT P2, [R15+URZ+0x34850], R0 ;  /* 0x034850000f0075a7 */ /* 0x000062000804017f */
[----:B------:R-:W-:Y:S05]  /*182e0*/  @!P0 BRA `(.L_x_2675) ;  /* 0x0000000000048947 */ /* 0x000fea0003800000 */
[----:B------:R-:W-:Y:S01]  /*182f0*/  BPT.TRAP 0x1 ;  /* 0x000000040000795c */ /* 0x000fe20000300000 */
.L_x_2675:
[----:B------:R-:W-:Y:S04]  /*18300*/  BSSY B1, `(.L_x_2676) ;  /* 0x0000004000017945 */ /* 0x000fe80003800000 */
[----:B-1----:R-:W-:Y:S05]  /*18310*/  @P2 BRA `(.L_x_2677) ;  /* 0x0000000000082947 */ /* 0x002fea0003800000 */
[----:B------:R-:W1:Y:S02]  /*18320*/  SYNCS.PHASECHK.TRANS64.TRYWAIT P2, [R15+URZ+0x34850], R0 ;  /* 0x034850000f0075a7 */ /* 0x000e64000804017f */
[----:B-1----:R-:W-:Y:S05]  /*18330*/  @!P2 BRA `(.L_x_2678) ;  /* 0x000000e8004ca947 */ /* 0x002fea0003800000 */
.L_x_2677:
[----:B------:R-:W-:Y:S05]  /*18340*/  BSYNC B1 ;  /* 0x0000000000017941 */ /* 0x000fea0003800000 */
.L_x_2676:
[----:B01----:R-:W-:Y:S01]  /*18350*/  IADD3 R0, R2, 0x400, RZ ;  /* 0x0000040002007810 */ /* 0x003fe20007ffe0ff */
[----:B------:R-:W-:Y:S01]  /*18360*/  IMAD.MOV.U32 R11, RZ, RZ, 0x40000040 ;  /* 0x40000040ff0b7424 */ /* 0x000fe200078e00ff */
[----:B------:R-:W-:Y:S01]  /*18370*/  WARPGROUP.ARRIVE ;  /* 0x00000000000079c5 */ /* 0x000fe20000000000 */
[----:B------:R-:W-:Y:S01]  /*18380*/  IMAD.MOV.U32 R9, RZ, RZ, 0x40000040 ;  /* 0x40000040ff097424 */ /* 0x000fe200078e00ff */
[----:B------:R-:W-:Y:S02]  /*18390*/  SHF.R.U32.HI R0, RZ, 0x4, R0 ;  /* 0x00000004ff007819 */ /* 0x000fe40000011600 */
[----:B------:R-:W-:Y:S02]  /*183a0*/  R2UR UR7, R11 ;  /* 0x000000000b0772ca */ /* 0x000fe400000e0000 */
[----:B------:R-:W-:Y:S02]  /*183b0*/  LOP3.LUT R0, R0, 0x3fff, RZ, 0xc0, !PT ;  /* 0x00003fff00007812 */ /* 0x000fe400078ec0ff */
[----:B------:R-:W-:-:S02]  /*183c0*/  @!P1 IADD3 R15, R15, 0x34860, RZ ;  /* 0x000348600f0f9810 */ /* 0x000fc40007ffe0ff */
[----:B------:R-:W-:Y:S02]  /*183d0*/  LOP3.LUT R0, R0, 0x4000000, RZ, 0xfc, !PT ;  /* 0x0400000000007812 */ /* 0x000fe400078efcff */
[----:B------:R-:W-:Y:S02]  /*183e0*/  @!P1 PRMT R15, RZ, 0x654, R15 ;  /* 0x00000654ff0f9816 */ /* 0x000fe4000000000f */
[----:B------:R-:W-:Y:S01]  /*183f0*/  ISETP.GT.AND P2, PT, R12, R199, PT ;  /* 0x000000c70c00720c */ /* 0x000fe20003f44270 */
[----:B------:R-:W-:Y:S01]  /*18400*/  IMAD R10, R10, 0x800, R0 ;  /* 0x000008000a0a7824 */ /* 0x000fe200078e0200 */
[----:B------:R-:W-:Y:S01]  /*18410*/  FMNMX.FTZ R0, R24, R13, !PT ;  /* 0x0000000d18007209 */ /* 0x000fe20007810000 */
[----:B------:R-:W-:Y:S02]  /*18420*/  VIADD R12, R12, 0xffffffff ;  /* 0xffffffff0c0c7836 */ /* 0x000fe40000000000 */
[C---:B------:R-:W-:Y:S01]  /*18430*/  VIADD R8, R10.reuse, 0x80 ;  /* 0x000000800a087836 */ /* 0x040fe20000000000 */
[----:B------:R-:W-:-:S02]  /*18440*/  R2UR UR6, R10 ;  /* 0x000000000a0672ca */ /* 0x000fc400000e0000 */
[----:B------:R-:W-:-:S04]  /*18450*/  FMNMX.FTZ R0, R25, R0, !PT ;  /* 0x0000000019007209 */ /* 0x000fc80007810000 */
[----:B------:R-:W-:-:S04]  /*18460*/  FMNMX.FTZ R0, R28, R0, !PT ;  /* 0x000000001c007209 */ /* 0x000fc80007810000 */
[----:B------:R-:W-:-:S03]  /*18470*/  FMNMX.FTZ R0, R29, R0, !PT ;  /* 0x000000001d007209 */ /* 0x000fc60007810000 */
[----:B------:R-:W-:Y:S01]  /*18480*/  HGMMA.64x128x16.F32 R88, R180, gdesc[UR4].tnspB, R88, gsb0 ;  /* 0x41e00004b4587df0 */ /* 0x000fe20008000858 */
[----:B------:R-:W-:Y:S02]  /*18490*/  R2UR UR6, R8 ;  /* 0x00000000080672ca */ /* 0x000fe400000e0000 */
[----:B------:R-:W-:Y:S01]  /*184a0*/  R2UR UR7, R9 ;  /* 0x00000000090772ca */ /* 0x000fe200000e0000 */
[----:B------:R-:W-:Y:S01]  /*184b0*/  IMAD.MOV.U32 R9, RZ, RZ, 0x40000040 ;  /* 0x40000040ff097424 */ /* 0x000fe200078e00ff */
[----:B------:R-:W-:Y:S02]  /*184c0*/  IADD3 R8, R10, 0x100, RZ ;  /* 0x000001000a087810 */ /* 0x000fe40007ffe0ff */
        /* <DEDUP_REMOVED lines=36> */
[----:B------:R-:W-:Y:S01]  /*18710*/  IMAD.MOV.U32 R9, RZ, RZ, 0x40000040 ;  /* 0x40000040ff097424 */ /* 0x000fe200078e00ff */
[----:B------:R-:W0:Y:S02]  /*18720*/  SHFL.BFLY PT, R0, R3, 0x1, 0x1f ;  /* 0x0c201f0003007f89 */ /* 0x000e2400000e0000 */
[----:B0-----:R-:W-:Y:S01]  /*18730*/  FMNMX.FTZ R3, R3, R0, !PT ;  /* 0x0000000003037209 */ /* 0x001fe20007810000 */
[----:B------:R-:W-:-:S04]  /*18740*/  IMAD.U32 R0, RZ, RZ, UR58 ;  /* 0x0000003aff007e24 */ /* 0x000fc8000f8e00ff */
[----:B------:R-:W-:-:S04]  /*18750*/  FADD.FTZ R4, -R3, R13 ;  /* 0x0000000d03047221 */ /* 0x000fc80000010100 */
[----:B------:R-:W-:Y:S01]  /*18760*/  FMUL.FTZ R4, R4, R0 ;  /* 0x0000000004047220 */ /* 0x000fe20000410000 */
        /* <DEDUP_REMOVED lines=18> */
[----:B------:R-:W-:Y:S02]  /*18890*/  R2UR UR7, R9 ;  /* 0x00000000090772ca */ /* 0x000fe400000e0000 */
[----:B------:R0:W-:Y:S02]  /*188a0*/  MUFU.EX2 R9, R4 ;  /* 0x0000000400097308 */ /* 0x0001e40000000800 */
[----:B0-----:R-:W-:-:S04]  /*188b0*/  FMNMX.FTZ R4, R26, R14, !PT ;  /* 0x0000000e1a047209 */ /* 0x001fc80007810000 */
        /* <DEDUP_REMOVED lines=33> */
[-C--:B------:R-:W-:Y:S01]  /*18ad0*/  FMUL.FTZ R167, R3, R0.reuse ;  /* 0x0000000003a77220 */ /* 0x080fe20000410000 */
[----:B------:R-:W0:Y:S03]  /*18ae0*/  SHFL.BFLY PT, R8, R4, 0x2, 0x1f ;  /* 0x0c401f0004087f89 */ /* 0x000e2600000e0000 */
[-CC-:B------:R-:W-:Y:S01]  /*18af0*/  FFMA.FTZ R180, R24, R0.reuse, -R167.reuse ;  /* 0x0000000018b47223 */ /* 0x180fe200000108a7 */
[----:B------:R-:W-:Y:S01]  /*18b00*/  HGMMA.64x128x16.F32 R88, R160, gdesc[UR4].tnspB, R88, gsb0 ;  /* 0x41e00004a0587df0 */ /* 0x000fe20008000858 */
[-CC-:B------:R-:W-:Y:S01]  /*18b10*/  FFMA.FTZ R164, R25, R0.reuse, -R167.reuse ;  /* 0x0000000019a47223 */ /* 0x180fe200000108a7 */
[----:B------:R-:W-:Y:S01]  /*18b20*/  VIADD R24, R10, 0x300 ;  /* 0x000003000a187836 */ /* 0x000fe20000000000 */
[----:B------:R-:W-:Y:S01]  /*18b30*/  MOV R25, 0x40000040 ;  /* 0x4000004000197802 */ /* 0x000fe20000000f00 */
[-CC-:B------:R-:W-:Y:S01]  /*18b40*/  FFMA.FTZ R176, R32, R0.reuse, -R167.reuse ;  /* 0x0000000020b07223 */ /* 0x180fe200000108a7 */
[-CC-:B------:R-:W-:Y:S01]  /*18b50*/  FFMA.FTZ R32, R37, R0.reuse, -R167.reuse ;  /* 0x0000000025207223 */ /* 0x180fe200000108a7 */
[-CC-:B------:R-:W-:Y:S01]  /*18b60*/  FFMA.FTZ R37, R57, R0.reuse, -R167.reuse ;  /* 0x0000000039257223 */ /* 0x180fe200000108a7 */
[----:B------:R-:W-:Y:S01]  /*18b70*/  R2UR UR6, R24 ;  /* 0x00000000180672ca */ /* 0x000fe200000e0000 */
[----:B------:R-:W-:Y:S01]  /*18b80*/  VIADD R24, R10, 0x380 ;  /* 0x000003800a187836 */ /* 0x000fe20000000000 */
[----:B------:R-:W-:Y:S01]  /*18b90*/  R2UR UR7, R25 ;  /* 0x00000000190772ca */ /* 0x000fe200000e0000 */
[----:B------:R-:W-:Y:S01]  /*18ba0*/  IMAD.MOV.U32 R25, RZ, RZ, 0x40000040 ;  /* 0x40000040ff197424 */ /* 0x000fe200078e00ff */
[----:B------:R-:W1:Y:S01]  /*18bb0*/  MUFU.EX2 R180, R180 ;  /* 0x000000b400b47308 */ /* 0x000e620000000800 */
[-CC-:B------:R-:W-:Y:S01]  /*18bc0*/  FFMA.FTZ R182, R28, R0.reuse, -R167.reuse ;  /* 0x000000001cb67223 */ /* 0x180fe200000108a7 */
[-CC-:B------:R-:W-:Y:S01]  /*18bd0*/  FFMA.FTZ R165, R29, R0.reuse, -R167.reuse ;  /* 0x000000001da57223 */ /* 0x180fe200000108a7 */
[-CC-:B------:R-:W-:Y:S01]  /*18be0*/  FFMA.FTZ R11, R33, R0.reuse, -R167.reuse ;  /* 0x00000000210b7223 */ /* 0x180fe200000108a7 */
[-CC-:B------:R-:W-:Y:S01]  /*18bf0*/  FFMA.FTZ R178, R36, R0.reuse, -R167.reuse ;  /* 0x0000000024b27223 */ /* 0x180fe200000108a7 */
[-CC-:B------:R-:W-:Y:S01]  /*18c00*/  FFMA.FTZ R172, R40, R0.reuse, -R167.reuse ;  /* 0x0000000028ac7223 */ /* 0x180fe200000108a7 */
[-CC-:B------:R-:W-:Y:S01]  /*18c10*/  FFMA.FTZ R21, R41, R0.reuse, -R167.reuse ;  /* 0x0000000029157223 */ /* 0x180fe200000108a7 */
[--C-:B------:R-:W-:Y:S01]  /*18c20*/  FFMA.FTZ R174, R44, R0, -R167.reuse ;  /* 0x000000002cae7223 */ /* 0x100fe200000108a7 */
[----:B------:R-:W2:Y:S01]  /*18c30*/  MUFU.EX2 R164, R164 ;  /* 0x000000a400a47308 */ /* 0x000ea20000000800 */
[----:B0-----:R-:W-:Y:S01]  /*18c40*/  FMNMX.FTZ R4, R4, R8, !PT ;  /* 0x0000000804047209 */ /* 0x001fe20007810000 */
[-CC-:B------:R-:W-:Y:S01]  /*18c50*/  FFMA.FTZ R13, R45, R0.reuse, -R167.reuse ;  /* 0x000000002d0d7223 */ /* 0x180fe200000108a7 */
[-CC-:B------:R-:W-:Y:S01]  /*18c60*/  FFMA.FTZ R168, R48, R0.reuse, -R167.reuse ;  /* 0x0000000030a87223 */ /* 0x180fe200000108a7 */
[-CC-:B------:R-:W-:Y:S01]  /*18c70*/  FFMA.FTZ R29, R49, R0.reuse, -R167.reuse ;  /* 0x00000000311d7223 */ /* 0x180fe200000108a7 */
[-CC-:B------:R-:W-:Y:S01]  /*18c80*/  FFMA.FTZ R170, R52, R0.reuse, -R167.reuse ;  /* 0x0000000034aa7223 */ /* 0x180fe200000108a7 */
[----:B------:R-:W0:Y:S01]  /*18c90*/  SHFL.BFLY PT, R8, R4, 0x1, 0x1f ;  /* 0x0c201f0004087f89 */ /* 0x000e2200000e0000 */
[--C-:B------:R-:W-:Y:S01]  /*18ca0*/  FFMA.FTZ R28, R53, R0, -R167.reuse ;  /* 0x00000000351c7223 */ /* 0x100fe200000108a7 */
[----:B------:R-:W3:Y:S01]  /*18cb0*/  MUFU.EX2 R182, R182 ;  /* 0x000000b600b67308 */ /* 0x000ee20000000800 */
[----:B-1----:R-:W-:Y:S01]  /*18cc0*/  FFMA.FTZ R6, R9, R6, R180 ;  /* 0x0000000609067223 */ /* 0x002fe200000100b4 */
[-CC-:B------:R-:W-:Y:S01]  /*18cd0*/  FFMA.FTZ R33, R56, R0.reuse, -R167.reuse ;  /* 0x0000000038217223 */ /* 0x180fe200000108a7 */
[-CC-:B------:R-:W-:Y:S01]  /*18ce0*/  FFMA.FTZ R166, R60, R0.reuse, -R167.reuse ;  /* 0x000000003ca67223 */ /* 0x180fe200000108a7 */
[-CC-:B------:R-:W-:Y:S01]  /*18cf0*/  FFMA.FTZ R45, R61, R0.reuse, -R167.reuse ;  /* 0x000000003d2d7223 */ /* 0x180fe200000108a7 */
[-CC-:B------:R-:W-:Y:S01]  /*18d00*/  FFMA.FTZ R44, R65, R0.reuse, -R167.reuse ;  /* 0x00000000412c7223 */ /* 0x180fe200000108a7 */
[-CC-:B------:R-:W-:Y:S01]  /*18d10*/  FFMA.FTZ R40, R69, R0.reuse, -R167.reuse ;  /* 0x0000000045287223 */ /* 0x180fe200000108a7 */
[-CC-:B------:R-:W-:Y:S01]  /*18d20*/  FFMA.FTZ R36, R72, R0.reuse, -R167.reuse ;  /* 0x0000000048247223 */ /* 0x180fe200000108a7 */
[----:B------:R-:W1:Y:S01]  /*18d30*/  MUFU.EX2 R165, R165 ;  /* 0x000000a500a57308 */ /* 0x000e620000000800 */
[----:B--2---:R-:W-:Y:S01]  /*18d40*/  FADD.FTZ R6, R164, R6 ;  /* 0x00000006a4067221 */ /* 0x004fe20000010000 */
[-CC-:B------:R-:W-:Y:S01]  /*18d50*/  FFMA.FTZ R41, R73, R0.reuse, -R167.reuse ;  /* 0x0000000049297223 */ /* 0x180fe200000108a7 */
[-CC-:B------:R-:W-:Y:S01]  /*18d60*/  FFMA.FTZ R48, R76, R0.reuse, -R167.reuse ;  /* 0x000000004c307223 */ /* 0x180fe200000108a7 */
[-CC-:B------:R-:W-:Y:S01]  /*18d70*/  FFMA.FTZ R49, R77, R0.reuse, -R167.reuse ;  /* 0x000000004d317223 */ /* 0x180fe200000108a7 */
[-CC-:B------:R-:W-:Y:S01]  /*18d80*/  FFMA.FTZ R52, R80, R0.reuse, -R167.reuse ;  /* 0x0000000050347223 */ /* 0x180fe200000108a7 */
[-CC-:B------:R-:W-:Y:S01]  /*18d90*/  FFMA.FTZ R53, R81, R0.reuse, -R167.reuse ;  /* 0x0000000051357223 */ /* 0x180fe200000108a7 */
[-CC-:B------:R-:W-:Y:S01]  /*18da0*/  FFMA.FTZ R56, R84, R0.reuse, -R167.reuse ;  /* 0x0000000054387223 */ /* 0x180fe200000108a7 */
[----:B------:R-:W-:Y:S01]  /*18db0*/  MUFU.EX2 R176, R176 ;  /* 0x000000b000b07308 */ /* 0x000fe20000000800 */
[----:B---3--:R-:W-:Y:S01]  /*18dc0*/  FADD.FTZ R6, R182, R6 ;  /* 0x00000006b6067221 */ /* 0x008fe20000010000 */
[----:B------:R-:W-:Y:S01]  /*18dd0*/  FFMA.FTZ R85, R85, R0, -R167 ;  /* 0x0000000055557223 */ /* 0x000fe200000108a7 */
[----:B------:R-:W-:-:S02]  /*18de0*/  F2FP.F16.F32.PACK_AB R180, R164, R180 ;  /* 0x000000b4a4b4723e */ /* 0x000fc400000000ff */
[----:B0-----:R-:W-:-:S03]  /*18df0*/  FMNMX.FTZ R4, R4, R8, !PT ;  /* 0x0000000804047209 */ /* 0x001fc60007810000 */
[----:B------:R-:W-:Y:S01]  /*18e00*/  MUFU.EX2 R11, R11 ;  /* 0x0000000b000b7308 */ /* 0x000fe20000000800 */
[C---:B-1----:R-:W-:Y:S01]  /*18e10*/  FADD.FTZ R6, R165.reuse, R6 ;  /* 0x00000006a5067221 */ /* 0x042fe20000010000 */
[----:B------:R-:W-:Y:S01]  /*18e20*/  F2FP.F16.F32.PACK_AB R182, R165, R182 ;  /* 0x000000b6a5b6723e */ /* 0x000fe200000000ff */
        /* <DEDUP_REMOVED lines=30> */
[----:B------:R-:W-:-:S02]  /*19010*/  FFMA.FTZ R86, R86, R0, -R57 ;  /* 0x0000000056567223 */ /* 0x000fc40000010839 */
[----:B------:R-:W-:Y:S01]  /*19020*/  MUFU.EX2 R183, R183 ;  /* 0x000000b700b77308 */ /* 0x000fe20000000800 */
[----:B0-----:R-:W-:-:S07]  /*19030*/  FFMA.FTZ R5, R8, R5, R181 ;  /* 0x0000000508057223 */ /* 0x001fce00000100b5 */
[----:B------:R-:W-:Y:S01]  /*19040*/  MUFU.EX2 R27, R27 ;  /* 0x0000001b001b7308 */ /* 0x000fe20000000800 */
[C---:B-1----:R-:W-:Y:S01]  /*19050*/  FADD.FTZ R5, R26.reuse, R5 ;  /* 0x000000051a057221 */ /* 0x042fe20000010000 */
[----:B------:R-:W-:-:S06]  /*19060*/  F2FP.F16.F32.PACK_AB R181, R26, R181 ;  /* 0x000000b51ab5723e */ /* 0x000fcc00000000ff */
        /* <DEDUP_REMOVED lines=8> */
[-CC-:B------:R-:W-:Y:S01]  /*190f0*/  FFMA.FTZ R160, R64, R0.reuse, -R167.reuse ;  /* 0x0000000040a07223 */ /* 0x180fe200000108a7 */
[-C--:B------:R-:W-:Y:S01]  /*19100*/  FFMA.FTZ R162, R68, R0.reuse, -R167 ;  /* 0x0000000044a27223 */ /* 0x080fe200000108a7 */
[-CC-:B------:R-:W-:Y:S01]  /*19110*/  FFMA.FTZ R167, R62, R0.reuse, -R57.reuse ;  /* 0x000000003ea77223 */ /* 0x180fe20000010839 */
[-CC-:B------:R-:W-:Y:S01]  /*19120*/  FFMA.FTZ R161, R66, R0.reuse, -R57.reuse ;  /* 0x0000000042a17223 */ /* 0x180fe20000010839 */
[----:B------:R-:W-:Y:S01]  /*19130*/  HGMMA.64x128x16.F32 R88, R156, gdesc[UR4].tnspB, R88, gsb0 ;  /* 0x41e000049c587df0 */ /* 0x000fe20008000858 */
[----:B------:R-:W-:Y:S01]  /*19140*/  R2UR UR6, R24 ;  /* 0x00000000180672ca */ /* 0x000fe200000e0000 */
[----:B------:R-:W-:Y:S01]  /*19150*/  @!P1 IMAD R24, R20, 0x8, R2 ;  /* 0x0000000814189824 */ /* 0x000fe200078e0202 */
[----:B------:R-:W-:Y:S01]  /*19160*/  R2UR UR7, R25 ;  /* 0x00000000190772ca */ /* 0x000fe200000e0000 */
[----:B------:R-:W-:Y:S01]  /*19170*/  MUFU.EX2 R172, R172 ;  /* 0x000000ac00ac7308 */ /* 0x000fe20000000800 */
[----:B------:R-:W-:Y:S01]  /*19180*/  FFMA.FTZ R163, R70, R0, -R57 ;  /* 0x0000000046a37223 */ /* 0x000fe20000010839 */
[----:B------:R-:W-:-:S05]  /*19190*/  @!P1 VIADD R24, R24, 0x34840 ;  /* 0x0003484018189836 */ /* 0x000fca0000000000 */
[----:B------:R-:W-:Y:S01]  /*191a0*/  @!P1 PRMT R25, RZ, 0x654, R24 ;  /* 0x00000654ff199816 */ /* 0x000fe20000000018 */
        /* <DEDUP_REMOVED lines=19> */
[----:B------:R-:W-:-:S04]  /*192e0*/  FFMA.FTZ R157, R74, R0, -R57 ;  /* 0x000000004a9d7223 */ /* 0x000fc80000010839 */
[----:B------:R-:W0:Y:S01]  /*192f0*/  MUFU.EX2 R37, R37 ;  /* 0x0000002500257308 */ /* 0x000e220000000800 */
[----:B------:R-:W-:Y:S07]  /*19300*/  HGMMA.64x128x16.F32 R88, R152, gdesc[UR4].tnspB, R88, gsb0 ;  /* 0x41e0000498587df0 */ /* 0x000fee0008000858 */
[----:B------:R-:W1:Y:S08]  /*19310*/  MUFU.EX2 R24, R59 ;  /* 0x0000003b00187308 */ /* 0x000e700000000800 */
[----:B------:R-:W-:Y:S01]  /*19320*/  MUFU.EX2 R166, R166 ;  /* 0x000000a600a67308 */ /* 0x000fe20000000800 */
[----:B0-----:R-:W-:-:S07]  /*19330*/  F2FP.F16.F32.PACK_AB R164, R37, R33 ;  /* 0x0000002125a4723e */ /* 0x001fce00000000ff */
[----:B------:R-:W-:Y:S01]  /*19340*/  MUFU.EX2 R167, R167 ;  /* 0x000000a700a77308 */ /* 0x000fe20000000800 */
[----:B-1----:R-:W-:-:S07]  /*19350*/  F2FP.F16.F32.PACK_AB R165, R24, R20 ;  /* 0x0000001418a5723e */ /* 0x002fce00000000ff */
        /* <DEDUP_REMOVED lines=12> */
[----:B0-----:R-:W-:-:S07]  /*19420*/  F2FP.F16.F32.PACK_AB R156, R41, R36 ;  /* 0x00000024299c723e */ /* 0x001fce00000000ff */
[----:B------:R-:W-:Y:S08]  /*19430*/  MUFU.EX2 R78, R78 ;  /* 0x0000004e004e7308 */ /* 0x000ff00000000800 */
[----:B------:R-:W0:Y:S01]  /*19440*/  MUFU.EX2 R49, R49 ;  /* 0x0000003100317308 */ /* 0x000e220000000800 */
[----:B------:R-:W-:Y:S02]  /*19450*/  WARPGROUP.DEPBAR.LE gsb0, 0x0 ;  /* 0x00008000000079c5 */ /* 0x000fe40000010000 */
[----:B------:R1:W-:Y:S05]  /*19460*/  @!P1 SYNCS.ARRIVE.TRANS64.RED.A1T0 RZ, [R25+URZ], RZ ;  /* 0x000000ff19ff99a7 */ /* 0x0003ea000810043f */
[----:B------:R-:W2:Y:S01]  /*19470*/  MUFU.EX2 R79, R79 ;  /* 0x0000004f004f7308 */ /* 0x000ea20000000800 */
[----:B0-----:R-:W-:Y:S01]  /*19480*/  F2FP.F16.F32.PACK_AB R158, R49, R48 ;  /* 0x00000030319e723e */ /* 0x001fe200000000ff */
[----:B-1----:R-:W-:Y:S01]  /*19490*/  FADD.FTZ R25, R183, R5 ;  /* 0x00000005b7197221 */ /* 0x002fe20000010000 */
[----:B------:R0:W-:Y:S05]  /*194a0*/  @!P1 SYNCS.ARRIVE.TRANS64.RED.A1T0 RZ, [R15+URZ], RZ ;  /* 0x000000ff0fff99a7 */ /* 0x0001ea000810043f */
[----:B------:R-:W-:Y:S01]  /*194b0*/  MUFU.EX2 R5, R63 ;  /* 0x0000003f00057308 */ /* 0x000fe20000000800 */
[C---:B------:R-:W-:Y:S01]  /*194c0*/  F2FP.F16.F32.PACK_AB R183, R27.reuse, R183 ;  /* 0x000000b71bb7723e */ /* 0x040fe200000000ff */
[----:B------:R-:W-:-:S04]  /*194d0*/  FADD.FTZ R25, R27, R25 ;  /* 0x000000191b197221 */ /* 0x000fc80000010000 */
[----:B------:R-:W-:Y:S01]  /*194e0*/  FADD.FTZ R25, R177, R25 ;  /* 0x00000019b1197221 */ /* 0x000fe20000010000 */
[----:B0-----:R-:W-:Y:S01]  /*194f0*/  FADD.FTZ R15, R176, R6 ;  /* 0x00000006b00f7221 */ /* 0x001fe20000010000 */
[----:B------:R-:W-:Y:S01]  /*19500*/  FFMA.FTZ R6, R67, R0, -R57 ;  /* 0x0000000043067223 */ /* 0x000fe20000010839 */
[C---:B------:R-:W-:Y:S01]  /*19510*/  F2FP.F16.F32.PACK_AB R176, R11.reuse, R176 ;  /* 0x000000b00bb0723e */ /* 0x040fe200000000ff */
[C---:B------:R-:W-:Y:S01]  /*19520*/  FADD.FTZ R25, R30.reuse, R25 ;  /* 0x000000191e197221 */ /* 0x040fe20000010000 */
[----:B------:R-:W-:Y:S01]  /*19530*/  FADD.FTZ R15, R11, R15 ;  /* 0x0000000f0b0f7221 */ /* 0x000fe20000010000 */
[----:B------:R-:W-:Y:S01]  /*19540*/  F2FP.F16.F32.PACK_AB R177, R30, R177 ;  /* 0x000000b11eb1723e */ /* 0x000fe200000000ff */
[----:B------:R-:W-:Y:S01]  /*19550*/  MUFU.EX2 R52, R52 ;  /* 0x0000003400347308 */ /* 0x000fe20000000800 */
[----:B------:R-:W-:Y:S01]  /*19560*/  FADD.FTZ R25, R179, R25 ;  /* 0x00000019b3197221 */ /* 0x000fe20000010000 */
[----:B------:R-:W-:Y:S01]  /*19570*/  FADD.FTZ R39, R178, R15 ;  /* 0x0000000fb2277221 */ /* 0x000fe20000010000 */
[-CC-:B------:R-:W-:Y:S01]  /*19580*/  FFMA.FTZ R15, R71, R0.reuse, -R57.reuse ;  /* 0x00000000470f7223 */ /* 0x180fe20000010839 */
[----:B------:R-:W-:Y:S01]  /*19590*/  FFMA.FTZ R57, R87, R0, -R57 ;  /* 0x0000000057397223 */ /* 0x000fe20000010839 */
        /* <DEDUP_REMOVED lines=10> */
[----:B------:R-:W-:Y:S01]  /*19640*/  MUFU.EX2 R15, R15 ;  /* 0x0000000f000f7308 */ /* 0x000fe20000000800 */
[----:B------:R-:W-:Y:S01]  /*19650*/  FADD.FTZ R25, R175, R25 ;  /* 0x00000019af197221 */ /* 0x000fe20000010000 */
[----:B------:R-:W-:Y:S01]  /*19660*/  FADD.FTZ R39, R174, R39 ;  /* 0x00000027ae277221 */ /* 0x000fe20000010000 */
[----:B------:R-:W-:Y:S02]  /*19670*/  F2FP.F16.F32.PACK_AB R174, R13, R174 ;  /* 0x000000ae0dae723e */ /* 0x000fe400000000ff */
        /* <DEDUP_REMOVED lines=13> */
[C---:B------:R-:W-:Y:S02]  /*19750*/  F2FP.F16.F32.PACK_AB R171, R10.reuse, R171 ;  /* 0x000000ab0aab723e */ /* 0x040fe400000000ff */
[----:B------:R-:W-:Y:S01]  /*19760*/  FADD.FTZ R25, R10, R25 ;  /* 0x000000190a197221 */ /* 0x000fe20000010000 */
[----:B------:R-:W-:Y:S01]  /*19770*/  FADD.FTZ R39, R28, R39 ;  /* 0x000000271c277221 */ /* 0x000fe20000010000 */
[----:B------:R-:W-:Y:S01]  /*19780*/  F2FP.F16.F32.PACK_AB R169, R38, R169 ;  /* 0x000000a926a9723e */ /* 0x000fe200000000ff */
[----:B------:R-:W1:Y:S01]  /*19790*/  MUFU.EX2 R83, R83 ;  /* 0x0000005300537308 */ /* 0x000e620000000800 */
[----:B------:R-:W-:Y:S01]  /*197a0*/  FADD.FTZ R25, R20, R25 ;  /* 0x0000001914197221 */ /* 0x000fe20000010000 */
[----:B------:R-:W-:Y:S01]  /*197b0*/  FADD.FTZ R26, R33, R39 ;  /* 0x00000027211a7221 */ /* 0x000fe20000010000 */
[----:B------:R-:W-:-:S02]  /*197c0*/  F2FP.F16.F32.PACK_AB R170, R28, R170 ;  /* 0x000000aa1caa723e */ /* 0x000fc400000000ff */
[----:B--2---:R-:W-:Y:S01]  /*197d0*/  F2FP.F16.F32.PACK_AB R159, R79, R78 ;  /* 0x0000004e4f9f723e */ /* 0x004fe200000000ff */
[----:B------:R-:W-:Y:S01]  /*197e0*/  FADD.FTZ R11, R37, R26 ;  /* 0x0000001a250b7221 */ /* 0x000fe20000010000 */
[----:B------:R-:W-:Y:S01]  /*197f0*/  FADD.FTZ R26, R24, R25 ;  /* 0x00000019181a7221 */ /* 0x000fe20000010000 */
[----:B------:R-:W-:Y:S01]  /*19800*/  MUFU.EX2 R56, R56 ;  /* 0x0000003800387308 */ /* 0x000fe20000000800 */
[----:B0-----:R-:W-:Y:S01]  /*19810*/  F2FP.F16.F32.PACK_AB R152, R53, R52 ;  /* 0x000000343598723e */ /* 0x001fe200000000ff */
[----:B------:R-:W-:Y:S01]  /*19820*/  FADD.FTZ R30, R166, R11 ;  /* 0x0000000ba61e7221 */ /* 0x000fe20000010000 */
[----:B------:R-:W-:Y:S01]  /*19830*/  FADD.FTZ R26, R167, R26 ;  /* 0x0000001aa71a7221 */ /* 0x000fe20000010000 */
[----:B------:R-:W-:Y:S02]  /*19840*/  F2FP.F16.F32.PACK_AB R167, R5, R167 ;  /* 0x000000a705a7723e */ /* 0x000fe400000000ff */
[----:B------:R-:W-:Y:S01]  /*19850*/  FADD.FTZ R11, R45, R30 ;  /* 0x0000001e2d0b7221 */ /* 0x000fe20000010000 */
[----:B------:R-:W-:Y:S01]  /*19860*/  FADD.FTZ R26, R5, R26 ;  /* 0x0000001a051a7221 */ /* 0x000fe20000010000 */
[----:B------:R-:W-:Y:S01]  /*19870*/  MUFU.EX2 R86, R86 ;  /* 0x0000005600567308 */ /* 0x000fe20000000800 */
[----:B------:R-:W-:Y:S01]  /*19880*/  F2FP.F16.F32.PACK_AB R166, R45, R166 ;  /* 0x000000a62da6723e */ /* 0x000fe200000000ff */
[----:B------:R-:W-:Y:S01]  /*19890*/  FADD.FTZ R11, R160, R11 ;  /* 0x0000000ba00b7221 */ /* 0x000fe20000010000 */
[----:B------:R-:W-:Y:S01]  /*198a0*/  FADD.FTZ R13, R161, R26 ;  /* 0x0000001aa10d7221 */ /* 0x000fe20000010000 */
[----:B------:R-:W-:-:S02]  /*198b0*/  F2FP.F16.F32.PACK_AB R161, R6, R161 ;  /* 0x000000a106a1723e */ /* 0x000fc400000000ff */
[----:B------:R-:W-:Y:S01]  /*198c0*/  FADD.FTZ R11, R44, R11 ;  /* 0x0000000b2c0b7221 */ /* 0x000fe20000010000 */
[----:B------:R-:W-:Y:S01]  /*198d0*/  FADD.FTZ R26, R6, R13 ;  /* 0x0000000d061a7221 */ /* 0x000fe20000010000 */
[----:B------:R-:W0:Y:S01]  /*198e0*/  MUFU.EX2 R14, R85 ;  /* 0x00000055000e7308 */ /* 0x000e220000000800 */
[----:B------:R-:W-:Y:S01]  /*198f0*/  F2FP.F16.F32.PACK_AB R160, R44, R160 ;  /* 0x000000a02ca0723e */ /* 0x000fe200000000ff */
[----:B------:R-:W-:Y:S01]  /*19900*/  FADD.FTZ R11, R162, R11 ;  /* 0x0000000ba20b7221 */ /* 0x000fe20000010000 */
[----:B------:R-:W-:Y:S01]  /*19910*/  FADD.FTZ R26, R163, R26 ;  /* 0x0000001aa31a7221 */ /* 0x000fe20000010000 */
[C---:B------:R-:W-:Y:S02]  /*19920*/  F2FP.F16.F32.PACK_AB R162, R40.reuse, R162 ;  /* 0x000000a228a2723e */ /* 0x040fe400000000ff */
[----:B------:R-:W-:Y:S01]  /*19930*/  FADD.FTZ R11, R40, R11 ;  /* 0x0000000b280b7221 */ /* 0x000fe20000010000 */
[C---:B------:R-:W-:Y:S01]  /*19940*/  FADD.FTZ R26, R15.reuse, R26 ;  /* 0x0000001a0f1a7221 */ /* 0x040fe20000010000 */
[----:B------:R-:W2:Y:S01]  /*19950*/  MUFU.EX2 R57, R57 ;  /* 0x0000003900397308 */ /* 0x000ea20000000800 */
[----:B------:R-:W-:Y:S01]  /*19960*/  F2FP.F16.F32.PACK_AB R163, R15, R163 ;  /* 0x000000a30fa3723e */ /* 0x000fe200000000ff */
[----:B------:R-:W-:Y:S01]  /*19970*/  FADD.FTZ R10, R36, R11 ;  /* 0x0000000b240a7221 */ /* 0x000fe20000010000 */
[----:B------:R-:W-:Y:S01]  /*19980*/  FADD.FTZ R26, R157, R26 ;  /* 0x0000001a9d1a7221 */ /* 0x000fe20000010000 */
[----:B------:R-:W-:-:S02]  /*19990*/  F2FP.F16.F32.PACK_AB R157, R75, R157 ;  /* 0x0000009d4b9d723e */ /* 0x000fc400000000ff */
[----:B------:R-:W-:Y:S01]  /*199a0*/  FADD.FTZ R5, R41, R10 ;  /* 0x0000000a29057221 */ /* 0x000fe20000010000 */
[----:B------:R-:W-:Y:S01]  /*199b0*/  FADD.FTZ R11, R75, R26 ;  /* 0x0000001a4b0b7221 */ /* 0x000fe20000010000 */
[----:B-1----:R-:W-:Y:S02]  /*199c0*/  F2FP.F16.F32.PACK_AB R153, R83, R82 ;  /* 0x000000525399723e */ /* 0x002fe400000000ff */
[----:B------:R-:W-:Y:S01]  /*199d0*/  FADD.FTZ R10, R48, R5 ;  /* 0x00000005300a7221 */ /* 0x000fe20000010000 */
[----:B------:R-:W-:Y:S01]  /*199e0*/  FADD.FTZ R6, R78, R11 ;  /* 0x0000000b4e067221 */ /* 0x000fe20000010000 */
[----:B0-----:R-:W-:Y:S02]  /*199f0*/  F2FP.F16.F32.PACK_AB R154, R14, R56 ;  /* 0x000000380e9a723e */ /* 0x001fe400000000ff */
[----:B------:R-:W-:Y:S01]  /*19a00*/  FADD.FTZ R5, R49, R10 ;  /* 0x0000000a31057221 */ /* 0x000fe20000010000 */
[----:B------:R-:W-:Y:S01]  /*19a10*/  FADD.FTZ R11, R79, R6 ;  /* 0x000000064f0b7221 */ /* 0x000fe20000010000 */
[----:B------:R-:W-:-:S02]  /*19a20*/  MOV R13, R3 ;  /* 0x00000003000d7202 */ /* 0x000fc40000000f00 */
[----:B------:R-:W-:Y:S01]  /*19a30*/  FADD.FTZ R6, R52, R5 ;  /* 0x0000000534067221 */ /* 0x000fe20000010000 */
[----:B------:R-:W-:Y:S01]  /*19a40*/  FADD.FTZ R10, R82, R11 ;  /* 0x0000000b520a7221 */ /* 0x000fe20000010000 */
[----:B--2---:R-:W-:Y:S02]  /*19a50*/  F2FP.F16.F32.PACK_AB R155, R57, R86 ;  /* 0x00000056399b723e */ /* 0x004fe400000000ff */
[----:B------:R-:W-:Y:S01]  /*19a60*/  FADD.FTZ R5, R53, R6 ;  /* 0x0000000635057221 */ /* 0x000fe20000010000 */
[----:B------:R-:W-:Y:S01]  /*19a70*/  FADD.FTZ R11, R83, R10 ;  /* 0x0000000a530b7221 */ /* 0x000fe20000010000 */
[----:B------:R-:W-:Y:S02]  /*19a80*/  IMAD.MOV.U32 R10, RZ, RZ, R184 ;  /* 0x000000ffff0a7224 */ /* 0x000fe400078e00b8 */
[----:B------:R-:W-:Y:S01]  /*19a90*/  FADD.FTZ R5, R56, R5 ;  /* 0x0000000538057221 */ /* 0x000fe20000010000 */
[----:B------:R-:W-:-:S03]  /*19aa0*/  FADD.FTZ R11, R86, R11 ;  /* 0x0000000b560b7221 */ /* 0x000fc60000010000 */
[----:B------:R-:W-:Y:S01]  /*19ab0*/  FADD.FTZ R6, R14, R5 ;  /* 0x000000050e067221 */ /* 0x000fe20000010000 */
[----:B------:R-:W-:Y:S01]  /*19ac0*/  FADD.FTZ R5, R57, R11 ;  /* 0x0000000b39057221 */ /* 0x000fe20000010000 */
[----:B------:R-:W-:Y:S02]  /*19ad0*/  IMAD.MOV.U32 R11, RZ, RZ, R187 ;  /* 0x000000ffff0b7224 */ /* 0x000fe400078e00bb */
[----:B------:R-:W-:Y:S01]  /*19ae0*/  IMAD.MOV.U32 R14, RZ, RZ, R4 ;  /* 0x000000ffff0e7224 */ /* 0x000fe200078e0004 */
[----:B------:R-:W-:Y:S06]  /*19af0*/  @P2 BRA `(.L_x_2679) ;  /* 0xffffffd800e42947 */ /* 0x000fec000383ffff */
.L_x_2668:
[----:B------:R-:W-:Y:S05]  /*19b00*/  BSYNC B0 ;  /* 0x0000000000007941 */ /* 0x000fea0003800000 */
.L_x_2667:
        /* <DEDUP_REMOVED lines=67> */
.L_x_2680:
[----:B------:R-:W-:Y:S01]  /*19f40*/  IMAD R7, R184, 0x8, R2 ;  /* 0x00000008b8077824 */ /* 0x000fe200078e0202 */
[----:B------:R-:W-:-:S04]  /*19f50*/  SHF.L.U32 R8, R187, 0x1f, RZ ;  /* 0x0000001fbb087819 */ /* 0x000fc800000006ff */
[----:B------:R0:W1:Y:S01]  /*19f60*/  SYNCS.PHASECHK.TRANS64.TRYWAIT P2, [R7+URZ+0x34850], R8 ;  /* 0x03485008070075a7 */ /* 0x000062000804017f */
[----:B------:R-:W-:Y:S05]  /*19f70*/  @!P0 BRA `(.L_x_2681) ;  /* 0x0000000000048947 */ /* 0x000fea0003800000 */
[----:B------:R-:W-:Y:S01]  /*19f80*/  BPT.TRAP 0x1 ;  /* 0x000000040000795c */ /* 0x000fe20000300000 */
.L_x_2681:
        /* <DEDUP_REMOVED lines=9> */
.L_x_2683:
[----:B------:R-:W-:Y:S05]  /*1a020*/  BSYNC B0 ;  /* 0x0000000000007941 */ /* 0x000fea0003800000 */
.L_x_2682:
[----:B01----:R-:W-:Y:S01]  /*1a030*/  IMAD.MOV.U32 R8, RZ, RZ, R2 ;  /* 0x000000ffff087224 */ /* 0x003fe200078e0002 */
[----:B------:R-:W-:Y:S01]  /*1a040*/  MOV R9, 0x40000040 ;  /* 0x4000004000097802 */ /* 0x000fe20000000f00 */
        /* <DEDUP_REMOVED lines=8> */
[----:B------:R-:W-:Y:S01]  /*1a0d0*/  VIADD R213, R213, 0x1 ;  /* 0x00000001d5d57836 */ /* 0x000fe20000000000 */
[----:B------:R-:W-:-:S02]  /*1a0e0*/  MOV R21, 0xff800000 ;  /* 0xff80000000157802 */ /* 0x000fc40000000f00 */
[----:B------:R-:W-:-:S07]  /*1a0f0*/  SEL R184, R184, RZ, P2 ;  /* 0x000000ffb8b87207 */ /* 0x000fce0001000000 */
        /* <DEDUP_REMOVED lines=40> */
[----:B------:R-:W0:Y:S01]  /*1a380*/  SHFL.BFLY PT, R2, R5, 0x2, 0x1f ;  /* 0x0c401f0005027f89 */ /* 0x000e2200000e0000 */
[----:B------:R-:W-:Y:S02]  /*1a390*/  WARPGROUP.DEPBAR.LE gsb0, 0x0 ;  /* 0x00008000000079c5 */ /* 0x000fe40000010000 */
[----:B------:R-:W-:-:S08]  /*1a3a0*/  WARPGROUP.ARRIVE ;  /* 0x00000000000079c5 */ /* 0x000fd00000000000 */
[----:B------:R-:W-:Y:S01]  /*1a3b0*/  HGMMA.64x128x16.F32 R24, R156, gdesc[UR4].tnspB, R24, gsb0 ;  /* 0x41e000049c187df0 */ /* 0x000fe20008000818 */
[----:B------:R-:W-:Y:S01]  /*1a3c0*/  R2UR UR6, R8 ;  /* 0x00000000080672ca */ /* 0x000fe200000e0000 */
[----:B0-----:R-:W-:Y:S01]  /*1a3d0*/  FADD.FTZ R8, R2, R5 ;  /* 0x0000000502087221 */ /* 0x001fe20000010000 */
[----:B------:R-:W-:Y:S01]  /*1a3e0*/  R2UR UR7, R9 ;  /* 0x00000000090772ca */ /* 0x000fe200000e0000 */
[----:B------:R-:W-:Y:S01]  /*1a3f0*/  IMAD.MOV.U32 R5, RZ, RZ, RZ ;  /* 0x000000ffff057224 */ /* 0x000fe200078e00ff */
[----:B------:R-:W0:Y:S04]  /*1a400*/  SHFL.BFLY PT, R9, R6, 0x2, 0x1f ;  /* 0x0c401f0006097f89 */ /* 0x000e2800000e0000 */
[----:B------:R-:W1:Y:S01]  /*1a410*/  SHFL.BFLY PT, R11, R8, 0x1, 0x1f ;  /* 0x0c201f00080b7f89 */ /* 0x000e6200000e0000 */
[----:B0-----:R-:W-:Y:S01]  /*1a420*/  FADD.FTZ R9, R9, R6 ;  /* 0x0000000609097221 */ /* 0x001fe20000010000 */
[----:B-1----:R-:W-:-:S04]  /*1a430*/  FADD.FTZ R13, R8, R11 ;  /* 0x0000000b080d7221 */ /* 0x002fc80000010000 */
[----:B------:R-:W0:Y:S01]  /*1a440*/  SHFL.BFLY PT, R2, R9, 0x1, 0x1f ;  /* 0x0c201f0009027f89 */ /* 0x000e2200000e0000 */
[----:B------:R-:W-:Y:S01]  /*1a450*/  @!P1 VIADD R8, R7, 0x34860 ;  /* 0x0003486007089836 */ /* 0x000fe20000000000 */
[----:B------:R-:W-:-:S04]  /*1a460*/  FSETP.NE.FTZ.AND P3, PT, R13, RZ, PT ;  /* 0x000000ff0d00720b */ /* 0x000fc80003f75000 */
[----:B------:R-:W-:-:S09]  /*1a470*/  @!P1 PRMT R8, RZ, 0x654, R8 ;  /* 0x00000654ff089816 */ /* 0x000fd20000000008 */
[----:B------:R-:W1:Y:S01]  /*1a480*/  @P3 MUFU.LG2 R11, R13 ;  /* 0x0000000d000b3308 */ /* 0x000e620000000c00 */
[----:B0-----:R-:W-:Y:S01]  /*1a490*/  FADD.FTZ R12, R9, R2 ;  /* 0x00000002090c7221 */ /* 0x001fe20000010000 */
[----:B------:R-:W-:-:S04]  /*1a4a0*/  SEL R2, RZ, 0x1, P2 ;  /* 0x00000001ff027807 */ /* 0x000fc80001000000 */
[----:B------:R-:W-:Y:S02]  /*1a4b0*/  FSETP.NE.FTZ.AND P0, PT, R12, RZ, PT ;  /* 0x000000ff0c00720b */ /* 0x000fe40003f15000 */
[----:B------:R-:W-:Y:S01]  /*1a4c0*/  LOP3.LUT R187, R187, R2, RZ, 0x3c, !PT ;  /* 0x00000002bbbb7212 */ /* 0x000fe200078e3cff */
[----:B------:R-:W-:Y:S02]  /*1a4d0*/  IMAD.MOV.U32 R2, RZ, RZ, RZ ;  /* 0x000000ffff027224 */ /* 0x000fe400078e00ff */
[----:B-1----:R-:W-:-:S04]  /*1a4e0*/  @P3 FMUL.FTZ R11, R11, 0.69314718246459960938 ;  /* 0x3f3172180b0b3820 */ /* 0x002fc80000410000 */
[----:B------:R-:W-:Y:S04]  /*1a4f0*/  @P3 MUFU.RCP R2, R13 ;  /* 0x0000000d00023308 */ /* 0x000fe80000001000 */
[C---:B------:R-:W-:Y:S01]  /*1a500*/  @P0 FMUL.FTZ R6, R0.reuse, 0.69314718246459960938 ;  /* 0x3f31721800060820 */ /* 0x040fe20000410000 */
[----:B------:R-:W-:-:S03]  /*1a510*/  @P3 FMUL.FTZ R0, R0, 0.69314718246459960938 ;  /* 0x3f31721800003820 */ /* 0x000fc60000410000 */
        /* <DEDUP_REMOVED lines=75> */
.L_x_2591:
        /* <DEDUP_REMOVED lines=12> */
[----:B------:R-:W-:Y:S01]  /*1aa90*/  F2FP.F16.F32.PACK_AB R36, R73, R72 ;  /* 0x000000484924723e */ /* 0x000fe200000000ff */
[----:B------:R-:W3:Y:S01]  /*1aaa0*/  S2R R3, SR_SWINHI ;  /* 0x0000000000037919 */ /* 0x000ee20000002f00 */
[----:B------:R-:W-:Y:S01]  /*1aab0*/  ULDC.64 UR4, c[0x0][0xc08] ;  /* 0x0003020000047ab9 */ /* 0x000fe20000000a00 */
[----:B------:R-:W-:Y:S02]  /*1aac0*/  MOV R88, R2 ;  /* 0x0000000200587202 */ /* 0x000fe40000000f00 */
[----:B---3--:R-:W-:Y:S01]  /*1aad0*/  MOV R89, R3 ;  /* 0x0000000300597202 */ /* 0x008fe20000000f00 */
[----:B------:R-:W-:Y:S02]  /*1aae0*/  BAR.SYNC.DEFER_BLOCKING 0x1, 0x100 ;  /* 0x0044000000007b1d */ /* 0x000fe40000010000 */
[----:B--2---:R-:W-:-:S03]  /*1aaf0*/  IMAD.WIDE R12, R0, 0x2, R88 ;  /* 0x00000002000c7825 */ /* 0x004fc600078e0258 */
[C---:B------:R-:W-:Y:S02]  /*1ab00*/  LOP3.LUT R3, R12.reuse, 0x380, RZ, 0xc0, !PT ;  /* 0x000003800c037812 */ /* 0x040fe400078ec0ff */
[C---:B------:R-:W-:Y:S02]  /*1ab10*/  IADD3 R15, P6, R12.reuse, 0x20, RZ ;  /* 0x000000200c0f7810 */ /* 0x040fe40007fde0ff */
[----:B------:R-:W-:Y:S02]  /*1ab20*/  SHF.R.U64 R3, R3, 0x3, RZ ;  /* 0x0000000303037819 */ /* 0x000fe400000012ff */
[C---:B-1----:R-:W-:Y:S01]  /*1ab30*/  IADD3 R4, P5, R12.reuse, 0x40, RZ ;  /* 0x000000400c047810 */ /* 0x042fe20007fbe0ff */
[--C-:B------:R-:W-:Y:S01]  /*1ab40*/  IMAD.X R9, RZ, RZ, R13.reuse, P6 ;  /* 0x000000ffff097224 */ /* 0x100fe200030e060d */
[C---:B------:R-:W-:Y:S02]  /*1ab50*/  IADD3 R35, P4, R12.reuse, 0x60, RZ ;  /* 0x000000600c237810 */ /* 0x040fe40007f9e0ff */
[C---:B------:R-:W-:Y:S01]  /*1ab60*/  IADD3 R37, P3, R12.reuse, 0x4000, RZ ;  /* 0x000040000c257810 */ /* 0x040fe20007f7e0ff */
[----:B------:R-:W-:Y:S01]  /*1ab70*/  IMAD.X R11, RZ, RZ, R13, P5 ;  /* 0x000000ffff0b7224 */ /* 0x000fe200028e060d */
[----:B------:R-:W-:-:S02]  /*1ab80*/  IADD3 R39, P2, R12, 0x4020, RZ ;  /* 0x000040200c277810 */ /* 0x000fc40007f5e0ff */
        /* <DEDUP_REMOVED lines=8> */
[----:B------:R-:W-:Y:S02]  /*1ac10*/  LOP3.LUT R3, R4, 0x380, RZ, 0xc0, !PT ;  /* 0x0000038004037812 */ /* 0x000fe400078ec0ff */
[----:B------:R-:W-:-:S02]  /*1ac20*/  LOP3.LUT R14, R35, 0x380, RZ, 0xc0, !PT ;  /* 0x00000380230e7812 */ /* 0x000fc400078ec0ff */
[----:B------:R-:W-:Y:S02]  /*1ac30*/  SHF.R.U64 R0, R0, 0x3, RZ ;  /* 0x0000000300007819 */ /* 0x000fe400000012ff */
[----:B------:R-:W-:Y:S02]  /*1ac40*/  SHF.R.U64 R3, R3, 0x3, RZ ;  /* 0x0000000303037819 */ /* 0x000fe400000012ff */
[----:B------:R-:W-:Y:S02]  /*1ac50*/  LOP3.LUT R26, R37, 0x380, RZ, 0xc0, !PT ;  /* 0x00000380251a7812 */ /* 0x000fe400078ec0ff */
[----:B------:R-:W-:Y:S02]  /*1ac60*/  SHF.R.U64 R14, R14, 0x3, RZ ;  /* 0x000000030e0e7819 */ /* 0x000fe400000012ff */
[----:B------:R-:W-:Y:S02]  /*1ac70*/  LOP3.LUT R8, R0, R15, RZ, 0x3c, !PT ;  /* 0x0000000f00087212 */ /* 0x000fe400078e3cff */
[----:B------:R-:W-:-:S02]  /*1ac80*/  LOP3.LUT R10, R3, R4, RZ, 0x3c, !PT ;  /* 0x00000004030a7212 */ /* 0x000fc400078e3cff */
[----:B------:R-:W-:Y:S02]  /*1ac90*/  LOP3.LUT R0, R39, 0x380, RZ, 0xc0, !PT ;  /* 0x0000038027007812 */ /* 0x000fe400078ec0ff */
[----:B------:R-:W-:Y:S02]  /*1aca0*/  SHF.R.U64 R26, R26, 0x3, RZ ;  /* 0x000000031a1a7819 */ /* 0x000fe400000012ff */
[----:B------:R-:W-:Y:S02]  /*1acb0*/  LOP3.LUT R4, R107, 0x380, RZ, 0xc0, !PT ;  /* 0x000003806b047812 */ /* 0x000fe400078ec0ff */
[----:B------:R-:W-:Y:S02]  /*1acc0*/  IADD3.X R25, RZ, R13, RZ, P4, !PT ;  /* 0x0000000dff197210 */ /* 0x000fe400027fe4ff */
[----:B------:R-:W-:Y:S02]  /*1acd0*/  LOP3.LUT R24, R14, R35, RZ, 0x3c, !PT ;  /* 0x000000230e187212 */ /* 0x000fe400078e3cff */
[----:B------:R-:W-:-:S02]  /*1ace0*/  MOV R3, R12 ;  /* 0x0000000c00037202 */ /* 0x000fc40000000f00 */
[----:B------:R-:W-:Y:S02]  /*1acf0*/  LOP3.LUT R32, R109, 0x380, RZ, 0xc0, !PT ;  /* 0x000003806d207812 */ /* 0x000fe400078ec0ff */
[----:B------:R-:W-:Y:S02]  /*1ad00*/  F2FP.F16.F32.PACK_AB R12, R91, R90 ;  /* 0x0000005a5b0c723e */ /* 0x000fe400000000ff */
[----:B------:R-:W-:Y:S02]  /*1ad10*/  F2FP.F16.F32.PACK_AB R13, R99, R98 ;  /* 0x00000062630d723e */ /* 0x000fe400000000ff */
[----:B------:R-:W-:Y:S02]  /*1ad20*/  F2FP.F16.F32.PACK_AB R14, R93, R92 ;  /* 0x0000005c5d0e723e */ /* 0x000fe400000000ff */
[----:B------:R-:W-:Y:S02]  /*1ad30*/  F2FP.F16.F32.PACK_AB R15, R101, R100 ;  /* 0x00000064650f723e */ /* 0x000fe400000000ff */
[----:B------:R-:W-:-:S02]  /*1ad40*/  SHF.R.U64 R0, R0, 0x3, RZ ;  /* 0x0000000300007819 */ /* 0x000fc400000012ff */
[----:B------:R-:W-:Y:S01]  /*1ad50*/  LOP3.LUT R26, R26, R37, RZ, 0x3c, !PT ;  /* 0x000000251a1a7212 */ /* 0x000fe200078e3cff */
[----:B------:R1:W-:Y:S01]  /*1ad60*/  STSM.16.M88.4 [R3], R12 ;  /* 0x0000000c03007844 */ /* 0x0003e20000000200 */
[----:B------:R-:W-:Y:S02]  /*1ad70*/  SHF.R.U64 R4, R4, 0x3, RZ ;  /* 0x0000000304047819 */ /* 0x000fe400000012ff */
[----:B------:R-:W-:Y:S02]  /*1ad80*/  SHF.R.U64 R32, R32, 0x3, RZ ;  /* 0x0000000320207819 */ /* 0x000fe400000012ff */
[----:B------:R-:W-:Y:S02]  /*1ad90*/  MOV R37, R8 ;  /* 0x0000000800257202 */ /* 0x000fe40000000f00 */
[----:B------:R-:W-:Y:S02]  /*1ada0*/  MOV R38, R10 ;  /* 0x0000000a00267202 */ /* 0x000fe40000000f00 */
[----:B------:R-:W-:-:S02]  /*1adb0*/  LOP3.LUT R28, R0, R39, RZ, 0x3c, !PT ;  /* 0x00000027001c7212 */ /* 0x000fc400078e3cff */
[----:B------:R-:W-:Y:S02]  /*1adc0*/  F2FP.F16.F32.PACK_AB R8, R95, R94 ;  /* 0x0000005e5f08723e */ /* 0x000fe400000000ff */
[----:B------:R-:W-:Y:S02]  /*1add0*/  F2FP.F16.F32.PACK_AB R9, R103, R102 ;  /* 0x000000666709723e */ /* 0x000fe400000000ff */
[----:B------:R-:W-:Y:S02]  /*1ade0*/  F2FP.F16.F32.PACK_AB R10, R97, R96 ;  /* 0x00000060610a723e */ /* 0x000fe400000000ff */
[----:B------:R-:W-:Y:S02]  /*1adf0*/  F2FP.F16.F32.PACK_AB R11, R105, R104 ;  /* 0x00000068690b723e */ /* 0x000fe400000000ff */
[----:B------:R-:W-:Y:S02]  /*1ae00*/  LOP3.LUT R30, R4, R107, RZ, 0x3c, !PT ;  /* 0x0000006b041e7212 */ /* 0x000fe400078e3cff */
[----:B------:R-:W-:Y:S01]  /*1ae10*/  MOV R39, R24 ;  /* 0x0000001800277202 */ /* 0x000fe20000000f00 */
[----:B------:R-:W-:Y:S01]  /*1ae20*/  STSM.16.M88.4 [R37], R8 ;  /* 0x0000000825007844 */ /* 0x000fe20000000200 */
[----:B------:R-:W-:-:S02]  /*1ae30*/  MOV R0, R26 ;  /* 0x0000001a00007202 */ /* 0x000fc40000000f00 */
[----:B-1----:R-:W-:Y:S02]  /*1ae40*/  F2FP.F16.F32.PACK_AB R12, R41, R40 ;  /* 0x00000028290c723e */ /* 0x002fe400000000ff */
[----:B------:R-:W-:Y:S02]  /*1ae50*/  F2FP.F16.F32.PACK_AB R13, R43, R42 ;  /* 0x0000002a2b0d723e */ /* 0x000fe400000000ff */
[----:B------:R-:W-:Y:S02]  /*1ae60*/  F2FP.F16.F32.PACK_AB R14, R45, R44 ;  /* 0x0000002c2d0e723e */ /* 0x000fe400000000ff */
[----:B------:R-:W-:Y:S02]  /*1ae70*/  F2FP.F16.F32.PACK_AB R15, R47, R46 ;  /* 0x0000002e2f0f723e */ /* 0x000fe400000000ff */
[----:B------:R-:W-:Y:S02]  /*1ae80*/  LOP3.LUT R32, R32, R109, RZ, 0x3c, !PT ;  /* 0x0000006d20207212 */ /* 0x000fe400078e3cff */
[----:B------:R-:W-:Y:S01]  /*1ae90*/  F2FP.F16.F32.PACK_AB R24, R49, R48 ;  /* 0x000000303118723e */ /* 0x000fe200000000ff */
[----:B------:R-:W-:Y:S01]  /*1aea0*/  STSM.16.M88.4 [R38], R12 ;  /* 0x0000000c26007844 */ /* 0x000fe20000000200 */
[----:B------:R-:W-:-:S02]  /*1aeb0*/  F2FP.F16.F32.PACK_AB R25, R51, R50 ;  /* 0x000000323319723e */ /* 0x000fc400000000ff */
[----:B------:R-:W-:Y:S02]  /*1aec0*/  F2FP.F16.F32.PACK_AB R26, R53, R52 ;  /* 0x00000034351a723e */ /* 0x000fe400000000ff */
[----:B------:R-:W-:Y:S02]  /*1aed0*/  F2FP.F16.F32.PACK_AB R27, R55, R54 ;  /* 0x00000036371b723e */ /* 0x000fe400000000ff */
[----:B------:R-:W-:Y:S02]  /*1aee0*/  MOV R4, R28 ;  /* 0x0000001c00047202 */ /* 0x000fe40000000f00 */
[----:B------:R-:W-:Y:S01]  /*1aef0*/  MOV R106, R30 ;  /* 0x0000001e006a7202 */ /* 0x000fe20000000f00 */
[----:B------:R1:W-:Y:S01]  /*1af00*/  STSM.16.M88.4 [R39], R24 ;  /* 0x0000001827007844 */ /* 0x0003e20000000200 */
[----:B------:R-:W-:Y:S02]  /*1af10*/  F2FP.F16.F32.PACK_AB R28, R57, R56 ;  /* 0x00000038391c723e */ /* 0x000fe400000000ff */
[----:B------:R-:W-:-:S02]  /*1af20*/  F2FP.F16.F32.PACK_AB R29, R59, R58 ;  /* 0x0000003a3b1d723e */ /* 0x000fc400000000ff */
[----:B------:R-:W-:Y:S02]  /*1af30*/  F2FP.F16.F32.PACK_AB R30, R61, R60 ;  /* 0x0000003c3d1e723e */ /* 0x000fe400000000ff */
[----:B------:R-:W-:Y:S02]  /*1af40*/  F2FP.F16.F32.PACK_AB R31, R63, R62 ;  /* 0x0000003e3f1f723e */ /* 0x000fe400000000ff */
[----:B------:R-:W-:Y:S02]  /*1af50*/  MOV R3, R32 ;  /* 0x0000002000037202 */ /* 0x000fe40000000f00 */
[----:B------:R-:W-:Y:S01]  /*1af60*/  F2FP.F16.F32.PACK_AB R32, R65, R64 ;  /* 0x000000404120723e */ /* 0x000fe200000000ff */
[----:B------:R2:W-:Y:S01]  /*1af70*/  STSM.16.M88.4 [R0], R28 ;  /* 0x0000001c00007844 */ /* 0x0005e20000000200 */
[----:B------:R-:W-:Y:S02]  /*1af80*/  F2FP.F16.F32.PACK_AB R33, R67, R66 ;  /* 0x000000424321723e */ /* 0x000fe400000000ff */
[----:B------:R-:W-:Y:S01]  /*1af90*/  F2FP.F16.F32.PACK_AB R35, R71, R70 ;  /* 0x000000464723723e */ /* 0x000fe200000000ff */
[----:B-1----:R-:W1:Y:S01]  /*1afa0*/  LDC.64 R26, c[0x0][0xba8] ;  /* 0x0002ea00ff1a7b82 */ /* 0x002e620000000a00 */
[----:B------:R-:W-:-:S02]  /*1afb0*/  F2FP.F16.F32.PACK_AB R37, R75, R74 ;  /* 0x0000004a4b25723e */ /* 0x000fc400000000ff */
[----:B------:R-:W-:Y:S01]  /*1afc0*/  F2FP.F16.F32.PACK_AB R38, R77, R76 ;  /* 0x0000004c4d26723e */ /* 0x000fe200000000ff */
[----:B------:R-:W-:Y:S01]  /*1afd0*/  STSM.16.M88.4 [R4], R32 ;  /* 0x0000002004007844 */ /* 0x000fe20000000200 */
[----:B------:R-:W-:Y:S02]  /*1afe0*/  F2FP.F16.F32.PACK_AB R39, R79, R78 ;  /* 0x0000004e4f27723e */ /* 0x000fe400000000ff */
[----:B------:R-:W-:Y:S02]  /*1aff0*/  F2FP.F16.F32.PACK_AB R8, R81, R80 ;  /* 0x000000505108723e */ /* 0x000fe400000000ff */
[----:B------:R-:W-:Y:S01]  /*1b000*/  F2FP.F16.F32.PACK_AB R9, R83, R82 ;  /* 0x000000525309723e */ /* 0x000fe200000000ff */
[----:B------:R-:W-:Y:S01]  /*1b010*/  STSM.16.M88.4 [R106], R36 ;  /* 0x000000246a007844 */ /* 0x000fe20000000200 */
[----:B------:R-:W-:Y:S02]  /*1b020*/  F2FP.F16.F32.PACK_AB R10, R85, R84 ;  /* 0x00000054550a723e */ /* 0x000fe400000000ff */
[----:B------:R-:W-:-:S02]  /*1b030*/  F2FP.F16.F32.PACK_AB R11, R87, R86 ;  /* 0x00000056570b723e */ /* 0x000fc400000000ff */
[----:B------:R-:W-:Y:S02]  /*1b040*/  ISETP.NE.U32.AND P0, PT, RZ, UR6, PT ;  /* 0x00000006ff007c0c */ /* 0x000fe4000bf05070 */
[----:B------:R-:W-:Y:S01]  /*1b050*/  IADD3 R12, P1, R211, UR6, RZ ;  /* 0x00000006d30c7c10 */ /* 0x000fe2000ff3e0ff */
[----:B------:R3:W-:Y:S01]  /*1b060*/  STSM.16.M88.4 [R3], R8 ;  /* 0x0000000803007844 */ /* 0x0007e20000000200 */
[----:B------:R-:W-:Y:S01]  /*1b070*/  BAR.SYNC.DEFER_BLOCKING 0x1, 0x100 ;  /* 0x0044000000007b1d */ /* 0x000fe20000010000 */
[----:B------:R-:W-:Y:S02]  /*1b080*/  ISETP.NE.AND.EX P0, PT, RZ, UR7, PT, P0 ;  /* 0x00000007ff007c0c */ /* 0x000fe4000bf05300 */
[----:B--2---:R-:W-:Y:S02]  /*1b090*/  MOV R0, RZ ;  /* 0x000000ff00007202 */ /* 0x004fe40000000f00 */
[----:B------:R-:W-:Y:S01]  /*1b0a0*/  IADD3.X R13, R212, UR7, RZ, P1, !PT ;  /* 0x00000007d40d7c10 */ /* 0x000fe20008ffe4ff */
[----:B------:R-:W-:-:S02]  /*1b0b0*/  IMAD.MOV.U32 R30, RZ, RZ, 0x9b8 ;  /* 0x000009b8ff1e7424 */ /* 0x000fc400078e00ff */
[----:B---3--:R-:W2:Y:S06]  /*1b0c0*/  LDC R3, c[0x0][0xbe8] ;  /* 0x0002fa00ff037b82 */ /* 0x008eac0000000800 */
[----:B------:R-:W3:Y:S01]  /*1b0d0*/  @P0 LDG.E R0, desc[UR60][R12.64] ;  /* 0x0000003c0c000981 */ /* 0x000ee2000c1e1900 */
[----:B------:R-:W-:-:S04]  /*1b0e0*/  ISETP.NE.U32.AND P1, PT, RZ, UR4, PT ;  /* 0x00000004ff007c0c */ /* 0x000fc8000bf25070 */
[----:B------:R-:W-:-:S13]  /*1b0f0*/  ISETP.NE.AND.EX P1, PT, RZ, UR5, PT, P1 ;  /* 0x00000005ff007c0c */ /* 0x000fda000bf25310 */
[----:B------:R-:W-:Y:S01]  /*1b100*/  @P1 IADD3 R8, P2, R211, UR4, RZ ;  /* 0x00000004d3081c10 */ /* 0x000fe2000ff5e0ff */
[----:B------:R-:W-:Y:S02]  /*1b110*/  ULDC UR4, c[0x0][0xa88] ;  /* 0x0002a20000047ab9 */ /* 0x000fe40000000800 */
[----:B------:R-:W-:Y:S01]  /*1b120*/  IMAD.U32 R4, RZ, RZ, UR4 ;  /* 0x00000004ff047e24 */ /* 0x000fe2000f8e00ff */
[----:B------:R-:W-:Y:S01]  /*1b130*/  @P1 IADD3.X R9, R212, UR5, RZ, P2, !PT ;  /* 0x00000005d4091c10 */ /* 0x000fe200097fe4ff */
[----:B------:R-:W-:Y:S01]  /*1b140*/  ULDC UR4, c[0x0][0xad4] ;  /* 0x0002b50000047ab9 */ /* 0x000fe20000000800 */
[----:B------:R-:W-:Y:S02]  /*1b150*/  ISETP.NE.AND P2, PT, R209, RZ, PT ;  /* 0x000000ffd100720c */ /* 0x000fe40003f45270 */
[----:B--2---:R-:W-:Y:S01]  /*1b160*/  ISETP.NE.AND P4, PT, R3, 0x1, PT ;  /* 0x000000010300780c */ /* 0x004fe20003f85270 */
[----:B------:R2:W5:Y:S01]  /*1b170*/  @P1 LDG.E R4, desc[UR60][R8.64] ;  /* 0x0000003c08041981 */ /* 0x000562000c1e1900 */
[----:B------:R-:W-:Y:S01]  /*1b180*/  SEL R209, R209, UR4, P2 ;  /* 0x00000004d1d17c07 */ /* 0x000fe20009000000 */
[----:B------:R-:W-:Y:S01]  /*1b190*/  IMAD.IADD R28, R205, 0x1, R200 ;  /* 0x00000001cd1c7824 */ /* 0x000fe200078e02c8 */
[----:B------:R-:W-:-:S02]  /*1b1a0*/  ISETP.NE.U32.AND P2, PT, RZ, UR6, PT ;  /* 0x00000006ff007c0c */ /* 0x000fc4000bf45070 */
[----:B------:R-:W-:Y:S02]  /*1b1b0*/  ISETP.GT.AND P3, PT, R209, 0x1, PT ;  /* 0x00000001d100780c */ /* 0x000fe40003f64270 */
[----:B------:R-:W-:Y:S02]  /*1b1c0*/  ISETP.NE.AND.EX P2, PT, RZ, UR7, PT, P2 ;  /* 0x00000007ff007c0c */ /* 0x000fe4000bf45320 */
[----:B------:R-:W-:Y:S02]  /*1b1d0*/  SEL R30, R30, 0x978, P3 ;  /* 0x000009781e1e7807 */ /* 0x000fe40001800000 */
[----:B------:R-:W-:Y:S01]  /*1b1e0*/  SEL R210, R210, RZ, !P2 ;  /* 0x000000ffd2d27207 */ /* 0x000fe20005000000 */
[----:B------:R-:W4:Y:S01]  /*1b1f0*/  @P4 LDC R35, c[0x0][0xbec] ;  /* 0x0002fb00ff234b82 */ /* 0x000f220000000800 */
[----:B------:R-:W-:-:S07]  /*1b200*/  SEL R29, R232, RZ, !P2 ;  /* 0x000000ffe81d7207 */ /* 0x000fce0005000000 */
[----:B------:R-:W0:Y:S08]  /*1b210*/  LDC.64 R10, c[0x0][R30+0x220] ;  /* 0x000088001e0a7b82 */ /* 0x000e300000000a00 */
[----:B------:R-:W4:Y:S08]  /*1b220*/  LDC.64 R14, c[0x0][R30+0x218] ;  /* 0x000086001e0e7b82 */ /* 0x000f300000000a00 */
[----:B------:R-:W4:Y:S08]  /*1b230*/  LDC.64 R24, c[0x0][R30+0x228] ;  /* 0x00008a001e187b82 */ /* 0x000f300000000a00 */
[----:B--2---:R-:W2:Y:S08]  /*1b240*/  LDC.64 R8, c[0x0][R30+0x210] ;  /* 0x000084001e087b82 */ /* 0x004eb00000000a00 */
[----:B------:R-:W2:Y:S08]  /*1b250*/  @P4 LDC R37, c[0x0][0xbf0] ;  /* 0x0002fc00ff254b82 */ /* 0x000eb00000000800 */
[----:B-1----:R-:W1:Y:S01]  /*1b260*/  @!P3 LDC R26, c[0x0][0xb50] ;  /* 0x0002d400ff1abb82 */ /* 0x002e620000000800 */
[----:B0-----:R-:W-:-:S07]  /*1b270*/  IMAD R11, R11, R210, RZ ;  /* 0x000000d20b0b7224 */ /* 0x001fce00078e02ff */
[----:B------:R-:W0:Y:S01]  /*1b280*/  @!P3 LDC R27, c[0x0][0xb54] ;  /* 0x0002d500ff1bbb82 */ /* 0x000e220000000800 */
[C---:B------:R-:W-:Y:S01]  /*1b290*/  IMAD R33, R10.reuse, R29, R11 ;  /* 0x0000001d0a217224 */ /* 0x040fe200078e020b */
[----:B------:R-:W-:Y:S01]  /*1b2a0*/  SEL R29, R215, RZ, P3 ;  /* 0x000000ffd71d7207 */ /* 0x000fe20001800000 */
[----:B------:R-:W-:-:S04]  /*1b2b0*/  IMAD.WIDE.U32 R10, R10, R210, RZ ;  /* 0x000000d20a0a7225 */ /* 0x000fc800078e00ff */
[-C--:B----4-:R-:W-:Y:S01]  /*1b2c0*/  IMAD R31, R15, R206.reuse, RZ ;  /* 0x000000ce0f1f7224 */ /* 0x090fe200078e02ff */
[----:B------:R-:W-:Y:S01]  /*1b2d0*/  IADD3 R33, R11, R33, RZ ;  /* 0x000000210b217210 */ /* 0x000fe20007ffe0ff */
[----:B------:R-:W-:-:S04]  /*1b2e0*/  IMAD.WIDE.U32 R14, R14, R206, RZ ;  /* 0x000000ce0e0e7225 */ /* 0x000fc800078e00ff */
[----:B------:R-:W-:Y:S02]  /*1b2f0*/  IMAD.MOV.U32 R11, RZ, RZ, R28 ;  /* 0x000000ffff0b7224 */ /* 0x000fe400078e001c */
[----:B------:R-:W-:Y:S02]  /*1b300*/  IMAD.IADD R15, R15, 0x1, R31 ;  /* 0x000000010f0f7824 */ /* 0x000fe400078e021f */
[-C--:B------:R-:W-:Y:S02]  /*1b310*/  IMAD R31, R25, R29.reuse, RZ ;  /* 0x0000001d191f7224 */ /* 0x080fe400078e02ff */
[----:B------:R-:W-:-:S04]  /*1b320*/  IMAD.WIDE.U32 R24, R24, R29, RZ ;  /* 0x0000001d18187225 */ /* 0x000fc800078e00ff */
[----:B------:R-:W-:Y:S01]  /*1b330*/  IMAD.IADD R31, R25, 0x1, R31 ;  /* 0x00000001191f7824 */ /* 0x000fe200078e021f */
[--C-:B---3--:R-:W-:Y:S01]  /*1b340*/  IADD3 R14, P2, P5, R10, R14, R0.reuse ;  /* 0x0000000e0a0e7210 */ /* 0x108fe20007d5e000 */
        /* <DEDUP_REMOVED lines=13> */
[----:B-1----:R-:W-:-:S03]  /*1b420*/  LEA R26, P2, R24, R26, 0x2 ;  /* 0x0000001a181a7211 */ /* 0x002fc600078410ff */
[----:B------:R-:W-:-:S05]  /*1b430*/  IMAD.IADD R8, R25, 0x1, R9 ;  /* 0x0000000119087824 */ /* 0x000fca00078e0209 */
[----:B0-----:R-:W-:Y:S01]  /*1b440*/  LEA.HI.X R27, R24, R27, R8, 0x2, P2 ;  /* 0x0000001b181b7211 */ /* 0x001fe200010f1408 */
[----:B------:R-:W-:Y:S06]  /*1b450*/  @P1 BRA `(.L_x_2687) ;  /* 0x0000000000101947 */ /* 0x000fec0003800000 */
[----:B------:R-:W-:Y:S05]  /*1b460*/  @!P0 BRA `(.L_x_2687) ;  /* 0x00000000000c8947 */ /* 0x000fea0003800000 */
[----:B------:R-:W2:Y:S04]  /*1b470*/  LDG.E R9, desc[UR60][R12.64] ;  /* 0x0000003c0c097981 */ /* 0x000ea8000c1e1900 */
[----:B-----5:R-:W2:Y:S02]  /*1b480*/  LDG.E R4, desc[UR60][R12.64+0x4] ;  /* 0x0000043c0c047981 */ /* 0x020ea4000c1e1900 */
[----:B--2---:R-:W-:-:S07]  /*1b490*/  IADD3 R4, -R9, R4, RZ ;  /* 0x0000000409047210 */ /* 0x004fce0007ffe1ff */
.L_x_2687:
[----:B------:R-:W2:Y:S04]  /*1b4a0*/  LDL R13, [R1+0x80] ;  /* 0x00008000010d7983 */ /* 0x000ea80000100800 */
[----:B------:R-:W3:Y:S01]  /*1b4b0*/  LDL R12, [R1+0x40] ;  /* 0x00004000010c7983 */ /* 0x000ee20000100800 */
[----:B-----5:R-:W-:-:S03]  /*1b4c0*/  IMAD R4, R4, R3, RZ ;  /* 0x0000000304047224 */ /* 0x020fc600078e02ff */
[----:B------:R-:W-:Y:S04]  /*1b4d0*/  SHFL.IDX PT, R8, R26, RZ, 0x1c1f ;  /* 0x001c1fff1a087589 */ /* 0x000fe800000e0000 */
[----:B------:R-:W0:Y:S04]  /*1b4e0*/  SHFL.IDX PT, R9, R27, RZ, 0x1c1f ;  /* 0x001c1fff1b097589 */ /* 0x000e2800000e0000 */
[----:B------:R-:W-:Y:S04]  /*1b4f0*/  SHFL.IDX PT, R10, R26, 0x1, 0x1c1f ;  /* 0x003c1f001a0a7f89 */ /* 0x000fe800000e0000 */
[----:B------:R-:W1:Y:S01]  /*1b500*/  SHFL.IDX PT, R11, R27, 0x1, 0x1c1f ;  /* 0x003c1f001b0b7f89 */ /* 0x000e6200000e0000 */
[----:B--2---:R-:W-:Y:S01]  /*1b510*/  IMAD.IADD R15, R13, 0x1, R200 ;  /* 0x000000010d0f7824 */ /* 0x004fe200078e02c8 */
[----:B---3--:R-:W-:-:S03]  /*1b520*/  LOP3.LUT P0, RZ, R12, 0x3, RZ, 0xc0, !PT ;  /* 0x000000030cff7812 */ /* 0x008fc6000780c0ff */
[C---:B------:R-:W-:Y:S01]  /*1b530*/  VIADD R29, R15.reuse, 0x8 ;  /* 0x000000080f1d7836 */ /* 0x040fe20000000000 */
[----:B------:R-:W-:-:S04]  /*1b540*/  ISETP.GE.OR P1, PT, R15, R4, P0 ;  /* 0x000000040f00720c */ /* 0x000fc80000726670 */
[----:B------:R-:W-:-:S09]  /*1b550*/  ISETP.GE.OR P0, PT, R29, R4, P0 ;  /* 0x000000041d00720c */ /* 0x000fd20000706670 */
[----:B0-----:R0:W-:Y:S04]  /*1b560*/  @!P1 ST.E desc[UR60][R8.64], R20 ;  /* 0x0000001408009985 */ /* 0x0011e8000c10193c */
[----:B-1----:R0:W-:Y:S01]  /*1b570*/  @!P0 ST.E desc[UR60][R10.64], R21 ;  /* 0x000000150a008985 */ /* 0x0021e2000c10193c */
[----:B------:R-:W-:Y:S05]  /*1b580*/  @P3 BRA `(.L_x_2688) ;  /* 0x0000000800843947 */ /* 0x000fea0003800000 */
[----:B0-----:R-:W-:Y:S01]  /*1b590*/  IMAD R9, R233, 0x40, R203 ;  /* 0x00000040e9097824 */ /* 0x001fe200078e02cb */
[----:B------:R-:W0:Y:S01]  /*1b5a0*/  @P4 LDC R53, c[0x0][0xbec] ;  /* 0x0002fb00ff354b82 */ /* 0x000e220000000800 */
[----:B------:R-:W-:Y:S02]  /*1b5b0*/  ULDC.64 UR4, c[0x0][0xaa0] ;  /* 0x0002a80000047ab9 */ /* 0x000fe40000000a00 */
[----:B------:R-:W-:-:S04]  /*1b5c0*/  IMAD.WIDE R88, R9, 0x2, R88 ;  /* 0x0000000209587825 */ /* 0x000fc800078e0258 */
[----:B------:R-:W-:Y:S01]  /*1b5d0*/  IMAD R21, R106, UR4, RZ ;  /* 0x000000046a157c24 */ /* 0x000fe2000f8e02ff */
[----:B------:R-:W1:Y:S01]  /*1b5e0*/  @P4 LDC R55, c[0x0][0xbf0] ;  /* 0x0002fc00ff374b82 */ /* 0x000e620000000800 */
[----:B------:R-:W-:Y:S02]  /*1b5f0*/  IADD3 R13, P6, R88, 0x1000, RZ ;  /* 0x00001000580d7810 */ /* 0x000fe40007fde0ff */
[----:B------:R-:W-:Y:S01]  /*1b600*/  IMAD R49, R0, UR5, R21 ;  /* 0x0000000500317c24 */ /* 0x000fe2000f8e0215 */
[----:B------:R-:W-:Y:S01]  /*1b610*/  IADD3 R25, P5, R88, 0x2000, RZ ;  /* 0x0000200058197810 */ /* 0x000fe20007fbe0ff */
[----:B------:R-:W-:Y:S01]  /*1b620*/  IMAD.WIDE.U32 R20, R0, UR4, RZ ;  /* 0x0000000400147c25 */ /* 0x000fe2000f8e00ff */
[----:B------:R-:W-:Y:S01]  /*1b630*/  LOP3.LUT R12, R13, 0x380, RZ, 0xc0, !PT ;  /* 0x000003800d0c7812 */ /* 0x000fe200078ec0ff */
[----:B------:R-:W-:Y:S01]  /*1b640*/  ULDC.64 UR4, c[0x0][0xae8] ;  /* 0x0002ba0000047ab9 */ /* 0x000fe20000000a00 */
[----:B------:R-:W-:Y:S01]  /*1b650*/  IADD3 R29, P3, R88, 0x3000, RZ ;  /* 0x00003000581d7810 */ /* 0x000fe20007f7e0ff */
[----:B------:R-:W-:Y:S01]  /*1b660*/  IMAD.IADD R21, R21, 0x1, R49 ;  /* 0x0000000115157824 */ /* 0x000fe200078e0231 */
[----:B------:R-:W-:Y:S01]  /*1b670*/  SHF.R.U64 R12, R12, 0x3, RZ ;  /* 0x000000030c0c7819 */ /* 0x000fe200000012ff */
[----:B------:R-:W-:Y:S01]  /*1b680*/  IMAD R49, R208, 0x20, R233 ;  /* 0x00000020d0317824 */ /* 0x000fe200078e02e9 */
[----:B------:R-:W-:Y:S01]  /*1b690*/  IADD3 R33, P2, R88, 0x4000, RZ ;  /* 0x0000400058217810 */ /* 0x000fe20007f5e0ff */
[----:B------:R-:W-:Y:S01]  /*1b6a0*/  IMAD.WIDE.U32 R20, R206, UR4, R20 ;  /* 0x00000004ce147c25 */ /* 0x000fe2000f8e0014 */
[----:B------:R-:W-:-:S02]  /*1b6b0*/  LOP3.LUT R12, R12, R13, RZ, 0x3c, !PT ;  /* 0x0000000d0c0c7212 */ /* 0x000fc400078e3cff */
[----:B------:R-:W-:Y:S01]  /*1b6c0*/  IADD3 R37, P1, R88, 0x5000, RZ ;  /* 0x0000500058257810 */ /* 0x000fe20007f3e0ff */
[----:B------:R-:W-:Y:S01]  /*1b6d0*/  IMAD.IADD R48, R200, 0x1, R49 ;  /* 0x00000001c8307824 */ /* 0x000fe200078e0231 */
[C---:B------:R-:W-:Y:S01]  /*1b6e0*/  IADD3 R41, P0, R88.reuse, 0x6000, RZ ;  /* 0x0000600058297810 */ /* 0x040fe20007f1e0ff */
[----:B------:R-:W-:Y:S01]  /*1b6f0*/  IMAD.X R13, RZ, RZ, R89, P6 ;  /* 0x000000ffff0d7224 */ /* 0x000fe200030e0659 */
[----:B------:R-:W-:Y:S02]  /*1b700*/  IADD3 R9, P6, R88, 0x7000, RZ ;  /* 0x0000700058097810 */ /* 0x000fe40007fde0ff */
[----:B------:R-:W-:Y:S01]  /*1b710*/  SHF.R.S32.HI R51, RZ, 0x1f, R210 ;  /* 0x0000001fff337819 */ /* 0x000fe200000114d2 */
[----:B------:R-:W-:Y:S01]  /*1b720*/  IMAD R21, R206, UR5, R21 ;  /* 0x00000005ce157c24 */ /* 0x000fe2000f8e0215 */
[----:B------:R-:W-:Y:S01]  /*1b730*/  LOP3.LUT R24, R25, 0x380, RZ, 0xc0, !PT ;  /* 0x0000038019187812 */ /* 0x000fe200078ec0ff */
[----:B0-----:R-:W-:Y:S01]  /*1b740*/  @P4 IMAD.HI.U32 R0, R48, R53, RZ ;  /* 0x0000003530004227 */ /* 0x001fe200078e00ff */
[----:B------:R-:W-:Y:S01]  /*1b750*/  LOP3.LUT R28, R29, 0x380, RZ, 0xc0, !PT ;  /* 0x000003801d1c7812 */ /* 0x000fe200078ec0ff */
[----:B------:R-:W-:Y:S01]  /*1b760*/  ULDC.64 UR4, c[0x0][0xaf0] ;  /* 0x0002bc0000047ab9 */ /* 0x000fe20000000a00 */
[----:B------:R-:W-:-:S02]  /*1b770*/  LOP3.LUT R32, R33, 0x380, RZ, 0xc0, !PT ;  /* 0x0000038021207812 */ /* 0x000fc400078ec0ff */
[----:B------:R-:W-:Y:S02]  /*1b780*/  LOP3.LUT R36, R37, 0x380, RZ, 0xc0, !PT ;  /* 0x0000038025247812 */ /* 0x000fe400078ec0ff */
[----:B------:R-:W-:Y:S01]  /*1b790*/  LOP3.LUT R40, R41, 0x380, RZ, 0xc0, !PT ;  /* 0x0000038029287812 */ /* 0x000fe200078ec0ff */
[----:B------:R-:W-:Y:S01]  /*1b7a0*/  IMAD R51, R51, UR4, RZ ;  /* 0x0000000433337c24 */ /* 0x000fe2000f8e02ff */
[----:B------:R-:W-:Y:S01]  /*1b7b0*/  LOP3.LUT R8, R9, 0x380, RZ, 0xc0, !PT ;  /* 0x0000038009087812 */ /* 0x000fe200078ec0ff */
[----:B------:R-:W-:Y:S01]  /*1b7c0*/  IMAD.MOV.U32 R49, RZ, RZ, R48 ;  /* 0x000000ffff317224 */ /* 0x000fe200078e0030 */
[----:B------:R-:W-:Y:S01]  /*1b7d0*/  LOP3.LUT R11, R88, 0x380, RZ, 0xc0, !PT ;  /* 0x00000380580b7812 */ /* 0x000fe200078ec0ff */
[----:B------:R-:W5:Y:S01]  /*1b7e0*/  LD.E.128 R12, desc[UR60][R12.64] ;  /* 0x0000003c0c0c7980 */ /* 0x000f62000c101d00 */
[----:B------:R-:W-:Y:S02]  /*1b7f0*/  SHF.R.U64 R24, R24, 0x3, RZ ;  /* 0x0000000318187819 */ /* 0x000fe400000012ff */
[----:B------:R-:W-:-:S02]  /*1b800*/  SHF.R.U64 R28, R28, 0x3, RZ ;  /* 0x000000031c1c7819 */ /* 0x000fc400000012ff */
[----:B------:R-:W-:Y:S02]  /*1b810*/  SHF.R.U64 R32, R32, 0x3, RZ ;  /* 0x0000000320207819 */ /* 0x000fe400000012ff */
[----:B------:R-:W-:Y:S02]  /*1b820*/  SHF.R.U64 R36, R36, 0x3, RZ ;  /* 0x0000000324247819 */ /* 0x000fe400000012ff */
[----:B------:R-:W-:Y:S02]  /*1b830*/  SHF.R.U64 R40, R40, 0x3, RZ ;  /* 0x0000000328287819 */ /* 0x000fe400000012ff */
[----:B-1----:R-:W-:Y:S01]  /*1b840*/  @P4 SHF.R.U32.HI R49, RZ, R55, R0 ;  /* 0x00000037ff314219 */ /* 0x002fe20000011600 */
[----:B------:R-:W-:Y:S01]  /*1b850*/  IMAD R51, R210, UR5, R51 ;  /* 0x00000005d2337c24 */ /* 0x000fe2000f8e0233 */
[----:B------:R-:W-:Y:S01]  /*1b860*/  SHF.R.U64 R8, R8, 0x3, RZ ;  /* 0x0000000308087819 */ /* 0x000fe200000012ff */
[----:B------:R-:W-:Y:S01]  /*1b870*/  IMAD.WIDE.U32 R210, R210, UR4, R20 ;  /* 0x00000004d2d27c25 */ /* 0x000fe2000f8e0014 */
[----:B------:R-:W-:Y:S01]  /*1b880*/  SHF.R.U64 R11, R11, 0x3, RZ ;  /* 0x000000030b0b7819 */ /* 0x000fe200000012ff */
[----:B------:R-:W-:Y:S01]  /*1b890*/  ULDC.64 UR4, c[0x0][0xae0] ;  /* 0x0002b80000047ab9 */ /* 0x000fe20000000a00 */
[----:B------:R-:W-:-:S02]  /*1b8a0*/  LOP3.LUT R24, R24, R25, RZ, 0x3c, !PT ;  /* 0x0000001918187212 */ /* 0x000fc400078e3cff */
        /* <DEDUP_REMOVED lines=8> */
[----:B------:R-:W-:Y:S01]  /*1b930*/  SHF.R.S32.HI R0, RZ, 0x1f, R49 ;  /* 0x0000001fff007819 */ /* 0x000fe20000011431 */
[----:B------:R-:W5:Y:S01]  /*1b940*/  LD.E.128 R28, desc[UR60][R28.64] ;  /* 0x0000003c1c1c7980 */ /* 0x000f62000c101d00 */
[----:B------:R-:W-:-:S02]  /*1b950*/  IADD3 R20, -R49, RZ, RZ ;  /* 0x000000ff31147210 */ /* 0x000fc40007ffe1ff */
[-C--:B------:R-:W-:Y:S02]  /*1b960*/  IADD3.X R25, RZ, R89.reuse, RZ, P5, !PT ;  /* 0x00000059ff197210 */ /* 0x080fe40002ffe4ff */
[----:B------:R-:W-:Y:S02]  /*1b970*/  IADD3.X R45, RZ, R89, RZ, P6, !PT ;  /* 0x00000059ff2d7210 */ /* 0x000fe400037fe4ff */
[----:B------:R-:W-:Y:S02]  /*1b980*/  LOP3.LUT R44, R8, R9, RZ, 0x3c, !PT ;  /* 0x00000009082c7212 */ /* 0x000fe400078e3cff */
[----:B------:R-:W-:Y:S01]  /*1b990*/  LOP3.LUT R88, R11, R88, RZ, 0x3c, !PT ;  /* 0x000000580b587212 */ /* 0x000fe200078e3cff */
[----:B------:R-:W-:Y:S01]  /*1b9a0*/  IMAD R0, R0, UR4, RZ ;  /* 0x0000000400007c24 */ /* 0x000fe2000f8e02ff */
[----:B------:R-:W5:Y:S01]  /*1b9b0*/  LD.E.128 R24, desc[UR60][R24.64] ;  /* 0x0000003c18187980 */ /* 0x000f62000c101d00 */
[----:B------:R-:W-:Y:S02]  /*1b9c0*/  IMAD R3, R3, R20, R48 ;  /* 0x0000001403037224 */ /* 0x000fe400078e0230 */
[----:B------:R-:W-:Y:S01]  /*1b9d0*/  IMAD.IADD R211, R211, 0x1, R51 ;  /* 0x00000001d3d37824 */ /* 0x000fe200078e0233 */
[----:B------:R0:W5:Y:S01]  /*1b9e0*/  LD.E.128 R8, desc[UR60][R88.64] ;  /* 0x0000003c58087980 */ /* 0x000162000c101d00 */
[----:B------:R-:W-:-:S03]  /*1b9f0*/  IMAD R51, R49, UR5, R0 ;  /* 0x0000000531337c24 */ /* 0x000fc6000f8e0200 */
[----:B------:R-:W5:Y:S01]  /*1ba00*/  LD.E.128 R32, desc[UR60][R32.64] ;  /* 0x0000003c20207980 */ /* 0x000f62000c101d00 */
[----:B------:R-:W-:-:S03]  /*1ba10*/  SHF.R.S32.HI R0, RZ, 0x1f, R3 ;  /* 0x0000001fff007819 */ /* 0x000fc60000011403 */
[----:B------:R-:W5:Y:S04]  /*1ba20*/  LD.E.128 R36, desc[UR60][R36.64] ;  /* 0x0000003c24247980 */ /* 0x000f68000c101d00 */
        /* <DEDUP_REMOVED lines=12> */
[----:B------:R-:W-:Y:S02]  /*1baf0*/  IMAD.IADD R53, R233, 0x1, R200 ;  /* 0x00000001e9357824 */ /* 0x000fe400078e02c8 */
[C---:B------:R-:W-:Y:S02]  /*1bb00*/  IMAD R51, R3.reuse, UR5, R0 ;  /* 0x0000000503337c24 */ /* 0x040fe4000f8e0200 */
[----:B------:R-:W-:Y:S01]  /*1bb10*/  IMAD.WIDE.U32 R20, R3, UR4, R20 ;  /* 0x0000000403147c25 */ /* 0x000fe2000f8e0014 */
[----:B------:R-:W-:Y:S01]  /*1bb20*/  ISETP.GE.AND P2, PT, R53, R4, PT ;  /* 0x000000043500720c */ /* 0x000fe20003f46270 */
[----:B------:R-:W-:Y:S01]  /*1bb30*/  ULDC.64 UR4, c[0x0][0xa80] ;  /* 0x0002a00000047ab9 */ /* 0x000fe20000000a00 */
[----:B------:R-:W-:Y:S01]  /*1bb40*/  IADD3 R0, R2, 0x34820, RZ ;  /* 0x0003482002007810 */ /* 0x000fe20007ffe0ff */
[----:B------:R-:W-:Y:S01]  /*1bb50*/  IMAD.IADD R21, R21, 0x1, R51 ;  /* 0x0000000115157824 */ /* 0x000fe200078e0233 */
[----:B------:R-:W-:-:S02]  /*1bb60*/  LEA R50, P3, R20, UR4, 0x1 ;  /* 0x0000000414327c11 */ /* 0x000fc4000f8608ff */
[----:B------:R-:W-:Y:S02]  /*1bb70*/  PRMT R0, RZ, 0x654, R0 ;  /* 0x00000654ff007816 */ /* 0x000fe40000000000 */
[----:B------:R-:W-:Y:S01]  /*1bb80*/  LEA.HI.X R51, R20, UR5, R21, 0x1, P3 ;  /* 0x0000000514337c11 */ /* 0x000fe200098f0c15 */
[C---:B------:R-:W-:Y:S02]  /*1bb90*/  VIADD R49, R53.reuse, 0x20 ;  /* 0x0000002035317836 */ /* 0x040fe40000000000 */
[----:B------:R-:W-:Y:S01]  /*1bba0*/  VIADD R3, R53, 0x40 ;  /* 0x0000004035037836 */ /* 0x000fe20000000000 */
[----:B-1----:R0:W1:Y:S01]  /*1bbb0*/  SHFL.IDX PT, R48, R50, RZ, 0x181f ;  /* 0x00181fff32307589 */ /* 0x00206200000e0000 */
[----:B------:R-:W-:Y:S01]  /*1bbc0*/  BSSY B1, `(.L_x_2689) ;  /* 0x0000011000017945 */ /* 0x000fe20003800000 */
[----:B------:R2:W-:Y:S01]  /*1bbd0*/  SYNCS.ARRIVE.TRANS64.RED.A1T0 RZ, [R0+URZ], RZ ;  /* 0x000000ff00ff79a7 */ /* 0x0005e2000810043f */
[-C--:B------:R-:W-:Y:S02]  /*1bbe0*/  ISETP.GE.AND P0, PT, R49, R4.reuse, PT ;  /* 0x000000043100720c */ /* 0x080fe40003f06270 */
[----:B------:R-:W-:-:S02]  /*1bbf0*/  ISETP.GE.AND P1, PT, R3, R4, PT ;  /* 0x000000040300720c */ /* 0x000fc40003f26270 */
[----:B------:R-:W-:Y:S01]  /*1bc00*/  SHF.R.S32.HI R107, RZ, 0x1f, R207 ;  /* 0x0000001fff6b7819 */ /* 0x000fe200000114cf */
[----:B--2---:R0:W2:Y:S01]  /*1bc10*/  SHFL.IDX PT, R0, R51, RZ, 0x181f ;  /* 0x00181fff33007589 */ /* 0x0040a200000e0000 */
[----:B------:R-:W-:Y:S01]  /*1bc20*/  SHF.R.S32.HI R108, RZ, 0x1f, R203 ;  /* 0x0000001fff6c7819 */ /* 0x000fe200000114cb */
[----:B------:R-:W-:Y:S08]  /*1bc30*/  @P2 BRA `(.L_x_2690) ;  /* 0x0000000000242947 */ /* 0x000ff00003800000 */
        /* <DEDUP_REMOVED lines=9> */
.L_x_2690:
[----:B------:R-:W-:Y:S05]  /*1bcd0*/  BSYNC B1 ;  /* 0x0000000000017941 */ /* 0x000fea0003800000 */
.L_x_2689:
        /* <DEDUP_REMOVED lines=13> */
.L_x_2692:
[----:B------:R-:W-:Y:S05]  /*1bdb0*/  BSYNC B1 ;  /* 0x0000000000017941 */ /* 0x000fea0003800000 */
.L_x_2691:
        /* <DEDUP_REMOVED lines=13> */
.L_x_2694:
[----:B------:R-:W-:Y:S05]  /*1be90*/  BSYNC B1 ;  /* 0x0000000000017941 */ /* 0x000fea0003800000 */
.L_x_2693:
[----:B------:R-:W-:Y:S01]  /*1bea0*/  VIADD R3, R53, 0x60 ;  /* 0x0000006035037836 */ /* 0x000fe20000000000 */
[----:B0-----:R0:W0:Y:S04]  /*1beb0*/  SHFL.IDX PT, R0, R51, 0x3, 0x181f ;  /* 0x00781f0033007f89 */ /* 0x00102800000e0000 */
[----:B------:R-:W-:Y:S01]  /*1bec0*/  ISETP.GE.AND P0, PT, R3, R4, PT ;  /* 0x000000040300720c */ /* 0x000fe20003f06270 */
[----:B--2-4-:R-:W2:-:S12]  /*1bed0*/  SHFL.IDX PT, R50, R50, 0x3, 0x181f ;  /* 0x00781f0032327f89 */ /* 0x014e9800000e0000 */
[----:B------:R-:W-:Y:S05]  /*1bee0*/  @P0 BRA `(.L_x_2695) ;  /* 0x0000001800240947 */ /* 0x000fea0003800000 */
[----:B------:R-:W-:Y:S02]  /*1bef0*/  ULDC UR4, c[0x0][0xac8] ;  /* 0x0002b20000047ab9 */ /* 0x000fe40000000800 */
[----:B------:R-:W-:-:S13]  /*1bf00*/  ISETP.GE.AND P1, PT, R203, UR4, PT ;  /* 0x00000004cb007c0c */ /* 0x000fda000bf26270 */
[----:B--2---:R-:W-:-:S04]  /*1bf10*/  @!P1 LEA R8, P0, R203, R50, 0x1 ;  /* 0x00000032cb089211 */ /* 0x004fc800078008ff */
        /* <DEDUP_REMOVED lines=8> */
.L_x_2688:
[----:B------:R-:W-:Y:S01]  /*1bfa0*/  ULDC.64 UR4, c[0x0][0xb08] ;  /* 0x0002c20000047ab9 */ /* 0x000fe20000000a00 */
[----:B0-----:R-:W0:Y:S01]  /*1bfb0*/  @P4 LDC R21, c[0x0][0xbec] ;  /* 0x0002fb00ff154b82 */ /* 0x001e220000000800 */
[----:B------:R-:W-:Y:S01]  /*1bfc0*/  IMAD R11, R106, UR4, RZ ;  /* 0x000000046a0b7c24 */ /* 0x000fe2000f8e02ff */
[----:B------:R-:W-:Y:S01]  /*1bfd0*/  ULDC.64 UR6, c[0x0][0xb30] ;  /* 0x0002cc0000067ab9 */ /* 0x000fe20000000a00 */
[C---:B------:R-:W-:Y:S01]  /*1bfe0*/  IMAD.WIDE.U32 R8, R0.reuse, UR4, RZ ;  /* 0x0000000400087c25 */ /* 0x040fe2000f8e00ff */
[----:B------:R-:W-:Y:S01]  /*1bff0*/  ISETP.GE.AND P0, PT, R15, R4, PT ;  /* 0x000000040f00720c */ /* 0x000fe20003f06270 */
[----:B------:R-:W-:Y:S01]  /*1c000*/  BSSY B1, `(.L_x_2696) ;  /* 0x0000078000017945 */ /* 0x000fe20003800000 */
[----:B------:R-:W-:Y:S01]  /*1c010*/  SHF.R.S32.HI R31, RZ, 0x1f, R216 ;  /* 0x0000001fff1f7819 */ /* 0x000fe200000114d8 */
[----:B------:R-:W-:Y:S01]  /*1c020*/  IMAD R11, R0, UR5, R11 ;  /* 0x00000005000b7c24 */ /* 0x000fe2000f8e020b */
[----:B------:R-:W-:Y:S01]  /*1c030*/  ULDC.64 UR4, c[0x0][0xb38] ;  /* 0x0002ce0000047ab9 */ /* 0x000fe20000000a00 */
[----:B------:R-:W1:Y:S01]  /*1c040*/  @P4 LDC R0, c[0x0][0xbf0] ;  /* 0x0002fc00ff004b82 */ /* 0x000e620000000800 */
[----:B------:R-:W-:Y:S01]  /*1c050*/  SHF.R.S32.HI R30, RZ, 0x1f, R218 ;  /* 0x0000001fff1e7819 */ /* 0x000fe200000114da */
[----:B------:R-:W-:Y:S01]  /*1c060*/  IMAD.IADD R9, R9, 0x1, R11 ;  /* 0x0000000109097824 */ /* 0x000fe200078e020b */
[----:B------:R-:W-:-:S02]  /*1c070*/  SHF.R.S32.HI R11, RZ, 0x1f, R210 ;  /* 0x0000001fff0b7819 */ /* 0x000fc400000114d2 */
        /* <DEDUP_REMOVED lines=12> */
[C---:B------:R-:W-:Y:S01]  /*1c140*/  IMAD R13, R210.reuse, UR5, R11 ;  /* 0x00000005d20d7c24 */ /* 0x040fe2000f8e020b */
[----:B------:R-:W-:Y:S01]  /*1c150*/  MOV R11, R28 ;  /* 0x0000001c000b7202 */ /* 0x000fe20000000f00 */
[----:B------:R-:W-:Y:S01]  /*1c160*/  IMAD.WIDE.U32 R8, R210, UR4, R8 ;  /* 0x00000004d2087c25 */ /* 0x000fe2000f8e0008 */
[----:B------:R-:W-:Y:S01]  /*1c170*/  ULDC.64 UR4, c[0x0][0xb48] ;  /* 0x0002d20000047ab9 */ /* 0x000fe20000000a00 */
[----:B------:R-:W-:Y:S02]  /*1c180*/  SHF.R.S32.HI R39, RZ, 0x1f, R226 ;  /* 0x0000001fff277819 */ /* 0x000fe400000114e2 */
[----:B-1----:R-:W-:Y:S01]  /*1c190*/  @P4 SHF.R.U32.HI R11, RZ, R0, R21 ;  /* 0x00000000ff0b4219 */ /* 0x002fe20000011615 */
[----:B------:R-:W-:Y:S01]  /*1c1a0*/  IMAD.IADD R9, R9, 0x1, R13 ;  /* 0x0000000109097824 */ /* 0x000fe200078e020d */
[----:B------:R-:W-:Y:S02]  /*1c1b0*/  SHF.R.S32.HI R88, RZ, 0x1f, R227 ;  /* 0x0000001fff587819 */ /* 0x000fe400000114e3 */
[--C-:B------:R-:W-:Y:S01]  /*1c1c0*/  SHF.R.S32.HI R0, RZ, 0x1f, R11.reuse ;  /* 0x0000001fff007819 */ /* 0x100fe2000001140b */
[----:B------:R-:W-:Y:S01]  /*1c1d0*/  IMAD.MOV R10, RZ, RZ, -R11 ;  /* 0x000000ffff0a7224 */ /* 0x000fe200078e0a0b */
[----:B------:R-:W-:Y:S01]  /*1c1e0*/  SHF.R.S32.HI R89, RZ, 0x1f, R228 ;  /* 0x0000001fff597819 */ /* 0x000fe200000114e4 */
[----:B------:R-:W-:Y:S01]  /*1c1f0*/  IMAD.WIDE.U32 R8, R215, UR4, R8 ;  /* 0x00000004d7087c25 */ /* 0x000fe2000f8e0008 */
[----:B------:R-:W-:-:S02]  /*1c200*/  SHF.R.S32.HI R107, RZ, 0x1f, R229 ;  /* 0x0000001fff6b7819 */ /* 0x000fc400000114e5 */
[----:B------:R-:W-:Y:S01]  /*1c210*/  SHF.R.S32.HI R108, RZ, 0x1f, R230 ;  /* 0x0000001fff6c7819 */ /* 0x000fe200000114e6 */
[----:B------:R-:W-:Y:S01]  /*1c220*/  IMAD R3, R3, R10, R28 ;  /* 0x0000000a03037224 */ /* 0x000fe200078e021c */
[----:B------:R-:W-:Y:S01]  /*1c230*/  SHF.R.S32.HI R109, RZ, 0x1f, R231 ;  /* 0x0000001fff6d7819 */ /* 0x000fe200000114e7 */
        /* <DEDUP_REMOVED lines=12> */
[----:B------:R-:W-:Y:S02]  /*1c300*/  IADD3 R3, R9, R11, RZ ;  /* 0x0000000b09037210 */ /* 0x000fe40007ffe0ff */
[C---:B------:R-:W-:Y:S02]  /*1c310*/  LEA R0, P1, R8.reuse, UR4, 0x2 ;  /* 0x0000000408007c11 */ /* 0x040fe4000f8210ff */
[----:B------:R-:W-:Y:S02]  /*1c320*/  PRMT R10, RZ, 0x654, R10 ;  /* 0x00000654ff0a7816 */ /* 0x000fe4000000000a */
[----:B------:R-:W-:Y:S02]  /*1c330*/  LEA.HI.X R3, R8, UR5, R3, 0x2, P1 ;  /* 0x0000000508037c11 */ /* 0x000fe400088f1403 */
[----:B------:R0:W-:Y:S01]  /*1c340*/  SYNCS.ARRIVE.TRANS64.RED.A1T0 RZ, [R10+URZ], RZ ;  /* 0x000000ff0aff79a7 */ /* 0x0001e2000810043f */
        /* <DEDUP_REMOVED lines=29> */
[----:B------:R-:W-:Y:S01]  /*1c520*/  @!P3 ST.E.64 desc[UR60][R10.64], R40 ;  /* 0x000000280a00b985 */ /* 0x000fe2000c101b3c */
[----:B--2---:R-:W-:-:S02]  /*1c530*/  @!P5 LEA R14, P6, R227, R8, 0x2 ;  /* 0x00000008e30ed211 */ /* 0x004fc400078c10ff */
[----:B------:R-:W-:Y:S01]  /*1c540*/  ISETP.GE.AND P3, PT, R223, UR4, PT ;  /* 0x00000004df007c0c */ /* 0x000fe2000bf66270 */
[----:B------:R-:W-:Y:S01]  /*1c550*/  @!P4 ST.E.64 desc[UR60][R12.64], R44 ;  /* 0x0000002c0c00c985 */ /* 0x000fe2000c101b3c */
[----:B------:R-:W-:Y:S02]  /*1c560*/  @!P5 LEA.HI.X R15, R227, R9, R88, 0x2, P6 ;  /* 0x00000009e30fd211 */ /* 0x000fe400030f1458 */
[----:B------:R-:W-:-:S03]  /*1c570*/  @!P2 LEA R20, P4, R226, R8, 0x2 ;  /* 0x00000008e214a211 */ /* 0x000fc600078810ff */
[----:B------:R0:W-:Y:S01]  /*1c580*/  @!P5 ST.E.64 desc[UR60][R14.64], R48 ;  /* 0x000000300e00d985 */ /* 0x0001e2000c101b3c */
[CC--:B------:R-:W-:Y:S02]  /*1c590*/  @!P1 LEA R24, P5, R225.reuse, R8.reuse, 0x2 ;  /* 0x00000008e1189211 */ /* 0x0c0fe400078a10ff */
[-C--:B------:R-:W-:Y:S02]  /*1c5a0*/  @!P2 LEA.HI.X R21, R226, R9.reuse, R39, 0x2, P4 ;  /* 0x00000009e215a211 */ /* 0x080fe400020f1427 */
[----:B------:R-:W-:Y:S02]  /*1c5b0*/  @!P0 LEA R26, P6, R224, R8, 0x2 ;  /* 0x00000008e01a8211 */ /* 0x000fe400078c10ff */
[----:B------:R-:W-:Y:S01]  /*1c5c0*/  ISETP.GE.AND P4, PT, R222, UR4, PT ;  /* 0x00000004de007c0c */ /* 0x000fe2000bf86270 */
[----:B------:R1:W-:Y:S01]  /*1c5d0*/  @!P2 ST.E.64 desc[UR60][R20.64], R52 ;  /* 0x000000341400a985 */ /* 0x0003e2000c101b3c */
[-C--:B------:R-:W-:Y:S02]  /*1c5e0*/  @!P1 LEA.HI.X R25, R225, R9.reuse, R38, 0x2, P5 ;  /* 0x00000009e1199211 */ /* 0x080fe400028f1426 */
[----:B------:R-:W-:-:S02]  /*1c5f0*/  @!P0 LEA.HI.X R27, R224, R9, R37, 0x2, P6 ;  /* 0x00000009e01b8211 */ /* 0x000fc400030f1425 */
[----:B------:R-:W-:Y:S01]  /*1c600*/  ISETP.GE.AND P2, PT, R221, UR4, PT ;  /* 0x00000004dd007c0c */ /* 0x000fe2000bf46270 */
[----:B------:R2:W-:Y:S01]  /*1c610*/  @!P1 ST.E.64 desc[UR60][R24.64], R56 ;  /* 0x0000003818009985 */ /* 0x0005e2000c101b3c */
[----:B0-----:R-:W-:Y:S02]  /*1c620*/  @!P3 LEA R14, P5, R223, R8, 0x2 ;  /* 0x00000008df0eb211 */ /* 0x001fe400078a10ff */
[----:B------:R-:W-:Y:S01]  /*1c630*/  ISETP.GE.AND P1, PT, R220, UR4, PT ;  /* 0x00000004dc007c0c */ /* 0x000fe2000bf26270 */
[----:B------:R3:W-:Y:S01]  /*1c640*/  @!P0 ST.E.64 desc[UR60][R26.64], R60 ;  /* 0x0000003c1a008985 */ /* 0x0007e2000c101b3c */
[----:B------:R-:W-:Y:S02]  /*1c650*/  ISETP.GE.AND P0, PT, R219, UR4, PT ;  /* 0x00000004db007c0c */ /* 0x000fe4000bf06270 */
[----:B------:R-:W-:Y:S02]  /*1c660*/  @!P3 LEA.HI.X R15, R223, R9, R36, 0x2, P5 ;  /* 0x00000009df0fb211 */ /* 0x000fe400028f1424 */
[----:B------:R-:W-:-:S02]  /*1c670*/  ISETP.GE.AND P5, PT, R218, UR4, PT ;  /* 0x00000004da007c0c */ /* 0x000fc4000bfa6270 */
[CC--:B------:R-:W-:Y:S01]  /*1c680*/  @!P4 LEA R12, P6, R222.reuse, R8.reuse, 0x2 ;  /* 0x00000008de0cc211 */ /* 0x0c0fe200078c10ff */
[----:B------:R3:W-:Y:S01]  /*1c690*/  @!P3 ST.E.64 desc[UR60][R14.64], R64 ;  /* 0x000000400e00b985 */ /* 0x0007e2000c101b3c */
[CC--:B------:R-:W-:Y:S02]  /*1c6a0*/  @!P2 LEA R10, P3, R221.reuse, R8.reuse, 0x2 ;  /* 0x00000008dd0aa211 */ /* 0x0c0fe400078610ff */
        /* <DEDUP_REMOVED lines=13> */
.L_x_2697:
[----:B------:R-:W-:Y:S05]  /*1c780*/  BSYNC B1 ;  /* 0x0000000000017941 */ /* 0x000fea0003800000 */
.L_x_2696:
        /* <DEDUP_REMOVED lines=10> */
[CC--:B-1----:R-:W-:Y:S02]  /*1c830*/  @!P1 LEA R12, P5, R216.reuse, R8.reuse, 0x2 ;  /* 0x00000008d80c9211 */ /* 0x0c2fe400078a10ff */
[CC--:B------:R-:W-:Y:S02]  /*1c840*/  @!P0 LEA R14, P6, R231.reuse, R8.reuse, 0x2 ;  /* 0x00000008e70e8211 */ /* 0x0c0fe400078c10ff */
        /* <DEDUP_REMOVED lines=58> */
.L_x_2686:
        /* <DEDUP_REMOVED lines=16> */
[----:B------:R-:W1:-:S12]  /*1ccf0*/  S2R R13, SR_TID.X ;  /* 0x00000000000d7919 */ /* 0x000e580000002100 */
        /* <DEDUP_REMOVED lines=8> */
[----:B--2---:R-:W-:-:S07]  /*1cd80*/  IMAD.IADD R0, R0, 0x1, -R11 ;  /* 0x0000000100007824 */ /* 0x004fce00078e0a0b */
.L_x_2698:
        /* <DEDUP_REMOVED lines=10> */
[----:B------:R-:W-:Y:S01]  /*1ce30*/  ISETP.GT.AND P0, PT, R209, 0x1, PT ;  /* 0x00000001d100780c */ /* 0x000fe20003f04270 */
[----:B------:R-:W1:Y:S01]  /*1ce40*/  LDC.64 R8, c[0x0][0xba8] ;  /* 0x0002ea00ff087b82 */ /* 0x000e620000000a00 */
[----:B------:R-:W-:Y:S01]  /*1ce50*/  MOV R26, 0x9b8 ;  /* 0x000009b8001a7802 */ /* 0x000fe20000000f00 */
[----:B------:R-:W-:Y:S01]  /*1ce60*/  IMAD.MOV.U32 R27, RZ, RZ, R30 ;  /* 0x000000ffff1b7224 */ /* 0x000fe200078e001e */
[----:B------:R-:W-:Y:S02]  /*1ce70*/  ISETP.NE.AND P1, PT, R33, 0x1, PT ;  /* 0x000000012100780c */ /* 0x000fe40003f25270 */
[----:B------:R-:W-:Y:S02]  /*1ce80*/  SEL R26, R26, 0x978, P0 ;  /* 0x000009781a1a7807 */ /* 0x000fe40000000000 */
[----:B------:R-:W-:Y:S02]  /*1ce90*/  SEL R215, R215, RZ, P0 ;  /* 0x000000ffd7d77207 */ /* 0x000fe40000000000 */
        /* <DEDUP_REMOVED lines=8> */
[----:B------:R-:W-:Y:S02]  /*1cf20*/  IMAD R21, R20, R232, R21 ;  /* 0x000000e814157224 */ /* 0x000fe400078e0215 */
[----:B0-----:R-:W-:-:S05]  /*1cf30*/  @P1 IMAD.HI.U32 R4, R30, R25, RZ ;  /* 0x000000191e041227 */ /* 0x001fca00078e00ff */
[----:B------:R-:W0:Y:S01]  /*1cf40*/  @!P0 LDC R9, c[0x0][0xb54] ;  /* 0x0002d500ff098b82 */ /* 0x000e220000000800 */
[----:B---3--:R-:W-:Y:S02]  /*1cf50*/  IMAD R29, R15, R206, RZ ;  /* 0x000000ce0f1d7224 */ /* 0x008fe400078e02ff */
[----:B------:R-:W-:Y:S01]  /*1cf60*/  IMAD.WIDE.U32 R24, R20, R31, RZ ;  /* 0x0000001f14187225 */ /* 0x000fe200078e00ff */
[----:B----4-:R-:W-:-:S03]  /*1cf70*/  @P1 SHF.R.U32.HI R27, RZ, R35, R4 ;  /* 0x00000023ff1b1219 */ /* 0x010fc60000011604 */
[----:B------:R-:W-:-:S04]  /*1cf80*/  IMAD.WIDE.U32 R14, R14, R206, RZ ;  /* 0x000000ce0e0e7225 */ /* 0x000fc800078e00ff */
[----:B------:R-:W-:Y:S01]  /*1cf90*/  IMAD.IADD R4, R25, 0x1, R21 ;  /* 0x0000000119047824 */ /* 0x000fe200078e0215 */
[----:B------:R-:W-:Y:S01]  /*1cfa0*/  IADD3 R14, P1, P3, R24, R14, R3 ;  /* 0x0000000e180e7210 */ /* 0x000fe20007b3e003 */
[----:B------:R-:W-:Y:S02]  /*1cfb0*/  IMAD.IADD R29, R15, 0x1, R29 ;  /* 0x000000010f1d7824 */ /* 0x000fe400078e021d */
[-C--:B------:R-:W-:Y:S02]  /*1cfc0*/  IMAD R21, R13, R215.reuse, RZ ;  /* 0x000000d70d157224 */ /* 0x080fe400078e02ff */
[----:B------:R-:W-:Y:S01]  /*1cfd0*/  IMAD.WIDE.U32 R12, R12, R215, RZ ;  /* 0x000000d70c0c7225 */ /* 0x000fe200078e00ff */
[----:B------:R-:W-:-:S03]  /*1cfe0*/  IADD3.X R4, R4, R29, R28, P1, P3 ;  /* 0x0000001d04047210 */ /* 0x000fc60000fe641c */
[--C-:B------:R-:W-:Y:S01]  /*1cff0*/  IMAD.MOV R15, RZ, RZ, -R27.reuse ;  /* 0x000000ffff0f7224 */ /* 0x100fe200078e0a1b */
[----:B------:R-:W-:Y:S02]  /*1d000*/  IADD3 R12, P0, P1, R27, R14, R12 ;  /* 0x0000000e1b0c7210 */ /* 0x000fe4000791e00c */
[----:B------:R-:W-:Y:S01]  /*1d010*/  IADD3 R21, R13, R21, RZ ;  /* 0x000000150d157210 */ /* 0x000fe20007ffe0ff */
[----:B------:R-:W-:Y:S01]  /*1d020*/  IMAD R15, R33, R15, R30 ;  /* 0x0000000f210f7224 */ /* 0x000fe200078e021e */
[----:B------:R-:W-:-:S04]  /*1d030*/  SHF.R.S32.HI R27, RZ, 0x1f, R27 ;  /* 0x0000001fff1b7819 */ /* 0x000fc8000001141b */
[----:B------:R-:W-:Y:S01]  /*1d040*/  IADD3.X R13, R27, R4, R21, P0, P1 ;  /* 0x000000041b0d7210 */ /* 0x000fe200007e2415 */
[----:B-----5:R-:W-:Y:S01]  /*1d050*/  IMAD R4, R11, R15, RZ ;  /* 0x0000000f0b047224 */ /* 0x020fe200078e02ff */
[----:B------:R-:W-:-:S05]  /*1d060*/  SHF.R.S32.HI R21, RZ, 0x1f, R15 ;  /* 0x0000001fff157819 */ /* 0x000fca000001140f */
[C---:B------:R-:W-:Y:S02]  /*1d070*/  IMAD R21, R10.reuse, R21, R4 ;  /* 0x000000150a157224 */ /* 0x040fe400078e0204 */
[----:B------:R-:W-:-:S04]  /*1d080*/  IMAD.WIDE.U32 R10, R10, R15, R12 ;  /* 0x0000000f0a0a7225 */ /* 0x000fc800078e000c */
[----:B------:R-:W-:Y:S01]  /*1d090*/  IMAD.IADD R4, R11, 0x1, R21 ;  /* 0x000000010b047824 */ /* 0x000fe200078e0215 */
[----:B-1----:R-:W-:Y:S01]  /*1d0a0*/  LEA R8, P0, R10, R8, 0x2 ;  /* 0x000000080a087211 */ /* 0x002fe200078010ff */
[----:B------:R-:W-:-:S03]  /*1d0b0*/  IMAD.MOV.U32 R11, RZ, RZ, -0x800000 ;  /* 0xff800000ff0b7424 */ /* 0x000fc600078e00ff */
[----:B0-----:R-:W-:-:S05]  /*1d0c0*/  LEA.HI.X R9, R10, R9, R4, 0x2, P0 ;  /* 0x000000090a097211 */ /* 0x001fca00000f1404 */
[----:B------:R1:W-:Y:S04]  /*1d0d0*/  STG.E desc[UR60][R8.64], R11 ;  /* 0x0000000b08007986 */ /* 0x0003e8000c10193c */
.L_x_2700:
[----:B------:R-:W-:Y:S05]  /*1d0e0*/  BSYNC B1 ;  /* 0x0000000000017941 */ /* 0x000fea0003800000 */
.L_x_2699:
[----:B------:R-:W-:Y:S05]  /*1d0f0*/  @P2 BRA `(.L_x_2695) ;  /* 0x0000000400a02947 */ /* 0x000fea0003800000 */
[----:B------:R-:W2:Y:S01]  /*1d100*/  LDC R15, c[0x0][0xbe8] ;  /* 0x0002fa00ff0f7b82 */ /* 0x000ea20000000800 */
[----:B------:R-:W-:Y:S01]  /*1d110*/  ULDC.64 UR4, c[0x0][0xaa0] ;  /* 0x0002a80000047ab9 */ /* 0x000fe20000000a00 */
[----:B------:R-:W-:Y:S01]  /*1d120*/  ULDC.64 UR6, c[0x0][0xaf0] ;  /* 0x0002bc0000067ab9 */ /* 0x000fe20000000a00 */
[----:B------:R-:W-:Y:S01]  /*1d130*/  IMAD R4, R28, UR4, RZ ;  /* 0x000000041c047c24 */ /* 0x000fe2000f8e02ff */
[----:B------:R-:W-:Y:S01]  /*1d140*/  BSSY B1, `(.L_x_2701) ;  /* 0x0000039000017945 */ /* 0x000fe20003800000 */
[C---:B-1----:R-:W-:Y:S01]  /*1d150*/  IMAD.WIDE.U32 R8, R3.reuse, UR4, RZ ;  /* 0x0000000403087c25 */ /* 0x042fe2000f8e00ff */
[----:B------:R-:W-:Y:S02]  /*1d160*/  SHF.R.S32.HI R14, RZ, 0x1f, R207 ;  /* 0x0000001fff0e7819 */ /* 0x000fe400000114cf */
[----:B------:R-:W-:Y:S01]  /*1d170*/  SHF.R.S32.HI R20, RZ, 0x1f, R203 ;  /* 0x0000001fff147819 */ /* 0x000fe200000114cb */
[----:B------:R-:W-:Y:S01]  /*1d180*/  IMAD R11, R3, UR5, R4 ;  /* 0x00000005030b7c24 */ /* 0x000fe2000f8e0204 */
[----:B------:R-:W-:Y:S01]  /*1d190*/  ULDC.64 UR4, c[0x0][0xae8] ;  /* 0x0002ba0000047ab9 */ /* 0x000fe20000000a00 */
[----:B------:R-:W-:-:S02]  /*1d1a0*/  IMAD R3, R208, 0x20, R233 ;  /* 0x00000020d0037824 */ /* 0x000fc400078e02e9 */
[----:B------:R-:W-:-:S03]  /*1d1b0*/  IMAD.IADD R9, R9, 0x1, R11 ;  /* 0x0000000109097824 */ /* 0x000fc600078e020b */
[----:B------:R-:W-:Y:S01]  /*1d1c0*/  IADD3 R13, R200, R3, RZ ;  /* 0x00000003c80d7210 */ /* 0x000fe20007ffe0ff */
[----:B------:R-:W-:Y:S01]  /*1d1d0*/  IMAD.WIDE.U32 R8, R206, UR4, R8 ;  /* 0x00000004ce087c25 */ /* 0x000fe2000f8e0008 */
[----:B------:R-:W-:-:S03]  /*1d1e0*/  IADD3 R200, R233, R200, RZ ;  /* 0x000000c8e9c87210 */ /* 0x000fc60007ffe0ff */
[----:B------:R-:W-:Y:S02]  /*1d1f0*/  IMAD.MOV.U32 R3, RZ, RZ, R13 ;  /* 0x000000ffff037224 */ /* 0x000fe400078e000d */
[----:B------:R-:W-:Y:S01]  /*1d200*/  IMAD R9, R206, UR5, R9 ;  /* 0x00000005ce097c24 */ /* 0x000fe2000f8e0209 */
[----:B--2---:R-:W-:Y:S01]  /*1d210*/  ISETP.NE.AND P0, PT, R15, 0x1, PT ;  /* 0x000000010f00780c */ /* 0x004fe20003f05270 */
[----:B------:R-:W-:Y:S01]  /*1d220*/  ULDC.64 UR4, c[0x0][0xae0] ;  /* 0x0002b80000047ab9 */ /* 0x000fe20000000a00 */
[----:B------:R-:W-:-:S11]  /*1d230*/  IMAD.WIDE.U32 R8, R31, UR6, R8 ;  /* 0x000000061f087c25 */ /* 0x000fd6000f8e0008 */
[----:B------:R-:W1:Y:S08]  /*1d240*/  @P0 LDC R10, c[0x0][0xbec] ;  /* 0x0002fb00ff0a0b82 */ /* 0x000e700000000800 */
[----:B------:R-:W2:Y:S01]  /*1d250*/  @P0 LDC R21, c[0x0][0xbf0] ;  /* 0x0002fc00ff150b82 */ /* 0x000ea20000000800 */
[----:B-1----:R-:W-:-:S04]  /*1d260*/  @P0 IMAD.HI.U32 R4, R13, R10, RZ ;  /* 0x0000000a0d040227 */ /* 0x002fc800078e00ff */
[----:B------:R-:W-:Y:S01]  /*1d270*/  IMAD R10, R232, UR6, RZ ;  /* 0x00000006e80a7c24 */ /* 0x000fe2000f8e02ff */
[----:B--2---:R-:W-:-:S03]  /*1d280*/  @P0 SHF.R.U32.HI R3, RZ, R21, R4 ;  /* 0x00000015ff030219 */ /* 0x004fc60000011604 */
        /* <DEDUP_REMOVED lines=12> */
[----:B------:R-:W-:Y:S02]  /*1d350*/  IMAD R15, R0, R15, RZ ;  /* 0x0000000f000f7224 */ /* 0x000fe400078e02ff */
[----:B------:R-:W-:-:S02]  /*1d360*/  IMAD R3, R11, UR5, R4 ;  /* 0x000000050b037c24 */ /* 0x000fc4000f8e0204 */
[----:B------:R-:W-:Y:S01]  /*1d370*/  IMAD.WIDE.U32 R8, R11, UR4, R8 ;  /* 0x000000040b087c25 */ /* 0x000fe2000f8e0008 */
[C---:B------:R-:W-:Y:S01]  /*1d380*/  ISETP.GE.AND P2, PT, R200.reuse, R15, PT ;  /* 0x0000000fc800720c */ /* 0x040fe20003f46270 */
[----:B------:R-:W-:Y:S02]  /*1d390*/  ULDC.64 UR4, c[0x0][0xa80] ;  /* 0x0002a00000047ab9 */ /* 0x000fe40000000a00 */
[----:B------:R-:W-:Y:S01]  /*1d3a0*/  VIADD R0, R200, 0x20 ;  /* 0x00000020c8007836 */ /* 0x000fe20000000000 */
[----:B------:R-:W-:Y:S01]  /*1d3b0*/  LEA R4, P3, R8, UR4, 0x1 ;  /* 0x0000000408047c11 */ /* 0x000fe2000f8608ff */
[----:B------:R-:W-:-:S03]  /*1d3c0*/  IMAD.IADD R3, R9, 0x1, R3 ;  /* 0x0000000109037824 */ /* 0x000fc600078e0203 */
[-C--:B------:R-:W-:Y:S01]  /*1d3d0*/  ISETP.GE.AND P1, PT, R0, R15.reuse, PT ;  /* 0x0000000f0000720c */ /* 0x080fe20003f26270 */
[----:B------:R-:W-:Y:S01]  /*1d3e0*/  VIADD R0, R200, 0x40 ;  /* 0x00000040c8007836 */ /* 0x000fe20000000000 */
[----:B------:R-:W-:Y:S02]  /*1d3f0*/  LEA.HI.X R3, R8, UR5, R3, 0x1, P3 ;  /* 0x0000000508037c11 */ /* 0x000fe400098f0c03 */
[----:B------:R1:W2:Y:S02]  /*1d400*/  SHFL.IDX PT, R8, R4, RZ, 0x181f ;  /* 0x00181fff04087589 */ /* 0x0002a400000e0000 */
[----:B------:R-:W-:Y:S02]  /*1d410*/  ISETP.GE.AND P0, PT, R0, R15, PT ;  /* 0x0000000f0000720c */ /* 0x000fe40003f06270 */
[----:B------:R1:W3:Y:S01]  /*1d420*/  SHFL.IDX PT, R0, R3, RZ, 0x181f ;  /* 0x00181fff03007589 */ /* 0x0002e200000e0000 */
[----:B------:R-:W-:Y:S10]  /*1d430*/  @P2 BRA `(.L_x_2702) ;  /* 0x0000000000242947 */ /* 0x000ff40003800000 */
        /* <DEDUP_REMOVED lines=9> */
.L_x_2702:
[----:B------:R-:W-:Y:S05]  /*1d4d0*/  BSYNC B1 ;  /* 0x0000000000017941 */ /* 0x000fea0003800000 */
.L_x_2701:
        /* <DEDUP_REMOVED lines=13> */
.L_x_2704:
[----:B------:R-:W-:Y:S05]  /*1d5b0*/  BSYNC B1 ;  /* 0x0000000000017941 */ /* 0x000fea0003800000 */
.L_x_2703:
        /* <DEDUP_REMOVED lines=13> */
.L_x_2706:
[----:B------:R-:W-:Y:S05]  /*1d690*/  BSYNC B1 ;  /* 0x0000000000017941 */ /* 0x000fea0003800000 */
.L_x_2705:
[----:B0-----:R-:W-:Y:S01]  /*1d6a0*/  VIADD R0, R200, 0x60 ;  /* 0x00000060c8007836 */ /* 0x001fe20000000000 */
[----:B------:R0:W0:Y:S04]  /*1d6b0*/  SHFL.IDX PT, R10, R3, 0x3, 0x181f ;  /* 0x00781f00030a7f89 */ /* 0x00002800000e0000 */
[----:B------:R-:W-:Y:S01]  /*1d6c0*/  ISETP.GE.AND P0, PT, R0, R15, PT ;  /* 0x0000000f0000720c */ /* 0x000fe20003f06270 */
[----:B-123--:R-:W1:-:S12]  /*1d6d0*/  SHFL.IDX PT, R4, R4, 0x3, 0x181f ;  /* 0x00781f0004047f89 */ /* 0x00ee5800000e0000 */
[----:B------:R-:W-:Y:S05]  /*1d6e0*/  @P0 BRA `(.L_x_2695) ;  /* 0x0000000000240947 */ /* 0x000fea0003800000 */
[----:B------:R-:W-:Y:S02]  /*1d6f0*/  ULDC UR4, c[0x0][0xac8] ;  /* 0x0002b20000047ab9 */ /* 0x000fe40000000800 */
[----:B------:R-:W-:Y:S02]  /*1d700*/  ISETP.GE.AND P2, PT, R203, UR4, PT ;  /* 0x00000004cb007c0c */ /* 0x000fe4000bf46270 */
[----:B------:R-:W-:-:S11]  /*1d710*/  ISETP.GE.AND P3, PT, R207, UR4, PT ;  /* 0x00000004cf007c0c */ /* 0x000fd6000bf66270 */
[-C--:B-1----:R-:W-:Y:S02]  /*1d720*/  @!P2 LEA R12, P0, R203, R4.reuse, 0x1 ;  /* 0x00000004cb0ca211 */ /* 0x082fe400078008ff */
[----:B----4-:R-:W-:Y:S02]  /*1d730*/  @!P3 LEA R8, P1, R207, R4, 0x1 ;  /* 0x00000004cf08b211 */ /* 0x010fe400078208ff */
[-C--:B0-----:R-:W-:Y:S02]  /*1d740*/  @!P2 LEA.HI.X R13, R203, R10.reuse, R20, 0x1, P0 ;  /* 0x0000000acb0da211 */ /* 0x081fe400000f0c14 */
[----:B------:R-:W-:-:S03]  /*1d750*/  @!P3 LEA.HI.X R9, R207, R10, R14, 0x1, P1 ;  /* 0x0000000acf09b211 */ /* 0x000fc600008f0c0e */
[----:B------:R0:W-:Y:S04]  /*1d760*/  @!P2 ST.E.128 desc[UR60][R12.64], RZ ;  /* 0x000000ff0c00a985 */ /* 0x0001e8000c101d3c */
[----:B------:R0:W-:Y:S02]  /*1d770*/  @!P3 ST.E.128 desc[UR60][R8.64], RZ ;  /* 0x000000ff0800b985 */ /* 0x0001e4000c101d3c */
.L_x_2695:
[----:B------:R-:W-:Y:S05]  /*1d780*/  BSYNC B0 ;  /* 0x0000000000007941 */ /* 0x000fea0003800000 */
.L_x_2685:
[----:B------:R-:W-:Y:S02]  /*1d790*/  ULDC UR4, c[0x0][0xc3c] ;  /* 0x00030f0000047ab9 */ /* 0x000fe40000000800 */
[----:B------:R-:W-:-:S13]  /*1d7a0*/  ISETP.GE.AND P0, PT, R7, UR4, PT ;  /* 0x0000000407007c0c */ /* 0x000fda000bf06270 */
[----:B------:R-:W-:Y:S05]  /*1d7b0*/  @!P0 BRA `(.L_x_2707) ;  /* 0xfffffe3c005c8947 */ /* 0x000fea000383ffff */
[----:B------:R-:W-:Y:S05]  /*1d7c0*/  BRA `(.L_x_2476) ;  /* 0x0000008800847947 */ /* 0x000fea0003800000 */
.L_x_2474:
        /* <DEDUP_REMOVED lines=20> */
.L_x_2708:
        /* <DEDUP_REMOVED lines=43> */
.L_x_2712:
[----:B------:R-:W0:Y:S01]  /*1dbc0*/  LDC R2, c[0x0][0xc3c] ;  /* 0x00030f00ff027b82 */ /* 0x000e220000000800 */
[----:B------:R-:W-:Y:S01]  /*1dbd0*/  ULDC UR7, c[0x0][0xc3c] ;  /* 0x00030f0000077ab9 */ /* 0x000fe20000000800 */
[----:B------:R-:W-:Y:S01]  /*1dbe0*/  UIADD3 UR4, UR4, 0x1f, URZ ;  /* 0x0000001f04047890 */ /* 0x000fe2000fffe03f */
[----:B------:R-:W-:-:S05]  /*1dbf0*/  IMAD.U32 R3, RZ, RZ, UR7 ;  /* 0x00000007ff037e24 */ /* 0x000fca000f8e00ff */
[----:B------:R1:W-:Y:S01]  /*1dc00*/  STL [R1+0xc], R3 ;  /* 0x00000c0301007387 */ /* 0x0003e20000100800 */
[----:B0-----:R-:W-:-:S13]  /*1dc10*/  ISETP.LE.AND P6, PT, R2, UR4, PT ;  /* 0x0000000402007c0c */ /* 0x001fda000bfc3270 */
[----:B-1----:R-:W-:Y:S05]  /*1dc20*/  @P6 BRA `(.L_x_2711) ;  /* 0x0000000800b06947 */ /* 0x002fea0003800000 */
[----:B------:R-:W-:Y:S01]  /*1dc30*/  IADD3 R11, R0, UR4, RZ ;  /* 0x00000004000b7c10 */ /* 0x000fe2000fffe0ff */
        /* <DEDUP_REMOVED lines=31> */
.L_x_2710:
[----:B------:R-:W-:Y:S01]  /*1de30*/  IADD3 R10, -R4, R9, RZ ;  /* 0x00000009040a7210 */ /* 0x000fe20007ffe1ff */
[----:B------:R-:W-:-:S04]  /*1de40*/  IMAD.MOV.U32 R3, RZ, RZ, RZ ;  /* 0x000000ffff037224 */ /* 0x000fc800078e00ff */
        /* <DEDUP_REMOVED lines=10> */
.L_x_2713:
        /* <DEDUP_REMOVED lines=15> */
[----:B0-----:R-:W-:-:S05]  /*1dfe0*/  IADD3 R2, RZ, -R3, RZ ;  /* 0x80000003ff027210 */ /* 0x001fca0007ffe0ff */
        /* <DEDUP_REMOVED lines=14> */
[----:B------:R-:W-:-:S02]  /*1e0d0*/  ISETP.GE.U32.AND P0, PT, R12, R7, PT ;  /* 0x000000070c00720c */ /* 0x000fc40003f06070 */
[----:B0-----:R-:W-:-:S05]  /*1e0e0*/  IADD3 R2, RZ, -R3, RZ ;  /* 0x80000003ff027210 */ /* 0x001fca0007ffe0ff */
[----:B------:R-:W-:Y:S02]  /*1e0f0*/  IMAD R7, R2, R9, RZ ;  /* 0x0000000902077224 */ /* 0x000fe400078e02ff */
[----:B------:R-:W-:-:S04]  /*1e100*/  IMAD.MOV.U32 R2, RZ, RZ, RZ ;  /* 0x000000ffff027224 */ /* 0x000fc800078e00ff */
[----:B------:R-:W-:Y:S02]  /*1e110*/  @P0 VIADD R10, R10, 0x1 ;  /* 0x000000010a0a0836 */ /* 0x000fe40000000000 */
[----:B------:R-:W-:Y:S01]  /*1e120*/  IMAD.HI.U32 R7, R3, R7, R2 ;  /* 0x0000000703077227 */ /* 0x000fe200078e0002 */
[----:B------:R-:W-:Y:S02]  /*1e130*/  LOP3.LUT R2, R5, R4, RZ, 0x3c, !PT ;  /* 0x0000000405027212 */ /* 0x000fe400078e3cff */
[----:B------:R-:W-:Y:S02]  /*1e140*/  IABS R3, R8 ;  /* 0x0000000800037213 */ /* 0x000fe40000000000 */
[----:B------:R-:W-:Y:S02]  /*1e150*/  ISETP.GE.AND P2, PT, R2, RZ, PT ;  /* 0x000000ff0200720c */ /* 0x000fe40003f46270 */
[----:B------:R-:W-:-:S11]  /*1e160*/  IADD3 R3, RZ, -R3, RZ ;  /* 0x80000003ff037210 */ /* 0x000fd60007ffe0ff */
        /* <DEDUP_REMOVED lines=16> */
[----:B------:R-:W-:-:S04]  /*1e270*/  @!P1 LOP3.LUT R7, RZ, R8, RZ, 0x33, !PT ;  /* 0x00000008ff079212 */ /* 0x000fc800078e33ff */
[----:B------:R-:W-:Y:S01]  /*1e280*/  IADD3 R3, -R7, RZ, RZ ;  /* 0x000000ff07037210 */ /* 0x000fe20007ffe1ff */
[----:B------:R-:W-:-:S04]  /*1e290*/  IMAD R7, R8, 0x1000000, R7 ;  /* 0x0100000008077824 */ /* 0x000fc800078e0207 */
[----:B------:R-:W-:-:S04]  /*1e2a0*/  IMAD R8, R8, R3, R10 ;  /* 0x0000000308087224 */ /* 0x000fc800078e020a */
[----:B------:R-:W-:-:S05]  /*1e2b0*/  IMAD R3, R8, 0x10000, R7 ;  /* 0x0001000008037824 */ /* 0x000fca00078e0207 */
[----:B------:R0:W-:Y:S01]  /*1e2c0*/  STL [R1+0x8], R3 ;  /* 0x0000080301007387 */ /* 0x0001e20000100800 */
[----:B------:R-:W-:Y:S05]  /*1e2d0*/  BRA `(.L_x_2715) ;  /* 0x0000000000f47947 */ /* 0x000fea0003800000 */
.L_x_2714:
        /* <DEDUP_REMOVED lines=41> */
[----:B0-----:R-:W-:-:S05]  /*1e570*/  IADD3 R5, RZ, -R3, RZ ;  /* 0x80000003ff057210 */ /* 0x001fca0007ffe0ff */
        /* <DEDUP_REMOVED lines=13> */
[----:B------:R-:W-:-:S06]  /*1e650*/  @P0 IADD3 R2, R2, 0x1, RZ ;  /* 0x0000000102020810 */ /* 0x000fcc0007ffe0ff */
[----:B------:R-:W-:Y:S01]  /*1e660*/  @!P2 IMAD.MOV R2, RZ, RZ, -R2 ;  /* 0x000000ffff02a224 */ /* 0x000fe200078e0a02 */
[----:B------:R-:W-:Y:S01]  /*1e670*/  @!P1 LOP3.LUT R2, RZ, R7, RZ, 0x33, !PT ;  /* 0x00000007ff029212 */ /* 0x000fe200078e33ff */
[----:B------:R-:W-:-:S04]  /*1e680*/  IMAD.MOV R7, RZ, RZ, -R7 ;  /* 0x000000ffff077224 */ /* 0x000fc800078e0a07 */
[----:B------:R-:W-:-:S05]  /*1e690*/  IMAD R3, R2, R7, R9 ;  /* 0x0000000702037224 */ /* 0x000fca00078e0209 */
[----:B------:R1:W-:Y:S02]  /*1e6a0*/  STL [R1+0x8], R3 ;  /* 0x0000080301007387 */ /* 0x0003e40000100800 */
.L_x_2715:
[----:B01----:R-:W-:-:S05]  /*1e6b0*/  LOP3.LUT R3, RZ, R2, RZ, 0x33, !PT ;  /* 0x00000002ff037212 */ /* 0x003fca00078e33ff */
[----:B------:R-:W-:-:S05]  /*1e6c0*/  IMAD.IADD R2, R4, 0x1, R3 ;  /* 0x0000000104027824 */ /* 0x000fca00078e0203 */
[----:B------:R1:W-:Y:S01]  /*1e6d0*/  STL [R1+0x4], R2 ;  /* 0x0000040201007387 */ /* 0x0003e20000100800 */
[----:B------:R-:W-:Y:S05]  /*1e6e0*/  BRA `(.L_x_2716) ;  /* 0x0000000000107947 */ /* 0x000fea0003800000 */
.L_x_2711:
[----:B------:R-:W-:Y:S01]  /*1e6f0*/  IMAD.U32 R2, RZ, RZ, UR6 ;  /* 0x00000006ff027e24 */ /* 0x000fe2000f8e00ff */
[----:B------:R0:W-:Y:S04]  /*1e700*/  STL [R1+0x4], RZ ;  /* 0x000004ff01007387 */ /* 0x0001e80000100800 */
[----:B------:R0:W-:Y:S04]  /*1e710*/  STL [R1+0x8], RZ ;  /* 0x000008ff01007387 */ /* 0x0001e80000100800 */
[----:B------:R0:W-:Y:S02]  /*1e720*/  STL [R1], R2 ;  /* 0x0000000201007387 */ /* 0x0001e40000100800 */
.L_x_2716:
        /* <DEDUP_REMOVED lines=10> */
.L_x_2709:
[----:B--2---:R-:W2:Y:S01]  /*1e7d0*/  LDL R0, [R1+0xc] ;  /* 0x00000c0001007983 */ /* 0x004ea20000100800 */
[----:B------:R-:W-:Y:S01]  /*1e7e0*/  ULDC UR4, c[0x0][0xc3c] ;  /* 0x00030f0000047ab9 */ /* 0x000fe20000000800 */
[----:B------:R-:W-:Y:S01]  /*1e7f0*/  IMAD.MOV.U32 R19, RZ, RZ, RZ ;  /* 0x000000ffff137224 */ /* 0x000fe200078e00ff */
[----:B--2---:R-:W-:Y:S02]  /*1e800*/  ISETP.GE.AND P0, PT, R0, UR4, PT ;  /* 0x0000000400007c0c */ /* 0x004fe4000bf06270 */
[----:B------:R-:W-:-:S05]  /*1e810*/  MOV R0, 0x1 ;  /* 0x0000000100007802 */ /* 0x000fca0000000f00 */
[----:B------:R2:W-:Y:S04]  /*1e820*/  STL [R1+0x18], R0 ;  /* 0x0000180001007387 */ /* 0x0005e80000100800 */
[----:B------:R2:W-:Y:S02]  /*1e830*/  STL [R1+0x64], RZ ;  /* 0x000064ff01007387 */ /* 0x0005e40000100800 */
        /* <DEDUP_REMOVED lines=10> */
[----:B------:R-:W-:Y:S01]  /*1e8e0*/  ULDC.64 UR36, c[0x0][0x198] ;  /* 0x0000660000247ab9 */ /* 0x000fe20000000a00 */
[----:B------:R-:W-:Y:S01]  /*1e8f0*/  LOP3.LUT R3, R3, 0x38, R6, 0x78, !PT ;  /* 0x0000003803037812 */ /* 0x000fe200078e7806 */
[----:B------:R-:W-:Y:S01]  /*1e900*/  IMAD.SHL.U32 R6, R6, 0x10, RZ ;  /* 0x0000001006067824 */ /* 0x000fe200078e00ff */
[----:B------:R-:W-:-:S02]  /*1e910*/  ULDC UR38, c[0x0][0xc] ;  /* 0x0000030000267ab9 */ /* 0x000fc40000000800 */
[----:B------:R-:W-:Y:S02]  /*1e920*/  LOP3.LUT R3, R3, 0x200, R2, 0xf8, !PT ;  /* 0x0000020003037812 */ /* 0x000fe400078ef802 */
[----:B------:R-:W-:-:S04]  /*1e930*/  SHF.R.U32.HI R2, RZ, 0x3, R4 ;  /* 0x00000003ff027819 */ /* 0x000fc80000011604 */
[----:B------:R-:W-:Y:S01]  /*1e940*/  LOP3.LUT R4, R2, 0x70, R6, 0xf8, !PT ;  /* 0x0000007002047812 */ /* 0x000fe200078ef806 */
[----:B------:R-:W-:Y:S01]  /*1e950*/  IMAD.MOV.U32 R2, RZ, RZ, 0x1 ;  /* 0x00000001ff027424 */ /* 0x000fe200078e00ff */
[----:B---3--:R-:W-:-:S06]  /*1e960*/  ULEA UR4, UR5, UR4, 0x18 ;  /* 0x0000000405047291 */ /* 0x008fcc000f8ec03f */
[----:B------:R-:W-:-:S05]  /*1e970*/  MOV R18, UR4 ;  /* 0x0000000400127c02 */ /* 0x000fca0008000f00 */
[----:B------:R-:W-:-:S05]  /*1e980*/  IMAD R3, R3, 0x2, R18 ;  /* 0x0000000203037824 */ /* 0x000fca00078e0212 */
[----:B------:R0:W-:Y:S04]  /*1e990*/  STL [R1+0x2c], R3 ;  /* 0x00002c0301007387 */ /* 0x0001e80000100800 */
[----:B------:R-:W-:Y:S04]  /*1e9a0*/  STL [R1+0x64], RZ ;  /* 0x000064ff01007387 */ /* 0x000fe80000100800 */
[----:B------:R1:W-:Y:S01]  /*1e9b0*/  STL [R1+0x24], R2 ;  /* 0x0000240201007387 */ /* 0x0003e20000100800 */
[----:B0-----:R-:W-:-:S03]  /*1e9c0*/  IMAD.MOV.U32 R3, RZ, RZ, 0x1 ;  /* 0x00000001ff037424 */ /* 0x001fc600078e00ff */
[----:B------:R0:W-:Y:S04]  /*1e9d0*/  STL [R1+0x10], RZ ;  /* 0x000010ff01007387 */ /* 0x0001e80000100800 */
[----:B------:R0:W-:Y:S01]  /*1e9e0*/  STL [R1+0x18], R3 ;  /* 0x0000180301007387 */ /* 0x0001e20000100800 */
[C---:B-1----:R-:W-:Y:S02]  /*1e9f0*/  LOP3.LUT R2, R0.reuse, 0x40, RZ, 0xfc, !PT ;  /* 0x0000004000027812 */ /* 0x042fe400078efcff */
[----:B------:R-:W-:-:S07]  /*1ea00*/  LOP3.LUT R0, R0, 0x80, RZ, 0xfc, !PT ;  /* 0x0000008000007812 */ /* 0x000fce00078efcff */
.L_x_2861:
[----:B--2---:R-:W2:Y:S01]  /*1ea10*/  LDL R0, [R1+0xc] ;  /* 0x00000c0001007983 */ /* 0x004ea20000100800 */
[----:B0-----:R-:W2:Y:S01]  /*1ea20*/  LDC.64 R2, c[0x0][0xc88] ;  /* 0x00032200ff027b82 */ /* 0x001ea20000000a00 */
[----:B------:R-:W-:Y:S05]  /*1ea30*/  YIELD ;  /* 0x0000000000007946 */ /* 0x000fea0003800000 */
[----:B------:R-:W-:Y:S01]  /*1ea40*/  ULDC.64 UR4, c[0x0][0xa28] ;  /* 0x00028a0000047ab9 */ /* 0x000fe20000000a00 */
[----:B------:R-:W-:Y:S01]  /*1ea50*/  IMAD.MOV.U32 R8, RZ, RZ, RZ ;  /* 0x000000ffff087224 */ /* 0x000fe200078e00ff */
[----:B------:R-:W-:Y:S01]  /*1ea60*/  ISETP.NE.U32.AND P0, PT, RZ, UR4, PT ;  /* 0x00000004ff007c0c */ /* 0x000fe2000bf05070 */
[----:B------:R-:W-:Y:S01]  /*1ea70*/  ULDC.64 UR10, c[0x0][0xa18] ;  /* 0x00028600000a7ab9 */ /* 0x000fe20000000a00 */
[----:B------:R-:W-:Y:S01]  /*1ea80*/  ULDC.64 UR8, c[0x0][0xa10] ;  /* 0x0002840000087ab9 */ /* 0x000fe20000000a00 */
[----:B------:R-:W-:Y:S01]  /*1ea90*/  ULDC.64 UR6, c[0x0][0xa08] ;  /* 0x0002820000067ab9 */ /* 0x000fe20000000a00 */
[----:B--2---:R-:W-:-:S05]  /*1eaa0*/  IMAD.WIDE R2, R0, 0x4, R2 ;  /* 0x0000000400027825 */ /* 0x004fca00078e0202 */
[----:B-1----:R-:W2:Y:S01]  /*1eab0*/  LDG.E R4, desc[UR60][R2.64] ;  /* 0x0000003c02047981 */ /* 0x002ea2000c1e1900 */
[----:B------:R-:W-:Y:S02]  /*1eac0*/  ISETP.NE.AND.EX P0, PT, RZ, UR5, PT, P0 ;  /* 0x00000005ff007c0c */ /* 0x000fe4000bf05300 */
[----:B------:R-:W-:Y:S02]  /*1ead0*/  MOV R0, RZ ;  /* 0x000000ff00007202 */ /* 0x000fe40000000f00 */
[----:B--2---:R-:W-:Y:S01]  /*1eae0*/  SHF.R.S32.HI R5, RZ, 0x1f, R4 ;  /* 0x0000001fff057819 */ /* 0x004fe20000011404 */
[----:B------:R-:W-:-:S08]  /*1eaf0*/  IMAD.SHL.U32 R15, R4, 0x4, RZ ;  /* 0x00000004040f7824 */ /* 0x000fd000078e00ff */
[C---:B------:R-:W-:Y:S01]  /*1eb00*/  @P0 LEA R2, P1, R4.reuse, UR4, 0x2 ;  /* 0x0000000404020c11 */ /* 0x040fe2000f8210ff */
[----:B------:R0:W-:Y:S03]  /*1eb10*/  STL [R1+0x34], R4 ;  /* 0x0000340401007387 */ /* 0x0001e60000100800 */
        /* <DEDUP_REMOVED lines=14> */
[C---:B--2---:R-:W-:Y:S02]  /*1ec00*/  IADD3 R2, P4, R15.reuse, UR4, RZ ;  /* 0x000000040f027c10 */ /* 0x044fe4000ff9e0ff */
[----:B------:R-:W-:Y:S02]  /*1ec10*/  ISETP.NE.AND.EX P3, PT, RZ, UR11, PT, P3 ;  /* 0x0000000bff007c0c */ /* 0x000fe4000bf65330 */
[C---:B------:R-:W-:Y:S02]  /*1ec20*/  IADD3.X R3, R14.reuse, UR5, RZ, P4, !PT ;  /* 0x000000050e037c10 */ /* 0x040fe4000a7fe4ff */
[----:B0-----:R-:W-:Y:S02]  /*1ec30*/  IADD3 R4, P4, R15, UR8, RZ ;  /* 0x000000080f047c10 */ /* 0x001fe4000ff9e0ff */
[----:B------:R-:W-:Y:S01]  /*1ec40*/  ISETP.NE.AND.EX P0, PT, RZ, UR7, PT, P0 ;  /* 0x00000007ff007c0c */ /* 0x000fe2000bf05300 */
[----:B------:R-:W2:Y:S01]  /*1ec50*/  @P2 LDG.E R8, desc[UR60][R2.64] ;  /* 0x0000003c02082981 */ /* 0x000ea2000c1e1900 */
[C---:B-1----:R-:W-:Y:S01]  /*1ec60*/  IADD3.X R5, R14.reuse, UR9, RZ, P4, !PT ;  /* 0x000000090e057c10 */ /* 0x042fe2000a7fe4ff */
[----:B------:R-:W-:Y:S01]  /*1ec70*/  ULDC UR4, c[0x0][0x288] ;  /* 0x0000a20000047ab9 */ /* 0x000fe20000000800 */
[----:B------:R-:W-:Y:S01]  /*1ec80*/  ISETP.NE.AND.EX P1, PT, RZ, UR9, PT, P1 ;  /* 0x00000009ff007c0c */ /* 0x000fe2000bf25310 */
[----:B------:R-:W-:Y:S01]  /*1ec90*/  IMAD.U32 R12, RZ, RZ, UR4 ;  /* 0x00000004ff0c7e24 */ /* 0x000fe2000f8e00ff */
[----:B------:R-:W-:Y:S01]  /*1eca0*/  IADD3.X R7, R14, UR7, RZ, P5, !PT ;  /* 0x000000070e077c10 */ /* 0x000fe2000affe4ff */
[----:B------:R-:W-:-:S06]  /*1ecb0*/  ULDC.64 UR4, c[0x0][0x418] ;  /* 0x0001060000047ab9 */ /* 0x000fcc0000000a00 */
[----:B------:R0:W5:Y:S04]  /*1ecc0*/  @P0 LDG.E R11, desc[UR60][R6.64] ;  /* 0x0000003c060b0981 */ /* 0x000168000c1e1900 */
[----:B------:R0:W5:Y:S04]  /*1ecd0*/  @P1 LDG.E R10, desc[UR60][R4.64] ;  /* 0x0000003c040a1981 */ /* 0x000168000c1e1900 */
[----:B--2---:R1:W-:Y:S02]  /*1ece0*/  STL [R1+0x4c], R8 ;  /* 0x00004c0801007387 */ /* 0x0043e40000100800 */
[----:B-1----:R-:W-:-:S04]  /*1ecf0*/  @P3 IADD3 R8, P4, R15, UR10, RZ ;  /* 0x0000000a0f083c10 */ /* 0x002fc8000ff9e0ff */
[----:B------:R-:W-:-:S05]  /*1ed00*/  @P3 IADD3.X R9, R14, UR11, RZ, P4, !PT ;  /* 0x0000000b0e093c10 */ /* 0x000fca000a7fe4ff */
        /* <DEDUP_REMOVED lines=10> */
[----:B------:R-:W-:Y:S01]  /*1edb0*/  IMAD.U32 R9, RZ, RZ, UR5 ;  /* 0x00000005ff097e24 */ /* 0x000fe2000f8e00ff */
[----:B------:R-:W-:Y:S01]  /*1edc0*/  MOV R8, UR4 ;  /* 0x0000000400087c02 */ /* 0x000fe20008000f00 */
[----:B0-----:R-:W-:Y:S06]  /*1edd0*/  @P3 BRA `(.L_x_2718) ;  /* 0x0000000000143947 */ /* 0x001fec0003800000 */
[----:B------:R-:W-:Y:S05]  /*1ede0*/  @!P2 BRA `(.L_x_2718) ;  /* 0x000000000010a947 */ /* 0x000fea0003800000 */
[----:B------:R-:W2:Y:S04]  /*1edf0*/  LDG.E R12, desc[UR60][R2.64] ;  /* 0x0000003c020c7981 */ /* 0x000ea8000c1e1900 */
[----:B------:R-:W2:Y:S02]  /*1ee00*/  LDG.E R2, desc[UR60][R2.64+0x4] ;  /* 0x0000043c02027981 */ /* 0x000ea4000c1e1900 */
[----:B--2--5:R-:W-:-:S05]  /*1ee10*/  IMAD.IADD R13, R2, 0x1, -R12 ;  /* 0x00000001020d7824 */ /* 0x024fca00078e0a0c */
[----:B------:R0:W-:Y:S02]  /*1ee20*/  STL [R1+0x50], R13 ;  /* 0x0000500d01007387 */ /* 0x0001e40000100800 */
.L_x_2718:
[----:B------:R-:W2:Y:S01]  /*1ee30*/  LDL.LU R3, [R1+0x8] ;  /* 0x0000080001037983 */ /* 0x000ea20000300800 */
[----:B------:R-:W-:Y:S02]  /*1ee40*/  ULDC.64 UR4, c[0x0][0xa20] ;  /* 0x0002880000047ab9 */ /* 0x000fe40000000a00 */
[----:B------:R-:W-:Y:S01]  /*1ee50*/  ISETP.NE.U32.AND P2, PT, RZ, UR4, PT ;  /* 0x00000004ff007c0c */ /* 0x000fe2000bf45070 */
[----:B------:R-:W3:Y:S03]  /*1ee60*/  LDL R12, [R1+0x34] ;  /* 0x00003400010c7983 */ /* 0x000ee60000100800 */
[----:B------:R-:W-:Y:S02]  /*1ee70*/  ISETP.NE.AND.EX P2, PT, RZ, UR5, PT, P2 ;  /* 0x00000005ff007c0c */ /* 0x000fe4000bf45320 */
[C---:B--2---:R-:W-:Y:S02]  /*1ee80*/  LOP3.LUT R17, R3.reuse, 0xff000000, RZ, 0xc0, !PT ;  /* 0xff00000003117812 */ /* 0x044fe400078ec0ff */
[----:B------:R-:W-:-:S02]  /*1ee90*/  LOP3.LUT R2, R3, 0xff0000, RZ, 0xc0, !PT ;  /* 0x00ff000003027812 */ /* 0x000fc400078ec0ff */
[----:B------:R-:W-:Y:S02]  /*1eea0*/  SHF.R.U32.HI R17, RZ, 0x8, R17 ;  /* 0x00000008ff117819 */ /* 0x000fe40000011611 */
[----:B------:R-:W-:Y:S02]  /*1eeb0*/  LOP3.LUT R16, R3, 0xffff, RZ, 0xc0, !PT ;  /* 0x0000ffff03107812 */ /* 0x000fe400078ec0ff */
[----:B------:R-:W-:Y:S01]  /*1eec0*/  LEA.HI R17, R2, R17, RZ, 0x10 ;  /* 0x0000001102117211 */ /* 0x000fe200078f80ff */
[----:B-----5:R-:W-:-:S05]  /*1eed0*/  IMAD.IADD R2, R11, 0x1, R0 ;  /* 0x000000010b027824 */ /* 0x020fca00078e0200 */
[----:B------:R1:W-:Y:S04]  /*1eee0*/  STL [R1+0x20], R2 ;  /* 0x0000200201007387 */ /* 0x0003e80000100800 */
[----:B---3--:R1:W-:Y:S01]  /*1eef0*/  STL [R1+0x14], R12 ;  /* 0x0000140c01007387 */ /* 0x0083e20000100800 */
[----:B------:R-:W-:Y:S05]  /*1ef00*/  @!P2 BRA `(.L_x_2719) ;  /* 0x000000000010a947 */ /* 0x000fea0003800000 */
[----:B-1----:R-:W-:-:S04]  /*1ef10*/  IADD3 R2, P0, R15, UR4, RZ ;  /* 0x000000040f027c10 */ /* 0x002fc8000ff1e0ff */
[----:B------:R-:W-:-:S05]  /*1ef20*/  IADD3.X R3, R14, UR5, RZ, P0, !PT ;  /* 0x000000050e037c10 */ /* 0x000fca00087fe4ff */
[----:B------:R2:W5:Y:S01]  /*1ef30*/  LDG.E R8, desc[UR60][R2.64] ;  /* 0x0000003c02087981 */ /* 0x000562000c1e1900 */
[----:B------:R-:W-:Y:S05]  /*1ef40*/  BRA `(.L_x_2720) ;  /* 0x0000000000107947 */ /* 0x000fea0003800000 */
.L_x_2719:
[----:B------:R-:W-:Y:S05]  /*1ef50*/  @!P0 BRA `(.L_x_2720) ;  /* 0x00000000000c8947 */ /* 0x000fea0003800000 */
[----:B------:R-:W2:Y:S04]  /*1ef60*/  LDG.E R8, desc[UR60][R6.64] ;  /* 0x0000003c06087981 */ /* 0x000ea8000c1e1900 */
[----:B------:R-:W2:Y:S02]  /*1ef70*/  LDG.E R6, desc[UR60][R6.64+0x4] ;  /* 0x0000043c06067981 */ /* 0x000ea4000c1e1900 */
[----:B--2---:R-:W-:-:S07]  /*1ef80*/  IMAD.IADD R8, R6, 0x1, -R8 ;  /* 0x0000000106087824 */ /* 0x004fce00078e0a08 */
.L_x_2720:
[----:B-12---:R-:W2:Y:S01]  /*1ef90*/  @P1 LDG.E R2, desc[UR60][R4.64] ;  /* 0x0000003c04021981 */ /* 0x006ea2000c1e1900 */
[----:B------:R-:W1:Y:S03]  /*1efa0*/  LDC R3, c[0x0][0x448] ;  /* 0x00011200ff037b82 */ /* 0x000e660000000800 */
[----:B------:R-:W3:Y:S04]  /*1efb0*/  LDL R6, [R1+0x4] ;  /* 0x0000040001067983 */ /* 0x000ee80000100800 */
[----:B------:R4:W2:Y:S01]  /*1efc0*/  @P1 LDG.E R4, desc[UR60][R4.64+0x4] ;  /* 0x0000043c04041981 */ /* 0x0008a2000c1e1900 */
[----:B-1----:R-:W-:-:S13]  /*1efd0*/  ISETP.NE.AND P0, PT, R3, 0x1, PT ;  /* 0x000000010300780c */ /* 0x002fda0003f05270 */
[----:B------:R-:W1:Y:S08]  /*1efe0*/  @P0 LDC R3, c[0x0][0x44c] ;  /* 0x00011300ff030b82 */ /* 0x000e700000000800 */
[----:B----4-:R-:W4:Y:S01]  /*1eff0*/  @P0 LDC R5, c[0x0][0x450] ;  /* 0x00011400ff050b82 */ /* 0x010f220000000800 */
[----:B-----5:R-:W-:Y:S01]  /*1f000*/  IMAD.IADD R7, R8, 0x1, -R0 ;  /* 0x0000000108077824 */ /* 0x020fe200078e0a00 */
[----:B------:R-:W-:-:S05]  /*1f010*/  LOP3.LUT R11, R17, 0xff, RZ, 0xc0, !PT ;  /* 0x000000ff110b7812 */ /* 0x000fca00078ec0ff */
[----:B------:R0:W-:Y:S01]  /*1f020*/  STL [R1+0x60], R11 ;  /* 0x0000600b01007387 */ /* 0x0001e20000100800 */
[----:B------:R-:W-:Y:S01]  /*1f030*/  BSSY B0, `(.L_x_2721) ;  /* 0x0000032000007945 */ /* 0x000fe20003800000 */
[----:B------:R-:W-:Y:S01]  /*1f040*/  SHF.R.U32.HI R17, RZ, 0x10, R17 ;  /* 0x00000010ff117819 */ /* 0x000fe20000011611 */
[----:B--2---:R-:W-:Y:S01]  /*1f050*/  @P1 IMAD.IADD R9, R4, 0x1, -R2 ;  /* 0x0000000104091824 */ /* 0x004fe200078e0a02 */
[----:B---3--:R-:W-:-:S05]  /*1f060*/  SHF.L.U32 R2, R6, 0x7, RZ ;  /* 0x0000000706027819 */ /* 0x008fca00000006ff */
[----:B------:R-:W-:-:S04]  /*1f070*/  VIADD R2, R2, 0x7f ;  /* 0x0000007f02027836 */ /* 0x000fc80000000000 */
[----:B-1----:R-:W-:-:S05]  /*1f080*/  @P0 IMAD.HI.U32 R0, R2, R3, RZ ;  /* 0x0000000302000227 */ /* 0x002fca00078e00ff */
[----:B----4-:R-:W-:Y:S01]  /*1f090*/  @P0 SHF.R.U32.HI R2, RZ, R5, R0 ;  /* 0x00000005ff020219 */ /* 0x010fe20000011600 */
[----:B------:R-:W-:-:S05]  /*1f0a0*/  IMAD.IADD R0, R7, 0x1, R9 ;  /* 0x0000000107007824 */ /* 0x000fca00078e0209 */
[C---:B------:R-:W-:Y:S01]  /*1f0b0*/  IADD3 R21, R0.reuse, 0x80, -R13 ;  /* 0x0000008000157810 */ /* 0x040fe20007ffe80d */
[----:B------:R-:W-:-:S03]  /*1f0c0*/  VIADD R3, R0, 0x7f ;  /* 0x0000007f00037836 */ /* 0x000fc60000000000 */
[----:B------:R-:W-:Y:S02]  /*1f0d0*/  IADD3 R0, R21, R2, RZ ;  /* 0x0000000215007210 */ /* 0x000fe40007ffe0ff */
[----:B------:R-:W-:Y:S02]  /*1f0e0*/  SHF.R.S32.HI R2, RZ, 0x1f, R3 ;  /* 0x0000001fff027819 */ /* 0x000fe40000011403 */
[----:B------:R-:W-:Y:S02]  /*1f0f0*/  SHF.R.S32.HI R6, RZ, 0x1f, R0 ;  /* 0x0000001fff067819 */ /* 0x000fe40000011400 */
[----:B------:R-:W-:Y:S02]  /*1f100*/  LEA.HI R2, R2, R3, RZ, 0x7 ;  /* 0x0000000302027211 */ /* 0x000fe400078f38ff */
[----:B------:R-:W-:Y:S02]  /*1f110*/  LEA.HI R6, R6, R0, RZ, 0x7 ;  /* 0x0000000006067211 */ /* 0x000fe400078f38ff */
[----:B------:R-:W-:-:S02]  /*1f120*/  SHF.R.S32.HI R20, RZ, 0x7, R2 ;  /* 0x00000007ff147819 */ /* 0x000fc40000011402 */
[----:B------:R-:W-:-:S04]  /*1f130*/  SHF.R.S32.HI R6, RZ, 0x7, R6 ;  /* 0x00000007ff067819 */ /* 0x000fc80000011406 */
[----:B------:R-:W-:-:S04]  /*1f140*/  VIMNMX R6, R20, R6, PT ;  /* 0x0000000614067248 */ /* 0x000fc80003fe0100 */
[----:B------:R-:W-:Y:S01]  /*1f150*/  ISETP.GE.AND P0, PT, R6, 0x1, PT ;  /* 0x000000010600780c */ /* 0x000fe20003f06270 */
[----:B------:R-:W-:-:S12]  /*1f160*/  IMAD.MOV.U32 R3, RZ, RZ, RZ ;  /* 0x000000ffff037224 */ /* 0x000fd800078e00ff */
[----:B0-----:R-:W-:Y:S05]  /*1f170*/  @!P0 BRA `(.L_x_2722) ;  /* 0x0000000000748947 */ /* 0x001fea0003800000 */
[----:B------:R-:W-:Y:S01]  /*1f180*/  ISETP.NE.AND P0, PT, R17, RZ, PT ;  /* 0x000000ff1100720c */ /* 0x000fe20003f05270 */
[----:B------:R-:W-:-:S03]  /*1f190*/  ULDC UR4, c[0x0][0x9f0] ;  /* 0x00027c0000047ab9 */ /* 0x000fc60000000800 */
[----:B------:R-:W-:-:S04]  /*1f1a0*/  SEL R0, R17, UR4, P0 ;  /* 0x0000000411007c07 */ /* 0x000fc80008000000 */
[----:B------:R-:W-:Y:S02]  /*1f1b0*/  IABS R2, R0 ;  /* 0x0000000000027213 */ /* 0x000fe40000000000 */
[----:B------:R-:W-:Y:S02]  /*1f1c0*/  IADD3 R3, R0, -0x1, R6 ;  /* 0xffffffff00037810 */ /* 0x000fe40007ffe006 */
[----:B------:R-:W0:Y:S08]  /*1f1d0*/  I2F.RP R4, R2 ;  /* 0x0000000200047306 */ /* 0x000e300000209400 */
[----:B0-----:R-:W0:Y:S02]  /*1f1e0*/  MUFU.RCP R4, R4 ;  /* 0x0000000400047308 */ /* 0x001e240000001000 */
[----:B0-----:R-:W-:-:S06]  /*1f1f0*/  VIADD R4, R4, 0xffffffe ;  /* 0x0ffffffe04047836 */ /* 0x001fcc0000000000 */
[----:B------:R0:W1:Y:S02]  /*1f200*/  F2I.FTZ.U32.TRUNC.NTZ R5, R4 ;  /* 0x0000000400057305 */ /* 0x000064000021f000 */
[----:B0-----:R-:W-:-:S04]  /*1f210*/  LOP3.LUT R4, R3, R0, RZ, 0x3c, !PT ;  /* 0x0000000003047212 */ /* 0x001fc800078e3cff */
[----:B------:R-:W-:Y:S01]  /*1f220*/  ISETP.GE.AND P3, PT, R4, RZ, PT ;  /* 0x000000ff0400720c */ /* 0x000fe20003f66270 */
[----:B-1----:R-:W-:-:S04]  /*1f230*/  IMAD.MOV R4, RZ, RZ, -R5 ;  /* 0x000000ffff047224 */ /* 0x002fc800078e0a05 */
        /* <DEDUP_REMOVED lines=16> */
[----:B------:R-:W-:-:S07]  /*1f340*/  @!P2 LOP3.LUT R3, RZ, R0, RZ, 0x33, !PT ;  /* 0x00000000ff03a212 */ /* 0x000fce00078e33ff */
.L_x_2722:
[----:B------:R-:W-:Y:S05]  /*1f350*/  BSYNC B0 ;  /* 0x0000000000007941 */ /* 0x000fea0003800000 */
.L_x_2721:
[-C--:B------:R-:W-:Y:S01]  /*1f360*/  IMAD R0, R11, R3.reuse, RZ ;  /* 0x000000030b007224 */ /* 0x080fe200078e02ff */
[----:B------:R-:W-:Y:S03]  /*1f370*/  BSSY B0, `(.L_x_2723) ;  /* 0x0000146000007945 */ /* 0x000fe60003800000 */
[C---:B------:R-:W-:Y:S01]  /*1f380*/  IMAD R2, R0.reuse, 0x80, -R7 ;  /* 0x0000008000027824 */ /* 0x040fe200078e0a07 */
[----:B------:R-:W-:-:S04]  /*1f390*/  VIADDMNMX R3, R0, R3, R6, PT ;  /* 0x0000000300037246 */ /* 0x000fc80003800106 */
[----:B------:R-:W-:Y:S01]  /*1f3a0*/  VIMNMX R2, RZ, R2, !PT ;  /* 0x00000002ff027248 */ /* 0x000fe20007fe0100 */
[----:B------:R-:W-:-:S05]  /*1f3b0*/  IMAD R3, R3, 0x80, -R7 ;  /* 0x0000008003037824 */ /* 0x000fca00078e0a07 */
[----:B------:R-:W-:-:S04]  /*1f3c0*/  VIMNMX R9, R3, R9, PT ;  /* 0x0000000903097248 */ /* 0x000fc80003fe0100 */
[----:B------:R-:W-:Y:S02]  /*1f3d0*/  ISETP.GT.AND P0, PT, R9, R2, PT ;  /* 0x000000020900720c */ /* 0x000fe40003f04270 */
[----:B------:R-:W-:-:S05]  /*1f3e0*/  SHF.R.U32.HI R2, RZ, 0x7, R2 ;  /* 0x00000007ff027819 */ /* 0x000fca0000011602 */
[----:B------:R-:W-:-:S06]  /*1f3f0*/  IMAD.MOV.U32 R7, RZ, RZ, R2 ;  /* 0x000000ffff077224 */ /* 0x000fcc00078e0002 */
        /* <DEDUP_REMOVED lines=10> */
[----:B------:R-:W0:Y:S02]  /*1f4a0*/  S2R R3, SR_TID.X ;  /* 0x0000000000037919 */ /* 0x000e240000002100 */
[----:B0-----:R-:W-:-:S04]  /*1f4b0*/  SHF.R.U32.HI R3, RZ, 0x5, R3 ;  /* 0x00000005ff037819 */ /* 0x001fc80000011603 */
[----:B------:R-:W-:-:S05]  /*1f4c0*/  LOP3.LUT R3, R3, 0x3, RZ, 0xc0, !PT ;  /* 0x0000000303037812 */ /* 0x000fca00078ec0ff */
[----:B------:R0:W1:Y:S02]  /*1f4d0*/  SHFL.IDX PT, R14, R3, RZ, 0x1f ;  /* 0x00001fff030e7589 */ /* 0x00006400000e0000 */
.L_x_2904:
[----:B-1----:R-:W-:Y:S02]  /*1f4e0*/  ISETP.NE.AND P0, PT, R14, RZ, PT ;  /* 0x000000ff0e00720c */ /* 0x002fe40003f05270 */
[----:B------:R-:W-:-:S11]  /*1f4f0*/  PLOP3.LUT P6, PT, PT, PT, PT, 0x8, 0x0 ;  /* 0x000000000000781c */ /* 0x000fd60003fce170 */
[----:B------:R-:W-:Y:S05]  /*1f500*/  @P0 BRA `(.L_x_2726) ;  /* 0x00000000000c0947 */ /* 0x000fea0003800000 */
[----:B------:R-:W-:-:S03]  /*1f510*/  UMOV UR4, 0xffffffff ;  /* 0xffffffff00047882 */ /* 0x000fc60000000000 */
[----:B------:R-:W-:Y:S05]  /*1f520*/  BRA.DIV UR4, `(.L_x_2727) ;  /* 0x0000007a042c7947 */ /* 0x000fea000b800000 */
[----:B------:R-:W-:-:S13]  /*1f530*/  ELECT P6, URZ, PT ;  /* 0x00000000003f782f */ /* 0x000fda00038c0000 */
.L_x_2726:
[----:B0-----:R-:W2:Y:S01]  /*1f540*/  LDL R3, [R1+0x64] ;  /* 0x0000640001037983 */ /* 0x001ea20000100800 */
[----:B------:R-:W-:Y:S01]  /*1f550*/  BSSY B1, `(.L_x_2728) ;  /* 0x0000008000017945 */ /* 0x000fe20003800000 */
[----:B--2---:R-:W-:-:S04]  /*1f560*/  IADD3 R3, R3, 0x1, RZ ;  /* 0x0000000103037810 */ /* 0x004fc80007ffe0ff */
[----:B------:R-:W-:-:S04]  /*1f570*/  LEA.HI R4, R3, R3, RZ, 0x1 ;  /* 0x0000000303047211 */ /* 0x000fc800078f08ff */
[----:B------:R-:W-:-:S05]  /*1f580*/  LOP3.LUT R4, R4, 0xfffffffe, RZ, 0xc0, !PT ;  /* 0xfffffffe04047812 */ /* 0x000fca00078ec0ff */
[----:B------:R-:W-:-:S05]  /*1f590*/  IMAD.IADD R3, R3, 0x1, -R4 ;  /* 0x0000000103037824 */ /* 0x000fca00078e0a04 */
[----:B------:R-:W-:-:S04]  /*1f5a0*/  SHF.L.U32 R3, R3, 0x1f, RZ ;  /* 0x0000001f03037819 */ /* 0x000fc800000006ff */
[----:B------:R-:W0:Y:S02]  /*1f5b0*/  SYNCS.PHASECHK.TRANS64.TRYWAIT P0, [R18+URZ+0x34820], R3 ;  /* 0x03482003120075a7 */ /* 0x000e24000800017f */
[----:B0-----:R-:W-:Y:S05]  /*1f5c0*/  @!P0 BRA `(.L_x_2729) ;  /* 0x0000007800248947 */ /* 0x001fea0003800000 */
.L_x_2907:
[----:B------:R-:W-:Y:S05]  /*1f5d0*/  BSYNC B1 ;  /* 0x0000000000017941 */ /* 0x000fea0003800000 */
.L_x_2728:
[----:B------:R-:W-:Y:S04]  /*1f5e0*/  BSSY B1, `(.L_x_2730) ;  /* 0x0000084000017945 */ /* 0x000fe80003800000 */
[----:B------:R-:W-:Y:S05]  /*1f5f0*/  @!P6 BRA `(.L_x_2731) ;  /* 0x000000080008e947 */ /* 0x000fea0003800000 */
[----:B------:R-:W2:Y:S04]  /*1f600*/  LDL R5, [R1+0x10] ;  /* 0x0000100001057983 */ /* 0x000ea80000100800 */
[----:B------:R-:W3:Y:S01]  /*1f610*/  LDL R6, [R1+0x24] ;  /* 0x0000240001067983 */ /* 0x000ee20000100800 */
[----:B------:R-:W-:Y:S01]  /*1f620*/  BSSY B2, `(.L_x_2732) ;  /* 0x0000008000027945 */ /* 0x000fe20003800000 */
[----:B------:R-:W1:Y:S02]  /*1f630*/  S2R R4, SR_TID.X ;  /* 0x0000000000047919 */ /* 0x000e640000002100 */
[----:B-1----:R-:W-:-:S04]  /*1f640*/  LOP3.LUT R4, R4, 0x7f, RZ, 0xc0, !PT ;  /* 0x0000007f04047812 */ /* 0x002fc800078ec0ff */
[----:B------:R-:W-:Y:S01]  /*1f650*/  ISETP.NE.AND P1, PT, R4, RZ, PT ;  /* 0x000000ff0400720c */ /* 0x000fe20003f25270 */
[----:B--2---:R-:W-:Y:S01]  /*1f660*/  IMAD R5, R5, 0x8, R18 ;  /* 0x0000000805057824 */ /* 0x004fe200078e0212 */
[----:B---3--:R-:W-:-:S04]  /*1f670*/  SHF.L.U32 R9, R6, 0x1f, RZ ;  /* 0x0000001f06097819 */ /* 0x008fc800000006ff */
[----:B------:R-:W1:Y:S02]  /*1f680*/  SYNCS.PHASECHK.TRANS64.TRYWAIT P0, [R5+URZ+0x348a0], R9 ;  /* 0x0348a009050075a7 */ /* 0x000e64000800017f */
[----:B-1----:R-:W-:Y:S05]  /*1f690*/  @!P0 BRA `(.L_x_2733) ;  /* 0x0000007800048947 */ /* 0x002fea0003800000 */
.L_x_2908:
[----:B------:R-:W-:Y:S05]  /*1f6a0*/  BSYNC B2 ;  /* 0x0000000000027941 */ /* 0x000fea0003800000 */
.L_x_2732:
[----:B------:R-:W-:Y:S04]  /*1f6b0*/  BSSY B2, `(.L_x_2734) ;  /* 0x0000009000027945 */ /* 0x000fe80003800000 */
        /* <DEDUP_REMOVED lines=8> */
.L_x_2735:
[----:B------:R-:W-:Y:S05]  /*1f740*/  BSYNC B2 ;  /* 0x0000000000027941 */ /* 0x000fea0003800000 */
.L_x_2734:
[----:B0-----:R-:W2:Y:S01]  /*1f750*/  LDL R3, [R1+0x10] ;  /* 0x0000100001037983 */ /* 0x001ea20000100800 */
[----:B------:R-:W-:Y:S01]  /*1f760*/  IMAD.MOV.U32 R11, RZ, RZ, RZ ;  /* 0x000000ffff0b7224 */ /* 0x000fe200078e00ff */
        /* <DEDUP_REMOVED lines=8> */
[----:B--2---:R-:W-:-:S02]  /*1f7f0*/  IMAD R8, R3, 0xc000, R18 ;  /* 0x0000c00003087824 */ /* 0x004fc400078e0212 */
[----:B------:R-:W-:Y:S02]  /*1f800*/  VIADD R3, R5, 0x34890 ;  /* 0x0003489005037836 */ /* 0x000fe40000000000 */
[----:B------:R-:W-:-:S07]  /*1f810*/  VIADD R6, R8, 0x1c400 ;  /* 0x0001c40008067836 */ /* 0x000fce0000000000 */
.L_x_2736:
        /* <DEDUP_REMOVED lines=16> */
.L_x_2737:
        /* <DEDUP_REMOVED lines=15> */
.L_x_2738:
        /* <DEDUP_REMOVED lines=13> */
.L_x_2909:
[----:B------:R-:W-:Y:S05]  /*1fae0*/  BSYNC B2 ;  /* 0x0000000000027941 */ /* 0x000fea0003800000 */
.L_x_2739:
[----:B------:R-:W-:Y:S01]  /*1faf0*/  BSSY B2, `(.L_x_2741) ;  /* 0x000000b000027945 */ /* 0x000fe20003800000 */
[----:B------:R-:W-:Y:S02]  /*1fb00*/  IMAD.MOV.U32 R8, RZ, RZ, 0x0 ;  /* 0x00000000ff087424 */ /* 0x000fe400078e00ff */
[----:B01----:R-:W-:Y:S01]  /*1fb10*/  IMAD.MOV.U32 R9, RZ, RZ, 0x12f00000 ;  /* 0x12f00000ff097424 */ /* 0x003fe200078e00ff */
[----:B------:R-:W-:Y:S06]  /*1fb20*/  @P1 BRA `(.L_x_2742) ;  /* 0x00000000001c1947 */ /* 0x000fec0003800000 */
[----:B------:R-:W0:Y:S01]  /*1fb30*/  S2R R6, SR_TID.X ;  /* 0x0000000000067919 */ /* 0x000e220000002100 */
[----:B------:R-:W-:-:S04]  /*1fb40*/  IMAD.MOV.U32 R3, RZ, RZ, 0x8000 ;  /* 0x00008000ff037424 */ /* 0x000fc800078e00ff */
[----:B------:R1:W-:Y:S01]  /*1fb50*/  SYNCS.ARRIVE.TRANS64 RZ, [R5+URZ+0x348b0], R3 ;  /* 0x0348b00305ff79a7 */ /* 0x0003e2000800003f */
[----:B0-----:R-:W-:-:S04]  /*1fb60*/  LOP3.LUT R6, R6, 0x1f, RZ, 0xc0, !PT ;  /* 0x0000001f06067812 */ /* 0x001fc800078ec0ff */
[----:B------:R-:W-:-:S13]  /*1fb70*/  ISETP.NE.AND P0, PT, R6, RZ, PT ;  /* 0x000000ff0600720c */ /* 0x000fda0003f05270 */
[----:B-1----:R-:W-:Y:S05]  /*1fb80*/  @!P0 BRA `(.L_x_2742) ;  /* 0x0000000000048947 */ /* 0x002fea0003800000 */
[----:B------:R-:W-:Y:S01]  /*1fb90*/  BPT.TRAP 0x1 ;  /* 0x000000040000795c */ /* 0x000fe20000300000 */
.L_x_2742:
[----:B------:R-:W-:Y:S05]  /*1fba0*/  BSYNC B2 ;  /* 0x0000000000027941 */ /* 0x000fea0003800000 */
.L_x_2741:
[----:B------:R-:W2:Y:S01]  /*1fbb0*/  LDL R3, [R1+0x10] ;  /* 0x0000100001037983 */ /* 0x000ea20000100800 */
[----:B------:R-:W-:Y:S01]  /*1fbc0*/  R2UR UR10, R11 ;  /* 0x000000000b0a72ca */ /* 0x000fe200000e0000 */
[----:B------:R-:W-:Y:S01]  /*1fbd0*/  UIADD3 UR4, UP0, UR36, 0x670, URZ ;  /* 0x0000067024047890 */ /* 0x000fe2000ff1e03f */
[----:B------:R-:W-:Y:S01]  /*1fbe0*/  R2UR UR6, R8 ;  /* 0x00000000080672ca */ /* 0x000fe200000e0000 */
[----:B------:R-:W-:Y:S01]  /*1fbf0*/  VIADD R5, R5, 0x348b0 ;  /* 0x000348b005057836 */ /* 0x000fe20000000000 */
[----:B------:R-:W-:Y:S01]  /*1fc00*/  R2UR UR7, R9 ;  /* 0x00000000090772ca */ /* 0x000fe200000e0000 */
[----:B------:R-:W-:Y:S01]  /*1fc10*/  UIADD3.X UR5, URZ, UR37, URZ, UP0, !UPT ;  /* 0x000000253f057290 */ /* 0x000fe200087fe43f */
[----:B------:R-:W-:Y:S02]  /*1fc20*/  IADD3 R6, R18, 0x400, RZ ;  /* 0x0000040012067810 */ /* 0x000fe40007ffe0ff */
[----:B------:R-:W-:-:S03]  /*1fc30*/  PLOP3.LUT P0, PT, PT, PT, PT, 0x80, 0x0 ;  /* 0x000000000000781c */ /* 0x000fc60003f0f070 */
[----:B--2---:R-:W-:-:S10]  /*1fc40*/  IMAD R3, R3, 0x8000, R6 ;  /* 0x0000800003037824 */ /* 0x004fd400078e0206 */
.L_x_2743:
        /* <DEDUP_REMOVED lines=19> */
.L_x_2744:
        /* <DEDUP_REMOVED lines=10> */
.L_x_2731:
[----:B------:R-:W-:Y:S05]  /*1fe20*/  BSYNC B1 ;  /* 0x0000000000017941 */ /* 0x000fea0003800000 */
.L_x_2730:
[----:B------:R-:W0:Y:S04]  /*1fe30*/  LDL.LU R8, [R1+0x10] ;  /* 0x0000100001087983 */ /* 0x000e280000300800 */
[----:B------:R-:W2:Y:S01]  /*1fe40*/  LDL.LU R6, [R1+0x24] ;  /* 0x0000240001067983 */ /* 0x000ea20000300800 */
[----:B------:R-:W-:Y:S02]  /*1fe50*/  PLOP3.LUT P0, PT, PT, PT, PT, 0x8, 0x0 ;  /* 0x000000000000781c */ /* 0x000fe40003f0e170 */
[----:B0-----:R-:W-:Y:S01]  /*1fe60*/  IADD3 R3, R8, 0x1, RZ ;  /* 0x0000000108037810 */ /* 0x001fe20007ffe0ff */
        /* <DEDUP_REMOVED lines=9> */
.L_x_2760:
[----:B------:R-:W-:Y:S05]  /*1ff00*/  YIELD ;  /* 0x0000000000007946 */ /* 0x000fea0003800000 */
[----:B------:R-:W-:Y:S04]  /*1ff10*/  BSSY B1, `(.L_x_2745) ;  /* 0x000007f000017945 */ /* 0x000fe80003800000 */
[----:B-1----:R-:W-:Y:S05]  /*1ff20*/  @!P6 BRA `(.L_x_2746) ;  /* 0x0000000400f4e947 */ /* 0x002fea0003800000 */
[----:B------:R-:W2:Y:S04]  /*1ff30*/  LDL R5, [R1+0x10] ;  /* 0x0000100001057983 */ /* 0x000ea80000100800 */
[----:B------:R-:W3:Y:S01]  /*1ff40*/  LDL R4, [R1+0x24] ;  /* 0x0000240001047983 */ /* 0x000ee20000100800 */
[----:B------:R-:W-:Y:S01]  /*1ff50*/  BSSY B2, `(.L_x_2747) ;  /* 0x0000008000027945 */ /* 0x000fe20003800000 */
[----:B0-----:R-:W0:Y:S02]  /*1ff60*/  S2R R3, SR_TID.X ;  /* 0x0000000000037919 */ /* 0x001e240000002100 */
[----:B0-----:R-:W-:-:S04]  /*1ff70*/  LOP3.LUT R3, R3, 0x7f, RZ, 0xc0, !PT ;  /* 0x0000007f03037812 */ /* 0x001fc800078ec0ff */
[----:B------:R-:W-:Y:S01]  /*1ff80*/  ISETP.NE.AND P2, PT, R3, RZ, PT ;  /* 0x000000ff0300720c */ /* 0x000fe20003f45270 */
[----:B--2---:R-:W-:Y:S01]  /*1ff90*/  IMAD R7, R5, 0x8, R18 ;  /* 0x0000000805077824 */ /* 0x004fe200078e0212 */
[----:B---3--:R-:W-:-:S04]  /*1ffa0*/  SHF.L.U32 R6, R4, 0x1f, RZ ;  /* 0x0000001f04067819 */ /* 0x008fc800000006ff */
[----:B------:R-:W0:Y:S02]  /*1ffb0*/  SYNCS.PHASECHK.TRANS64.TRYWAIT P1, [R7+URZ+0x348a0], R6 ;  /* 0x0348a006070075a7 */ /* 0x000e24000802017f */
[----:B0-----:R-:W-:Y:S05]  /*1ffc0*/  @!P1 BRA `(.L_x_2748) ;  /* 0x0000006c00e09947 */ /* 0x001fea0003800000 */
.L_x_2910:
[----:B------:R-:W-:Y:S05]  /*1ffd0*/  BSYNC B2 ;  /* 0x0000000000027941 */ /* 0x000fea0003800000 */
.L_x_2747:
[----:B------:R-:W-:Y:S04]  /*1ffe0*/  BSSY B2, `(.L_x_2749) ;  /* 0x0000009000027945 */ /* 0x000fe80003800000 */
        /* <DEDUP_REMOVED lines=8> */
.L_x_2750:
[----:B------:R-:W-:Y:S05]  /*20070*/  BSYNC B2 ;  /* 0x0000000000027941 */ /* 0x000fea0003800000 */
.L_x_2749:
[----:B------:R-:W2:Y:S01]  /*20080*/  LDL R3, [R1+0x10] ;  /* 0x0000100001037983 */ /* 0x000ea20000100800 */
[----:B------:R-:W-:Y:S01]  /*20090*/  IMAD.MOV.U32 R11, RZ, RZ, RZ ;  /* 0x000000ffff0b7224 */ /* 0x000fe200078e00ff */
[----:B------:R-:W-:Y:S01]  /*200a0*/  UIADD3 UR4, UP0, UR36, 0x570, URZ ;  /* 0x0000057024047890 */ /* 0x000fe2000ff1e03f */
[----:B------:R-:W-:Y:S01]  /*200b0*/  PLOP3.LUT P1, PT, PT, PT, PT, 0x80, 0x0 ;  /* 0x000000000000781c */ /* 0x000fe20003f2f070 */
[----:B------:R-:W-:Y:S01]  /*200c0*/  UMOV UR6, 0x0 ;  /* 0x0000000000067882 */ /* 0x000fe20000000000 */
[----:B------:R-:W-:Y:S01]  /*200d0*/  LEA R4, R8, R10, 0x7 ;  /* 0x0000000a08047211 */ /* 0x000fe200078e38ff */
[----:B------:R-:W-:Y:S01]  /*200e0*/  UIADD3.X UR5, URZ, UR37, URZ, UP0, !UPT ;  /* 0x000000253f057290 */ /* 0x000fe200087fe43f */
[----:B------:R-:W-:Y:S01]  /*200f0*/  R2UR UR10, R11 ;  /* 0x000000000b0a72ca */ /* 0x000fe200000e0000 */
[----:B------:R-:W-:Y:S01]  /*20100*/  UMOV UR7, 0x12f00000 ;  /* 0x12f0000000077882 */ /* 0x000fe20000000000 */
[----:B--2---:R-:W-:Y:S02]  /*20110*/  IMAD R5, R3, 0xc000, R18 ;  /* 0x0000c00003057824 */ /* 0x004fe400078e0212 */
[----:B------:R-:W-:-:S02]  /*20120*/  VIADD R3, R7, 0x34890 ;  /* 0x0003489007037836 */ /* 0x000fc40000000000 */
[----:B------:R-:W-:-:S09]  /*20130*/  VIADD R9, R5, 0x1c400 ;  /* 0x0001c40005097836 */ /* 0x000fd20000000000 */
.L_x_2751:
        /* <DEDUP_REMOVED lines=16> */
.L_x_2752:
        /* <DEDUP_REMOVED lines=11> */
[----:B------:R-:W-:Y:S01]  /*202f0*/  UMOV UR6, 0x0 ;  /* 0x0000000000067882 */ /* 0x000fe20000000000 */
[----:B------:R-:W-:Y:S01]  /*20300*/  IADD3 R5, R5, 0x24400, RZ ;  /* 0x0002440005057810 */ /* 0x000fe20007ffe0ff */
[----:B------:R-:W-:Y:S01]  /*20310*/  UMOV UR7, 0x12f00000 ;  /* 0x12f0000000077882 */ /* 0x000fe20000000000 */
[----:B------:R-:W-:-:S09]  /*20320*/  UMOV UR10, 0x80 ;  /* 0x00000080000a7882 */ /* 0x000fd20000000000 */
.L_x_2753:
        /* <DEDUP_REMOVED lines=13> */
.L_x_2911:
[----:B------:R-:W-:Y:S05]  /*20400*/  BSYNC B2 ;  /* 0x0000000000027941 */ /* 0x000fea0003800000 */
.L_x_2754:
        /* <DEDUP_REMOVED lines=11> */
.L_x_2757:
[----:B------:R-:W-:Y:S05]  /*204c0*/  BSYNC B2 ;  /* 0x0000000000027941 */ /* 0x000fea0003800000 */
.L_x_2756:
        /* <DEDUP_REMOVED lines=10> */
.L_x_2758:
        /* <DEDUP_REMOVED lines=15> */
.L_x_2759:
        /* <DEDUP_REMOVED lines=10> */
.L_x_2746:
[----:B------:R-:W-:Y:S05]  /*20700*/  BSYNC B1 ;  /* 0x0000000000017941 */ /* 0x000fea0003800000 */
.L_x_2745:
[----:B0-----:R-:W2:Y:S04]  /*20710*/  LDL.LU R6, [R1+0x10] ;  /* 0x0000100001067983 */ /* 0x001ea80000300800 */
[----:B------:R-:W3:Y:S01]  /*20720*/  LDL.LU R5, [R1+0x24] ;  /* 0x0000240001057983 */ /* 0x000ee20000300800 */
[C---:B------:R-:W-:Y:S01]  /*20730*/  ISETP.GT.AND P2, PT, R8.reuse, R2, PT ;  /* 0x000000020800720c */ /* 0x040fe20003f44270 */
[----:B------:R-:W-:Y:S02]  /*20740*/  VIADD R8, R8, 0xffffffff ;  /* 0xffffffff08087836 */ /* 0x000fe40000000000 */
[----:B--2---:R-:W-:-:S05]  /*20750*/  VIADD R3, R6, 0x1 ;  /* 0x0000000106037836 */ /* 0x004fca0000000000 */
[----:B------:R-:W-:-:S04]  /*20760*/  ISETP.NE.AND P1, PT, R3, 0x2, PT ;  /* 0x000000020300780c */ /* 0x000fc80003f25270 */
[----:B------:R-:W-:Y:S02]  /*20770*/  SEL R4, RZ, 0x1, P1 ;  /* 0x00000001ff047807 */ /* 0x000fe40000800000 */
[----:B------:R-:W-:Y:S02]  /*20780*/  SEL R3, R3, RZ, P1 ;  /* 0x000000ff03037207 */ /* 0x000fe40000800000 */
[----:B---3--:R-:W-:-:S05]  /*20790*/  LOP3.LUT R5, R5, R4, RZ, 0x3c, !PT ;  /* 0x0000000405057212 */ /* 0x008fca00078e3cff */
[----:B------:R1:W-:Y:S04]  /*207a0*/  STL [R1+0x24], R5 ;  /* 0x0000240501007387 */ /* 0x0003e80000100800 */
[----:B------:R1:W-:Y:S01]  /*207b0*/  STL [R1+0x10], R3 ;  /* 0x0000100301007387 */ /* 0x0003e20000100800 */
[----:B------:R-:W-:Y:S05]  /*207c0*/  @P2 BRA `(.L_x_2760) ;  /* 0xfffffff400cc2947 */ /* 0x000fea000383ffff */
.L_x_2724:
[----:B------:R-:W-:Y:S05]  /*207d0*/  BSYNC B0 ;  /* 0x0000000000007941 */ /* 0x000fea0003800000 */
.L_x_2723:
[----:B------:R-:W2:Y:S01]  /*207e0*/  LDL R4, [R1+0x4] ;  /* 0x0000040001047983 */ /* 0x000ea20000100800 */
[----:B------:R-:W3:Y:S01]  /*207f0*/  LDC R0, c[0x0][0x448] ;  /* 0x00011200ff007b82 */ /* 0x000ee20000000800 */
[----:B------:R-:W-:Y:S01]  /*20800*/  ISETP.NE.AND P2, PT, R17, RZ, PT ;  /* 0x000000ff1100720c */ /* 0x000fe20003f45270 */
[----:B------:R-:W-:Y:S05]  /*20810*/  @!P0 WARPSYNC.ALL ;  /* 0x0000000000008948 */ /* 0x000fea0003800000 */
[----:B------:R-:W-:Y:S07]  /*20820*/  BSSY B0, `(.L_x_2761) ;  /* 0x000002d000007945 */ /* 0x000fee0003800000 */
[----:B------:R-:W4:Y:S08]  /*20830*/  @!P2 LDC R17, c[0x0][0x9f0] ;  /* 0x00027c00ff11ab82 */ /* 0x000f300000000800 */
[----:B------:R-:W-:Y:S01]  /*20840*/  @!P0 BAR.SYNC.DEFER_BLOCKING 0xc, 0x180 ;  /* 0x0306000000008b1d */ /* 0x000fe20000010000 */
[----:B---3--:R-:W-:-:S13]  /*20850*/  ISETP.NE.AND P1, PT, R0, 0x1, PT ;  /* 0x000000010000780c */ /* 0x008fda0003f25270 */
[----:B------:R-:W3:Y:S08]  /*20860*/  @P1 LDC R2, c[0x0][0x44c] ;  /* 0x00011300ff021b82 */ /* 0x000ef00000000800 */
[----:B01----:R-:W0:Y:S01]  /*20870*/  @P1 LDC R3, c[0x0][0x450] ;  /* 0x00011400ff031b82 */ /* 0x003e220000000800 */
[----:B--2---:R-:W-:-:S05]  /*20880*/  LEA R0, R4, 0x7f, 0x7 ;  /* 0x0000007f04007811 */ /* 0x004fca00078e38ff */
[----:B---3--:R-:W-:-:S05]  /*20890*/  @P1 IMAD.HI.U32 R2, R0, R2, RZ ;  /* 0x0000000200021227 */ /* 0x008fca00078e00ff */
[----:B0-----:R-:W-:-:S04]  /*208a0*/  @P1 SHF.R.U32.HI R0, RZ, R3, R2 ;  /* 0x00000003ff001219 */ /* 0x001fc80000011602 */
[----:B------:R-:W-:-:S04]  /*208b0*/  IADD3 R0, R21, R0, RZ ;  /* 0x0000000015007210 */ /* 0x000fc80007ffe0ff */
[----:B------:R-:W-:-:S04]  /*208c0*/  SHF.R.S32.HI R2, RZ, 0x1f, R0 ;  /* 0x0000001fff027819 */ /* 0x000fc80000011400 */
[----:B------:R-:W-:-:S04]  /*208d0*/  LEA.HI R0, R2, R0, RZ, 0x7 ;  /* 0x0000000002007211 */ /* 0x000fc800078f38ff */
[----:B------:R-:W-:-:S04]  /*208e0*/  SHF.R.S32.HI R0, RZ, 0x7, R0 ;  /* 0x00000007ff007819 */ /* 0x000fc80000011400 */
[----:B------:R-:W-:-:S04]  /*208f0*/  VIMNMX R7, R20, R0, PT ;  /* 0x0000000014077248 */ /* 0x000fc80003fe0100 */
[----:B------:R-:W-:Y:S01]  /*20900*/  ISETP.GE.AND P1, PT, R7, 0x1, PT ;  /* 0x000000010700780c */ /* 0x000fe20003f26270 */
[----:B------:R0:W-:Y:S04]  /*20910*/  STL [R1+0x40], R7 ;  /* 0x0000400701007387 */ /* 0x0001e80000100800 */
[----:B------:R0:W-:Y:S08]  /*20920*/  STL [R1+0x44], RZ ;  /* 0x000044ff01007387 */ /* 0x0001f00000100800 */
[----:B0---4-:R-:W-:Y:S05]  /*20930*/  @!P1 BRA `(.L_x_2762) ;  /* 0x00000000006c9947 */ /* 0x011fea0003800000 */
        /* <DEDUP_REMOVED lines=10> */
[----:B------:R-:W-:-:S03]  /*209e0*/  IADD3 R4, R17, -0x1, R7 ;  /* 0xffffffff11047810 */ /* 0x000fc60007ffe007 */
        /* <DEDUP_REMOVED lines=16> */
.L_x_2762:
[----:B------:R-:W-:Y:S05]  /*20af0*/  BSYNC B0 ;  /* 0x0000000000007941 */ /* 0x000fea0003800000 */
.L_x_2761:
[----:B------:R-:W2:Y:S04]  /*20b00*/  LDL R0, [R1+0x44] ;  /* 0x0000440001007983 */ /* 0x000ea80000100800 */
[----:B0-----:R-:W2:Y:S01]  /*20b10*/  LDL R2, [R1+0x60] ;  /* 0x0000600001027983 */ /* 0x001ea20000100800 */
[----:B------:R-:W-:Y:S01]  /*20b20*/  BSSY B7, `(.L_x_2763) ;  /* 0x0000411000077945 */ /* 0x000fe20003800000 */
[----:B--2---:R-:W-:-:S05]  /*20b30*/  IMAD R2, R2, R0, RZ ;  /* 0x0000000002027224 */ /* 0x004fca00078e02ff */
[----:B------:R-:W-:Y:S01]  /*20b40*/  VIADDMNMX R0, R2, R0, R7, PT ;  /* 0x0000000002007246 */ /* 0x000fe20003800107 */
[----:B------:R0:W-:Y:S03]  /*20b50*/  STL [R1+0x30], R2 ;  /* 0x0000300201007387 */ /* 0x0001e60000100800 */
[----:B------:R-:W-:Y:S01]  /*20b60*/  ISETP.GT.AND P0, PT, R0, R2, PT ;  /* 0x000000020000720c */ /* 0x000fe20003f04270 */
[----:B------:R0:W-:-:S12]  /*20b70*/  STL [R1+0x48], R0 ;  /* 0x0000480001007387 */ /* 0x0001d80000100800 */
[----:B0-----:R-:W-:Y:S05]  /*20b80*/  @P0 BRA `(.L_x_2764) ;  /* 0x0000000000480947 */ /* 0x001fea0003800000 */
[----:B------:R-:W0:Y:S02]  /*20b90*/  S2R R0, SR_TID.X ;  /* 0x0000000000007919 */ /* 0x000e240000002100 */
[----:B0-----:R-:W-:-:S04]  /*20ba0*/  LOP3.LUT R0, R0, 0x7f, RZ, 0xc0, !PT ;  /* 0x0000007f00007812 */ /* 0x001fc800078ec0ff */
[----:B------:R-:W-:-:S13]  /*20bb0*/  ISETP.NE.AND P0, PT, R0, RZ, PT ;  /* 0x000000ff0000720c */ /* 0x000fda0003f05270 */
[----:B------:R-:W-:Y:S05]  /*20bc0*/  @P0 BRA `(.L_x_2765) ;  /* 0x0000004000180947 */ /* 0x000fea0003800000 */
[----:B------:R-:W0:Y:S01]  /*20bd0*/  S2R R3, SR_LANEID ;  /* 0x0000000000037919 */ /* 0x000e220000000000 */
[----:B------:R-:W-:Y:S02]  /*20be0*/  VOTEU.ANY UR4, UPT, PT ;  /* 0x0000000000047886 */ /* 0x000fe400038e0100 */
[----:B------:R-:W0:Y:S08]  /*20bf0*/  FLO.U32 R0, UR4 ;  /* 0x0000000400007d00 */ /* 0x000e3000080e0000 */
[----:B------:R-:W1:Y:S01]  /*20c00*/  POPC R4, UR4 ;  /* 0x0000000400047d09 */ /* 0x000e620008000000 */
[----:B0-----:R-:W-:-:S02]  /*20c10*/  ISETP.EQ.U32.AND P0, PT, R0, R3, PT ;  /* 0x000000030000720c */ /* 0x001fc40003f02070 */
[----:B------:R-:W1:Y:S11]  /*20c20*/  LDC.64 R2, c[0x0][0xc60] ;  /* 0x00031800ff027b82 */ /* 0x000e760000000a00 */
[----:B-1----:R-:W2:Y:S01]  /*20c30*/  @P0 ATOMG.E.ADD.STRONG.GPU PT, R3, desc[UR60][R2.64], R4 ;  /* 0x00000004020309a8 */ /* 0x002ea200081ee1fc */
[----:B------:R-:W0:Y:S02]  /*20c40*/  S2R R5, SR_LTMASK ;  /* 0x0000000000057919 */ /* 0x000e240000003900 */
[----:B0-----:R-:W-:-:S06]  /*20c50*/  LOP3.LUT R5, R5, UR4, RZ, 0xc0, !PT ;  /* 0x0000000405057c12 */ /* 0x001fcc000f8ec0ff */
[----:B------:R-:W0:Y:S01]  /*20c60*/  POPC R5, R5 ;  /* 0x0000000500057309 */ /* 0x000e220000000000 */
[----:B--2---:R-:W0:Y:S02]  /*20c70*/  SHFL.IDX PT, R0, R3, R0, 0x1f ;  /* 0x00001f0003007589 */ /* 0x004e2400000e0000 */
[----:B0-----:R-:W-:-:S05]  /*20c80*/  IADD3 R0, R0, UR38, R5 ;  /* 0x0000002600007c10 */ /* 0x001fca000fffe005 */
[----:B------:R4:W-:Y:S01]  /*20c90*/  STL [R1], R0 ;  /* 0x0000000001007387 */ /* 0x0009e20000100800 */
[----:B------:R-:W-:Y:S05]  /*20ca0*/  BRA `(.L_x_2765) ;  /* 0x0000003c00e07947 */ /* 0x000fea0003800000 */
.L_x_2764:
        /* <DEDUP_REMOVED lines=20> */
.L_x_2767:
[----:B------:R-:W-:Y:S05]  /*20df0*/  BSYNC B6 ;  /* 0x0000000000067941 */ /* 0x000fea0003800000 */
.L_x_2766:
        /* <DEDUP_REMOVED lines=20> */
.L_x_2770:
[----:B------:R0:W1:Y:S01]  /*20f40*/  LDC.64 R2, c[0x4][R17] ;  /* 0x0100000011027b82 */ /* 0x0000620000000a00 */
[----:B------:R-:W-:Y:S01]  /*20f50*/  ULDC.64 UR4, c[0x4][0xb8] ;  /* 0x01002e0000047ab9 */ /* 0x000fe20000000a00 */
[----:B------:R-:W-:Y:S01]  /*20f60*/  ULDC.64 UR6, c[0x4][0xc0] ;  /* 0x0100300000067ab9 */ /* 0x000fe20000000a00 */
[----:B------:R-:W-:Y:S01]  /*20f70*/  ULDC.64 UR8, c[0x4][0x18] ;  /* 0x0100060000087ab9 */ /* 0x000fe20000000a00 */
[----:B------:R-:W-:Y:S01]  /*20f80*/  MOV R4, UR4 ;  /* 0x0000000400047c02 */ /* 0x000fe20008000f00 */
[----:B------:R-:W-:Y:S01]  /*20f90*/  IMAD.U32 R5, RZ, RZ, UR5 ;  /* 0x00000005ff057e24 */ /* 0x000fe2000f8e00ff */
[----:B------:R-:W-:Y:S01]  /*20fa0*/  MOV R11, UR9 ;  /* 0x00000009000b7c02 */ /* 0x000fe20008000f00 */
[----:B------:R-:W-:Y:S02]  /*20fb0*/  IMAD.U32 R6, RZ, RZ, UR6 ;  /* 0x00000006ff067e24 */ /* 0x000fe4000f8e00ff */
[----:B------:R-:W-:Y:S02]  /*20fc0*/  IMAD.U32 R7, RZ, RZ, UR7 ;  /* 0x00000007ff077e24 */ /* 0x000fe4000f8e00ff */
[----:B------:R-:W-:-:S02]  /*20fd0*/  IMAD.U32 R10, RZ, RZ, UR8 ;  /* 0x00000008ff0a7e24 */ /* 0x000fc4000f8e00ff */
[----:B------:R-:W-:Y:S02]  /*20fe0*/  IMAD.MOV.U32 R8, RZ, RZ, 0x70 ;  /* 0x00000070ff087424 */ /* 0x000fe400078e00ff */
[----:B------:R-:W-:Y:S02]  /*20ff0*/  IMAD.MOV.U32 R12, RZ, RZ, 0x1 ;  /* 0x00000001ff0c7424 */ /* 0x000fe400078e00ff */
[----:B0-----:R-:W-:-:S07]  /*21000*/  IMAD.MOV.U32 R13, RZ, RZ, RZ ;  /* 0x000000ffff0d7224 */ /* 0x001fce00078e00ff */
[----:B------:R-:W-:-:S07]  /*21010*/  LEPC R20, `(.L_x_2769) ;  /* 0x000000001014794e */ /* 0x000fce0000000000 */
[----:B-1----:R-:W-:Y:S05]  /*21020*/  CALL.ABS.NOINC R2 ;  /* 0x0000000002007343 */ /* 0x002fea0003c00000 */
.L_x_2769:
[----:B------:R-:W-:Y:S05]  /*21030*/  BSYNC B6 ;  /* 0x0000000000067941 */ /* 0x000fea0003800000 */
.L_x_2768:
[----:B------:R-:W2:Y:S01]  /*21040*/  LDL.LU R2, [R1+0x28] ;  /* 0x0000280001027983 */ /* 0x000ea20000300800 */
[----:B------:R-:W-:-:S03]  /*21050*/  ULDC.64 UR4, c[0x0][0x9f8] ;  /* 0x00027e0000047ab9 */ /* 0x000fc60000000a00 */
[----:B------:R-:W3:Y:S04]  /*21060*/  LDL.LU R0, [R1+0x38] ;  /* 0x0000380001007983 */ /* 0x000ee80000300800 */
[----:B------:R-:W4:Y:S01]  /*21070*/  LDL R7, [R1+0x14] ;  /* 0x0000140001077983 */ /* 0x000f220000100800 */
[----:B------:R-:W-:-:S03]  /*21080*/  ISETP.NE.U32.AND P0, PT, RZ, UR4, PT ;  /* 0x00000004ff007c0c */ /* 0x000fc6000bf05070 */
[----:B------:R-:W5:Y:S01]  /*21090*/  LDL R17, [R1+0x48] ;  /* 0x0000480001117983 */ /* 0x000f620000100800 */
[----:B------:R-:W-:-:S13]  /*210a0*/  ISETP.NE.AND.EX P0, PT, RZ, UR5, PT, P0 ;  /* 0x00000005ff007c0c */ /* 0x000fda000bf05300 */
[----:B--2---:R-:W-:-:S04]  /*210b0*/  @P0 IADD3 R2, P1, R2, UR4, RZ ;  /* 0x0000000402020c10 */ /* 0x004fc8000ff3e0ff */
[----:B---3--:R-:W-:Y:S01]  /*210c0*/  @P0 IADD3.X R3, R0, UR5, RZ, P1, !PT ;  /* 0x0000000500030c10 */ /* 0x008fe20008ffe4ff */
[----:B------:R-:W-:-:S04]  /*210d0*/  ULDC.64 UR4, c[0x0][0xa08] ;  /* 0x0002820000047ab9 */ /* 0x000fc80000000a00 */
[----:B----4-:R0:W2:Y:S02]  /*210e0*/  @P0 LDG.E R7, desc[UR60][R2.64] ;  /* 0x0000003c02070981 */ /* 0x0100a4000c1e1900 */
[----:B0-----:R-:W0:Y:S01]  /*210f0*/  LDC.64 R2, c[0x0][0x418] ;  /* 0x00010600ff027b82 */ /* 0x001e220000000a00 */
[----:B-----5:R-:W-:Y:S01]  /*21100*/  VIADD R0, R17, 0xffffffff ;  /* 0xffffffff11007836 */ /* 0x020fe20000000000 */
[----:B--2---:R-:W-:Y:S01]  /*21110*/  SHF.R.S32.HI R8, RZ, 0x1f, R7 ;  /* 0x0000001fff087819 */ /* 0x004fe20000011407 */
[----:B------:R1:W-:Y:S04]  /*21120*/  @P0 STL [R1+0x14], R7 ;  /* 0x0000140701000387 */ /* 0x0003e80000100800 */
[----:B------:R1:W-:Y:S01]  /*21130*/  STL [R1+0x28], R8 ;  /* 0x0000280801007387 */ /* 0x0003e20000100800 */
[----:B0-----:R-:W-:Y:S01]  /*21140*/  LOP3.LUT P0, RZ, R2, UR4, RZ, 0xfc, !PT ;  /* 0x0000000402ff7c12 */ /* 0x001fe2000f80fcff */
[----:B------:R-:W-:-:S03]  /*21150*/  UMOV UR4, 0xffffffff ;  /* 0xffffffff00047882 */ /* 0x000fc60000000000 */
[----:B------:R-:W-:-:S04]  /*21160*/  LOP3.LUT P0, RZ, R3, UR5, RZ, 0xfc, P0 ;  /* 0x0000000503ff7c12 */ /* 0x000fc8000800fcff */
[----:B------:R-:W-:Y:S01]  /*21170*/  SEL R17, R7, RZ, !P0 ;  /* 0x000000ff07117207 */ /* 0x000fe20004000000 */
[----:B-1----:R-:W-:Y:S08]  /*21180*/  BRA.DIV UR4, `(.L_x_2771) ;  /* 0x0000005e04987947 */ /* 0x002ff0000b800000 */
[----:B------:R-:W0:Y:S02]  /*21190*/  S2R R4, SR_TID.X ;  /* 0x0000000000047919 */ /* 0x000e240000002100 */
[----:B0-----:R-:W-:-:S04]  /*211a0*/  SHF.R.U32.HI R4, RZ, 0x5, R4 ;  /* 0x00000005ff047819 */ /* 0x001fc80000011604 */
[----:B------:R-:W-:-:S05]  /*211b0*/  LOP3.LUT R4, R4, 0x3, RZ, 0xc0, !PT ;  /* 0x0000000304047812 */ /* 0x000fca00078ec0ff */
[----:B------:R0:W1:Y:S02]  /*211c0*/  SHFL.IDX PT, R14, R4, RZ, 0x1f ;  /* 0x00001fff040e7589 */ /* 0x00006400000e0000 */
.L_x_2914:
[----:B0-----:R-:W2:Y:S01]  /*211d0*/  LDL.LU R4, [R1+0x1c] ;  /* 0x00001c0001047983 */ /* 0x001ea20000300800 */
[----:B------:R-:W-:Y:S02]  /*211e0*/  PLOP3.LUT P1, PT, PT, PT, PT, 0x8, 0x0 ;  /* 0x000000000000781c */ /* 0x000fe40003f2e170 */
[----:B-1----:R-:W-:Y:S01]  /*211f0*/  ISETP.NE.AND P0, PT, R14, RZ, PT ;  /* 0x000000ff0e00720c */ /* 0x002fe20003f05270 */
        /* <DEDUP_REMOVED lines=8> */
.L_x_2917:
[----:B------:R-:W-:Y:S05]  /*21280*/  @!P6 BRA `(.L_x_2772) ;  /* 0x000000040028e947 */ /* 0x000fea0003800000 */
[----:B------:R-:W-:-:S04]  /*21290*/  ISETP.NE.U32.AND P0, PT, R2, RZ, PT ;  /* 0x000000ff0200720c */ /* 0x000fc80003f05070 */
[----:B------:R-:W-:-:S13]  /*212a0*/  ISETP.NE.AND.EX P0, PT, R3, RZ, PT, P0 ;  /* 0x000000ff0300720c */ /* 0x000fda0003f05300 */
[----:B------:R-:W-:Y:S05]  /*212b0*/  @!P0 BRA `(.L_x_2774) ;  /* 0x0000000000508947 */ /* 0x000fea0003800000 */
[----:B------:R-:W1:Y:S01]  /*212c0*/  LDC R6, c[0x0][0x43c] ;  /* 0x00010f00ff067b82 */ /* 0x000e620000000800 */
[----:B------:R-:W-:Y:S01]  /*212d0*/  MOV R9, R0 ;  /* 0x0000000000097202 */ /* 0x000fe20000000f00 */
[----:B------:R-:W-:-:S04]  /*212e0*/  ULDC.64 UR4, c[0x0][0x428] ;  /* 0x00010a0000047ab9 */ /* 0x000fc80000000a00 */
[----:B0-----:R-:W-:Y:S01]  /*212f0*/  IMAD.MOV.U32 R0, RZ, RZ, R9 ;  /* 0x000000ffff007224 */ /* 0x001fe200078e0009 */
[----:B-1----:R-:W-:-:S13]  /*21300*/  ISETP.NE.AND P0, PT, R6, 0x1, PT ;  /* 0x000000010600780c */ /* 0x002fda0003f05270 */
        /* <DEDUP_REMOVED lines=15> */
.L_x_2774:
[----:B-1----:R-:W2:Y:S01]  /*21400*/  LDL R2, [R1+0x18] ;  /* 0x0000180001027983 */ /* 0x002ea20000100800 */
[----:B0-----:R-:W-:Y:S02]  /*21410*/  LEA R0, R19, R18, 0x3 ;  /* 0x0000001213007211 */ /* 0x001fe400078e18ff */
[----:B--2---:R-:W-:-:S04]  /*21420*/  SHF.L.U32 R2, R2, 0x1f, RZ ;  /* 0x0000001f02027819 */ /* 0x004fc800000006ff */
[----:B------:R-:W0:Y:S02]  /*21430*/  SYNCS.PHASECHK.TRANS64.TRYWAIT P0, [R0+URZ+0x34840], R2 ;  /* 0x03484002000075a7 */ /* 0x000e24000800017f */
[----:B0-----:R-:W-:Y:S05]  /*21440*/  @!P0 BRA `(.L_x_2775) ;  /* 0x0000005c003c8947 */ /* 0x001fea0003800000 */
.L_x_2918:
        /* <DEDUP_REMOVED lines=11> */
.L_x_2776:
[----:B------:R-:W2:Y:S04]  /*21500*/  LDL R4, [R1+0x8] ;  /* 0x0000080001047983 */ /* 0x000ea80000100800 */
[----:B------:R-:W3:Y:S04]  /*21510*/  LDL R3, [R1+0x20] ;  /* 0x0000200001037983 */ /* 0x000ee80000100800 */
[----:B0-----:R-:W4:Y:S01]  /*21520*/  LDL.LU R2, [R1+0x1c] ;  /* 0x00001c0001027983 */ /* 0x001f220000300800 */
        /* <DEDUP_REMOVED lines=25> */
[----:B0-----:R-:W-:Y:S01]  /*216c0*/  UMOV UR8, UR15 ;  /* 0x0000000f00087c82 */ /* 0x001fe20008000000 */
[----:B------:R-:W-:Y:S02]  /*216d0*/  UMOV UR10, UR17 ;  /* 0x00000011000a7c82 */ /* 0x000fe40008000000 */
[----:B------:R0:W-:Y:S02]  /*216e0*/  UTMALDG.4D [UR8], [UR4], desc[UR6] ;  /* 0x00000608040075b4 */ /* 0x0001e40008019000 */
[----:B0-----:R-:W-:Y:S01]  /*216f0*/  UMOV UR8, UR16 ;  /* 0x0000001000087c82 */ /* 0x001fe20008000000 */
[----:B------:R-:W-:Y:S02]  /*21700*/  UMOV UR10, UR14 ;  /* 0x0000000e000a7c82 */ /* 0x000fe40008000000 */
[----:B------:R1:W-:Y:S02]  /*21710*/  UTMALDG.4D [UR8], [UR4], desc[UR6] ;  /* 0x00000608040075b4 */ /* 0x0003e40008019000 */
[----:B-1----:R-:W-:Y:S01]  /*21720*/  NOP ;  /* 0x0000000000007918 */ /* 0x002fe20000000000 */
.L_x_2772:
[----:B------:R-:W2:Y:S04]  /*21730*/  LDL.LU R3, [R1+0x4c] ;  /* 0x00004c0001037983 */ /* 0x000ea80000300800 */
[----:B------:R-:W3:Y:S04]  /*21740*/  LDL.LU R5, [R1+0x34] ;  /* 0x0000340001057983 */ /* 0x000ee80000300800 */
[----:B0-----:R-:W4:Y:S01]  /*21750*/  LDL.LU R4, [R1+0x54] ;  /* 0x0000540001047983 */ /* 0x001f220000300800 */
        /* <DEDUP_REMOVED lines=37> */
.L_x_2778:
[----:B------:R-:W-:Y:S05]  /*219b0*/  BSYNC B6 ;  /* 0x0000000000067941 */ /* 0x000fea0003800000 */
.L_x_2777:
[----:B0-----:R-:W2:Y:S01]  /*219c0*/  LDL.LU R0, [R1+0x4c] ;  /* 0x00004c0001007983 */ /* 0x001ea20000300800 */
[----:B------:R-:W-:Y:S01]  /*219d0*/  ULDC.64 UR4, c[0x0][0x2d8] ;  /* 0x0000b60000047ab9 */ /* 0x000fe20000000a00 */
[----:B------:R-:W0:Y:S01]  /*219e0*/  LDC R7, c[0x0][0x448] ;  /* 0x00011200ff077b82 */ /* 0x000e220000000800 */
[----:B------:R-:W-:Y:S01]  /*219f0*/  ULDC.64 UR6, c[0x0][0x280] ;  /* 0x0000a00000067ab9 */ /* 0x000fe20000000a00 */
[----:B------:R-:W3:Y:S04]  /*21a00*/  LDL.LU R4, [R1+0x38] ;  /* 0x0000380001047983 */ /* 0x000ee80000300800 */
[----:B------:R-:W3:Y:S04]  /*21a10*/  LDL.LU.64 R2, [R1+0x58] ;  /* 0x0000580001027983 */ /* 0x000ee80000300a00 */
[----:B------:R-:W4:Y:S04]  /*21a20*/  LDL.LU R5, [R1+0x34] ;  /* 0x0000340001057983 */ /* 0x000f280000300800 */
[----:B------:R-:W4:Y:S01]  /*21a30*/  LDL R9, [R1+0x4] ;  /* 0x0000040001097983 */ /* 0x000f220000100800 */
[----:B------:R-:W1:Y:S01]  /*21a40*/  S2R R10, SR_TID.X ;  /* 0x00000000000a7919 */ /* 0x000e620000002100 */
[----:B------:R-:W1:Y:S01]  /*21a50*/  S2R R8, SR_TID.X ;  /* 0x0000000000087919 */ /* 0x000e620000002100 */
[----:B0-----:R-:W-:-:S13]  /*21a60*/  ISETP.NE.AND P0, PT, R7, 0x1, PT ;  /* 0x000000010700780c */ /* 0x001fda0003f05270 */
[----:B------:R-:W0:Y:S01]  /*21a70*/  @P0 LDC R6, c[0x0][0x450] ;  /* 0x00011400ff060b82 */ /* 0x000e220000000800 */
[----:B-1----:R-:W-:Y:S01]  /*21a80*/  IMAD.SHL.U32 R10, R10, 0x8, RZ ;  /* 0x000000080a0a7824 */ /* 0x002fe200078e00ff */
[----:B------:R-:W-:-:S04]  /*21a90*/  SHF.L.U32 R8, R8, 0x3, RZ ;  /* 0x0000000308087819 */ /* 0x000fc800000006ff */
[----:B------:R-:W-:Y:S02]  /*21aa0*/  LOP3.LUT R10, R10, 0x38, RZ, 0xc0, !PT ;  /* 0x000000380a0a7812 */ /* 0x000fe400078ec0ff */
[----:B------:R-:W-:Y:S02]  /*21ab0*/  LOP3.LUT R8, R8, 0x38, RZ, 0xc0, !PT ;  /* 0x0000003808087812 */ /* 0x000fe400078ec0ff */
[C---:B------:R-:W-:Y:S02]  /*21ac0*/  LOP3.LUT R11, R10.reuse, 0x40, RZ, 0xfc, !PT ;  /* 0x000000400a0b7812 */ /* 0x040fe400078efcff */
[----:B------:R-:W-:Y:S01]  /*21ad0*/  LOP3.LUT R10, R10, 0x80, RZ, 0xfc, !PT ;  /* 0x000000800a0a7812 */ /* 0x000fe200078efcff */
[----:B---3--:R-:W-:Y:S02]  /*21ae0*/  IMAD.MOV.U32 R3, RZ, RZ, R4 ;  /* 0x000000ffff037224 */ /* 0x008fe400078e0004 */
[----:B------:R-:W1:Y:S01]  /*21af0*/  S2R R4, SR_TID.X ;  /* 0x0000000000047919 */ /* 0x000e620000002100 */
[----:B------:R-:W-:-:S04]  /*21b00*/  IMAD.WIDE.U32 R2, R16, UR4, R2 ;  /* 0x0000000410027c25 */ /* 0x000fc8000f8e0002 */
[----:B------:R-:W-:Y:S01]  /*21b10*/  IMAD R3, R16, UR5, R3 ;  /* 0x0000000510037c24 */ /* 0x000fe2000f8e0203 */
[----:B------:R-:W-:Y:S02]  /*21b20*/  ULDC.64 UR4, c[0x0][0x2e0] ;  /* 0x0000b80000047ab9 */ /* 0x000fe40000000a00 */
[----:B--2---:R-:W-:Y:S02]  /*21b30*/  IMAD R0, R0, UR4, RZ ;  /* 0x0000000400007c24 */ /* 0x004fe4000f8e02ff */
[----:B----4-:R-:W-:-:S04]  /*21b40*/  IMAD.WIDE.U32 R2, R5, UR4, R2 ;  /* 0x0000000405027c25 */ /* 0x010fc8000f8e0002 */
[----:B------:R-:W-:Y:S01]  /*21b50*/  IMAD R0, R5, UR5, R0 ;  /* 0x0000000505007c24 */ /* 0x000fe2000f8e0200 */
[----:B------:R-:W-:-:S03]  /*21b60*/  ULDC.64 UR4, c[0x0][0x2d0] ;  /* 0x0000b40000047ab9 */ /* 0x000fc60000000a00 */
[----:B------:R-:W-:Y:S01]  /*21b70*/  IMAD.IADD R3, R3, 0x1, R0 ;  /* 0x0000000103037824 */ /* 0x000fe200078e0200 */
[----:B-1----:R-:W-:-:S04]  /*21b80*/  LOP3.LUT R4, R4, 0x7f, RZ, 0xc0, !PT ;  /* 0x0000007f04047812 */ /* 0x002fc800078ec0ff */
[----:B------:R-:W-:Y:S02]  /*21b90*/  SHF.R.U32.HI R5, RZ, 0x3, R4 ;  /* 0x00000003ff057819 */ /* 0x000fe40000011604 */
[----:B------:R-:W1:Y:S02]  /*21ba0*/  S2R R4, SR_TID.X ;  /* 0x0000000000047919 */ /* 0x000e640000002100 */
[----:B-1----:R-:W-:-:S04]  /*21bb0*/  SHF.L.U32 R4, R4, 0x4, RZ ;  /* 0x0000000404047819 */ /* 0x002fc800000006ff */
        /* <DEDUP_REMOVED lines=23> */
[----:B------:R-:W-:Y:S02]  /*21d30*/  ISETP.GE.AND P2, PT, R8, UR4, PT ;  /* 0x0000000408007c0c */ /* 0x000fe4000bf46270 */
[----:B------:R-:W-:Y:S01]  /*21d40*/  ISETP.GE.AND P1, PT, R11, UR4, PT ;  /* 0x000000040b007c0c */ /* 0x000fe2000bf26270 */
[----:B------:R-:W-:Y:S01]  /*21d50*/  UMOV UR4, 0xffffffff ;  /* 0xffffffff00047882 */ /* 0x000fe20000000000 */
[----:B------:R-:W-:-:S02]  /*21d60*/  LEA.HI.X R3, R2, UR7, R0, 0x1, P3 ;  /* 0x0000000702037c11 */ /* 0x000fc400098f0c00 */
[----:B0-----:R-:W-:Y:S09]  /*21d70*/  BRA.DIV UR4, `(.L_x_2779) ;  /* 0x0000005604047947 */ /* 0x001ff2000b800000 */
[----:B------:R-:W0:Y:S01]  /*21d80*/  S2R R6, SR_TID.X ;  /* 0x0000000000067919 */ /* 0x000e220000002100 */
[----:B------:R-:W2:Y:S01]  /*21d90*/  LDL.LU R8, [R1+0x4] ;  /* 0x0000040001087983 */ /* 0x000ea20000300800 */
[----:B0-----:R-:W-:-:S04]  /*21da0*/  LOP3.LUT R6, R6, 0x7f, RZ, 0xc0, !PT ;  /* 0x0000007f06067812 */ /* 0x001fc800078ec0ff */
[----:B------:R-:W-:Y:S02]  /*21db0*/  SHF.R.U32.HI R9, RZ, 0x3, R6 ;  /* 0x00000003ff097819 */ /* 0x000fe40000011606 */
[----:B------:R-:W3:Y:S01]  /*21dc0*/  LDL.LU R6, [R1+0x50] ;  /* 0x0000500001067983 */ /* 0x000ee20000300800 */
[----:B------:R-:W0:Y:S02]  /*21dd0*/  S2R R11, SR_TID.X ;  /* 0x00000000000b7919 */ /* 0x000e240000002100 */
[----:B0-----:R-:W-:-:S04]  /*21de0*/  SHF.L.U32 R11, R11, 0x3, RZ ;  /* 0x000000030b0b7819 */ /* 0x001fc800000006ff */
[----:B------:R-:W-:Y:S01]  /*21df0*/  LOP3.LUT R11, R11, 0x38, RZ, 0xc0, !PT ;  /* 0x000000380b0b7812 */ /* 0x000fe200078ec0ff */
[----:B--2---:R-:W-:-:S04]  /*21e00*/  IMAD R0, R8, 0x80, R9 ;  /* 0x0000008008007824 */ /* 0x004fc800078e0209 */
        /* <DEDUP_REMOVED lines=19> */
[----:B------:R-:W-:Y:S01]  /*21f40*/  @!P3 IMAD.MOV.U32 R7, RZ, RZ, R5 ;  /* 0x000000ffff07b224 */ /* 0x000fe200078e0005 */
[----:B------:R-:W-:-:S04]  /*21f50*/  IADD3 R5, R0, 0x20, RZ ;  /* 0x0000002000057810 */ /* 0x000fc80007ffe0ff */
        /* <DEDUP_REMOVED lines=59> */
.L_x_2935:
[----:B------:R-:W-:Y:S01]  /*22310*/  IADD3 R0, R0, 0x70, RZ ;  /* 0x0000007000007810 */ /* 0x000fe20007ffe0ff */
[----:B------:R-:W-:Y:S03]  /*22320*/  BSSY B0, `(.L_x_2780) ;  /* 0x000000e000007945 */ /* 0x000fe60003800000 */
        /* <DEDUP_REMOVED lines=13> */
.L_x_2781:
[----:B------:R-:W-:Y:S05]  /*22400*/  BSYNC B0 ;  /* 0x0000000000007941 */ /* 0x000fea0003800000 */
.L_x_2780:
[----:B------:R-:W-:Y:S01]  /*22410*/  NOP ;  /* 0x0000000000007918 */ /* 0x000fe20000000000 */
[----:B------:R-:W-:Y:S01]  /*22420*/  PLOP3.LUT P0, PT, PT, PT, PT, 0x80, 0x0 ;  /* 0x000000000000781c */ /* 0x000fe20003f0f070 */
[----:B------:R-:W-:-:S12]  /*22430*/  VIADD R11, R18, 0x34800 ;  /* 0x00034800120b7836 */ /* 0x000fd80000000000 */
.L_x_2782:
        /* <DEDUP_REMOVED lines=18> */
.L_x_2936:
[----:B------:R-:W-:Y:S05]  /*22560*/  BSYNC B0 ;  /* 0x0000000000007941 */ /* 0x000fea0003800000 */
.L_x_2783:
[----:B0-2---:R-:W4:Y:S04]  /*22570*/  LDL R3, [R1+0x48] ;  /* 0x0000480001037983 */ /* 0x005f280000100800 */
[----:B------:R-:W2:Y:S01]  /*22580*/  LDL R2, [R1+0x30] ;  /* 0x0000300001027983 */ /* 0x000ea20000100800 */
[----:B------:R-:W-:Y:S01]  /*22590*/  BSSY B0, `(.L_x_2785) ;  /* 0x0000213000007945 */ /* 0x000fe20003800000 */
[----:B----4-:R-:W-:-:S05]  /*225a0*/  VIADD R0, R3, 0xfffffffe ;  /* 0xfffffffe03007836 */ /* 0x010fca0000000000 */
[----:B--2---:R-:W-:-:S13]  /*225b0*/  ISETP.GE.AND P0, PT, R0, R2, PT ;  /* 0x000000020000720c */ /* 0x004fda0003f06270 */
[----:B------:R-:W-:Y:S05]  /*225c0*/  @!P0 BRA `(.L_x_2786) ;  /* 0x00000020003c8947 */ /* 0x000fea0003800000 */
[----:B-1----:R-:W3:Y:S04]  /*225d0*/  LDL.LU R5, [R1+0x60] ;  /* 0x0000600001057983 */ /* 0x002ee80000300800 */
[----:B------:R-:W2:Y:S04]  /*225e0*/  LDL.LU R4, [R1+0x44] ;  /* 0x0000440001047983 */ /* 0x000ea80000300800 */
        /* <DEDUP_REMOVED lines=46> */
.L_x_2791:
[----:B------:R-:W-:Y:S01]  /*228d0*/  LEA R3, R8, R18, 0x3 ;  /* 0x0000001208037211 */ /* 0x000fe200078e18ff */
[----:B------:R-:W-:Y:S01]  /*228e0*/  BSSY B3, `(.L_x_2792) ;  /* 0x0000004000037945 */ /* 0x000fe20003800000 */
[----:B------:R-:W-:-:S04]  /*228f0*/  SHF.L.U32 R2, R10, 0x1f, RZ ;  /* 0x0000001f0a027819 */ /* 0x000fc800000006ff */
[----:B------:R-:W1:Y:S02]  /*22900*/  SYNCS.PHASECHK.TRANS64.TRYWAIT P0, [R3+URZ+0x34840], R2 ;  /* 0x03484002030075a7 */ /* 0x000e64000800017f */
[----:B-1----:R-:W-:Y:S05]  /*22910*/  @!P0 BRA `(.L_x_2793) ;  /* 0x0000005400288947 */ /* 0x002fea0003800000 */
.L_x_2937:
[----:B------:R-:W-:Y:S05]  /*22920*/  BSYNC B3 ;  /* 0x0000000000037941 */ /* 0x000fea0003800000 */
.L_x_2792:
        /* <DEDUP_REMOVED lines=12> */
.L_x_2795:
[----:B------:R-:W-:Y:S05]  /*229f0*/  BSYNC B3 ;  /* 0x0000000000037941 */ /* 0x000fea0003800000 */
.L_x_2794:
[----:B-1----:R-:W2:Y:S01]  /*22a00*/  LDL R2, [R1+0x20] ;  /* 0x0000200001027983 */ /* 0x002ea20000100800 */
[----:B------:R-:W-:Y:S01]  /*22a10*/  IMAD.MOV.U32 R14, RZ, RZ, RZ ;  /* 0x000000ffff0e7224 */ /* 0x000fe200078e00ff */
[----:B------:R-:W-:Y:S01]  /*22a20*/  UIADD3 UR4, UP0, UR36, 0x370, URZ ;  /* 0x0000037024047890 */ /* 0x000fe2000ff1e03f */
[----:B------:R-:W-:Y:S01]  /*22a30*/  IMAD R7, R8, 0xc000, R18 ;  /* 0x0000c00008077824 */ /* 0x000fe200078e0212 */
[----:B------:R-:W-:Y:S01]  /*22a40*/  PLOP3.LUT P0, PT, PT, PT, PT, 0x80, 0x0 ;  /* 0x000000000000781c */ /* 0x000fe20003f0f070 */
[----:B------:R-:W-:Y:S01]  /*22a50*/  VIADD R3, R3, 0x34830 ;  /* 0x0003483003037836 */ /* 0x000fe20000000000 */
[----:B------:R-:W-:Y:S01]  /*22a60*/  R2UR UR10, R14 ;  /* 0x000000000e0a72ca */ /* 0x000fe200000e0000 */
[----:B------:R-:W-:Y:S01]  /*22a70*/  UIADD3.X UR5, URZ, UR37, URZ, UP0, !UPT ;  /* 0x000000253f057290 */ /* 0x000fe200087fe43f */
[----:B------:R-:W-:Y:S01]  /*22a80*/  IADD3 R5, R7, 0x1c400, RZ ;  /* 0x0001c40007057810 */ /* 0x000fe20007ffe0ff */
[----:B------:R-:W-:Y:S01]  /*22a90*/  UMOV UR6, 0x0 ;  /* 0x0000000000067882 */ /* 0x000fe20000000000 */
[----:B------:R-:W-:Y:S01]  /*22aa0*/  UMOV UR7, 0x14f00000 ;  /* 0x14f0000000077882 */ /* 0x000fe20000000000 */
[----:B--2---:R-:W-:-:S10]  /*22ab0*/  IMAD R2, R0, 0x80, R2 ;  /* 0x0000008000027824 */ /* 0x004fd400078e0202 */
.L_x_2796:
        /* <DEDUP_REMOVED lines=16> */
.L_x_2797:
        /* <DEDUP_REMOVED lines=15> */
.L_x_2798:
        /* <DEDUP_REMOVED lines=16> */
.L_x_2938:
[----:B------:R-:W-:Y:S05]  /*22db0*/  BSYNC B3 ;  /* 0x0000000000037941 */ /* 0x000fea0003800000 */
.L_x_2799:
[----:B------:R-:W-:Y:S01]  /*22dc0*/  BSSY B3, `(.L_x_2801) ;  /* 0x000000c000037945 */ /* 0x000fe20003800000 */
[----:B------:R-:W-:Y:S01]  /*22dd0*/  MOV R12, 0x0 ;  /* 0x00000000000c7802 */ /* 0x000fe20000000f00 */
[----:B------:R-:W-:Y:S02]  /*22de0*/  IMAD.MOV.U32 R13, RZ, RZ, 0x14f00000 ;  /* 0x14f00000ff0d7424 */ /* 0x000fe400078e00ff */
[----:B------:R-:W-:Y:S05]  /*22df0*/  @P1 BRA `(.L_x_2802) ;  /* 0x0000000000201947 */ /* 0x000fea0003800000 */
        /* <DEDUP_REMOVED lines=8> */
.L_x_2802:
[----:B------:R-:W-:Y:S05]  /*22e80*/  BSYNC B3 ;  /* 0x0000000000037941 */ /* 0x000fea0003800000 */
.L_x_2801:
        /* <DEDUP_REMOVED lines=8> */
[----:B------:R-:W-:Y:S01]  /*22f10*/  LEA R7, R19, R18, 0xf ;  /* 0x0000001213077211 */ /* 0x000fe200078e78ff */
[----:B------:R-:W-:Y:S01]  /*22f20*/  UIADD3.X UR5, URZ, UR37, URZ, UP0, !UPT ;  /* 0x000000253f057290 */ /* 0x000fe200087fe43f */
[----:B------:R-:W-:Y:S01]  /*22f30*/  PLOP3.LUT P0, PT, PT, PT, PT, 0x80, 0x0 ;  /* 0x000000000000781c */ /* 0x000fe20003f0f070 */
[----:B--2---:R-:W-:-:S02]  /*22f40*/  IMAD R3, R3, 0x80, R5 ;  /* 0x0000008003037824 */ /* 0x004fc400078e0205 */
[----:B------:R-:W-:-:S10]  /*22f50*/  VIADD R5, R7, 0x400 ;  /* 0x0000040007057836 */ /* 0x000fd40000000000 */
.L_x_2803:
        /* <DEDUP_REMOVED lines=15> */
.L_x_2804:
        /* <DEDUP_REMOVED lines=11> */
[----:B------:R-:W-:-:S07]  /*23100*/  MOV R17, R4 ;  /* 0x0000000400117202 */ /* 0x000fce0000000f00 */
.L_x_2790:
[----:B------:R-:W-:Y:S05]  /*23110*/  BSYNC B1 ;  /* 0x0000000000017941 */ /* 0x000fea0003800000 */
.L_x_2789:
[----:B0-----:R-:W2:Y:S01]  /*23120*/  LDL.LU R0, [R1+0x48] ;  /* 0x0000480001007983 */ /* 0x001ea20000300800 */
[----:B------:R-:W-:-:S03]  /*23130*/  IMAD.MOV.U32 R19, RZ, RZ, R8 ;  /* 0x000000ffff137224 */ /* 0x000fc600078e0008 */
[----:B------:R0:W-:Y:S02]  /*23140*/  STL [R1+0x18], R10 ;  /* 0x0000180a01007387 */ /* 0x0001e40000100800 */
[----:B0-2---:R-:W-:-:S07]  /*23150*/  VIADD R0, R0, 0xfffffffd ;  /* 0xfffffffd00007836 */ /* 0x005fce0000000000 */
.L_x_2788:
[----:B------:R-:W-:Y:S05]  /*23160*/  BSYNC B2 ;  /* 0x0000000000027941 */ /* 0x000fea0003800000 */
.L_x_2787:
[----:B------:R-:W-:Y:S01]  /*23170*/  VIADD R9, R9, 0xfffffffe ;  /* 0xfffffffe09097836 */ /* 0x000fe20000000000 */
[----:B------:R-:W-:-:S04]  /*23180*/  LOP3.LUT R6, RZ, R6, RZ, 0x33, !PT ;  /* 0x00000006ff067212 */ /* 0x000fc800078e33ff */
[----:B------:R-:W-:-:S13]  /*23190*/  ISETP.NE.AND P0, PT, R9, R6, PT ;  /* 0x000000060900720c */ /* 0x000fda0003f05270 */
[----:B------:R-:W-:Y:S05]  /*231a0*/  @!P0 BRA `(.L_x_2786) ;  /* 0x0000001400448947 */ /* 0x000fea0003800000 */
[----:B------:R-:W-:-:S07]  /*231b0*/  IMAD.MOV.U32 R9, RZ, RZ, R17 ;  /* 0x000000ffff097224 */ /* 0x000fce00078e0011 */
.L_x_2837:
        /* <DEDUP_REMOVED lines=35> */
.L_x_2807:
[----:B------:R-:W-:Y:S01]  /*233f0*/  LEA R3, R4, R18, 0x3 ;  /* 0x0000001204037211 */ /* 0x000fe200078e18ff */
[----:B------:R-:W-:Y:S01]  /*23400*/  BSSY B2, `(.L_x_2808) ;  /* 0x0000004000027945 */ /* 0x000fe20003800000 */
[----:B------:R-:W-:-:S04]  /*23410*/  SHF.L.U32 R2, R5, 0x1f, RZ ;  /* 0x0000001f05027819 */ /* 0x000fc800000006ff */
[----:B------:R-:W1:Y:S02]  /*23420*/  SYNCS.PHASECHK.TRANS64.TRYWAIT P0, [R3+URZ+0x34840], R2 ;  /* 0x03484002030075a7 */ /* 0x000e64000800017f */
[----:B-1----:R-:W-:Y:S05]  /*23430*/  @!P0 BRA `(.L_x_2809) ;  /* 0x0000004800888947 */ /* 0x002fea0003800000 */
.L_x_2939:
[----:B------:R-:W-:Y:S05]  /*23440*/  BSYNC B2 ;  /* 0x0000000000027941 */ /* 0x000fea0003800000 */
.L_x_2808:
        /* <DEDUP_REMOVED lines=12> */
.L_x_2811:
[----:B------:R-:W-:Y:S05]  /*23510*/  BSYNC B2 ;  /* 0x0000000000027941 */ /* 0x000fea0003800000 */
.L_x_2810:
        /* <DEDUP_REMOVED lines=8> */
[----:B0-----:R-:W-:Y:S01]  /*235a0*/  IADD3 R8, R7, 0x1c400, RZ ;  /* 0x0001c40007087810 */ /* 0x001fe20007ffe0ff */
[----:B------:R-:W-:Y:S01]  /*235b0*/  UMOV UR6, 0x0 ;  /* 0x0000000000067882 */ /* 0x000fe20000000000 */
[----:B------:R-:W-:Y:S01]  /*235c0*/  UMOV UR7, 0x14f00000 ;  /* 0x14f0000000077882 */ /* 0x000fe20000000000 */
[----:B--2---:R-:W-:-:S10]  /*235d0*/  IMAD R2, R6, 0x80, R2 ;  /* 0x0000008006027824 */ /* 0x004fd400078e0202 */
.L_x_2812:
        /* <DEDUP_REMOVED lines=16> */
.L_x_2813:
        /* <DEDUP_REMOVED lines=15> */
.L_x_2814:
        /* <DEDUP_REMOVED lines=16> */
.L_x_2940:
[----:B------:R-:W-:Y:S05]  /*238d0*/  BSYNC B2 ;  /* 0x0000000000027941 */ /* 0x000fea0003800000 */
.L_x_2815:
        /* <DEDUP_REMOVED lines=11> */
.L_x_2818:
[----:B------:R-:W-:Y:S05]  /*23990*/  BSYNC B2 ;  /* 0x0000000000027941 */ /* 0x000fea0003800000 */
.L_x_2817:
[----:B------:R-:W2:Y:S04]  /*239a0*/  LDL R7, [R1+0x20] ;  /* 0x0000200001077983 */ /* 0x000ea80000100800 */
[----:B0-----:R-:W2:Y:S01]  /*239b0*/  LDL.LU R3, [R1+0x8] ;  /* 0x0000080001037983 */ /* 0x001ea20000300800 */
[----:B------:R-:W-:Y:S01]  /*239c0*/  R2UR UR10, R10 ;  /* 0x000000000a0a72ca */ /* 0x000fe200000e0000 */
[----:B------:R-:W-:Y:S01]  /*239d0*/  IMAD R19, R19, 0x8000, R18 ;  /* 0x0000800013137824 */ /* 0x000fe200078e0212 */
[----:B------:R-:W-:Y:S01]  /*239e0*/  R2UR UR6, R12 ;  /* 0x000000000c0672ca */ /* 0x000fe200000e0000 */
[----:B------:R-:W-:Y:S01]  /*239f0*/  UIADD3 UR4, UP0, UR36, 0x470, URZ ;  /* 0x0000047024047890 */ /* 0x000fe2000ff1e03f */
[----:B------:R-:W-:Y:S02]  /*23a00*/  R2UR UR7, R13 ;  /* 0x000000000d0772ca */ /* 0x000fe400000e0000 */
[----:B------:R-:W-:Y:S01]  /*23a10*/  PLOP3.LUT P0, PT, PT, PT, PT, 0x80, 0x0 ;  /* 0x000000000000781c */ /* 0x000fe20003f0f070 */
[----:B------:R-:W-:Y:S01]  /*23a20*/  UIADD3.X UR5, URZ, UR37, URZ, UP0, !UPT ;  /* 0x000000253f057290 */ /* 0x000fe200087fe43f */
[----:B------:R-:W-:Y:S01]  /*23a30*/  IADD3 R2, R2, 0x50, RZ ;  /* 0x0000005002027810 */ /* 0x000fe20007ffe0ff */
[----:B--2---:R-:W-:-:S02]  /*23a40*/  IMAD R3, R3, 0x80, R7 ;  /* 0x0000008003037824 */ /* 0x004fc400078e0207 */
[----:B------:R-:W-:-:S08]  /*23a50*/  VIADD R7, R19, 0x400 ;  /* 0x0000040013077836 */ /* 0x000fd00000000000 */
.L_x_2819:
        /* <DEDUP_REMOVED lines=15> */
.L_x_2820:
        /* <DEDUP_REMOVED lines=12> */
.L_x_2806:
[----:B------:R-:W-:Y:S05]  /*23c10*/  BSYNC B1 ;  /* 0x0000000000017941 */ /* 0x000fea0003800000 */
.L_x_2805:
[----:B------:R-:W2:Y:S01]  /*23c20*/  LDL R2, [R1+0x1c] ;  /* 0x00001c0001027983 */ /* 0x000ea20000100800 */
[----:B------:R-:W-:Y:S01]  /*23c30*/  VIADD R19, R4, 0x1 ;  /* 0x0000000104137836 */ /* 0x000fe20000000000 */
[----:B------:R-:W-:Y:S01]  /*23c40*/  BSSY B1, `(.L_x_2821) ;  /* 0x00000a3000017945 */ /* 0x000fe20003800000 */
[----:B0-----:R-:W-:-:S03]  /*23c50*/  IADD3 R6, R0, -0x1, RZ ;  /* 0xffffffff00067810 */ /* 0x001fc60007ffe0ff */
        /* <DEDUP_REMOVED lines=31> */
.L_x_2823:
[----:B------:R-:W-:Y:S01]  /*23e50*/  LEA R2, R19, R18, 0x3 ;  /* 0x0000001213027211 */ /* 0x000fe200078e18ff */
[----:B------:R-:W-:Y:S01]  /*23e60*/  BSSY B2, `(.L_x_2824) ;  /* 0x0000004000027945 */ /* 0x000fe20003800000 */
[----:B------:R-:W-:-:S04]  /*23e70*/  SHF.L.U32 R3, R10, 0x1f, RZ ;  /* 0x0000001f0a037819 */ /* 0x000fc800000006ff */
[----:B------:R-:W2:Y:S02]  /*23e80*/  SYNCS.PHASECHK.TRANS64.TRYWAIT P0, [R2+URZ+0x34840], R3 ;  /* 0x03484003020075a7 */ /* 0x000ea4000800017f */
[----:B--2---:R-:W-:Y:S05]  /*23e90*/  @!P0 BRA `(.L_x_2825) ;  /* 0x0000004000188947 */ /* 0x004fea0003800000 */
.L_x_2941:
[----:B------:R-:W-:Y:S05]  /*23ea0*/  BSYNC B2 ;  /* 0x0000000000027941 */ /* 0x000fea0003800000 */
.L_x_2824:
        /* <DEDUP_REMOVED lines=12> */
.L_x_2827:
[----:B------:R-:W-:Y:S05]  /*23f70*/  BSYNC B2 ;  /* 0x0000000000027941 */ /* 0x000fea0003800000 */
.L_x_2826:
[----:B--2---:R-:W2:Y:S01]  /*23f80*/  LDL R2, [R1+0x20] ;  /* 0x0000200001027983 */ /* 0x004ea20000100800 */
[----:B------:R-:W-:Y:S01]  /*23f90*/  IMAD.MOV.U32 R14, RZ, RZ, RZ ;  /* 0x000000ffff0e7224 */ /* 0x000fe200078e00ff */
[----:B------:R-:W-:Y:S01]  /*23fa0*/  UIADD3 UR4, UP0, UR36, 0x370, URZ ;  /* 0x0000037024047890 */ /* 0x000fe2000ff1e03f */
[C---:B------:R-:W-:Y:S01]  /*23fb0*/  IMAD R3, R19.reuse, 0x8, R11 ;  /* 0x0000000813037824 */ /* 0x040fe200078e020b */
[----:B------:R-:W-:Y:S01]  /*23fc0*/  PLOP3.LUT P0, PT, PT, PT, PT, 0x80, 0x0 ;  /* 0x000000000000781c */ /* 0x000fe20003f0f070 */
[----:B------:R-:W-:Y:S01]  /*23fd0*/  IMAD R8, R19, 0xc000, R18 ;  /* 0x0000c00013087824 */ /* 0x000fe200078e0212 */
[----:B------:R-:W-:Y:S01]  /*23fe0*/  R2UR UR10, R14 ;  /* 0x000000000e0a72ca */ /* 0x000fe200000e0000 */
[----:B------:R-:W-:Y:S01]  /*23ff0*/  VIADD R3, R3, 0x30 ;  /* 0x0000003003037836 */ /* 0x000fe20000000000 */
[----:B------:R-:W-:Y:S01]  /*24000*/  UIADD3.X UR5, URZ, UR37, URZ, UP0, !UPT ;  /* 0x000000253f057290 */ /* 0x000fe200087fe43f */
[----:B0-----:R-:W-:Y:S01]  /*24010*/  VIADD R10, R8, 0x1c400 ;  /* 0x0001c400080a7836 */ /* 0x001fe20000000000 */
[----:B------:R-:W-:Y:S01]  /*24020*/  UMOV UR6, 0x0 ;  /* 0x0000000000067882 */ /* 0x000fe20000000000 */
[----:B------:R-:W-:Y:S01]  /*24030*/  UMOV UR7, 0x14f00000 ;  /* 0x14f0000000077882 */ /* 0x000fe20000000000 */
[----:B--2---:R-:W-:-:S09]  /*24040*/  LEA R2, R7, R2, 0x7 ;  /* 0x0000000207027211 */ /* 0x004fd200078e38ff */
.L_x_2828:
        /* <DEDUP_REMOVED lines=16> */
.L_x_2829:
        /* <DEDUP_REMOVED lines=15> */
.L_x_2830:
        /* <DEDUP_REMOVED lines=15> */
.L_x_2942:
[----:B------:R-:W-:Y:S05]  /*24330*/  BSYNC B2 ;  /* 0x0000000000027941 */ /* 0x000fea0003800000 */
.L_x_2831:
        /* <DEDUP_REMOVED lines=11> */
.L_x_2834:
[----:B------:R-:W-:Y:S05]  /*243f0*/  BSYNC B2 ;  /* 0x0000000000027941 */ /* 0x000fea0003800000 */
.L_x_2833:
        /* <DEDUP_REMOVED lines=12> */
.L_x_2835:
        /* <DEDUP_REMOVED lines=15> */
.L_x_2836:
        /* <DEDUP_REMOVED lines=12> */
.L_x_2822:
[----:B------:R-:W-:Y:S05]  /*24670*/  BSYNC B1 ;  /* 0x0000000000017941 */ /* 0x000fea0003800000 */
.L_x_2821:
[----:B------:R-:W2:Y:S01]  /*24680*/  LDL R2, [R1+0x30] ;  /* 0x0000300001027983 */ /* 0x000ea20000100800 */
[----:B------:R-:W-:Y:S02]  /*24690*/  IADD3 R0, R0, -0x2, RZ ;  /* 0xfffffffe00007810 */ /* 0x000fe40007ffe0ff */
[----:B--2---:R-:W-:-:S13]  /*246a0*/  ISETP.GT.AND P0, PT, R6, R2, PT ;  /* 0x000000020600720c */ /* 0x004fda0003f04270 */
[----:B------:R-:W-:Y:S05]  /*246b0*/  @P0 BRA `(.L_x_2837) ;  /* 0xffffffe800c00947 */ /* 0x000fea000383ffff */
.L_x_2786:
[----:B------:R-:W-:Y:S05]  /*246c0*/  BSYNC B0 ;  /* 0x0000000000007941 */ /* 0x000fea0003800000 */
.L_x_2785:
        /* <DEDUP_REMOVED lines=18> */
.L_x_2839:
[----:B------:R-:W-:Y:S05]  /*247f0*/  BSYNC B0 ;  /* 0x0000000000007941 */ /* 0x000fea0003800000 */
.L_x_2838:
        /* <DEDUP_REMOVED lines=11> */
.L_x_2943:
[----:B------:R-:W-:Y:S05]  /*248b0*/  BSYNC B1 ;  /* 0x0000000000017941 */ /* 0x000fea0003800000 */
.L_x_2842:
        /* <DEDUP_REMOVED lines=9> */
.L_x_2845:
[----:B------:R-:W-:Y:S05]  /*24950*/  BSYNC B1 ;  /* 0x0000000000017941 */ /* 0x000fea0003800000 */
.L_x_2844:
[----:B------:R-:W4:Y:S04]  /*24960*/  LDL.LU R3, [R1+0x20] ;  /* 0x0000200001037983 */ /* 0x000f280000300800 */
[----:B--2---:R-:W4:Y:S01]  /*24970*/  LDL.LU R2, [R1+0x8] ;  /* 0x0000080001027983 */ /* 0x004f220000300800 */
        /* <DEDUP_REMOVED lines=8> */
[----:B------:R-:W-:-:S04]  /*24a00*/  IMAD R2, R19, 0x8000, R18 ;  /* 0x0000800013027824 */ /* 0x000fc800078e0212 */
[----:B------:R-:W-:-:S07]  /*24a10*/  VIADD R4, R2, 0x400 ;  /* 0x0000040002047836 */ /* 0x000fce0000000000 */
.L_x_2846:
        /* <DEDUP_REMOVED lines=15> */
.L_x_2847:
        /* <DEDUP_REMOVED lines=10> */
.L_x_2841:
[----:B------:R-:W-:Y:S05]  /*24bb0*/  BSYNC B0 ;  /* 0x0000000000007941 */ /* 0x000fea0003800000 */
.L_x_2840:
[----:B------:R-:W2:Y:S01]  /*24bc0*/  LDL.LU R4, [R1+0x18] ;  /* 0x0000180001047983 */ /* 0x000ea20000300800 */
[----:B------:R-:W-:-:S05]  /*24bd0*/  VIADD R19, R19, 0x1 ;  /* 0x0000000113137836 */ /* 0x000fca0000000000 */
[----:B------:R-:W-:-:S04]  /*24be0*/  ISETP.NE.AND P0, PT, R19, 0x2, PT ;  /* 0x000000021300780c */ /* 0x000fc80003f05270 */
[----:B------:R-:W-:Y:S02]  /*24bf0*/  SEL R0, RZ, 0x1, P0 ;  /* 0x00000001ff007807 */ /* 0x000fe40000000000 */
[----:B------:R-:W-:Y:S02]  /*24c00*/  SEL R19, R19, RZ, P0 ;  /* 0x000000ff13137207 */ /* 0x000fe40000000000 */
[----:B--2---:R-:W-:-:S05]  /*24c10*/  LOP3.LUT R4, R4, R0, RZ, 0x3c, !PT ;  /* 0x0000000004047212 */ /* 0x004fca00078e3cff */
[----:B------:R2:W-:Y:S02]  /*24c20*/  STL [R1+0x18], R4 ;  /* 0x0000180401007387 */ /* 0x0005e40000100800 */
.L_x_2765:
[----:B------:R-:W-:Y:S05]  /*24c30*/  BSYNC B7 ;  /* 0x0000000000077941 */ /* 0x000fea0003800000 */
.L_x_2763:
        /* <DEDUP_REMOVED lines=9> */
[----:B-123--:R-:W1:Y:S04]  /*24cd0*/  LDS.128 R4, [R18+0x348d0] ;  /* 0x0348d00012047984 */ /* 0x00ee680000000c00 */
[----:B-1----:R1:W-:Y:S04]  /*24ce0*/  STL.64 [R1], R4 ;  /* 0x0000000401007387 */ /* 0x0023e80000100a00 */
[----:B------:R1:W-:Y:S01]  /*24cf0*/  STL.64 [R1+0x8], R6 ;  /* 0x0000080601007387 */ /* 0x0003e20000100a00 */
[----:B------:R-:W-:Y:S06]  /*24d00*/  BAR.ARV 0x4, 0x180 ;  /* 0x0106000000007b1d */ /* 0x000fec0000002000 */
[----:B------:R-:W-:Y:S05]  /*24d10*/  BRA `(.L_x_2849) ;  /* 0x0000001000347947 */ /* 0x000fea0003800000 */
.L_x_2848:
[----:B------:R-:W4:Y:S01]  /*24d20*/  S2R R16, SR_TID.X ;  /* 0x0000000000107919 */ /* 0x000f220000002100 */
[----:B------:R-:W-:Y:S01]  /*24d30*/  UMOV UR4, 0xffffffff ;  /* 0xffffffff00047882 */ /* 0x000fe20000000000 */
[----:B----4-:R-:W-:-:S04]  /*24d40*/  LOP3.LUT R16, R16, 0x1f, RZ, 0xc0, !PT ;  /* 0x0000001f10107812 */ /* 0x010fc800078ec0ff */
[----:B------:R-:W-:Y:S01]  /*24d50*/  ISETP.NE.AND P0, PT, R16, 0x1f, PT ;  /* 0x0000001f1000780c */ /* 0x000fe20003f05270 */
[----:B------:R-:W-:-:S12]  /*24d60*/  BRA.DIV UR4, `(.L_x_2850) ;  /* 0x0000003204a07947 */ /* 0x000fd8000b800000 */
[----:B------:R-:W0:Y:S01]  /*24d70*/  LDL.LU R2, [R1] ;  /* 0x0000000001027983 */ /* 0x000e220000300800 */
[----:B------:R-:W-:-:S03]  /*24d80*/  ULDC UR4, c[0x0][0xc3c] ;  /* 0x00030f0000047ab9 */ /* 0x000fc60000000800 */
[----:B------:R-:W4:Y:S01]  /*24d90*/  LDL R3, [R1+0xc] ;  /* 0x00000c0001037983 */ /* 0x000f220000100800 */
[----:B0--3--:R-:W-:Y:S01]  /*24da0*/  IMAD.MOV.U32 R10, RZ, RZ, R2 ;  /* 0x000000ffff0a7224 */ /* 0x009fe200078e0002 */
[----:B----4-:R-:W-:-:S04]  /*24db0*/  IADD3 R0, R3, R16, RZ ;  /* 0x0000001003007210 */ /* 0x010fc80007ffe0ff */
[----:B------:R-:W-:-:S13]  /*24dc0*/  ISETP.GE.OR P1, PT, R0, UR4, !P0 ;  /* 0x0000000400007c0c */ /* 0x000fda000c726670 */
[----:B------:R-:W0:Y:S08]  /*24dd0*/  @!P1 LDC.64 R2, c[0x0][0xc80] ;  /* 0x00032000ff029b82 */ /* 0x000e300000000a00 */
[----:B-1----:R-:W1:Y:S01]  /*24de0*/  @!P1 LDC.64 R6, c[0x0][0xc78] ;  /* 0x00031e00ff069b82 */ /* 0x002e620000000a00 */
[----:B0-----:R-:W-:-:S05]  /*24df0*/  @!P1 IMAD.WIDE R2, R0, 0x4, R2 ;  /* 0x0000000400029825 */ /* 0x001fca00078e0202 */
[----:B------:R1:W3:Y:S02]  /*24e00*/  @!P1 LDG.E R8, desc[UR60][R2.64] ;  /* 0x0000003c02089981 */ /* 0x0002e4000c1e1900 */
[----:B-1----:R-:W-:-:S06]  /*24e10*/  @!P1 IMAD.WIDE R2, R0, 0x4, R6 ;  /* 0x0000000400029825 */ /* 0x002fcc00078e0206 */
[----:B------:R-:W4:Y:S01]  /*24e20*/  @!P1 LDG.E R2, desc[UR60][R2.64] ;  /* 0x0000003c02029981 */ /* 0x000f22000c1e1900 */
[----:B------:R-:W-:Y:S01]  /*24e30*/  IMAD.MOV.U32 R6, RZ, RZ, RZ ;  /* 0x000000ffff067224 */ /* 0x000fe200078e00ff */
[C---:B------:R-:W-:Y:S01]  /*24e40*/  ISETP.GE.U32.AND P2, PT, R16.reuse, 0x2, PT ;  /* 0x000000021000780c */ /* 0x040fe20003f46070 */
[----:B--2---:R-:W-:Y:S01]  /*24e50*/  IMAD.MOV.U32 R4, RZ, RZ, RZ ;  /* 0x000000ffff047224 */ /* 0x004fe200078e00ff */
[C---:B------:R-:W-:Y:S01]  /*24e60*/  ISETP.GE.U32.AND P3, PT, R16.reuse, 0x4, PT ;  /* 0x000000041000780c */ /* 0x040fe20003f66070 */
[----:B------:R-:W-:Y:S01]  /*24e70*/  SHFL.IDX PT, R5, R10, RZ, 0x1f ;  /* 0x00001fff0a057589 */ /* 0x000fe200000e0000 */
[C---:B------:R-:W-:Y:S02]  /*24e80*/  ISETP.GE.U32.AND P4, PT, R16.reuse, 0x8, PT ;  /* 0x000000081000780c */ /* 0x040fe40003f86070 */
[----:B------:R-:W-:Y:S01]  /*24e90*/  ISETP.GE.U32.AND P5, PT, R16, 0x10, PT ;  /* 0x000000101000780c */ /* 0x000fe20003fa6070 */
[----:B------:R-:W-:Y:S01]  /*24ea0*/  SHFL.IDX PT, R0, R10, 0x1, 0x1f ;  /* 0x00201f000a007f89 */ /* 0x000fe200000e0000 */
[----:B---3--:R-:W-:-:S02]  /*24eb0*/  @!P1 IMAD.MOV.U32 R4, RZ, RZ, R8 ;  /* 0x000000ffff049224 */ /* 0x008fc400078e0008 */
[----:B------:R-:W-:Y:S01]  /*24ec0*/  IMAD.MOV.U32 R8, RZ, RZ, RZ ;  /* 0x000000ffff087224 */ /* 0x000fe200078e00ff */
[----:B----4-:R-:W-:Y:S02]  /*24ed0*/  @!P1 MOV R6, R2 ;  /* 0x0000000200069202 */ /* 0x010fe40000000f00 */
[----:B------:R-:W-:-:S03]  /*24ee0*/  ISETP.NE.AND P1, PT, R16, RZ, PT ;  /* 0x000000ff1000720c */ /* 0x000fc60003f25270 */
[----:B------:R-:W-:-:S05]  /*24ef0*/  IMAD R2, R6, R4, RZ ;  /* 0x0000000406027224 */ /* 0x000fca00078e02ff */
        /* <DEDUP_REMOVED lines=15> */
[----:B------:R0:W1:Y:S02]  /*24ff0*/  SHFL.IDX PT, R9, R7, 0x1f, 0x1f ;  /* 0x03e01f0007097f89 */ /* 0x00006400000e0000 */
.L_x_2953:
[----:B------:R-:W-:Y:S02]  /*25000*/  ULDC UR4, c[0x0][0xc38] ;  /* 0x00030e0000047ab9 */ /* 0x000fe40000000800 */
[----:B------:R-:W-:-:S04]  /*25010*/  IMAD.U32 R2, RZ, RZ, UR4 ;  /* 0x00000004ff027e24 */ /* 0x000fc8000f8e00ff */
[----:B-1----:R-:W-:-:S04]  /*25020*/  IMAD R9, R9, R2, RZ ;  /* 0x0000000209097224 */ /* 0x002fc800078e02ff */
[----:B------:R-:W-:-:S05]  /*25030*/  IMAD.IADD R0, R0, 0x1, R9 ;  /* 0x0000000100007824 */ /* 0x000fca00078e0209 */
[----:B------:R-:W-:-:S13]  /*25040*/  ISETP.GT.AND P6, PT, R0, R5, PT ;  /* 0x000000050000720c */ /* 0x000fda0003fc4270 */
[----:B------:R-:W-:Y:S05]  /*25050*/  @P6 BRA `(.L_x_2851) ;  /* 0x0000000000ac6947 */ /* 0x000fea0003800000 */
.L_x_2854:
        /* <DEDUP_REMOVED lines=35> */
[----:B0-----:R-:W-:-:S05]  /*25290*/  IMAD.IADD R7, R2, 0x1, R3 ;  /* 0x0000000102077824 */ /* 0x001fca00078e0203 */
[----:B------:R0:W1:Y:S02]  /*252a0*/  SHFL.IDX PT, R9, R7, 0x1f, 0x1f ;  /* 0x03e01f0007097f89 */ /* 0x00006400000e0000 */
.L_x_2961:
[----:B------:R-:W-:Y:S02]  /*252b0*/  ULDC UR4, c[0x0][0xc38] ;  /* 0x00030e0000047ab9 */ /* 0x000fe40000000800 */
[----:B------:R-:W-:-:S04]  /*252c0*/  IMAD.U32 R2, RZ, RZ, UR4 ;  /* 0x00000004ff027e24 */ /* 0x000fc8000f8e00ff */
[----:B-1----:R-:W-:-:S04]  /*252d0*/  IMAD R9, R9, R2, RZ ;  /* 0x0000000209097224 */ /* 0x002fc800078e02ff */
[----:B------:R-:W-:-:S05]  /*252e0*/  IMAD.IADD R0, R9, 0x1, R0 ;  /* 0x0000000109007824 */ /* 0x000fca00078e0200 */
[----:B------:R-:W-:-:S13]  /*252f0*/  ISETP.GT.AND P6, PT, R0, R5, PT ;  /* 0x000000050000720c */ /* 0x000fda0003fc4270 */
[----:B------:R-:W-:Y:S05]  /*25300*/  @!P6 BRA `(.L_x_2854) ;  /* 0xfffffffc0054e947 */ /* 0x000fea000383ffff */
.L_x_2851:
[----:B------:R-:W-:Y:S01]  /*25310*/  IADD3 R9, -R9, R0, RZ ;  /* 0x0000000009097210 */ /* 0x000fe20007ffe1ff */
[----:B------:R-:W-:-:S04]  /*25320*/  UMOV UR4, 0xffffffff ;  /* 0xffffffff00047882 */ /* 0x000fc80000000000 */
[----:B------:R-:W-:-:S05]  /*25330*/  IMAD R0, R7, R2, R9 ;  /* 0x0000000207007224 */ /* 0x000fca00078e0209 */
[----:B------:R-:W-:Y:S01]  /*25340*/  ISETP.GT.AND P6, PT, R0, R5, PT ;  /* 0x000000050000720c */ /* 0x000fe20003fc4270 */
[----:B------:R-:W-:-:S12]  /*25350*/  BRA.DIV UR4, `(.L_x_2855) ;  /* 0x00000036045c7947 */ /* 0x000fd8000b800000 */
[----:B------:R-:W2:Y:S01]  /*25360*/  LDL.LU R10, [R1+0xc] ;  /* 0x00000c00010a7983 */ /* 0x000ea20000300800 */
[----:B------:R-:W-:-:S04]  /*25370*/  VOTE.ANY R0, PT, !P6 ;  /* 0x0000000000007806 */ /* 0x000fc800070e0100 */
[----:B------:R-:W1:Y:S02]  /*25380*/  POPC R3, R0 ;  /* 0x0000000000037309 */ /* 0x000e640000000000 */
[----:B-1----:R1:W3:Y:S04]  /*25390*/  SHFL.IDX PT, R4, R4, R3, 0x1f ;  /* 0x00001f0304047589 */ /* 0x0022e800000e0000 */
[----:B------:R1:W4:Y:S01]  /*253a0*/  SHFL.IDX PT, R6, R6, R3, 0x1f ;  /* 0x00001f0306067589 */ /* 0x00032200000e0000 */
[----:B--2---:R-:W-:-:S05]  /*253b0*/  IMAD.IADD R10, R3, 0x1, R10 ;  /* 0x00000001030a7824 */ /* 0x004fca00078e020a */
[----:B---34-:R1:W-:Y:S02]  /*253c0*/  STL [R1+0xc], R10 ;  /* 0x00000c0a01007387 */ /* 0x0183e40000100800 */
.L_x_2966:
[----:B------:R-:W-:-:S13]  /*253d0*/  ISETP.NE.AND P0, PT, R0, RZ, PT ;  /* 0x000000ff0000720c */ /* 0x000fda0003f05270 */
[----:B------:R-:W-:Y:S05]  /*253e0*/  @!P0 BRA `(.L_x_2856) ;  /* 0x0000000000148947 */ /* 0x000fea0003800000 */
[----:B------:R-:W-:Y:S01]  /*253f0*/  UMOV UR4, 0xffffffff ;  /* 0xffffffff00047882 */ /* 0x000fe20000000000 */
[----:B-1----:R-:W-:Y:S02]  /*25400*/  VIADD R3, R3, 0xffffffff ;  /* 0xffffffff03037836 */ /* 0x002fe40000000000 */
[----:B------:R-:W-:Y:S05]  /*25410*/  BRA.DIV UR4, `(.L_x_2857) ;  /* 0x0000003604947947 */ /* 0x000fea000b800000 */
[----:B------:R1:W2:Y:S02]  /*25420*/  SHFL.IDX PT, R3, R7, R3, 0x1f ;  /* 0x00001f0307037589 */ /* 0x0002a400000e0000 */
.L_x_2969:
[----:B--2---:R-:W-:-:S07]  /*25430*/  IMAD.MOV.U32 R8, RZ, RZ, R3 ;  /* 0x000000ffff087224 */ /* 0x004fce00078e0003 */
.L_x_2856:
[----:B------:R-:W-:Y:S01]  /*25440*/  ISETP.NE.AND P0, PT, R6, 0x1, PT ;  /* 0x000000010600780c */ /* 0x000fe20003f05270 */
[----:B------:R-:W-:-:S05]  /*25450*/  IMAD R0, R8, R2, R9 ;  /* 0x0000000208007224 */ /* 0x000fca00078e0209 */
[----:B------:R2:W-:Y:S02]  /*25460*/  STL [R1], R0 ;  /* 0x0000000001007387 */ /* 0x0005e40000100800 */
[----:B--2---:R-:W-:-:S05]  /*25470*/  IMAD.IADD R0, R5, 0x1, -R0 ;  /* 0x0000000105007824 */ /* 0x004fca00078e0a00 */
[----:B------:R-:W-:Y:S05]  /*25480*/  @!P0 BRA `(.L_x_2858) ;  /* 0x0000000000e48947 */ /* 0x000fea0003800000 */
[----:B------:R-:W-:-:S04]  /*25490*/  IABS R5, R4 ;  /* 0x0000000400057213 */ /* 0x000fc80000000000 */
[----:B------:R-:W2:Y:S08]  /*254a0*/  I2F.RP R2, R5 ;  /* 0x0000000500027306 */ /* 0x000eb00000209400 */
[----:B--2---:R-:W2:Y:S02]  /*254b0*/  MUFU.RCP R2, R2 ;  /* 0x0000000200027308 */ /* 0x004ea40000001000 */
[----:B--2---:R-:W-:-:S06]  /*254c0*/  IADD3 R2, R2, 0xffffffe, RZ ;  /* 0x0ffffffe02027810 */ /* 0x004fcc0007ffe0ff */
[----:B-1----:R-:W1:Y:S02]  /*254d0*/  F2I.FTZ.U32.TRUNC.NTZ R3, R2 ;  /* 0x0000000200037305 */ /* 0x002e64000021f000 */
[----:B-1----:R-:W-:-:S04]  /*254e0*/  IMAD.MOV R2, RZ, RZ, -R3 ;  /* 0x000000ffff027224 */ /* 0x002fc800078e0a03 */
        /* <DEDUP_REMOVED lines=14> */
[----:B------:R-:W1:Y:S07]  /*255d0*/  I2F.RP R2, R5 ;  /* 0x0000000500027306 */ /* 0x000e6e0000209400 */
[----:B------:R-:W-:Y:S01]  /*255e0*/  @P0 VIADD R8, R8, 0x1 ;  /* 0x0000000108080836 */ /* 0x000fe20000000000 */
[----:B-1----:R-:W1:Y:S02]  /*255f0*/  MUFU.RCP R2, R2 ;  /* 0x0000000200027308 */ /* 0x002e640000001000 */
[----:B-1----:R-:W-:-:S06]  /*25600*/  IADD3 R2, R2, 0xffffffe, RZ ;  /* 0x0ffffffe02027810 */ /* 0x002fcc0007ffe0ff */
[----:B------:R-:W1:Y:S02]  /*25610*/  F2I.FTZ.U32.TRUNC.NTZ R3, R2 ;  /* 0x0000000200037305 */ /* 0x000e64000021f000 */
[----:B-1----:R-:W-:-:S04]  /*25620*/  IMAD.MOV R2, RZ, RZ, -R3 ;  /* 0x000000ffff027224 */ /* 0x002fc800078e0a03 */
[----:B0-----:R-:W-:Y:S02]  /*25630*/  IMAD R7, R2, R5, RZ ;  /* 0x0000000502077224 */ /* 0x001fe400078e02ff */
[----:B------:R-:W-:-:S04]  /*25640*/  IMAD.MOV.U32 R2, RZ, RZ, RZ ;  /* 0x000000ffff027224 */ /* 0x000fc800078e00ff */
[----:B------:R-:W-:Y:S01]  /*25650*/  IMAD.HI.U32 R7, R3, R7, R2 ;  /* 0x0000000703077227 */ /* 0x000fe200078e0002 */
[----:B------:R-:W-:Y:S02]  /*25660*/  LOP3.LUT R2, R0, R4, RZ, 0x3c, !PT ;  /* 0x0000000400027212 */ /* 0x000fe400078e3cff */
[----:B------:R-:W-:Y:S02]  /*25670*/  MOV R3, R8 ;  /* 0x0000000800037202 */ /* 0x000fe40000000f00 */
        /* <DEDUP_REMOVED lines=9> */
[----:B------:R-:W-:Y:S01]  /*25710*/  @!P1 IMAD.IADD R2, R2, 0x1, -R5 ;  /* 0x0000000102029824 */ /* 0x000fe200078e0a05 */
[----:B------:R-:W-:Y:S02]  /*25720*/  @!P1 IADD3 R7, R7, 0x1, RZ ;  /* 0x0000000107079810 */ /* 0x000fe40007ffe0ff */
        /* <DEDUP_REMOVED lines=15> */
.L_x_2858:
[----:B-1----:R-:W2:Y:S01]  /*25820*/  LDL R3, [R1+0xc] ;  /* 0x00000c0001037983 */ /* 0x002ea20000100800 */
[----:B0-----:R-:W2:Y:S02]  /*25830*/  LDC.64 R6, c[0x0][0xc90] ;  /* 0x00032400ff067b82 */ /* 0x001ea40000000a00 */
        /* <DEDUP_REMOVED lines=18> */
[-C--:B------:R-:W-:Y:S01]  /*25960*/  @!P1 IADD3 R7, R7, -R8.reuse, RZ ;  /* 0x8000000807079210 */ /* 0x080fe20007ffe0ff */
        /* <DEDUP_REMOVED lines=12> */
[----:B------:R-:W-:-:S04]  /*25a30*/  VIADDMNMX R8, R8, R2, R3, PT ;  /* 0x0000000208087246 */ /* 0x000fc80003800103 */
[----:B------:R-:W-:-:S04]  /*25a40*/  IABS R9, R8 ;  /* 0x0000000800097213 */ /* 0x000fc80000000000 */
[----:B------:R-:W0:Y:S08]  /*25a50*/  I2F.RP R2, R9 ;  /* 0x0000000900027306 */ /* 0x000e300000209400 */
[----:B0-----:R-:W0:Y:S02]  /*25a60*/  MUFU.RCP R2, R2 ;  /* 0x0000000200027308 */ /* 0x001e240000001000 */
[----:B0-----:R-:W-:-:S06]  /*25a70*/  IADD3 R2, R2, 0xffffffe, RZ ;  /* 0x0ffffffe02027810 */ /* 0x001fcc0007ffe0ff */
[----:B------:R0:W1:Y:S02]  /*25a80*/  F2I.FTZ.U32.TRUNC.NTZ R3, R2 ;  /* 0x0000000200037305 */ /* 0x000064000021f000 */
[----:B0-----:R-:W-:Y:S02]  /*25a90*/  IMAD.MOV.U32 R2, RZ, RZ, RZ ;  /* 0x000000ffff027224 */ /* 0x001fe400078e00ff */
[----:B-1----:R-:W-:-:S04]  /*25aa0*/  IMAD.MOV R0, RZ, RZ, -R3 ;  /* 0x000000ffff007224 */ /* 0x002fc800078e0a03 */
        /* <DEDUP_REMOVED lines=18> */
[----:B------:R-:W-:Y:S02]  /*25bd0*/  @!P1 LOP3.LUT R0, RZ, R8, RZ, 0x33, !PT ;  /* 0x00000008ff009212 */ /* 0x000fe400078e33ff */
[----:B------:R-:W-:-:S05]  /*25be0*/  IADD3 R8, -R8, RZ, RZ ;  /* 0x000000ff08087210 */ /* 0x000fca0007ffe1ff */
[----:B------:R-:W-:-:S05]  /*25bf0*/  IMAD R2, R0, R8, R6 ;  /* 0x0000000800027224 */ /* 0x000fca00078e0206 */
[----:B------:R0:W-:Y:S02]  /*25c00*/  STL [R1+0x8], R2 ;  /* 0x0000080201007387 */ /* 0x0001e40000100800 */
.L_x_2859:
[----:B------:R-:W-:-:S05]  /*25c10*/  LOP3.LUT R0, RZ, R0, RZ, 0x33, !PT ;  /* 0x00000000ff007212 */ /* 0x000fca00078e33ff */
[----:B------:R-:W-:-:S05]  /*25c20*/  IMAD.IADD R0, R4, 0x1, R0 ;  /* 0x0000000104007824 */ /* 0x000fca00078e0200 */
[----:B------:R2:W-:Y:S01]  /*25c30*/  STL [R1+0x4], R0 ;  /* 0x0000040001007387 */ /* 0x0005e20000100800 */
[----:B------:R-:W-:Y:S05]  /*25c40*/  BRA `(.L_x_2860) ;  /* 0x0000000000287947 */ /* 0x000fea0003800000 */
.L_x_2852:
        /* <DEDUP_REMOVED lines=10> */
.L_x_2860:
[----:B01-3--:R-:W3:Y:S04]  /*25cf0*/  LDL R2, [R1+0xc] ;  /* 0x00000c0001027983 */ /* 0x00bee80000100800 */
[----:B------:R-:W4:Y:S04]  /*25d00*/  LDL R3, [R1+0x8] ;  /* 0x0000080001037983 */ /* 0x000f280000100800 */
[----:B------:R-:W5:Y:S04]  /*25d10*/  LDL R5, [R1+0x4] ;  /* 0x0000040001057983 */ /* 0x000f680000100800 */
[----:B------:R-:W5:Y:S01]  /*25d20*/  LDL R4, [R1] ;  /* 0x0000000001047983 */ /* 0x000f620000100800 */
[----:B--2---:R-:W0:Y:S01]  /*25d30*/  S2R R0, SR_TID.X ;  /* 0x0000000000007919 */ /* 0x004e220000002100 */
[----:B------:R-:W-:Y:S05]  /*25d40*/  WARPSYNC.ALL ;  /* 0x0000000000007948 */ /* 0x000fea0003800000 */
[----:B0-----:R-:W-:Y:S01]  /*25d50*/  LOP3.LUT R0, R0, 0x1f, RZ, 0xc0, !PT ;  /* 0x0000001f00007812 */ /* 0x001fe200078ec0ff */
[----:B------:R-:W-:Y:S03]  /*25d60*/  BAR.SYNC.DEFER_BLOCKING 0x4, 0x180 ;  /* 0x0106000000007b1d */ /* 0x000fe60000010000 */
[----:B------:R-:W-:-:S13]  /*25d70*/  ISETP.NE.AND P0, PT, R0, RZ, PT ;  /* 0x000000ff0000720c */ /* 0x000fda0003f05270 */
[----:B------:R-:W0:Y:S01]  /*25d80*/  @!P0 S2R R0, SR_CgaCtaId ;  /* 0x0000000000008919 */ /* 0x000e220000008800 */
[----:B---3--:R-:W-:Y:S01]  /*25d90*/  IMAD.MOV.U32 R7, RZ, RZ, R2 ;  /* 0x000000ffff077224 */ /* 0x008fe200078e0002 */
[----:B------:R-:W-:Y:S02]  /*25da0*/  @!P0 MOV R2, 0x400 ;  /* 0x0000040000028802 */ /* 0x000fe40000000f00 */
[----:B----4-:R-:W-:Y:S02]  /*25db0*/  MOV R6, R3 ;  /* 0x0000000300067202 */ /* 0x010fe40000000f00 */
[----:B0-----:R-:W-:-:S05]  /*25dc0*/  @!P0 LEA R18, R0, R2, 0x18 ;  /* 0x0000000200128211 */ /* 0x001fca00078ec0ff */
[----:B-----5:R2:W-:Y:S01]  /*25dd0*/  @!P0 STS.128 [R18+0x348d0], R4 ;  /* 0x0348d00412008388 */ /* 0x0205e20000000c00 */
[----:B------:R-:W-:Y:S06]  /*25de0*/  BAR.ARV 0x5, 0x180 ;  /* 0x0146000000007b1d */ /* 0x000fec0000002000 */
.L_x_2849:
[----:B------:R-:W3:Y:S01]  /*25df0*/  LDL R0, [R1+0xc] ;  /* 0x00000c0001007983 */ /* 0x000ee20000100800 */
[----:B------:R-:W-:Y:S02]  /*25e00*/  ULDC UR4, c[0x0][0xc3c] ;  /* 0x00030f0000047ab9 */ /* 0x000fe40000000800 */
[----:B---3--:R-:W-:-:S13]  /*25e10*/  ISETP.GE.AND P0, PT, R0, UR4, PT ;  /* 0x0000000400007c0c */ /* 0x008fda000bf06270 */
[----:B------:R-:W-:Y:S05]  /*25e20*/  @!P0 BRA `(.L_x_2861) ;  /* 0xffffff8800f88947 */ /* 0x000fea000383ffff */
[----:B------:R-:W-:Y:S05]  /*25e30*/  BSYNC B8 ;  /* 0x0000000000087941 */ /* 0x000fea0003800000 */
.L_x_2717:
[----:B--2---:R-:W2:Y:S01]  /*25e40*/  LDL.LU R0, [R1+0x64] ;  /* 0x0000640001007983 */ /* 0x004ea20000300800 */
[----:B------:R-:W-:Y:S01]  /*25e50*/  BSSY B0, `(.L_x_2862) ;  /* 0x000000b000007945 */ /* 0x000fe20003800000 */
[----:B-1----:R-:W1:Y:S01]  /*25e60*/  S2R R5, SR_CgaCtaId ;  /* 0x0000000000057919 */ /* 0x002e620000008800 */
[----:B--2---:R-:W-:-:S05]  /*25e70*/  VIADD R0, R0, 0x1 ;  /* 0x0000000100007836 */ /* 0x004fca0000000000 */
        /* <DEDUP_REMOVED lines=8> */
.L_x_2970:
[----:B------:R-:W-:Y:S05]  /*25f00*/  BSYNC B0 ;  /* 0x0000000000007941 */ /* 0x000fea0003800000 */
.L_x_2862:
[----:B------:R-:W-:-:S03]  /*25f10*/  UMOV UR4, 0xffffffff ;  /* 0xffffffff00047882 */ /* 0x000fc60000000000 */
[----:B------:R-:W-:Y:S05]  /*25f20*/  BRA.DIV UR4, `(.L_x_2864) ;  /* 0x0000002e04107947 */ /* 0x000fea000b800000 */
[----:B------:R-:W1:Y:S02]  /*25f30*/  S2R R2, SR_TID.X ;  /* 0x0000000000027919 */ /* 0x000e640000002100 */
[----:B-1----:R-:W-:-:S04]  /*25f40*/  SHF.R.U32.HI R2, RZ, 0x5, R2 ;  /* 0x00000005ff027819 */ /* 0x002fc80000011602 */
[----:B------:R-:W-:-:S05]  /*25f50*/  LOP3.LUT R2, R2, 0x3, RZ, 0xc0, !PT ;  /* 0x0000000302027812 */ /* 0x000fca00078ec0ff */
[----:B------:R1:W2:Y:S02]  /*25f60*/  SHFL.IDX PT, R14, R2, RZ, 0x1f ;  /* 0x00001fff020e7589 */ /* 0x0002a400000e0000 */
.L_x_2973:
[----:B--2---:R-:W-:-:S13]  /*25f70*/  ISETP.NE.AND P0, PT, R14, RZ, PT ;  /* 0x000000ff0e00720c */ /* 0x004fda0003f05270 */
[----:B------:R-:W-:Y:S05]  /*25f80*/  @P0 BRA `(.L_x_2476) ;  /* 0x0000000000940947 */ /* 0x000fea0003800000 */
[----:B------:R-:W-:-:S03]  /*25f90*/  UMOV UR4, 0xffffffff ;  /* 0xffffffff00047882 */ /* 0x000fc60000000000 */
[----:B------:R-:W-:Y:S05]  /*25fa0*/  BRA.DIV UR4, `(.L_x_2865) ;  /* 0x0000002e04247947 */ /* 0x000fea000b800000 */
[----:B------:R-:W-:-:S13]  /*25fb0*/  ELECT P6, URZ, PT ;  /* 0x00000000003f782f */ /* 0x000fda00038c0000 */
.L_x_2976:
        /* <DEDUP_REMOVED lines=8> */
.L_x_2866:
[----:B------:R-:W2:Y:S01]  /*26040*/  LDL.LU R7, [R1+0x18] ;  /* 0x0000180001077983 */ /* 0x000ea20000300800 */
[----:B------:R-:W-:Y:S01]  /*26050*/  IADD3 R2, R0, 0x34840, RZ ;  /* 0x0003484000027810 */ /* 0x000fe20007ffe0ff */
[----:B0-----:R-:W-:-:S04]  /*26060*/  VIADD R3, R19, 0x1 ;  /* 0x0000000113037836 */ /* 0x001fc80000000000 */
        /* <DEDUP_REMOVED lines=10> */
.L_x_2977:
[----:B------:R-:W1:Y:S02]  /*26110*/  SYNCS.PHASECHK.TRANS64.TRYWAIT P0, [R7+URZ], R2 ;  /* 0x00000002070075a7 */ /* 0x000e64000800017f */
[----:B-1----:R-:W-:Y:S05]  /*26120*/  @!P0 BRA `(.L_x_2868) ;  /* 0x0000002800f88947 */ /* 0x002fea0003800000 */
.L_x_2978:
[----:B------:R-:W-:Y:S05]  /*26130*/  @!P2 BRA `(.L_x_2869) ;  /* 0x000000000004a947 */ /* 0x000fea0003800000 */
[----:B------:R-:W-:Y:S01]  /*26140*/  BPT.TRAP 0x1 ;  /* 0x000000040000795c */ /* 0x000fe20000300000 */
.L_x_2869:
[----:B------:R-:W-:-:S05]  /*26150*/  VIADD R0, R0, 0x34860 ;  /* 0x0003486000007836 */ /* 0x000fca0000000000 */
[----:B------:R-:W-:-:S04]  /*26160*/  LEA R4, R19, R0, 0x3 ;  /* 0x0000000013047211 */ /* 0x000fc800078e18ff */
[----:B------:R-:W2:Y:S02]  /*26170*/  SYNCS.PHASECHK.TRANS64.TRYWAIT P0, [R4+URZ], R5 ;  /* 0x00000005040075a7 */ /* 0x000ea4000800017f */
[----:B--2---:R-:W-:Y:S05]  /*26180*/  @!P0 BRA `(.L_x_2870) ;  /* 0x0000002800f48947 */ /* 0x004fea0003800000 */
.L_x_2979:
[----:B------:R-:W-:-:S07]  /*26190*/  IMAD R3, R3, 0x8, R0 ;  /* 0x0000000803037824 */ /* 0x000fce00078e0200 */
.L_x_2871:
[----:B---3--:R3:W4:Y:S02]  /*261a0*/  SYNCS.PHASECHK.TRANS64.TRYWAIT P0, [R3+URZ], R2 ;  /* 0x00000002030075a7 */ /* 0x008724000800017f */
[----:B----4-:R-:W-:Y:S05]  /*261b0*/  @!P0 NANOSLEEP.SYNCS 0x989680 ;  /* 0x009896800000895d */ /* 0x010fea0003900000 */
[----:B------:R-:W4:Y:S02]  /*261c0*/  @!P0 SYNCS.PHASECHK.TRANS64 P0, [R3+URZ], R2 ;  /* 0x00000002030085a7 */ /* 0x000f24000800007f */
[----:B----4-:R-:W-:Y:S05]  /*261d0*/  @!P0 BRA `(.L_x_2871) ;  /* 0xfffffffc00f08947 */ /* 0x010fea000383ffff */
.L_x_2476:
[----:B------:R-:W-:Y:S05]  /*261e0*/  BSYNC B9 ;  /* 0x0000000000097941 */ /* 0x000fea0003800000 */
.L_x_2473:
[----:B------:R-:W-:Y:S05]  /*261f0*/  EXIT ;  /* 0x000000000000794d */ /* 0x000fea0003800000 */
.L_x_2496:
[----:B-1----:R1:W2:Y:S02]  /*26200*/  SYNCS.PHASECHK.TRANS64.TRYWAIT P5, [R3+URZ+0x34890], R0 ;  /* 0x03489000030075a7 */ /* 0x0022a400080a017f */
[----:B--2---:R-:W-:Y:S05]  /*26210*/  @!P5 NANOSLEEP.SYNCS 0x989680 ;  /* 0x009896800000d95d */ /* 0x004fea0003900000 */
[----:B------:R-:W2:Y:S02]  /*26220*/  @!P5 SYNCS.PHASECHK.TRANS64 P5, [R3+URZ+0x34890], R0 ;  /* 0x034890000300d5a7 */ /* 0x000ea400080a007f */
[----:B--2---:R-:W-:Y:S05]  /*26230*/  @!P5 BRA `(.L_x_2496) ;  /* 0xfffffffc00f0d947 */ /* 0x004fea000383ffff */
[----:B------:R-:W-:Y:S05]  /*26240*/  BRA `(.L_x_2872) ;  /* 0xfffffdd800807947 */ /* 0x000fea000383ffff */
.L_x_2550:
[----:B-1----:R1:W2:Y:S02]  /*26250*/  SYNCS.PHASECHK.TRANS64.TRYWAIT P5, [R3+URZ+0x34890], R0 ;  /* 0x03489000030075a7 */ /* 0x0022a400080a017f */
[----:B--2---:R-:W-:Y:S05]  /*26260*/  @!P5 NANOSLEEP.SYNCS 0x989680 ;  /* 0x009896800000d95d */ /* 0x004fea0003900000 */
[----:B------:R-:W2:Y:S02]  /*26270*/  @!P5 SYNCS.PHASECHK.TRANS64 P5, [R3+URZ+0x34890], R0 ;  /* 0x034890000300d5a7 */ /* 0x000ea400080a007f */
[----:B--2---:R-:W-:Y:S05]  /*26280*/  @!P5 BRA `(.L_x_2550) ;  /* 0xfffffffc00f0d947 */ /* 0x004fea000383ffff */
[----:B------:R-:W-:Y:S05]  /*26290*/  BRA `(.L_x_2873) ;  /* 0xfffffe0c00647947 */ /* 0x000fea000383ffff */
.L_x_2575:
[----:B-1----:R1:W2:Y:S02]  /*262a0*/  SYNCS.PHASECHK.TRANS64.TRYWAIT P4, [R3+URZ+0x34890], R0 ;  /* 0x03489000030075a7 */ /* 0x0022a4000808017f */
[----:B--2---:R-:W-:Y:S05]  /*262b0*/  @!P4 NANOSLEEP.SYNCS 0x989680 ;  /* 0x009896800000c95d */ /* 0x004fea0003900000 */
[----:B------:R-:W2:Y:S02]  /*262c0*/  @!P4 SYNCS.PHASECHK.TRANS64 P4, [R3+URZ+0x34890], R0 ;  /* 0x034890000300c5a7 */ /* 0x000ea4000808007f */
[----:B--2---:R-:W-:Y:S05]  /*262d0*/  @!P4 BRA `(.L_x_2575) ;  /* 0xfffffffc00f0c947 */ /* 0x004fea000383ffff */
[----:B------:R-:W-:Y:S05]  /*262e0*/  BRA `(.L_x_2874) ;  /* 0xfffffe3c00907947 */ /* 0x000fea000383ffff */
.L_x_2581:
[----:B0-----:R0:W2:Y:S02]  /*262f0*/  SYNCS.PHASECHK.TRANS64.TRYWAIT P4, [R3+URZ+0x348b0], R0 ;  /* 0x0348b000030075a7 */ /* 0x0010a4000808017f */
[----:B--2---:R-:W-:Y:S05]  /*26300*/  @!P4 NANOSLEEP.SYNCS 0x989680 ;  /* 0x009896800000c95d */ /* 0x004fea0003900000 */
[----:B------:R-:W2:Y:S02]  /*26310*/  @!P4 SYNCS.PHASECHK.TRANS64 P4, [R3+URZ+0x348b0], R0 ;  /* 0x0348b0000300c5a7 */ /* 0x000ea4000808007f */
[----:B--2---:R-:W-:Y:S05]  /*26320*/  @!P4 BRA `(.L_x_2581) ;  /* 0xfffffffc00f0c947 */ /* 0x004fea000383ffff */
[----:B------:R-:W-:Y:S05]  /*26330*/  BRA `(.L_x_2875) ;  /* 0xfffffe4000907947 */ /* 0x000fea000383ffff */
.L_x_2601:
[----:B------:R-:W-:Y:S01]  /*26340*/  BSSY B1, `(.L_x_2876) ;  /* 0x0000008000017945 */ /* 0x000fe20003800000 */
[----:B------:R-:W-:Y:S01]  /*26350*/  IMAD.MOV.U32 R13, RZ, RZ, R0 ;  /* 0x000000ffff0d7224 */ /* 0x000fe200078e0000 */
[----:B------:R-:W-:Y:S01]  /*26360*/  MOV R15, 0xffffffff ;  /* 0xffffffff000f7802 */ /* 0x000fe20000000f00 */
[----:B------:R-:W-:Y:S02]  /*26370*/  IMAD.MOV.U32 R12, RZ, RZ, RZ ;  /* 0x000000ffff0c7224 */ /* 0x000fe400078e00ff */
[----:B------:R-:W-:-:S07]  /*26380*/  IMAD.MOV.U32 R11, RZ, RZ, 0x1c1f ;  /* 0x00001c1fff0b7424 */ /* 0x000fce00078e00ff */
[----:B------:R-:W-:Y:S05]  /*26390*/  WARPSYNC.COLLECTIVE R15, `(.L_x_2877) ;  /* 0x000000000f087348 */ /* 0x000fea0003c00000 */
[----:B------:R0:W1:Y:S02]  /*263a0*/  SHFL.IDX P6, R14, R13, R12, R11 ;  /* 0x0000000c0d0e7389 */ /* 0x00006400000c000b */
[----:B01----:R-:W-:Y:S01]  /*263b0*/  ENDCOLLECTIVE ;  /* 0x000000000000791b */ /* 0x003fe20003800000 */
.L_x_2877:
[----:B------:R-:W-:Y:S05]  /*263c0*/  BSYNC B1 ;  /* 0x0000000000017941 */ /* 0x000fea0003800000 */
.L_x_2876:
[----:B------:R-:W-:Y:S01]  /*263d0*/  IMAD.MOV.U32 R13, RZ, RZ, R4 ;  /* 0x000000ffff0d7224 */ /* 0x000fe200078e0004 */
[----:B------:R-:W-:Y:S01]  /*263e0*/  MOV R15, 0xffffffff ;  /* 0xffffffff000f7802 */ /* 0x000fe20000000f00 */
[----:B------:R-:W-:Y:S02]  /*263f0*/  IMAD.MOV.U32 R12, RZ, RZ, RZ ;  /* 0x000000ffff0c7224 */ /* 0x000fe400078e00ff */
[----:B------:R-:W-:Y:S02]  /*26400*/  IMAD.MOV.U32 R11, RZ, RZ, 0x1c1f ;  /* 0x00001c1fff0b7424 */ /* 0x000fe400078e00ff */
[----:B------:R-:W-:-:S07]  /*26410*/  IMAD.MOV.U32 R5, RZ, RZ, R14 ;  /* 0x000000ffff057224 */ /* 0x000fce00078e000e */
[----:B------:R-:W-:Y:S05]  /*26420*/  WARPSYNC.COLLECTIVE R15, `(.L_x_2878) ;  /* 0x000000000f087348 */ /* 0x000fea0003c00000 */
[----:B------:R0:W1:Y:S02]  /*26430*/  SHFL.IDX P6, R14, R13, R12, R11 ;  /* 0x0000000c0d0e7389 */ /* 0x00006400000c000b */
[----:B01----:R-:W-:Y:S01]  /*26440*/  ENDCOLLECTIVE ;  /* 0x000000000000791b */ /* 0x003fe20003800000 */
.L_x_2878:
[----:B------:R-:W-:Y:S02]  /*26450*/  IMAD.MOV.U32 R13, RZ, RZ, R63 ;  /* 0x000000ffff0d7224 */ /* 0x000fe400078e003f */
[----:B------:R-:W-:-:S07]  /*26460*/  IMAD.MOV.U32 R8, RZ, RZ, R14 ;  /* 0x000000ffff087224 */ /* 0x000fce00078e000e */
[----:B------:R-:W-:Y:S05]  /*26470*/  WARPSYNC.COLLECTIVE R15, `(.L_x_2879) ;  /* 0x000000000f087348 */ /* 0x000fea0003c00000 */
[----:B------:R0:W1:Y:S02]  /*26480*/  SHFL.IDX P6, R14, R13, R12, R11 ;  /* 0x0000000c0d0e7389 */ /* 0x00006400000c000b */
[----:B01----:R-:W-:Y:S01]  /*26490*/  ENDCOLLECTIVE ;  /* 0x000000000000791b */ /* 0x003fe20003800000 */
.L_x_2879:
[----:B------:R-:W-:Y:S02]  /*264a0*/  IMAD.MOV.U32 R13, RZ, RZ, R3 ;  /* 0x000000ffff0d7224 */ /* 0x000fe400078e0003 */
[----:B------:R-:W-:-:S07]  /*264b0*/  IMAD.MOV.U32 R33, RZ, RZ, R14 ;  /* 0x000000ffff217224 */ /* 0x000fce00078e000e */
[----:B------:R-:W-:Y:S05]  /*264c0*/  WARPSYNC.COLLECTIVE R15, `(.L_x_2880) ;  /* 0x000000000f087348 */ /* 0x000fea0003c00000 */
[----:B------:R0:W1:Y:S02]  /*264d0*/  SHFL.IDX P6, R14, R13, R12, R11 ;  /* 0x0000000c0d0e7389 */ /* 0x00006400000c000b */
[----:B01----:R-:W-:Y:S01]  /*264e0*/  ENDCOLLECTIVE ;  /* 0x000000000000791b */ /* 0x003fe20003800000 */
.L_x_2880:
[----:B------:R-:W-:Y:S01]  /*264f0*/  MOV R32, R14 ;  /* 0x0000000e00207202 */ /* 0x000fe20000000f00 */
[----:B------:R-:W-:Y:S06]  /*26500*/  BRA `(.L_x_2881) ;  /* 0xfffffe5000847947 */ /* 0x000fec000383ffff */
.L_x_2604:
[----:B------:R-:W-:Y:S01]  /*26510*/  BSSY B1, `(.L_x_2882) ;  /* 0x0000008000017945 */ /* 0x000fe20003800000 */
[----:B------:R-:W-:Y:S02]  /*26520*/  IMAD.MOV.U32 R13, RZ, RZ, R0 ;  /* 0x000000ffff0d7224 */ /* 0x000fe400078e0000 */
[----:B------:R-:W-:Y:S02]  /*26530*/  IMAD.MOV.U32 R12, RZ, RZ, 0x1 ;  /* 0x00000001ff0c7424 */ /* 0x000fe400078e00ff */
[----:B------:R-:W-:Y:S02]  /*26540*/  IMAD.MOV.U32 R11, RZ, RZ, 0x1c1f ;  /* 0x00001c1fff0b7424 */ /* 0x000fe400078e00ff */
[----:B------:R-:W-:-:S07]  /*26550*/  IMAD.MOV.U32 R15, RZ, RZ, -0x1 ;  /* 0xffffffffff0f7424 */ /* 0x000fce00078e00ff */
[----:B0--34-:R-:W-:Y:S05]  /*26560*/  WARPSYNC.COLLECTIVE R15, `(.L_x_2883) ;  /* 0x000000000f087348 */ /* 0x019fea0003c00000 */
[----:B------:R1:W2:Y:S02]  /*26570*/  SHFL.IDX P6, R14, R13, R12, R11 ;  /* 0x0000000c0d0e7389 */ /* 0x0002a400000c000b */
[----:B01234-:R-:W-:Y:S01]  /*26580*/  ENDCOLLECTIVE ;  /* 0x000000000000791b */ /* 0x01ffe20003800000 */
.L_x_2883:
[----:B------:R-:W-:Y:S05]  /*26590*/  BSYNC B1 ;  /* 0x0000000000017941 */ /* 0x000fea0003800000 */
.L_x_2882:
[----:B------:R-:W-:Y:S01]  /*265a0*/  IMAD.MOV.U32 R13, RZ, RZ, R4 ;  /* 0x000000ffff0d7224 */ /* 0x000fe200078e0004 */
[----:B------:R-:W-:Y:S01]  /*265b0*/  MOV R0, R14 ;  /* 0x0000000e00007202 */ /* 0x000fe20000000f00 */
[----:B------:R-:W-:Y:S02]  /*265c0*/  IMAD.MOV.U32 R12, RZ, RZ, 0x1 ;  /* 0x00000001ff0c7424 */ /* 0x000fe400078e00ff */
[----:B------:R-:W-:Y:S02]  /*265d0*/  IMAD.MOV.U32 R11, RZ, RZ, 0x1c1f ;  /* 0x00001c1fff0b7424 */ /* 0x000fe400078e00ff */
[----:B------:R-:W-:-:S07]  /*265e0*/  IMAD.MOV.U32 R15, RZ, RZ, -0x1 ;  /* 0xffffffffff0f7424 */ /* 0x000fce00078e00ff */
[----:B------:R-:W-:Y:S05]  /*265f0*/  WARPSYNC.COLLECTIVE R15, `(.L_x_2884) ;  /* 0x000000000f087348 */ /* 0x000fea0003c00000 */
[----:B------:R0:W1:Y:S02]  /*26600*/  SHFL.IDX P6, R14, R13, R12, R11 ;  /* 0x0000000c0d0e7389 */ /* 0x00006400000c000b */
[----:B01----:R-:W-:Y:S01]  /*26610*/  ENDCOLLECTIVE ;  /* 0x000000000000791b */ /* 0x003fe20003800000 */
.L_x_2884:
[----:B------:R-:W-:Y:S01]  /*26620*/  IMAD.MOV.U32 R13, RZ, RZ, R63 ;  /* 0x000000ffff0d7224 */ /* 0x000fe200078e003f */
[----:B------:R-:W-:-:S07]  /*26630*/  MOV R65, R14 ;  /* 0x0000000e00417202 */ /* 0x000fce0000000f00 */
[----:B------:R-:W-:Y:S05]  /*26640*/  WARPSYNC.COLLECTIVE R15, `(.L_x_2885) ;  /* 0x000000000f087348 */ /* 0x000fea0003c00000 */
[----:B------:R0:W1:Y:S02]  /*26650*/  SHFL.IDX P6, R14, R13, R12, R11 ;  /* 0x0000000c0d0e7389 */ /* 0x00006400000c000b */
[----:B01----:R-:W-:Y:S01]  /*26660*/  ENDCOLLECTIVE ;  /* 0x000000000000791b */ /* 0x003fe20003800000 */
.L_x_2885:
[----:B------:R-:W-:Y:S02]  /*26670*/  IMAD.MOV.U32 R13, RZ, RZ, R3 ;  /* 0x000000ffff0d7224 */ /* 0x000fe400078e0003 */
[----:B------:R-:W-:-:S07]  /*26680*/  IMAD.MOV.U32 R63, RZ, RZ, R14 ;  /* 0x000000ffff3f7224 */ /* 0x000fce00078e000e */
[----:B------:R-:W-:Y:S05]  /*26690*/  WARPSYNC.COLLECTIVE R15, `(.L_x_2886) ;  /* 0x000000000f087348 */ /* 0x000fea0003c00000 */
[----:B------:R0:W1:Y:S02]  /*266a0*/  SHFL.IDX P6, R14, R13, R12, R11 ;  /* 0x0000000c0d0e7389 */ /* 0x00006400000c000b */
[----:B01----:R-:W-:Y:S01]  /*266b0*/  ENDCOLLECTIVE ;  /* 0x000000000000791b */ /* 0x003fe20003800000 */
.L_x_2886:
[----:B------:R-:W-:Y:S01]  /*266c0*/  IMAD.MOV.U32 R62, RZ, RZ, R14 ;  /* 0x000000ffff3e7224 */ /* 0x000fe200078e000e */
[----:B------:R-:W-:Y:S06]  /*266d0*/  BRA `(.L_x_2887) ;  /* 0xfffffe5800107947 */ /* 0x000fec000383ffff */
.L_x_2608:
[----:B0-----:R0:W1:Y:S02]  /*266e0*/  SYNCS.PHASECHK.TRANS64.TRYWAIT P0, [R2+URZ+0x34800], R5 ;  /* 0x03480005020075a7 */ /* 0x001064000800017f */
[----:B-1----:R-:W-:Y:S05]  /*266f0*/  @!P0 NANOSLEEP.SYNCS 0x989680 ;  /* 0x009896800000895d */ /* 0x002fea0003900000 */
[----:B------:R-:W1:Y:S02]  /*26700*/  @!P0 SYNCS.PHASECHK.TRANS64 P0, [R2+URZ+0x34800], R5 ;  /* 0x03480005020085a7 */ /* 0x000e64000800007f */
[----:B-1----:R-:W-:Y:S05]  /*26710*/  @!P0 BRA `(.L_x_2608) ;  /* 0xfffffffc00f08947 */ /* 0x002fea000383ffff */
[----:B------:R-:W-:Y:S05]  /*26720*/  BRA `(.L_x_2888) ;  /* 0xfffffe6000247947 */ /* 0x000fea000383ffff */
.L_x_2632:
[----:B------:R-:W-:Y:S01]  /*26730*/  BSSY B1, `(.L_x_2889) ;  /* 0x0000008000017945 */ /* 0x000fe20003800000 */
[----:B------:R-:W-:Y:S01]  /*26740*/  MOV R13, R61 ;  /* 0x0000003d000d7202 */ /* 0x000fe20000000f00 */
[----:B------:R-:W-:Y:S02]  /*26750*/  IMAD.MOV.U32 R12, RZ, RZ, RZ ;  /* 0x000000ffff0c7224 */ /* 0x000fe400078e00ff */
[----:B------:R-:W-:Y:S02]  /*26760*/  IMAD.MOV.U32 R11, RZ, RZ, 0x1c1f ;  /* 0x00001c1fff0b7424 */ /* 0x000fe400078e00ff */
[----:B------:R-:W-:-:S07]  /*26770*/  IMAD.MOV.U32 R15, RZ, RZ, -0x1 ;  /* 0xffffffffff0f7424 */ /* 0x000fce00078e00ff */
[----:B------:R-:W-:Y:S05]  /*26780*/  WARPSYNC.COLLECTIVE R15, `(.L_x_2890) ;  /* 0x000000000f087348 */ /* 0x000fea0003c00000 */
[----:B------:R0:W1:Y:S02]  /*26790*/  SHFL.IDX P6, R14, R13, R12, R11 ;  /* 0x0000000c0d0e7389 */ /* 0x00006400000c000b */
[----:B01----:R-:W-:Y:S01]  /*267a0*/  ENDCOLLECTIVE ;  /* 0x000000000000791b */ /* 0x003fe20003800000 */
.L_x_2890:
[----:B------:R-:W-:Y:S05]  /*267b0*/  BSYNC B1 ;  /* 0x0000000000017941 */ /* 0x000fea0003800000 */
.L_x_2889:
        /* <DEDUP_REMOVED lines=8> */
.L_x_2891:
[----:B------:R-:W-:Y:S02]  /*26840*/  IMAD.MOV.U32 R7, RZ, RZ, R3 ;  /* 0x000000ffff077224 */ /* 0x000fe400078e0003 */
[----:B------:R-:W-:Y:S01]  /*26850*/  IMAD.MOV.U32 R13, RZ, RZ, R67 ;  /* 0x000000ffff0d7224 */ /* 0x000fe200078e0043 */
[----:B------:R-:W-:-:S07]  /*26860*/  MOV R0, R14 ;  /* 0x0000000e00007202 */ /* 0x000fce0000000f00 */
[----:B------:R-:W-:Y:S05]  /*26870*/  WARPSYNC.COLLECTIVE R15, `(.L_x_2892) ;  /* 0x000000000f087348 */ /* 0x000fea0003c00000 */
[----:B------:R0:W1:Y:S02]  /*26880*/  SHFL.IDX P6, R14, R13, R12, R11 ;  /* 0x0000000c0d0e7389 */ /* 0x00006400000c000b */
[----:B01----:R-:W-:Y:S01]  /*26890*/  ENDCOLLECTIVE ;  /* 0x000000000000791b */ /* 0x003fe20003800000 */
.L_x_2892:
[----:B------:R-:W-:Y:S01]  /*268a0*/  MOV R6, R0 ;  /* 0x0000000000067202 */ /* 0x000fe20000000f00 */
[----:B------:R-:W-:Y:S02]  /*268b0*/  IMAD.MOV.U32 R13, RZ, RZ, R66 ;  /* 0x000000ffff0d7224 */ /* 0x000fe400078e0042 */
[----:B------:R-:W-:-:S07]  /*268c0*/  IMAD.MOV.U32 R5, RZ, RZ, R14 ;  /* 0x000000ffff057224 */ /* 0x000fce00078e000e */
[----:B------:R-:W-:Y:S05]  /*268d0*/  WARPSYNC.COLLECTIVE R15, `(.L_x_2893) ;  /* 0x000000000f087348 */ /* 0x000fea0003c00000 */
[----:B------:R0:W1:Y:S02]  /*268e0*/  SHFL.IDX P6, R14, R13, R12, R11 ;  /* 0x0000000c0d0e7389 */ /* 0x00006400000c000b */
[----:B01----:R-:W-:Y:S01]  /*268f0*/  ENDCOLLECTIVE ;  /* 0x000000000000791b */ /* 0x003fe20003800000 */
.L_x_2893:
[----:B------:R-:W-:Y:S05]  /*26900*/  BRA `(.L_x_2894) ;  /* 0xfffffe8000f47947 */ /* 0x000fea000383ffff */
.L_x_2635:
[----:B------:R-:W-:Y:S01]  /*26910*/  BSSY B1, `(.L_x_2895) ;  /* 0x0000008000017945 */ /* 0x000fe20003800000 */
[----:B------:R-:W-:Y:S01]  /*26920*/  IMAD.MOV.U32 R13, RZ, RZ, R61 ;  /* 0x000000ffff0d7224 */ /* 0x000fe200078e003d */
[----:B------:R-:W-:Y:S01]  /*26930*/  MOV R11, 0x1c1f ;  /* 0x00001c1f000b7802 */ /* 0x000fe20000000f00 */
[----:B------:R-:W-:Y:S02]  /*26940*/  IMAD.MOV.U32 R12, RZ, RZ, 0x1 ;  /* 0x00000001ff0c7424 */ /* 0x000fe400078e00ff */
[----:B------:R-:W-:-:S07]  /*26950*/  IMAD.MOV.U32 R15, RZ, RZ, -0x1 ;  /* 0xffffffffff0f7424 */ /* 0x000fce00078e00ff */
[----:B----4-:R-:W-:Y:S05]  /*26960*/  WARPSYNC.COLLECTIVE R15, `(.L_x_2896) ;  /* 0x000000000f087348 */ /* 0x010fea0003c00000 */
[----:B----4-:R0:W1:Y:S02]  /*26970*/  SHFL.IDX P6, R14, R13, R12, R11 ;  /* 0x0000000c0d0e7389 */ /* 0x01006400000c000b */
[----:B01----:R-:W-:Y:S01]  /*26980*/  ENDCOLLECTIVE ;  /* 0x000000000000791b */ /* 0x003fe20003800000 */
.L_x_2896:
[----:B------:R-:W-:Y:S05]  /*26990*/  BSYNC B1 ;  /* 0x0000000000017941 */ /* 0x000fea0003800000 */
.L_x_2895:
[----:B------:R-:W-:Y:S01]  /*269a0*/  IMAD.MOV.U32 R13, RZ, RZ, R60 ;  /* 0x000000ffff0d7224 */ /* 0x000fe200078e003c */
[----:B------:R-:W-:Y:S01]  /*269b0*/  MOV R12, 0x1 ;  /* 0x00000001000c7802 */ /* 0x000fe20000000f00 */
[----:B------:R-:W-:Y:S02]  /*269c0*/  IMAD.MOV.U32 R11, RZ, RZ, 0x1c1f ;  /* 0x00001c1fff0b7424 */ /* 0x000fe400078e00ff */
[----:B------:R-:W-:Y:S02]  /*269d0*/  IMAD.MOV.U32 R15, RZ, RZ, -0x1 ;  /* 0xffffffffff0f7424 */ /* 0x000fe400078e00ff */
[----:B------:R-:W-:-:S07]  /*269e0*/  IMAD.MOV.U32 R61, RZ, RZ, R14 ;  /* 0x000000ffff3d7224 */ /* 0x000fce00078e000e */
[----:B------:R-:W-:Y:S05]  /*269f0*/  WARPSYNC.COLLECTIVE R15, `(.L_x_2897) ;  /* 0x000000000f087348 */ /* 0x000fea0003c00000 */
[----:B------:R0:W1:Y:S02]  /*26a00*/  SHFL.IDX P6, R14, R13, R12, R11 ;  /* 0x0000000c0d0e7389 */ /* 0x00006400000c000b */
[----:B01----:R-:W-:Y:S01]  /*26a10*/  ENDCOLLECTIVE ;  /* 0x000000000000791b */ /* 0x003fe20003800000 */
.L_x_2897:
[----:B------:R-:W-:Y:S01]  /*26a20*/  MOV R13, R67 ;  /* 0x00000043000d7202 */ /* 0x000fe20000000f00 */
[----:B------:R-:W-:-:S07]  /*26a30*/  IMAD.MOV.U32 R60, RZ, RZ, R14 ;  /* 0x000000ffff3c7224 */ /* 0x000fce00078e000e */
[----:B------:R-:W-:Y:S05]  /*26a40*/  WARPSYNC.COLLECTIVE R15, `(.L_x_2898) ;  /* 0x000000000f087348 */ /* 0x000fea0003c00000 */
[----:B------:R0:W1:Y:S02]  /*26a50*/  SHFL.IDX P6, R14, R13, R12, R11 ;  /* 0x0000000c0d0e7389 */ /* 0x00006400000c000b */
[----:B01----:R-:W-:Y:S01]  /*26a60*/  ENDCOLLECTIVE ;  /* 0x000000000000791b */ /* 0x003fe20003800000 */
.L_x_2898:
[----:B------:R-:W-:Y:S02]  /*26a70*/  IMAD.MOV.U32 R13, RZ, RZ, R66 ;  /* 0x000000ffff0d7224 */ /* 0x000fe400078e0042 */
[----:B------:R-:W-:-:S07]  /*26a80*/  IMAD.MOV.U32 R67, RZ, RZ, R14 ;  /* 0x000000ffff437224 */ /* 0x000fce00078e000e */
[----:B------:R-:W-:Y:S05]  /*26a90*/  WARPSYNC.COLLECTIVE R15, `(.L_x_2899) ;  /* 0x000000000f087348 */ /* 0x000fea0003c00000 */
[----:B------:R0:W1:Y:S02]  /*26aa0*/  SHFL.IDX P6, R14, R13, R12, R11 ;  /* 0x0000000c0d0e7389 */ /* 0x00006400000c000b */
[----:B01----:R-:W-:Y:S01]  /*26ab0*/  ENDCOLLECTIVE ;  /* 0x000000000000791b */ /* 0x003fe20003800000 */
.L_x_2899:
[----:B------:R-:W-:Y:S01]  /*26ac0*/  IMAD.MOV.U32 R66, RZ, RZ, R14 ;  /* 0x000000ffff427224 */ /* 0x000fe200078e000e */
[----:B------:R-:W-:Y:S06]  /*26ad0*/  BRA `(.L_x_2900) ;  /* 0xfffffe8400fc7947 */ /* 0x000fec000383ffff */
.L_x_2639:
[----:B0-----:R0:W1:Y:S02]  /*26ae0*/  SYNCS.PHASECHK.TRANS64.TRYWAIT P0, [R2+URZ+0x34800], R61 ;  /* 0x0348003d020075a7 */ /* 0x001064000800017f */
[----:B-1----:R-:W-:Y:S05]  /*26af0*/  @!P0 NANOSLEEP.SYNCS 0x989680 ;  /* 0x009896800000895d */ /* 0x002fea0003900000 */
[----:B------:R-:W1:Y:S02]  /*26b00*/  @!P0 SYNCS.PHASECHK.TRANS64 P0, [R2+URZ+0x34800], R61 ;  /* 0x0348003d020085a7 */ /* 0x000e64000800007f */
[----:B-1----:R-:W-:Y:S05]  /*26b10*/  @!P0 BRA `(.L_x_2639) ;  /* 0xfffffffc00f08947 */ /* 0x002fea000383ffff */
[----:B------:R-:W-:Y:S05]  /*26b20*/  BRA `(.L_x_2901) ;  /* 0xfffffe8c005c7947 */ /* 0x000fea000383ffff */
.L_x_2653:
[----:B-1----:R1:W2:Y:S02]  /*26b30*/  SYNCS.PHASECHK.TRANS64.TRYWAIT P2, [R6+URZ+0x34830], R3 ;  /* 0x03483003060075a7 */ /* 0x0022a4000804017f */
[----:B--2---:R-:W-:Y:S05]  /*26b40*/  @!P2 NANOSLEEP.SYNCS 0x989680 ;  /* 0x009896800000a95d */ /* 0x004fea0003900000 */
[----:B------:R-:W2:Y:S02]  /*26b50*/  @!P2 SYNCS.PHASECHK.TRANS64 P2, [R6+URZ+0x34830], R3 ;  /* 0x034830030600a5a7 */ /* 0x000ea4000804007f */
[----:B--2---:R-:W-:Y:S05]  /*26b60*/  @!P2 BRA `(.L_x_2653) ;  /* 0xfffffffc00f0a947 */ /* 0x004fea000383ffff */
[----:B------:R-:W-:Y:S05]  /*26b70*/  BRA `(.L_x_2652) ;  /* 0xfffffeb400287947 */ /* 0x000fea000383ffff */
.L_x_2660:
[----:B-1----:R1:W2:Y:S02]  /*26b80*/  SYNCS.PHASECHK.TRANS64.TRYWAIT P3, [R20+URZ+0x34830], R3 ;  /* 0x03483003140075a7 */ /* 0x0022a4000806017f */
[----:B--2---:R-:W-:Y:S05]  /*26b90*/  @!P3 NANOSLEEP.SYNCS 0x989680 ;  /* 0x009896800000b95d */ /* 0x004fea0003900000 */
[----:B------:R-:W2:Y:S02]  /*26ba0*/  @!P3 SYNCS.PHASECHK.TRANS64 P3, [R20+URZ+0x34830], R3 ;  /* 0x034830031400b5a7 */ /* 0x000ea4000806007f */
[----:B--2---:R-:W-:Y:S05]  /*26bb0*/  @!P3 BRA `(.L_x_2660) ;  /* 0xfffffffc00f0b947 */ /* 0x004fea000383ffff */
[----:B------:R-:W-:Y:S05]  /*26bc0*/  BRA `(.L_x_2659) ;  /* 0xfffffedc00787947 */ /* 0x000fea000383ffff */
.L_x_2665:
[----:B-1----:R1:W2:Y:S02]  /*26bd0*/  SYNCS.PHASECHK.TRANS64.TRYWAIT P3, [R21+URZ+0x34850], R0 ;  /* 0x03485000150075a7 */ /* 0x0022a4000806017f */
[----:B--2---:R-:W-:Y:S05]  /*26be0*/  @!P3 NANOSLEEP.SYNCS 0x989680 ;  /* 0x009896800000b95d */ /* 0x004fea0003900000 */
[----:B------:R-:W2:Y:S02]  /*26bf0*/  @!P3 SYNCS.PHASECHK.TRANS64 P3, [R21+URZ+0x34850], R0 ;  /* 0x034850001500b5a7 */ /* 0x000ea4000806007f */
[----:B--2---:R-:W-:Y:S05]  /*26c00*/  @!P3 BRA `(.L_x_2665) ;  /* 0xfffffffc00f0b947 */ /* 0x004fea000383ffff */
[----:B------:R-:W-:Y:S05]  /*26c10*/  BRA `(.L_x_2664) ;  /* 0xfffffee800407947 */ /* 0x000fea000383ffff */
.L_x_2673:
[----:B-1----:R1:W2:Y:S02]  /*26c20*/  SYNCS.PHASECHK.TRANS64.TRYWAIT P2, [R3+URZ+0x34830], R4 ;  /* 0x03483004030075a7 */ /* 0x0022a4000804017f */
[----:B--2---:R-:W-:Y:S05]  /*26c30*/  @!P2 NANOSLEEP.SYNCS 0x989680 ;  /* 0x009896800000a95d */ /* 0x004fea0003900000 */
[----:B------:R-:W2:Y:S02]  /*26c40*/  @!P2 SYNCS.PHASECHK.TRANS64 P2, [R3+URZ+0x34830], R4 ;  /* 0x034830040300a5a7 */ /* 0x000ea4000804007f */
[----:B--2---:R-:W-:Y:S05]  /*26c50*/  @!P2 BRA `(.L_x_2673) ;  /* 0xfffffffc00f0a947 */ /* 0x004fea000383ffff */
[----:B------:R-:W-:Y:S05]  /*26c60*/  BRA `(.L_x_2672) ;  /* 0xffffff0800d87947 */ /* 0x000fea000383ffff */
.L_x_2678:
[----:B-1----:R1:W2:Y:S02]  /*26c70*/  SYNCS.PHASECHK.TRANS64.TRYWAIT P2, [R15+URZ+0x34850], R0 ;  /* 0x034850000f0075a7 */ /* 0x0022a4000804017f */
[----:B--2---:R-:W-:Y:S05]  /*26c80*/  @!P2 NANOSLEEP.SYNCS 0x989680 ;  /* 0x009896800000a95d */ /* 0x004fea0003900000 */
[----:B------:R-:W2:Y:S02]  /*26c90*/  @!P2 SYNCS.PHASECHK.TRANS64 P2, [R15+URZ+0x34850], R0 ;  /* 0x034850000f00a5a7 */ /* 0x000ea4000804007f */
[----:B--2---:R-:W-:Y:S05]  /*26ca0*/  @!P2 BRA `(.L_x_2678) ;  /* 0xfffffffc00f0a947 */ /* 0x004fea000383ffff */
[----:B------:R-:W-:Y:S05]  /*26cb0*/  BRA `(.L_x_2677) ;  /* 0xffffff1400a07947 */ /* 0x000fea000383ffff */
.L_x_2684:
[----:B-1----:R1:W2:Y:S02]  /*26cc0*/  SYNCS.PHASECHK.TRANS64.TRYWAIT P0, [R7+URZ+0x34850], R8 ;  /* 0x03485008070075a7 */ /* 0x0022a4000800017f */
[----:B--2---:R-:W-:Y:S05]  /*26cd0*/  @!P0 NANOSLEEP.SYNCS 0x989680 ;  /* 0x009896800000895d */ /* 0x004fea0003900000 */
[----:B------:R-:W2:Y:S02]  /*26ce0*/  @!P0 SYNCS.PHASECHK.TRANS64 P0, [R7+URZ+0x34850], R8 ;  /* 0x03485008070085a7 */ /* 0x000ea4000800007f */
[----:B--2---:R-:W-:Y:S05]  /*26cf0*/  @!P0 BRA `(.L_x_2684) ;  /* 0xfffffffc00f08947 */ /* 0x004fea000383ffff */
[----:B------:R-:W-:Y:S05]  /*26d00*/  BRA `(.L_x_2683) ;  /* 0xffffff3000c47947 */ /* 0x000fea000383ffff */
.L_x_2725:
[----:B------:R-:W0:Y:S01]  /*26d10*/  S2R R4, SR_TID.X ;  /* 0x0000000000047919 */ /* 0x000e220000002100 */
[----:B------:R-:W-:Y:S01]  /*26d20*/  BSSY B1, `(.L_x_2902) ;  /* 0x000000a000017945 */ /* 0x000fe20003800000 */
[----:B------:R-:W-:Y:S02]  /*26d30*/  IMAD.MOV.U32 R12, RZ, RZ, RZ ;  /* 0x000000ffff0c7224 */ /* 0x000fe400078e00ff */
[----:B------:R-:W-:Y:S02]  /*26d40*/  IMAD.MOV.U32 R11, RZ, RZ, 0x1f ;  /* 0x0000001fff0b7424 */ /* 0x000fe400078e00ff */
[----:B------:R-:W-:Y:S01]  /*26d50*/  IMAD.MOV.U32 R15, RZ, RZ, -0x1 ;  /* 0xffffffffff0f7424 */ /* 0x000fe200078e00ff */
[----:B0-----:R-:W-:-:S04]  /*26d60*/  SHF.R.U32.HI R4, RZ, 0x5, R4 ;  /* 0x00000005ff047819 */ /* 0x001fc80000011604 */
[----:B------:R-:W-:-:S04]  /*26d70*/  LOP3.LUT R4, R4, 0x3, RZ, 0xc0, !PT ;  /* 0x0000000304047812 */ /* 0x000fc800078ec0ff */
[----:B------:R-:W-:-:S07]  /*26d80*/  MOV R13, R4 ;  /* 0x00000004000d7202 */ /* 0x000fce0000000f00 */
[----:B------:R-:W-:Y:S05]  /*26d90*/  WARPSYNC.COLLECTIVE R15, `(.L_x_2903) ;  /* 0x000000000f087348 */ /* 0x000fea0003c00000 */
[----:B------:R0:W1:Y:S02]  /*26da0*/  SHFL.IDX P6, R14, R13, R12, R11 ;  /* 0x0000000c0d0e7389 */ /* 0x00006400000c000b */
[----:B01----:R-:W-:Y:S01]  /*26db0*/  ENDCOLLECTIVE ;  /* 0x000000000000791b */ /* 0x003fe20003800000 */
.L_x_2903:
[----:B------:R-:W-:Y:S05]  /*26dc0*/  BSYNC B1 ;  /* 0x0000000000017941 */ /* 0x000fea0003800000 */
.L_x_2902:
[----:B------:R-:W-:Y:S05]  /*26dd0*/  BRA `(.L_x_2904) ;  /* 0xffffff8400c07947 */ /* 0x000fea000383ffff */
.L_x_2727:
[----:B------:R-:W-:Y:S01]  /*26de0*/  BSSY B1, `(.L_x_2905) ;  /* 0x0000006000017945 */ /* 0x000fe20003800000 */
[----:B------:R-:W-:-:S07]  /*26df0*/  MOV R15, 0xffffffff ;  /* 0xffffffff000f7802 */ /* 0x000fce0000000f00 */
[----:B0-----:R-:W-:Y:S05]  /*26e00*/  WARPSYNC.COLLECTIVE R15, `(.L_x_2906) ;  /* 0x000000000f0c7348 */ /* 0x001fea0003c00000 */
[----:B------:R-:W-:Y:S02]  /*26e10*/  ELECT P6, UR62, PT ;  /* 0x00000000003e782f */ /* 0x000fe400038c0000 */
[----:B------:R-:W-:Y:S01]  /*26e20*/  MOV R14, UR62 ;  /* 0x0000003e000e7c02 */ /* 0x000fe20008000f00 */
[----:B0-----:R-:W-:Y:S10]  /*26e30*/  ENDCOLLECTIVE ;  /* 0x000000000000791b */ /* 0x001ff40003800000 */
.L_x_2906:
[----:B------:R-:W-:Y:S05]  /*26e40*/  BSYNC B1 ;  /* 0x0000000000017941 */ /* 0x000fea0003800000 */
.L_x_2905:
[----:B------:R-:W-:Y:S05]  /*26e50*/  BRA `(.L_x_2726) ;  /* 0xffffff8400b87947 */ /* 0x000fea000383ffff */
.L_x_2729:
[----:B0-----:R0:W1:Y:S02]  /*26e60*/  SYNCS.PHASECHK.TRANS64.TRYWAIT P0, [R18+URZ+0x34820], R3 ;  /* 0x03482003120075a7 */ /* 0x001064000800017f */
[----:B-1----:R-:W-:Y:S05]  /*26e70*/  @!P0 NANOSLEEP.SYNCS 0x989680 ;  /* 0x009896800000895d */ /* 0x002fea0003900000 */
[----:B------:R-:W1:Y:S02]  /*26e80*/  @!P0 SYNCS.PHASECHK.TRANS64 P0, [R18+URZ+0x34820], R3 ;  /* 0x03482003120085a7 */ /* 0x000e64000800007f */
[----:B-1----:R-:W-:Y:S05]  /*26e90*/  @!P0 BRA `(.L_x_2729) ;  /* 0xfffffffc00f08947 */ /* 0x002fea000383ffff */
[----:B------:R-:W-:Y:S05]  /*26ea0*/  BRA `(.L_x_2907) ;  /* 0xffffff8400c87947 */ /* 0x000fea000383ffff */
.L_x_2733:
[----:B-1----:R1:W2:Y:S02]  /*26eb0*/  SYNCS.PHASECHK.TRANS64.TRYWAIT P0, [R5+URZ+0x348a0], R9 ;  /* 0x0348a009050075a7 */ /* 0x0022a4000800017f */
[----:B--2---:R-:W-:Y:S05]  /*26ec0*/  @!P0 NANOSLEEP.SYNCS 0x989680 ;  /* 0x009896800000895d */ /* 0x004fea0003900000 */
[----:B------:R-:W2:Y:S02]  /*26ed0*/  @!P0 SYNCS.PHASECHK.TRANS64 P0, [R5+URZ+0x348a0], R9 ;  /* 0x0348a009050085a7 */ /* 0x000ea4000800007f */
[----:B--2---:R-:W-:Y:S05]  /*26ee0*/  @!P0 BRA `(.L_x_2733) ;  /* 0xfffffffc00f08947 */ /* 0x004fea000383ffff */
[----:B------:R-:W-:Y:S05]  /*26ef0*/  BRA `(.L_x_2908) ;  /* 0xffffff8400e87947 */ /* 0x000fea000383ffff */
.L_x_2740:
[----:B0-----:R0:W2:Y:S02]  /*26f00*/  SYNCS.PHASECHK.TRANS64.TRYWAIT P0, [R5+URZ+0x348c0], R9 ;  /* 0x0348c009050075a7 */ /* 0x0010a4000800017f */
[----:B--2---:R-:W-:Y:S05]  /*26f10*/  @!P0 NANOSLEEP.SYNCS 0x989680 ;  /* 0x009896800000895d */ /* 0x004fea0003900000 */
[----:B------:R-:W2:Y:S02]  /*26f20*/  @!P0 SYNCS.PHASECHK.TRANS64 P0, [R5+URZ+0x348c0], R9 ;  /* 0x0348c009050085a7 */ /* 0x000ea4000800007f */
[----:B--2---:R-:W-:Y:S05]  /*26f30*/  @!P0 BRA `(.L_x_2740) ;  /* 0xfffffffc00f08947 */ /* 0x004fea000383ffff */
[----:B------:R-:W-:Y:S05]  /*26f40*/  BRA `(.L_x_2909) ;  /* 0xffffff8800e47947 */ /* 0x000fea000383ffff */
.L_x_2748:
[----:B0-----:R0:W1:Y:S02]  /*26f50*/  SYNCS.PHASECHK.TRANS64.TRYWAIT P1, [R7+URZ+0x348a0], R6 ;  /* 0x0348a006070075a7 */ /* 0x001064000802017f */
[----:B-1----:R-:W-:Y:S05]  /*26f60*/  @!P1 NANOSLEEP.SYNCS 0x989680 ;  /* 0x009896800000995d */ /* 0x002fea0003900000 */
[----:B------:R-:W1:Y:S02]  /*26f70*/  @!P1 SYNCS.PHASECHK.TRANS64 P1, [R7+URZ+0x348a0], R6 ;  /* 0x0348a006070095a7 */ /* 0x000e64000802007f */
[----:B-1----:R-:W-:Y:S05]  /*26f80*/  @!P1 BRA `(.L_x_2748) ;  /* 0xfffffffc00f09947 */ /* 0x002fea000383ffff */
[----:B------:R-:W-:Y:S05]  /*26f90*/  BRA `(.L_x_2910) ;  /* 0xffffff90000c7947 */ /* 0x000fea000383ffff */
.L_x_2755:
[----:B-1----:R1:W2:Y:S02]  /*26fa0*/  SYNCS.PHASECHK.TRANS64.TRYWAIT P1, [R7+URZ+0x348c0], R6 ;  /* 0x0348c006070075a7 */ /* 0x0022a4000802017f */
[----:B--2---:R-:W-:Y:S05]  /*26fb0*/  @!P1 NANOSLEEP.SYNCS 0x989680 ;  /* 0x009896800000995d */ /* 0x004fea0003900000 */
[----:B------:R-:W2:Y:S02]  /*26fc0*/  @!P1 SYNCS.PHASECHK.TRANS64 P1, [R7+URZ+0x348c0], R6 ;  /* 0x0348c006070095a7 */ /* 0x000ea4000802007f */
[----:B--2---:R-:W-:Y:S05]  /*26fd0*/  @!P1 BRA `(.L_x_2755) ;  /* 0xfffffffc00f09947 */ /* 0x004fea000383ffff */
[----:B------:R-:W-:Y:S05]  /*26fe0*/  BRA `(.L_x_2911) ;  /* 0xffffff9400047947 */ /* 0x000fea000383ffff */
.L_x_2771:
[----:B------:R-:W0:Y:S01]  /*26ff0*/  S2R R4, SR_TID.X ;  /* 0x0000000000047919 */ /* 0x000e220000002100 */
[----:B------:R-:W-:Y:S01]  /*27000*/  BSSY B0, `(.L_x_2912) ;  /* 0x000000a000007945 */ /* 0x000fe20003800000 */
[----:B------:R-:W-:Y:S01]  /*27010*/  IMAD.MOV.U32 R12, RZ, RZ, RZ ;  /* 0x000000ffff0c7224 */ /* 0x000fe200078e00ff */
[----:B------:R-:W-:Y:S01]  /*27020*/  MOV R15, 0xffffffff ;  /* 0xffffffff000f7802 */ /* 0x000fe20000000f00 */
[----:B------:R-:W-:Y:S01]  /*27030*/  IMAD.MOV.U32 R11, RZ, RZ, 0x1f ;  /* 0x0000001fff0b7424 */ /* 0x000fe200078e00ff */
[----:B0-----:R-:W-:-:S04]  /*27040*/  SHF.R.U32.HI R4, RZ, 0x5, R4 ;  /* 0x00000005ff047819 */ /* 0x001fc80000011604 */
[----:B------:R-:W-:-:S05]  /*27050*/  LOP3.LUT R4, R4, 0x3, RZ, 0xc0, !PT ;  /* 0x0000000304047812 */ /* 0x000fca00078ec0ff */
[----:B------:R-:W-:-:S07]  /*27060*/  IMAD.MOV.U32 R13, RZ, RZ, R4 ;  /* 0x000000ffff0d7224 */ /* 0x000fce00078e0004 */
[----:B------:R-:W-:Y:S05]  /*27070*/  WARPSYNC.COLLECTIVE R15, `(.L_x_2913) ;  /* 0x000000000f087348 */ /* 0x000fea0003c00000 */
[----:B------:R0:W1:Y:S02]  /*27080*/  SHFL.IDX P6, R14, R13, R12, R11 ;  /* 0x0000000c0d0e7389 */ /* 0x00006400000c000b */
[----:B01----:R-:W-:Y:S01]  /*27090*/  ENDCOLLECTIVE ;  /* 0x000000000000791b */ /* 0x003fe20003800000 */
.L_x_2913:
[----:B------:R-:W-:Y:S05]  /*270a0*/  BSYNC B0 ;  /* 0x0000000000007941 */ /* 0x000fea0003800000 */
.L_x_2912:
[----:B------:R-:W-:Y:S05]  /*270b0*/  BRA `(.L_x_2914) ;  /* 0xffffffa000447947 */ /* 0x000fea000383ffff */
.L_x_2773:
[----:B------:R-:W-:Y:S01]  /*270c0*/  BSSY B0, `(.L_x_2915) ;  /* 0x0000006000007945 */ /* 0x000fe20003800000 */
[----:B------:R-:W-:-:S07]  /*270d0*/  IMAD.MOV.U32 R15, RZ, RZ, -0x1 ;  /* 0xffffffffff0f7424 */ /* 0x000fce00078e00ff */
[----:B0-----:R-:W-:Y:S05]  /*270e0*/  WARPSYNC.COLLECTIVE R15, `(.L_x_2916) ;  /* 0x000000000f0c7348 */ /* 0x001fea0003c00000 */
[----:B------:R-:W-:Y:S02]  /*270f0*/  ELECT P6, UR62, PT ;  /* 0x00000000003e782f */ /* 0x000fe400038c0000 */
[----:B------:R-:W-:Y:S01]  /*27100*/  MOV R14, UR62 ;  /* 0x0000003e000e7c02 */ /* 0x000fe20008000f00 */
[----:B0-----:R-:W-:Y:S10]  /*27110*/  ENDCOLLECTIVE ;  /* 0x000000000000791b */ /* 0x001ff40003800000 */
.L_x_2916:
[----:B------:R-:W-:Y:S05]  /*27120*/  BSYNC B0 ;  /* 0x0000000000007941 */ /* 0x000fea0003800000 */
.L_x_2915:
[----:B------:R-:W-:Y:S05]  /*27130*/  BRA `(.L_x_2917) ;  /* 0xffffffa000507947 */ /* 0x000fea000383ffff */
.L_x_2775:
[----:B0-----:R0:W1:Y:S02]  /*27140*/  SYNCS.PHASECHK.TRANS64.TRYWAIT P0, [R0+URZ+0x34840], R2 ;  /* 0x03484002000075a7 */ /* 0x001064000800017f */
[----:B-1----:R-:W-:Y:S05]  /*27150*/  @!P0 NANOSLEEP.SYNCS 0x989680 ;  /* 0x009896800000895d */ /* 0x002fea0003900000 */
[----:B------:R-:W1:Y:S02]  /*27160*/  @!P0 SYNCS.PHASECHK.TRANS64 P0, [R0+URZ+0x34840], R2 ;  /* 0x03484002000085a7 */ /* 0x000e64000800007f */
[----:B-1----:R-:W-:Y:S05]  /*27170*/  @!P0 BRA `(.L_x_2775) ;  /* 0xfffffffc00f08947 */ /* 0x002fea000383ffff */
[----:B------:R-:W-:Y:S05]  /*27180*/  BRA `(.L_x_2918) ;  /* 0xffffffa000b07947 */ /* 0x000fea000383ffff */
.L_x_2779:
[----:B------:R-:W2:Y:S01]  /*27190*/  LDL.LU R11, [R1+0x50] ;  /* 0x00005000010b7983 */ /* 0x000ea20000300800 */
[----:B------:R-:W-:Y:S02]  /*271a0*/  IMAD.MOV.U32 R13, RZ, RZ, R3 ;  /* 0x000000ffff0d7224 */ /* 0x000fe400078e0003 */
[----:B------:R-:W-:Y:S01]  /*271b0*/  IMAD.MOV.U32 R12, RZ, RZ, RZ ;  /* 0x000000ffff0c7224 */ /* 0x000fe200078e00ff */
[----:B------:R-:W0:Y:S01]  /*271c0*/  S2R R5, SR_TID.X ;  /* 0x0000000000057919 */ /* 0x000e220000002100 */
[----:B------:R-:W-:Y:S01]  /*271d0*/  IMAD.MOV.U32 R15, RZ, RZ, -0x1 ;  /* 0xffffffffff0f7424 */ /* 0x000fe200078e00ff */
[----:B0-----:R-:W-:-:S04]  /*271e0*/  LOP3.LUT R5, R5, 0x7f, RZ, 0xc0, !PT ;  /* 0x0000007f05057812 */ /* 0x001fc800078ec0ff */
[----:B------:R-:W-:-:S05]  /*271f0*/  SHF.R.U32.HI R5, RZ, 0x3, R5 ;  /* 0x00000003ff057819 */ /* 0x000fca0000011605 */
[----:B------:R-:W-:-:S04]  /*27200*/  IMAD R0, R9, 0x80, R5 ;  /* 0x0000008009007824 */ /* 0x000fc800078e0205 */
[----:B------:R-:W-:Y:S02]  /*27210*/  VIADD R5, R0, 0x10 ;  /* 0x0000001000057836 */ /* 0x000fe40000000000 */
[----:B--2---:R-:W-:Y:S01]  /*27220*/  IMAD R2, R11, R7, RZ ;  /* 0x000000070b027224 */ /* 0x004fe200078e02ff */
[----:B------:R-:W-:-:S04]  /*27230*/  MOV R11, 0x181f ;  /* 0x0000181f000b7802 */ /* 0x000fc80000000f00 */
[----:B------:R-:W-:-:S13]  /*27240*/  ISETP.GE.AND P3, PT, R0, R2, PT ;  /* 0x000000020000720c */ /* 0x000fda0003f66270 */
[----:B-----5:R-:W-:Y:S05]  /*27250*/  WARPSYNC.COLLECTIVE R15, `(.L_x_2919) ;  /* 0x000000000f087348 */ /* 0x020fea0003c00000 */
[----:B------:R0:W1:Y:S02]  /*27260*/  SHFL.IDX P6, R14, R13, R12, R11 ;  /* 0x0000000c0d0e7389 */ /* 0x00006400000c000b */
[----:B01---5:R-:W-:Y:S01]  /*27270*/  ENDCOLLECTIVE ;  /* 0x000000000000791b */ /* 0x023fe20003800000 */
.L_x_2919:
[----:B------:R-:W-:Y:S02]  /*27280*/  IMAD.MOV.U32 R13, RZ, RZ, R4 ;  /* 0x000000ffff0d7224 */ /* 0x000fe400078e0004 */
[----:B------:R-:W-:-:S07]  /*27290*/  IMAD.MOV.U32 R6, RZ, RZ, R14 ;  /* 0x000000ffff067224 */ /* 0x000fce00078e000e */
[----:B------:R-:W-:Y:S05]  /*272a0*/  WARPSYNC.COLLECTIVE R15, `(.L_x_2920) ;  /* 0x000000000f087348 */ /* 0x000fea0003c00000 */
[----:B------:R0:W1:Y:S02]  /*272b0*/  SHFL.IDX P6, R14, R13, R12, R11 ;  /* 0x0000000c0d0e7389 */ /* 0x00006400000c000b */
[----:B01----:R-:W-:Y:S01]  /*272c0*/  ENDCOLLECTIVE ;  /* 0x000000000000791b */ /* 0x003fe20003800000 */
.L_x_2920:
[----:B------:R-:W-:Y:S01]  /*272d0*/  MOV R13, R3 ;  /* 0x00000003000d7202 */ /* 0x000fe20000000f00 */
[----:B------:R-:W-:Y:S01]  /*272e0*/  IMAD.MOV.U32 R12, RZ, RZ, 0x1 ;  /* 0x00000001ff0c7424 */ /* 0x000fe200078e00ff */
[----:B------:R-:W-:-:S07]  /*272f0*/  MOV R7, R14 ;  /* 0x0000000e00077202 */ /* 0x000fce0000000f00 */
[----:B------:R-:W-:Y:S05]  /*27300*/  WARPSYNC.COLLECTIVE R15, `(.L_x_2921) ;  /* 0x000000000f087348 */ /* 0x000fea0003c00000 */
[----:B------:R0:W1:Y:S02]  /*27310*/  SHFL.IDX P6, R14, R13, R12, R11 ;  /* 0x0000000c0d0e7389 */ /* 0x00006400000c000b */
[----:B01----:R-:W-:Y:S01]  /*27320*/  ENDCOLLECTIVE ;  /* 0x000000000000791b */ /* 0x003fe20003800000 */
.L_x_2921:
[----:B------:R-:W-:-:S05]  /*27330*/  @!P3 LEA R7, P5, R8, R7, 0x1 ;  /* 0x000000070807b211 */ /* 0x000fca00078a08ff */
[----:B------:R-:W-:-:S05]  /*27340*/  @!P3 IMAD.X R6, RZ, RZ, R6, P5 ;  /* 0x000000ffff06b224 */ /* 0x000fca00028e0606 */
        /* <DEDUP_REMOVED lines=12> */
.L_x_2922:
[----:B------:R-:W-:Y:S01]  /*27410*/  @!PT LDS RZ, [RZ] ;  /* 0x00000000fffff984 */ /* 0x000fe20000000800 */
[----:B------:R-:W-:Y:S01]  /*27420*/  @!PT LDS RZ, [RZ] ;  /* 0x00000000fffff984 */ /* 0x000fe20000000800 */
[----:B------:R-:W-:Y:S01]  /*27430*/  @!PT LDS RZ, [RZ] ;  /* 0x00000000fffff984 */ /* 0x000fe20000000800 */
[----:B------:R0:W-:Y:S04]  /*27440*/  @!P3 LDGSTS.E.BYPASS.LTC128B.128 [R10+0x14400], desc[UR60][R6.64+0x80], !P1 ;  /* 0x14400080060abfae */ /* 0x0001e8000c901d7c */
[----:B------:R0:W-:Y:S01]  /*27450*/  @!P3 LDGSTS.E.BYPASS.LTC128B.128 [R10+0x18400], desc[UR60][R6.64+0x100], !P0 ;  /* 0x18400100060abfae */ /* 0x0001e2000c101d7c */
[----:B------:R-:W-:Y:S01]  /*27460*/  ISETP.GE.AND P3, PT, R5, R2, PT ;  /* 0x000000020500720c */ /* 0x000fe20003f66270 */
[----:B------:R-:W-:Y:S02]  /*27470*/  IMAD.MOV.U32 R13, RZ, RZ, R3 ;  /* 0x000000ffff0d7224 */ /* 0x000fe400078e0003 */
[----:B------:R-:W-:Y:S01]  /*27480*/  IMAD.MOV.U32 R12, RZ, RZ, 0x2 ;  /* 0x00000002ff0c7424 */ /* 0x000fe200078e00ff */
[----:B------:R-:W-:-:S09]  /*27490*/  MOV R5, R14 ;  /* 0x0000000e00057202 */ /* 0x000fd20000000f00 */
[----:B0-----:R-:W-:Y:S05]  /*274a0*/  WARPSYNC.COLLECTIVE R15, `(.L_x_2923) ;  /* 0x000000000f087348 */ /* 0x001fea0003c00000 */
[----:B------:R1:W2:Y:S02]  /*274b0*/  SHFL.IDX P6, R14, R13, R12, R11 ;  /* 0x0000000c0d0e7389 */ /* 0x0002a400000c000b */
[----:B012---:R-:W-:Y:S01]  /*274c0*/  ENDCOLLECTIVE ;  /* 0x000000000000791b */ /* 0x007fe20003800000 */
.L_x_2923:
[----:B------:R-:W-:-:S05]  /*274d0*/  @!P3 LEA R8, P5, R8, R5, 0x1 ;  /* 0x000000050808b211 */ /* 0x000fca00078a08ff */
[----:B------:R-:W-:Y:S02]  /*274e0*/  @!P3 IMAD.X R5, RZ, RZ, R9, P5 ;  /* 0x000000ffff05b224 */ /* 0x000fe400028e0609 */
        /* <DEDUP_REMOVED lines=8> */
[----:B------:R1:W-:Y:S04]  /*27570*/  @!P3 LDGSTS.E.BYPASS.LTC128B.128 [R10+0x10c00], desc[UR60][R6.64], !P2 ;  /* 0x10c00000060abfae */ /* 0x0003e8000d101d7c */
[----:B------:R1:W-:Y:S01]  /*27580*/  @!P3 LDGSTS.E.BYPASS.LTC128B.128 [R10+0x14c00], desc[UR60][R6.64+0x80], !P1 ;  /* 0x14c00080060abfae */ /* 0x0003e2000c901d7c */
[----:B------:R-:W-:-:S03]  /*27590*/  IMAD.MOV.U32 R8, RZ, RZ, R14 ;  /* 0x000000ffff087224 */ /* 0x000fc600078e000e */
[----:B------:R1:W-:Y:S01]  /*275a0*/  @!P3 LDGSTS.E.BYPASS.LTC128B.128 [R10+0x18c00], desc[UR60][R6.64+0x100], !P0 ;  /* 0x18c00100060abfae */ /* 0x0003e2000c101d7c */
[----:B------:R-:W-:-:S13]  /*275b0*/  ISETP.GE.AND P3, PT, R5, R2, PT ;  /* 0x000000020500720c */ /* 0x000fda0003f66270 */
[----:B01----:R-:W-:Y:S05]  /*275c0*/  WARPSYNC.COLLECTIVE R15, `(.L_x_2924) ;  /* 0x000000000f087348 */ /* 0x003fea0003c00000 */
[----:B------:R2:W3:Y:S02]  /*275d0*/  SHFL.IDX P6, R14, R13, R12, R11 ;  /* 0x0000000c0d0e7389 */ /* 0x0004e400000c000b */
[----:B0123--:R-:W-:Y:S01]  /*275e0*/  ENDCOLLECTIVE ;  /* 0x000000000000791b */ /* 0x00ffe20003800000 */
.L_x_2924:
[----:B------:R-:W-:Y:S02]  /*275f0*/  IMAD.SHL.U32 R9, R9, 0x8, RZ ;  /* 0x0000000809097824 */ /* 0x000fe400078e00ff */
[----:B------:R-:W-:Y:S01]  /*27600*/  IMAD.MOV.U32 R13, RZ, RZ, R3 ;  /* 0x000000ffff0d7224 */ /* 0x000fe200078e0003 */
[----:B------:R-:W-:Y:S02]  /*27610*/  MOV R12, 0x3 ;  /* 0x00000003000c7802 */ /* 0x000fe40000000f00 */
[----:B------:R-:W-:Y:S01]  /*27620*/  LOP3.LUT R9, R9, 0x38, RZ, 0xc0, !PT ;  /* 0x0000003809097812 */ /* 0x000fe200078ec0ff */
[----:B------:R-:W-:-:S07]  /*27630*/  IMAD.MOV.U32 R5, RZ, RZ, R14 ;  /* 0x000000ffff057224 */ /* 0x000fce00078e000e */
[----:B------:R-:W-:Y:S05]  /*27640*/  WARPSYNC.COLLECTIVE R15, `(.L_x_2925) ;  /* 0x000000000f087348 */ /* 0x000fea0003c00000 */
[----:B------:R0:W1:Y:S02]  /*27650*/  SHFL.IDX P6, R14, R13, R12, R11 ;  /* 0x0000000c0d0e7389 */ /* 0x00006400000c000b */
[----:B01----:R-:W-:Y:S01]  /*27660*/  ENDCOLLECTIVE ;  /* 0x000000000000791b */ /* 0x003fe20003800000 */
.L_x_2925:
[----:B------:R-:W-:-:S05]  /*27670*/  @!P3 LEA R5, P4, R9, R5, 0x1 ;  /* 0x000000050905b211 */ /* 0x000fca00078808ff */
[----:B------:R-:W-:-:S05]  /*27680*/  @!P3 IMAD.X R6, RZ, RZ, R8, P4 ;  /* 0x000000ffff06b224 */ /* 0x000fca00020e0608 */
[----:B------:R-:W-:Y:S01]  /*27690*/  @!P3 MOV R7, R6 ;  /* 0x000000060007b202 */ /* 0x000fe20000000f00 */
        /* <DEDUP_REMOVED lines=14> */
.L_x_2926:
[----:B------:R-:W-:Y:S01]  /*27780*/  MOV R13, R3 ;  /* 0x00000003000d7202 */ /* 0x000fe20000000f00 */
[----:B------:R-:W-:Y:S02]  /*27790*/  IMAD.MOV.U32 R12, RZ, RZ, 0x4 ;  /* 0x00000004ff0c7424 */ /* 0x000fe400078e00ff */
[----:B------:R-:W-:-:S07]  /*277a0*/  IMAD.MOV.U32 R5, RZ, RZ, R14 ;  /* 0x000000ffff057224 */ /* 0x000fce00078e000e */
[----:B------:R-:W-:Y:S05]  /*277b0*/  WARPSYNC.COLLECTIVE R15, `(.L_x_2927) ;  /* 0x000000000f087348 */ /* 0x000fea0003c00000 */
[----:B------:R0:W1:Y:S02]  /*277c0*/  SHFL.IDX P6, R14, R13, R12, R11 ;  /* 0x0000000c0d0e7389 */ /* 0x00006400000c000b */
[----:B01----:R-:W-:Y:S01]  /*277d0*/  ENDCOLLECTIVE ;  /* 0x000000000000791b */ /* 0x003fe20003800000 */
.L_x_2927:
[----:B------:R-:W-:-:S04]  /*277e0*/  @!P3 LEA R5, P4, R9, R5, 0x1 ;  /* 0x000000050905b211 */ /* 0x000fc800078808ff */
[----:B------:R-:W-:-:S05]  /*277f0*/  @!P3 IADD3.X R6, RZ, R6, RZ, P4, !PT ;  /* 0x00000006ff06b210 */ /* 0x000fca00027fe4ff */
        /* <DEDUP_REMOVED lines=15> */
.L_x_2928:
[----:B------:R-:W-:Y:S02]  /*278f0*/  IMAD.MOV.U32 R13, RZ, RZ, R3 ;  /* 0x000000ffff0d7224 */ /* 0x000fe400078e0003 */
[----:B------:R-:W-:Y:S01]  /*27900*/  IMAD.MOV.U32 R12, RZ, RZ, 0x5 ;  /* 0x00000005ff0c7424 */ /* 0x000fe200078e00ff */
[----:B------:R-:W-:-:S07]  /*27910*/  MOV R5, R14 ;  /* 0x0000000e00057202 */ /* 0x000fce0000000f00 */
[----:B------:R-:W-:Y:S05]  /*27920*/  WARPSYNC.COLLECTIVE R15, `(.L_x_2929) ;  /* 0x000000000f087348 */ /* 0x000fea0003c00000 */
[----:B------:R0:W1:Y:S02]  /*27930*/  SHFL.IDX P6, R14, R13, R12, R11 ;  /* 0x0000000c0d0e7389 */ /* 0x00006400000c000b */
[----:B01----:R-:W-:Y:S01]  /*27940*/  ENDCOLLECTIVE ;  /* 0x000000000000791b */ /* 0x003fe20003800000 */
.L_x_2929:
[----:B------:R-:W-:-:S05]  /*27950*/  @!P3 LEA R5, P4, R9, R5, 0x1 ;  /* 0x000000050905b211 */ /* 0x000fca00078808ff */
[----:B------:R-:W-:-:S04]  /*27960*/  @!P3 IMAD.X R6, RZ, RZ, R6, P4 ;  /* 0x000000ffff06b224 */ /* 0x000fc800020e0606 */
[----:B------:R-:W-:Y:S02]  /*27970*/  @!P3 IMAD.MOV.U32 R7, RZ, RZ, R6 ;  /* 0x000000ffff07b224 */ /* 0x000fe400078e0006 */
[----:B------:R-:W-:Y:S01]  /*27980*/  @!P3 IMAD.MOV.U32 R6, RZ, RZ, R5 ;  /* 0x000000ffff06b224 */ /* 0x000fe200078e0005 */
[----:B------:R-:W-:Y:S02]  /*27990*/  MOV R13, R4 ;  /* 0x00000004000d7202 */ /* 0x000fe40000000f00 */
[----:B------:R-:W-:Y:S02]  /*279a0*/  IADD3 R5, R0, 0x50, RZ ;  /* 0x0000005000057810 */ /* 0x000fe40007ffe0ff */
        /* <DEDUP_REMOVED lines=11> */
.L_x_2930:
[----:B------:R-:W-:Y:S02]  /*27a60*/  IMAD.MOV.U32 R13, RZ, RZ, R3 ;  /* 0x000000ffff0d7224 */ /* 0x000fe400078e0003 */
[----:B------:R-:W-:Y:S02]  /*27a70*/  IMAD.MOV.U32 R12, RZ, RZ, 0x6 ;  /* 0x00000006ff0c7424 */ /* 0x000fe400078e00ff */
[----:B------:R-:W-:-:S07]  /*27a80*/  IMAD.MOV.U32 R5, RZ, RZ, R14 ;  /* 0x000000ffff057224 */ /* 0x000fce00078e000e */
[----:B------:R-:W-:Y:S05]  /*27a90*/  WARPSYNC.COLLECTIVE R15, `(.L_x_2931) ;  /* 0x000000000f087348 */ /* 0x000fea0003c00000 */
[----:B------:R0:W1:Y:S02]  /*27aa0*/  SHFL.IDX P6, R14, R13, R12, R11 ;  /* 0x0000000c0d0e7389 */ /* 0x00006400000c000b */
[----:B01----:R-:W-:Y:S01]  /*27ab0*/  ENDCOLLECTIVE ;  /* 0x000000000000791b */ /* 0x003fe20003800000 */
.L_x_2931:
[----:B------:R-:W-:-:S05]  /*27ac0*/  @!P3 LEA R5, P4, R9, R5, 0x1 ;  /* 0x000000050905b211 */ /* 0x000fca00078808ff */
[----:B------:R-:W-:-:S04]  /*27ad0*/  @!P3 IMAD.X R6, RZ, RZ, R6, P4 ;  /* 0x000000ffff06b224 */ /* 0x000fc800020e0606 */
[----:B------:R-:W-:Y:S01]  /*27ae0*/  @!P3 IMAD.MOV.U32 R7, RZ, RZ, R6 ;  /* 0x000000ffff07b224 */ /* 0x000fe200078e0006 */
[----:B------:R-:W-:Y:S02]  /*27af0*/  @!P3 MOV R6, R5 ;  /* 0x000000050006b202 */ /* 0x000fe40000000f00 */
[----:B------:R-:W-:-:S03]  /*27b00*/  MOV R13, R4 ;  /* 0x00000004000d7202 */ /* 0x000fc60000000f00 */
        /* <DEDUP_REMOVED lines=10> */
.L_x_2932:
        /* <DEDUP_REMOVED lines=8> */
.L_x_2933:
[----:B------:R-:W-:-:S05]  /*27c30*/  @!P4 LEA R5, P3, R9, R5, 0x1 ;  /* 0x000000050905c211 */ /* 0x000fca00078608ff */
[----:B------:R-:W-:-:S05]  /*27c40*/  @!P4 IMAD.X R6, RZ, RZ, R6, P3 ;  /* 0x000000ffff06c224 */ /* 0x000fca00018e0606 */
[----:B------:R-:W-:Y:S01]  /*27c50*/  @!P4 MOV R7, R6 ;  /* 0x000000060007c202 */ /* 0x000fe20000000f00 */
[----:B------:R-:W-:Y:S02]  /*27c60*/  IMAD.MOV.U32 R13, RZ, RZ, R4 ;  /* 0x000000ffff0d7224 */ /* 0x000fe400078e0004 */
[----:B------:R-:W-:-:S05]  /*27c70*/  @!P4 IMAD.MOV.U32 R6, RZ, RZ, R5 ;  /* 0x000000ffff06c224 */ /* 0x000fca00078e0005 */
[----:B------:R-:W-:Y:S01]  /*27c80*/  @!PT LDS RZ, [RZ] ;  /* 0x00000000fffff984 */ /* 0x000fe20000000800 */
[----:B------:R-:W-:Y:S01]  /*27c90*/  @!PT LDS RZ, [RZ] ;  /* 0x00000000fffff984 */ /* 0x000fe20000000800 */
[----:B------:R-:W-:Y:S01]  /*27ca0*/  @!PT LDS RZ, [RZ] ;  /* 0x00000000fffff984 */ /* 0x000fe20000000800 */
[----:B------:R0:W-:Y:S01]  /*27cb0*/  @!P4 LDGSTS.E.BYPASS.LTC128B.128 [R10+0x13400], desc[UR60][R6.64], !P2 ;  /* 0x13400000060acfae */ /* 0x0001e2000d101d7c */
[----:B------:R-:W-:-:S03]  /*27cc0*/  MOV R5, R14 ;  /* 0x0000000e00057202 */ /* 0x000fc60000000f00 */
[----:B------:R0:W-:Y:S04]  /*27cd0*/  @!P4 LDGSTS.E.BYPASS.LTC128B.128 [R10+0x17400], desc[UR60][R6.64+0x80], !P1 ;  /* 0x17400080060acfae */ /* 0x0001e8000c901d7c */
[----:B0-----:R-:W-:Y:S05]  /*27ce0*/  WARPSYNC.COLLECTIVE R15, `(.L_x_2934) ;  /* 0x000000000f087348 */ /* 0x001fea0003c00000 */
[----:B------:R1:W2:Y:S02]  /*27cf0*/  SHFL.IDX P6, R14, R13, R12, R11 ;  /* 0x0000000c0d0e7389 */ /* 0x0002a400000c000b */
[----:B012---:R-:W-:Y:S01]  /*27d00*/  ENDCOLLECTIVE ;  /* 0x000000000000791b */ /* 0x007fe20003800000 */
.L_x_2934:
[----:B------:R-:W-:Y:S01]  /*27d10*/  @!PT LDS RZ, [RZ] ;  /* 0x00000000fffff984 */ /* 0x000fe20000000800 */
[----:B------:R-:W-:Y:S01]  /*27d20*/  @!PT LDS RZ, [RZ] ;  /* 0x00000000fffff984 */ /* 0x000fe20000000800 */
[----:B------:R-:W-:Y:S01]  /*27d30*/  @!PT LDS RZ, [RZ] ;  /* 0x00000000fffff984 */ /* 0x000fe20000000800 */
[----:B------:R3:W-:Y:S01]  /*27d40*/  @!P4 LDGSTS.E.BYPASS.LTC128B.128 [R10+0x1b400], desc[UR60][R6.64+0x100], !P0 ;  /* 0x1b400100060acfae */ /* 0x0007e2000c101d7c */
[----:B------:R-:W-:Y:S01]  /*27d50*/  IMAD.MOV.U32 R3, RZ, RZ, R14 ;  /* 0x000000ffff037224 */ /* 0x000fe200078e000e */
[----:B------:R-:W-:Y:S06]  /*27d60*/  BRA `(.L_x_2935) ;  /* 0xffffffa400687947 */ /* 0x000fec000383ffff */
.L_x_2784:
[----:B----4-:R4:W0:Y:S02]  /*27d70*/  SYNCS.PHASECHK.TRANS64.TRYWAIT P0, [R18+URZ+0x34820], R0 ;  /* 0x03482000120075a7 */ /* 0x010824000800017f */
[----:B0-----:R-:W-:Y:S05]  /*27d80*/  @!P0 NANOSLEEP.SYNCS 0x989680 ;  /* 0x009896800000895d */ /* 0x001fea0003900000 */
[----:B------:R-:W0:Y:S02]  /*27d90*/  @!P0 SYNCS.PHASECHK.TRANS64 P0, [R18+URZ+0x34820], R0 ;  /* 0x03482000120085a7 */ /* 0x000e24000800007f */
[----:B0-----:R-:W-:Y:S05]  /*27da0*/  @!P0 BRA `(.L_x_2784) ;  /* 0xfffffffc00f08947 */ /* 0x001fea000383ffff */
[----:B------:R-:W-:Y:S05]  /*27db0*/  BRA `(.L_x_2936) ;  /* 0xffffffa400e87947 */ /* 0x000fea000383ffff */
.L_x_2793:
[----:B-1----:R1:W2:Y:S02]  /*27dc0*/  SYNCS.PHASECHK.TRANS64.TRYWAIT P0, [R3+URZ+0x34840], R2 ;  /* 0x03484002030075a7 */ /* 0x0022a4000800017f */
[----:B--2---:R-:W-:Y:S05]  /*27dd0*/  @!P0 NANOSLEEP.SYNCS 0x989680 ;  /* 0x009896800000895d */ /* 0x004fea0003900000 */
[----:B------:R-:W2:Y:S02]  /*27de0*/  @!P0 SYNCS.PHASECHK.TRANS64 P0, [R3+URZ+0x34840], R2 ;  /* 0x03484002030085a7 */ /* 0x000ea4000800007f */
[----:B--2---:R-:W-:Y:S05]  /*27df0*/  @!P0 BRA `(.L_x_2793) ;  /* 0xfffffffc00f08947 */ /* 0x004fea000383ffff */
[----:B------:R-:W-:Y:S05]  /*27e00*/  BRA `(.L_x_2937) ;  /* 0xffffffa800c47947 */ /* 0x000fea000383ffff */
.L_x_2800:
[----:B0-----:R0:W1:Y:S02]  /*27e10*/  SYNCS.PHASECHK.TRANS64.TRYWAIT P0, [R3+URZ+0x60], R2 ;  /* 0x00006002030075a7 */ /* 0x001064000800017f */
[----:B-1----:R-:W-:Y:S05]  /*27e20*/  @!P0 NANOSLEEP.SYNCS 0x989680 ;  /* 0x009896800000895d */ /* 0x002fea0003900000 */
[----:B------:R-:W1:Y:S02]  /*27e30*/  @!P0 SYNCS.PHASECHK.TRANS64 P0, [R3+URZ+0x60], R2 ;  /* 0x00006002030085a7 */ /* 0x000e64000800007f */
[----:B-1----:R-:W-:Y:S05]  /*27e40*/  @!P0 BRA `(.L_x_2800) ;  /* 0xfffffffc00f08947 */ /* 0x002fea000383ffff */
[----:B------:R-:W-:Y:S05]  /*27e50*/  BRA `(.L_x_2938) ;  /* 0xffffffac00d47947 */ /* 0x000fea000383ffff */
.L_x_2809:
[----:B-1----:R1:W2:Y:S02]  /*27e60*/  SYNCS.PHASECHK.TRANS64.TRYWAIT P0, [R3+URZ+0x34840], R2 ;  /* 0x03484002030075a7 */ /* 0x0022a4000800017f */
[----:B--2---:R-:W-:Y:S05]  /*27e70*/  @!P0 NANOSLEEP.SYNCS 0x989680 ;  /* 0x009896800000895d */ /* 0x004fea0003900000 */
[----:B------:R-:W2:Y:S02]  /*27e80*/  @!P0 SYNCS.PHASECHK.TRANS64 P0, [R3+URZ+0x34840], R2 ;  /* 0x03484002030085a7 */ /* 0x000ea4000800007f */
[----:B--2---:R-:W-:Y:S05]  /*27e90*/  @!P0 BRA `(.L_x_2809) ;  /* 0xfffffffc00f08947 */ /* 0x004fea000383ffff */
[----:B------:R-:W-:Y:S05]  /*27ea0*/  BRA `(.L_x_2939) ;  /* 0xffffffb400647947 */ /* 0x000fea000383ffff */
.L_x_2816:
[----:B0-----:R0:W1:Y:S02]  /*27eb0*/  SYNCS.PHASECHK.TRANS64.TRYWAIT P0, [R2+URZ+0x60], R3 ;  /* 0x00006003020075a7 */ /* 0x001064000800017f */
[----:B-1----:R-:W-:Y:S05]  /*27ec0*/  @!P0 NANOSLEEP.SYNCS 0x989680 ;  /* 0x009896800000895d */ /* 0x002fea0003900000 */
[----:B------:R-:W1:Y:S02]  /*27ed0*/  @!P0 SYNCS.PHASECHK.TRANS64 P0, [R2+URZ+0x60], R3 ;  /* 0x00006003020085a7 */ /* 0x000e64000800007f */
[----:B-1----:R-:W-:Y:S05]  /*27ee0*/  @!P0 BRA `(.L_x_2816) ;  /* 0xfffffffc00f08947 */ /* 0x002fea000383ffff */
[----:B------:R-:W-:Y:S05]  /*27ef0*/  BRA `(.L_x_2940) ;  /* 0xffffffb800747947 */ /* 0x000fea000383ffff */
.L_x_2825:
[----:B--2---:R2:W3:Y:S02]  /*27f00*/  SYNCS.PHASECHK.TRANS64.TRYWAIT P0, [R2+URZ+0x34840], R3 ;  /* 0x03484003020075a7 */ /* 0x0044e4000800017f */
[----:B---3--:R-:W-:Y:S05]  /*27f10*/  @!P0 NANOSLEEP.SYNCS 0x989680 ;  /* 0x009896800000895d */ /* 0x008fea0003900000 */
[----:B------:R-:W3:Y:S02]  /*27f20*/  @!P0 SYNCS.PHASECHK.TRANS64 P0, [R2+URZ+0x34840], R3 ;  /* 0x03484003020085a7 */ /* 0x000ee4000800007f */
[----:B---3--:R-:W-:Y:S05]  /*27f30*/  @!P0 BRA `(.L_x_2825) ;  /* 0xfffffffc00f08947 */ /* 0x008fea000383ffff */
[----:B------:R-:W-:Y:S05]  /*27f40*/  BRA `(.L_x_2941) ;  /* 0xffffffbc00d47947 */ /* 0x000fea000383ffff */
.L_x_2832:
[----:B0-----:R0:W1:Y:S02]  /*27f50*/  SYNCS.PHASECHK.TRANS64.TRYWAIT P0, [R2+URZ+0x60], R5 ;  /* 0x00006005020075a7 */ /* 0x001064000800017f */
[----:B-1----:R-:W-:Y:S05]  /*27f60*/  @!P0 NANOSLEEP.SYNCS 0x989680 ;  /* 0x009896800000895d */ /* 0x002fea0003900000 */
[----:B------:R-:W1:Y:S02]  /*27f70*/  @!P0 SYNCS.PHASECHK.TRANS64 P0, [R2+URZ+0x60], R5 ;  /* 0x00006005020085a7 */ /* 0x000e64000800007f */
[----:B-1----:R-:W-:Y:S05]  /*27f80*/  @!P0 BRA `(.L_x_2832) ;  /* 0xfffffffc00f08947 */ /* 0x002fea000383ffff */
[----:B------:R-:W-:Y:S05]  /*27f90*/  BRA `(.L_x_2942) ;  /* 0xffffffc000e47947 */ /* 0x000fea000383ffff */
.L_x_2843:
[----:B--2---:R2:W4:Y:S02]  /*27fa0*/  SYNCS.PHASECHK.TRANS64.TRYWAIT P0, [R0+URZ+0x34860], R2 ;  /* 0x03486002000075a7 */ /* 0x004524000800017f */
[----:B----4-:R-:W-:Y:S05]  /*27fb0*/  @!P0 NANOSLEEP.SYNCS 0x989680 ;  /* 0x009896800000895d */ /* 0x010fea0003900000 */
[----:B------:R-:W4:Y:S02]  /*27fc0*/  @!P0 SYNCS.PHASECHK.TRANS64 P0, [R0+URZ+0x34860], R2 ;  /* 0x03486002000085a7 */ /* 0x000f24000800007f */
[----:B----4-:R-:W-:Y:S05]  /*27fd0*/  @!P0 BRA `(.L_x_2843) ;  /* 0xfffffffc00f08947 */ /* 0x010fea000383ffff */
[----:B------:R-:W-:Y:S05]  /*27fe0*/  BRA `(.L_x_2943) ;  /* 0xffffffc800307947 */ /* 0x000fea000383ffff */
.L_x_2850:
[----:B------:R-:W4:Y:S01]  /*27ff0*/  LDL R0, [R1] ;  /* 0x0000000001007983 */ /* 0x000f220000100800 */
[----:B------:R-:W-:Y:S01]  /*28000*/  BSSY B0, `(.L_x_2944) ;  /* 0x0000008000007945 */ /* 0x000fe20003800000 */
[----:B------:R-:W-:Y:S01]  /*28010*/  MOV R12, RZ ;  /* 0x000000ff000c7202 */ /* 0x000fe20000000f00 */
[----:B------:R-:W-:Y:S02]  /*28020*/  IMAD.MOV.U32 R11, RZ, RZ, 0x1f ;  /* 0x0000001fff0b7424 */ /* 0x000fe400078e00ff */
[----:B------:R-:W-:Y:S02]  /*28030*/  IMAD.MOV.U32 R15, RZ, RZ, -0x1 ;  /* 0xffffffffff0f7424 */ /* 0x000fe400078e00ff */
[----:B----4-:R-:W-:-:S07]  /*28040*/  IMAD.MOV.U32 R13, RZ, RZ, R0 ;  /* 0x000000ffff0d7224 */ /* 0x010fce00078e0000 */
[----:B0123--:R-:W-:Y:S05]  /*28050*/  WARPSYNC.COLLECTIVE R15, `(.L_x_2945) ;  /* 0x000000000f087348 */ /* 0x00ffea0003c00000 */
[----:B------:R4:W0:Y:S02]  /*28060*/  SHFL.IDX P6, R14, R13, R12, R11 ;  /* 0x0000000c0d0e7389 */ /* 0x00082400000c000b */
[----:B01234-:R-:W-:Y:S01]  /*28070*/  ENDCOLLECTIVE ;  /* 0x000000000000791b */ /* 0x01ffe20003800000 */
.L_x_2945:
[----:B------:R-:W-:Y:S05]  /*28080*/  BSYNC B0 ;  /* 0x0000000000007941 */ /* 0x000fea0003800000 */
.L_x_2944:
[----:B------:R0:W5:Y:S01]  /*28090*/  LDL R2, [R1+0xc] ;  /* 0x00000c0001027983 */ /* 0x0001620000100800 */
[----:B------:R-:W-:Y:S01]  /*280a0*/  MOV R13, R0 ;  /* 0x00000000000d7202 */ /* 0x000fe20000000f00 */
[----:B------:R-:W-:Y:S02]  /*280b0*/  IMAD.MOV.U32 R12, RZ, RZ, 0x1 ;  /* 0x00000001ff0c7424 */ /* 0x000fe400078e00ff */
[----:B------:R-:W-:Y:S02]  /*280c0*/  IMAD.MOV.U32 R11, RZ, RZ, 0x1f ;  /* 0x0000001fff0b7424 */ /* 0x000fe400078e00ff */
[----:B------:R-:W-:Y:S02]  /*280d0*/  IMAD.MOV.U32 R15, RZ, RZ, -0x1 ;  /* 0xffffffffff0f7424 */ /* 0x000fe400078e00ff */
[----:B0-----:R-:W-:-:S07]  /*280e0*/  IMAD.MOV.U32 R5, RZ, RZ, R14 ;  /* 0x000000ffff057224 */ /* 0x001fce00078e000e */
[----:B-----5:R-:W-:Y:S05]  /*280f0*/  WARPSYNC.COLLECTIVE R15, `(.L_x_2946) ;  /* 0x000000000f087348 */ /* 0x020fea0003c00000 */
[----:B------:R0:W1:Y:S02]  /*28100*/  SHFL.IDX P6, R14, R13, R12, R11 ;  /* 0x0000000c0d0e7389 */ /* 0x00006400000c000b */
[----:B01---5:R-:W-:Y:S01]  /*28110*/  ENDCOLLECTIVE ;  /* 0x000000000000791b */ /* 0x023fe20003800000 */
.L_x_2946:
        /* <DEDUP_REMOVED lines=11> */
[----:B------:R-:W-:Y:S01]  /*281d0*/  MOV R6, RZ ;  /* 0x000000ff00067202 */ /* 0x000fe20000000f00 */
[----:B------:R-:W-:Y:S01]  /*281e0*/  IMAD.MOV.U32 R11, RZ, RZ, RZ ;  /* 0x000000ffff0b7224 */ /* 0x000fe200078e00ff */
        /* <DEDUP_REMOVED lines=13> */
.L_x_2947:
        /* <DEDUP_REMOVED lines=8> */
.L_x_2948:
        /* <DEDUP_REMOVED lines=8> */
.L_x_2949:
        /* <DEDUP_REMOVED lines=8> */
.L_x_2950:
        /* <DEDUP_REMOVED lines=8> */
.L_x_2951:
[----:B------:R-:W-:Y:S01]  /*284c0*/  IMAD.MOV.U32 R12, RZ, RZ, 0x1f ;  /* 0x0000001fff0c7424 */ /* 0x000fe200078e00ff */
[----:B------:R-:W-:Y:S02]  /*284d0*/  MOV R11, 0x1f ;  /* 0x0000001f000b7802 */ /* 0x000fe40000000f00 */
[----:B------:R-:W-:-:S04]  /*284e0*/  MOV R3, R14 ;  /* 0x0000000e00037202 */ /* 0x000fc80000000f00 */
[----:B------:R-:W-:-:S05]  /*284f0*/  SEL R3, R3, RZ, P5 ;  /* 0x000000ff03037207 */ /* 0x000fca0002800000 */
[----:B------:R-:W-:-:S04]  /*28500*/  IMAD.IADD R7, R2, 0x1, R3 ;  /* 0x0000000102077824 */ /* 0x000fc800078e0203 */
[----:B------:R-:W-:-:S07]  /*28510*/  IMAD.MOV.U32 R13, RZ, RZ, R7 ;  /* 0x000000ffff0d7224 */ /* 0x000fce00078e0007 */
[----:B------:R-:W-:Y:S05]  /*28520*/  WARPSYNC.COLLECTIVE R15, `(.L_x_2952) ;  /* 0x000000000f087348 */ /* 0x000fea0003c00000 */
[----:B------:R0:W1:Y:S02]  /*28530*/  SHFL.IDX P6, R14, R13, R12, R11 ;  /* 0x0000000c0d0e7389 */ /* 0x00006400000c000b */
[----:B01----:R-:W-:Y:S01]  /*28540*/  ENDCOLLECTIVE ;  /* 0x000000000000791b */ /* 0x003fe20003800000 */
.L_x_2952:
[----:B------:R-:W-:Y:S01]  /*28550*/  IMAD.MOV.U32 R9, RZ, RZ, R14 ;  /* 0x000000ffff097224 */ /* 0x000fe200078e000e */
[----:B------:R-:W-:Y:S06]  /*28560*/  BRA `(.L_x_2953) ;  /* 0xffffffc800a47947 */ /* 0x000fec000383ffff */
.L_x_2853:
[----:B------:R-:W-:Y:S01]  /*28570*/  BSSY B0, `(.L_x_2954) ;  /* 0x0000008000007945 */ /* 0x000fe20003800000 */
[----:B------:R-:W-:Y:S01]  /*28580*/  IMAD.MOV.U32 R13, RZ, RZ, R2 ;  /* 0x000000ffff0d7224 */ /* 0x000fe200078e0002 */
[----:B------:R-:W-:Y:S01]  /*28590*/  MOV R12, 0x1 ;  /* 0x00000001000c7802 */ /* 0x000fe20000000f00 */
[----:B------:R-:W-:Y:S02]  /*285a0*/  IMAD.MOV.U32 R11, RZ, RZ, RZ ;  /* 0x000000ffff0b7224 */ /* 0x000fe400078e00ff */
[----:B------:R-:W-:-:S07]  /*285b0*/  IMAD.MOV.U32 R15, RZ, RZ, -0x1 ;  /* 0xffffffffff0f7424 */ /* 0x000fce00078e00ff */
[----:B0-----:R-:W-:Y:S05]  /*285c0*/  WARPSYNC.COLLECTIVE R15, `(.L_x_2955) ;  /* 0x000000000f087348 */ /* 0x001fea0003c00000 */
[----:B------:R1:W2:Y:S02]  /*285d0*/  SHFL.UP P6, R14, R13, R12, R11 ;  /* 0x0400000c0d0e7389 */ /* 0x0002a400000c000b */
[----:B012---:R-:W-:Y:S01]  /*285e0*/  ENDCOLLECTIVE ;  /* 0x000000000000791b */ /* 0x007fe20003800000 */
.L_x_2955:
[----:B------:R-:W-:Y:S05]  /*285f0*/  BSYNC B0 ;  /* 0x0000000000007941 */ /* 0x000fea0003800000 */
.L_x_2954:
[----:B------:R-:W-:Y:S01]  /*28600*/  IMAD.MOV.U32 R3, RZ, RZ, R14 ;  /* 0x000000ffff037224 */ /* 0x000fe200078e000e */
[----:B------:R-:W-:Y:S01]  /*28610*/  MOV R15, 0xffffffff ;  /* 0xffffffff000f7802 */ /* 0x000fe20000000f00 */
[----:B------:R-:W-:Y:S02]  /*28620*/  IMAD.MOV.U32 R12, RZ, RZ, 0x2 ;  /* 0x00000002ff0c7424 */ /* 0x000fe400078e00ff */
[----:B------:R-:W-:Y:S01]  /*28630*/  IMAD.MOV.U32 R11, RZ, RZ, RZ ;  /* 0x000000ffff0b7224 */ /* 0x000fe200078e00ff */
[----:B------:R-:W-:-:S04]  /*28640*/  SEL R3, R3, RZ, P1 ;  /* 0x000000ff03037207 */ /* 0x000fc80000800000 */
[----:B------:R-:W-:-:S05]  /*28650*/  IADD3 R2, R2, R3, RZ ;  /* 0x0000000302027210 */ /* 0x000fca0007ffe0ff */
[----:B------:R-:W-:-:S07]  /*28660*/  IMAD.MOV.U32 R13, RZ, RZ, R2 ;  /* 0x000000ffff0d7224 */ /* 0x000fce00078e0002 */
[----:B------:R-:W-:Y:S05]  /*28670*/  WARPSYNC.COLLECTIVE R15, `(.L_x_2956) ;  /* 0x000000000f087348 */ /* 0x000fea0003c00000 */
[----:B------:R0:W1:Y:S02]  /*28680*/  SHFL.UP P6, R14, R13, R12, R11 ;  /* 0x0400000c0d0e7389 */ /* 0x00006400000c000b */
[----:B01----:R-:W-:Y:S01]  /*28690*/  ENDCOLLECTIVE ;  /* 0x000000000000791b */ /* 0x003fe20003800000 */
.L_x_2956:
[----:B------:R-:W-:Y:S01]  /*286a0*/  MOV R12, 0x4 ;  /* 0x00000004000c7802 */ /* 0x000fe20000000f00 */
[----:B------:R-:W-:-:S05]  /*286b0*/  IMAD.MOV.U32 R3, RZ, RZ, R14 ;  /* 0x000000ffff037224 */ /* 0x000fca00078e000e */
[----:B------:R-:W-:-:S05]  /*286c0*/  SEL R3, R3, RZ, P2 ;  /* 0x000000ff03037207 */ /* 0x000fca0001000000 */
[----:B------:R-:W-:-:S04]  /*286d0*/  IMAD.IADD R2, R2, 0x1, R3 ;  /* 0x0000000102027824 */ /* 0x000fc800078e0203 */
[----:B------:R-:W-:-:S07]  /*286e0*/  IMAD.MOV.U32 R13, RZ, RZ, R2 ;  /* 0x000000ffff0d7224 */ /* 0x000fce00078e0002 */
[----:B------:R-:W-:Y:S05]  /*286f0*/  WARPSYNC.COLLECTIVE R15, `(.L_x_2957) ;  /* 0x000000000f087348 */ /* 0x000fea0003c00000 */
[----:B------:R0:W1:Y:S02]  /*28700*/  SHFL.UP P6, R14, R13, R12, R11 ;  /* 0x0400000c0d0e7389 */ /* 0x00006400000c000b */
[----:B01----:R-:W-:Y:S01]  /*28710*/  ENDCOLLECTIVE ;  /* 0x000000000000791b */ /* 0x003fe20003800000 */
.L_x_2957:
        /* <DEDUP_REMOVED lines=8> */
.L_x_2958:
        /* <DEDUP_REMOVED lines=8> */
.L_x_2959:
[----:B------:R-:W-:Y:S01]  /*28820*/  MOV R12, 0x1f ;  /* 0x0000001f000c7802 */ /* 0x000fe20000000f00 */
        /* <DEDUP_REMOVED lines=8> */
.L_x_2960:
[----:B------:R-:W-:Y:S01]  /*288b0*/  IMAD.MOV.U32 R9, RZ, RZ, R14 ;  /* 0x000000ffff097224 */ /* 0x000fe200078e000e */
[----:B------:R-:W-:Y:S06]  /*288c0*/  BRA `(.L_x_2961) ;  /* 0xffffffc800787947 */ /* 0x000fec000383ffff */
.L_x_2855:
[----:B------:R-:W-:Y:S01]  /*288d0*/  BSSY B0, `(.L_x_2962) ;  /* 0x0000006000007945 */ /* 0x000fe20003800000 */
[----:B------:R-:W-:Y:S01]  /*288e0*/  PLOP3.LUT P6, PT, P6, PT, PT, 0x8, 0x0 ;  /* 0x000000000000781c */ /* 0x000fe200037ce170 */
[----:B------:R-:W-:-:S12]  /*288f0*/  IMAD.MOV.U32 R15, RZ, RZ, -0x1 ;  /* 0xffffffffff0f7424 */ /* 0x000fd800078e00ff */
[----:B0-----:R-:W-:Y:S05]  /*28900*/  WARPSYNC.COLLECTIVE R15, `(.L_x_2963) ;  /* 0x000000000f087348 */ /* 0x001fea0003c00000 */
[----:B------:R-:W-:Y:S01]  /*28910*/  VOTE.ANY R14, PT, P6 ;  /* 0x00000000000e7806 */ /* 0x000fe200030e0100 */
[----:B0-----:R-:W-:Y:S06]  /*28920*/  ENDCOLLECTIVE ;  /* 0x000000000000791b */ /* 0x001fec0003800000 */
.L_x_2963:
[----:B------:R-:W-:Y:S05]  /*28930*/  BSYNC B0 ;  /* 0x0000000000007941 */ /* 0x000fea0003800000 */
.L_x_2962:
[----:B------:R0:W5:Y:S01]  /*28940*/  LDL.LU R10, [R1+0xc] ;  /* 0x00000c00010a7983 */ /* 0x0001620000300800 */
[----:B------:R-:W-:Y:S01]  /*28950*/  MOV R0, R14 ;  /* 0x0000000e00007202 */ /* 0x000fe20000000f00 */
[----:B------:R-:W-:Y:S01]  /*28960*/  IMAD.MOV.U32 R13, RZ, RZ, R4 ;  /* 0x000000ffff0d7224 */ /* 0x000fe200078e0004 */
[----:B------:R-:W-:Y:S01]  /*28970*/  MOV R15, 0xffffffff ;  /* 0xffffffff000f7802 */ /* 0x000fe20000000f00 */
[----:B------:R-:W-:Y:S01]  /*28980*/  IMAD.MOV.U32 R11, RZ, RZ, 0x1f ;  /* 0x0000001fff0b7424 */ /* 0x000fe200078e00ff */
[----:B------:R-:W1:Y:S02]  /*28990*/  POPC R3, R0 ;  /* 0x0000000000037309 */ /* 0x000e640000000000 */
[----:B01----:R-:W-:-:S07]  /*289a0*/  IMAD.MOV.U32 R12, RZ, RZ, R3 ;  /* 0x000000ffff0c7224 */ /* 0x003fce00078e0003 */
[----:B-----5:R-:W-:Y:S05]  /*289b0*/  WARPSYNC.COLLECTIVE R15, `(.L_x_2964) ;  /* 0x000000000f087348 */ /* 0x020fea0003c00000 */
[----:B------:R0:W1:Y:S02]  /*289c0*/  SHFL.IDX P6, R14, R13, R12, R11 ;  /* 0x0000000c0d0e7389 */ /* 0x00006400000c000b */
[----:B01---5:R-:W-:Y:S01]  /*289d0*/  ENDCOLLECTIVE ;  /* 0x000000000000791b */ /* 0x023fe20003800000 */
.L_x_2964:
[----:B------:R-:W-:Y:S02]  /*289e0*/  IMAD.MOV.U32 R13, RZ, RZ, R6 ;  /* 0x000000ffff0d7224 */ /* 0x000fe400078e0006 */
[----:B------:R-:W-:-:S07]  /*289f0*/  IMAD.MOV.U32 R4, RZ, RZ, R14 ;  /* 0x000000ffff047224 */ /* 0x000fce00078e000e */
[----:B------:R-:W-:Y:S05]  /*28a00*/  WARPSYNC.COLLECTIVE R15, `(.L_x_2965) ;  /* 0x000000000f087348 */ /* 0x000fea0003c00000 */
[----:B------:R0:W1:Y:S02]  /*28a10*/  SHFL.IDX P6, R14, R13, R12, R11 ;  /* 0x0000000c0d0e7389 */ /* 0x00006400000c000b */
[----:B01----:R-:W-:Y:S01]  /*28a20*/  ENDCOLLECTIVE ;  /* 0x000000000000791b */ /* 0x003fe20003800000 */
.L_x_2965:
[----:B------:R-:W-:Y:S01]  /*28a30*/  IMAD.MOV.U32 R6, RZ, RZ, R14 ;  /* 0x000000ffff067224 */ /* 0x000fe200078e000e */
[----:B------:R-:W-:-:S05]  /*28a40*/  IADD3 R10, R3, R10, RZ ;  /* 0x0000000a030a7210 */ /* 0x000fca0007ffe0ff */
[----:B------:R0:W-:Y:S01]  /*28a50*/  STL [R1+0xc], R10 ;  /* 0x00000c0a01007387 */ /* 0x0001e20000100800 */
[----:B------:R-:W-:Y:S05]  /*28a60*/  BRA `(.L_x_2966) ;  /* 0xffffffc800587947 */ /* 0x000fea000383ffff */
.L_x_2857:
[----:B------:R-:W-:Y:S01]  /*28a70*/  BSSY B0, `(.L_x_2967) ;  /* 0x0000008000007945 */ /* 0x000fe20003800000 */
[----:B------:R-:W-:Y:S01]  /*28a80*/  IMAD.MOV.U32 R13, RZ, RZ, R7 ;  /* 0x000000ffff0d7224 */ /* 0x000fe200078e0007 */
[----:B------:R-:W-:Y:S01]  /*28a90*/  MOV R15, 0xffffffff ;  /* 0xffffffff000f7802 */ /* 0x000fe20000000f00 */
[----:B------:R-:W-:Y:S02]  /*28aa0*/  IMAD.MOV.U32 R12, RZ, RZ, R3 ;  /* 0x000000ffff0c7224 */ /* 0x000fe400078e0003 */
[----:B------:R-:W-:-:S07]  /*28ab0*/  IMAD.MOV.U32 R11, RZ, RZ, 0x1f ;  /* 0x0000001fff0b7424 */ /* 0x000fce00078e00ff */
[----:B0-----:R-:W-:Y:S05]  /*28ac0*/  WARPSYNC.COLLECTIVE R15, `(.L_x_2968) ;  /* 0x000000000f087348 */ /* 0x001fea0003c00000 */
[----:B------:R1:W2:Y:S02]  /*28ad0*/  SHFL.IDX P6, R14, R13, R12, R11 ;  /* 0x0000000c0d0e7389 */ /* 0x0002a400000c000b */
[----:B012---:R-:W-:Y:S01]  /*28ae0*/  ENDCOLLECTIVE ;  /* 0x000000000000791b */ /* 0x007fe20003800000 */
.L_x_2968:
[----:B------:R-:W-:Y:S05]  /*28af0*/  BSYNC B0 ;  /* 0x0000000000007941 */ /* 0x000fea0003800000 */
.L_x_2967:
[----:B------:R-:W-:Y:S01]  /*28b00*/  IMAD.MOV.U32 R3, RZ, RZ, R14 ;  /* 0x000000ffff037224 */ /* 0x000fe200078e000e */
[----:B------:R-:W-:Y:S06]  /*28b10*/  BRA `(.L_x_2969) ;  /* 0xffffffc800447947 */ /* 0x000fec000383ffff */
.L_x_2863:
[----:B0-----:R0:W1:Y:S02]  /*28b20*/  SYNCS.PHASECHK.TRANS64.TRYWAIT P0, [R0+URZ+0x34820], R3 ;  /* 0x03482003000075a7 */ /* 0x001064000800017f */
[----:B-1----:R-:W-:Y:S05]  /*28b30*/  @!P0 NANOSLEEP.SYNCS 0x989680 ;  /* 0x009896800000895d */ /* 0x002fea0003900000 */
[----:B------:R-:W1:Y:S02]  /*28b40*/  @!P0 SYNCS.PHASECHK.TRANS64 P0, [R0+URZ+0x34820], R3 ;  /* 0x03482003000085a7 */ /* 0x000e64000800007f */
[----:B-1----:R-:W-:Y:S05]  /*28b50*/  @!P0 BRA `(.L_x_2863) ;  /* 0xfffffffc00f08947 */ /* 0x002fea000383ffff */
[----:B------:R-:W-:Y:S05]  /*28b60*/  BRA `(.L_x_2970) ;  /* 0xffffffd000e47947 */ /* 0x000fea000383ffff */
.L_x_2864:
[----:B------:R-:W1:Y:S01]  /*28b70*/  S2R R2, SR_TID.X ;  /* 0x0000000000027919 */ /* 0x000e620000002100 */
[----:B------:R-:W-:Y:S01]  /*28b80*/  BSSY B0, `(.L_x_2971) ;  /* 0x000000a000007945 */ /* 0x000fe20003800000 */
[----:B------:R-:W-:Y:S01]  /*28b90*/  IMAD.MOV.U32 R12, RZ, RZ, RZ ;  /* 0x000000ffff0c7224 */ /* 0x000fe200078e00ff */
[----:B------:R-:W-:Y:S01]  /*28ba0*/  MOV R11, 0x1f ;  /* 0x0000001f000b7802 */ /* 0x000fe20000000f00 */
[----:B------:R-:W-:Y:S01]  /*28bb0*/  IMAD.MOV.U32 R15, RZ, RZ, -0x1 ;  /* 0xffffffffff0f7424 */ /* 0x000fe200078e00ff */
[----:B-1----:R-:W-:-:S04]  /*28bc0*/  SHF.R.U32.HI R2, RZ, 0x5, R2 ;  /* 0x00000005ff027819 */ /* 0x002fc80000011602 */
[----:B------:R-:W-:-:S05]  /*28bd0*/  LOP3.LUT R2, R2, 0x3, RZ, 0xc0, !PT ;  /* 0x0000000302027812 */ /* 0x000fca00078ec0ff */
[----:B------:R-:W-:-:S07]  /*28be0*/  IMAD.MOV.U32 R13, RZ, RZ, R2 ;  /* 0x000000ffff0d7224 */ /* 0x000fce00078e0002 */
[----:B0-----:R-:W-:Y:S05]  /*28bf0*/  WARPSYNC.COLLECTIVE R15, `(.L_x_2972) ;  /* 0x000000000f087348 */ /* 0x001fea0003c00000 */
[----:B------:R1:W2:Y:S02]  /*28c00*/  SHFL.IDX P6, R14, R13, R12, R11 ;  /* 0x0000000c0d0e7389 */ /* 0x0002a400000c000b */
[----:B012---:R-:W-:Y:S01]  /*28c10*/  ENDCOLLECTIVE ;  /* 0x000000000000791b */ /* 0x007fe20003800000 */
.L_x_2972:
[----:B------:R-:W-:Y:S05]  /*28c20*/  BSYNC B0 ;  /* 0x0000000000007941 */ /* 0x000fea0003800000 */
.L_x_2971:
[----:B------:R-:W-:Y:S05]  /*28c30*/  BRA `(.L_x_2973) ;  /* 0xffffffd000cc7947 */ /* 0x000fea000383ffff */
.L_x_2865:
[----:B------:R-:W-:Y:S01]  /*28c40*/  BSSY B0, `(.L_x_2974) ;  /* 0x0000006000007945 */ /* 0x000fe20003800000 */
[----:B------:R-:W-:-:S07]  /*28c50*/  IMAD.MOV.U32 R15, RZ, RZ, -0x1 ;  /* 0xffffffffff0f7424 */ /* 0x000fce00078e00ff */
[----:B01----:R-:W-:Y:S05]  /*28c60*/  WARPSYNC.COLLECTIVE R15, `(.L_x_2975) ;  /* 0x000000000f0c7348 */ /* 0x003fea0003c00000 */
[----:B------:R-:W-:Y:S02]  /*28c70*/  ELECT P6, UR62, PT ;  /* 0x00000000003e782f */ /* 0x000fe400038c0000 */
[----:B------:R-:W-:Y:S01]  /*28c80*/  MOV R14, UR62 ;  /* 0x0000003e000e7c02 */ /* 0x000fe20008000f00 */
[----:B01----:R-:W-:Y:S10]  /*28c90*/  ENDCOLLECTIVE ;  /* 0x000000000000791b */ /* 0x003ff40003800000 */
.L_x_2975:
[----:B------:R-:W-:Y:S05]  /*28ca0*/  BSYNC B0 ;  /* 0x0000000000007941 */ /* 0x000fea0003800000 */
.L_x_2974:
[----:B------:R-:W-:Y:S05]  /*28cb0*/  BRA `(.L_x_2976) ;  /* 0xffffffd000c07947 */ /* 0x000fea000383ffff */
.L_x_2867:
[----:B0-----:R0:W1:Y:S02]  /*28cc0*/  SYNCS.PHASECHK.TRANS64.TRYWAIT P0, [R6+URZ], R5 ;  /* 0x00000005060075a7 */ /* 0x001064000800017f */
[----:B-1----:R-:W-:Y:S05]  /*28cd0*/  @!P0 NANOSLEEP.SYNCS 0x989680 ;  /* 0x009896800000895d */ /* 0x002fea0003900000 */
[----:B------:R-:W1:Y:S02]  /*28ce0*/  @!P0 SYNCS.PHASECHK.TRANS64 P0, [R6+URZ], R5 ;  /* 0x00000005060085a7 */ /* 0x000e64000800007f */
[----:B-1----:R-:W-:Y:S05]  /*28cf0*/  @!P0 BRA `(.L_x_2867) ;  /* 0xfffffffc00f08947 */ /* 0x002fea000383ffff */
[----:B------:R-:W-:Y:S05]  /*28d00*/  BRA `(.L_x_2977) ;  /* 0xffffffd400007947 */ /* 0x000fea000383ffff */
.L_x_2868:
[----:B-1----:R1:W2:Y:S02]  /*28d10*/  SYNCS.PHASECHK.TRANS64.TRYWAIT P0, [R7+URZ], R2 ;  /* 0x00000002070075a7 */ /* 0x0022a4000800017f */
[----:B--2---:R-:W-:Y:S05]  /*28d20*/  @!P0 NANOSLEEP.SYNCS 0x989680 ;  /* 0x009896800000895d */ /* 0x004fea0003900000 */
[----:B------:R-:W2:Y:S02]  /*28d30*/  @!P0 SYNCS.PHASECHK.TRANS64 P0, [R7+URZ], R2 ;  /* 0x00000002070085a7 */ /* 0x000ea4000800007f */
[----:B--2---:R-:W-:Y:S05]  /*28d40*/  @!P0 BRA `(.L_x_2868) ;  /* 0xfffffffc00f08947 */ /* 0x004fea000383ffff */
[----:B------:R-:W-:Y:S05]  /*28d50*/  BRA `(.L_x_2978) ;  /* 0xffffffd000f47947 */ /* 0x000fea000383ffff */
.L_x_2870:
[----:B--2---:R2:W3:Y:S02]  /*28d60*/  SYNCS.PHASECHK.TRANS64.TRYWAIT P0, [R4+URZ], R5 ;  /* 0x00000005040075a7 */ /* 0x0044e4000800017f */
[----:B---3--:R-:W-:Y:S05]  /*28d70*/  @!P0 NANOSLEEP.SYNCS 0x989680 ;  /* 0x009896800000895d */ /* 0x008fea0003900000 */
[----:B------:R-:W3:Y:S02]  /*28d80*/  @!P0 SYNCS.PHASECHK.TRANS64 P0, [R4+URZ], R5 ;  /* 0x00000005040085a7 */ /* 0x000ee4000800007f */
[----:B---3--:R-:W-:Y:S05]  /*28d90*/  @!P0 BRA `(.L_x_2870) ;  /* 0xfffffffc00f08947 */ /* 0x008fea000383ffff */
[----:B------:R-:W-:Y:S05]  /*28da0*/  BRA `(.L_x_2979) ;  /* 0xffffffd000f87947 */ /* 0x000fea000383ffff */
.L_x_2980:
        /* <DEDUP_REMOVED lines=13> */
.L_x_2989:


//--------------------- .nv.global.init           --------------------------
	.section	.nv.global.init,"aw",@progbits
.nv.global.init:
	.type		$str$20,@object
	.size		$str$20,($str$21 - $str$20)
$str$20:
        /*0000*/ 	.byte	0x28, 0x61, 0x64, 0x64, 0x72, 0x65, 0x73, 0x73, 0x20, 0x26, 0x20, 0x6d, 0x61, 0x73, 0x6b, 0x29
        /*0010*/ 	.byte	0x20, 0x3d, 0x3d, 0x20, 0x30, 0x00
	.type		$str$21,@object
	.size		$str$21,(__unnamed_11 - $str$21)
$str$21:
        /*0016*/ 	.byte	0x2f, 0x74, 0x6d, 0x70, 0x2f, 0x6f, 0x73, 0x73, 0x5f, 0x6b, 0x65, 0x72, 0x6e, 0x65, 0x6c, 0x73
        /*0026*/ 	.byte	0x5f, 0x73, 0x72, 0x63, 0x2f, 0x66, 0x6c, 0x61, 0x73, 0x68, 0x5f, 0x61, 0x74, 0x74, 0x65, 0x6e
        /*0036*/ 	.byte	0x74, 0x69, 0x6f, 0x6e, 0x2f, 0x63, 0x73, 0x72, 0x63, 0x2f, 0x63, 0x75, 0x74, 0x6c, 0x61, 0x73
        /*0046*/ 	.byte	0x73, 0x2f, 0x69, 0x6e, 0x63, 0x6c, 0x75, 0x64, 0x65, 0x2f, 0x63, 0x75, 0x74, 0x65, 0x2f, 0x70
        /*0056*/ 	.byte	0x6f, 0x69, 0x6e, 0x74, 0x65, 0x72, 0x5f, 0x66, 0x6c, 0x61, 0x67, 0x67, 0x65, 0x64, 0x2e, 0x68
        /*0066*/ 	.byte	0x70, 0x70, 0x00
	.type		__unnamed_11,@object
	.size		__unnamed_11,(__unnamed_4 - __unnamed_11)
__unnamed_11:
        /* <DEDUP_REMOVED lines=24> */
	.type		__unnamed_4,@object
	.size		__unnamed_4,(__unnamed_6 - __unnamed_4)
__unnamed_4:
        /* <DEDUP_REMOVED lines=24> */
	.type		__unnamed_6,@object
	.size		__unnamed_6,(__unnamed_9 - __unnamed_6)
__unnamed_6:
        /* <DEDUP_REMOVED lines=24> */
	.type		__unnamed_9,@object
	.size		__unnamed_9,(__unnamed_5 - __unnamed_9)
__unnamed_9:
        /* <DEDUP_REMOVED lines=29> */
	.type		__unnamed_5,@object
	.size		__unnamed_5,(__unnamed_3 - __unnamed_5)
__unnamed_5:
        /* <DEDUP_REMOVED lines=29> */
	.type		__unnamed_3,@object
	.size		__unnamed_3,(__unnamed_8 - __unnamed_3)
__unnamed_3:
        /* <DEDUP_REMOVED lines=29> */
	.type		__unnamed_8,@object
	.size		__unnamed_8,(__unnamed_10 - __unnamed_8)
__unnamed_8:
        /* <DEDUP_REMOVED lines=29> */
	.type		__unnamed_10,@object
	.size		__unnamed_10,(__unnamed_2 - __unnamed_10)
__unnamed_10:
        /* <DEDUP_REMOVED lines=29> */
	.type		__unnamed_2,@object
	.size		__unnamed_2,(__unnamed_1 - __unnamed_2)
__unnamed_2:
        /* <DEDUP_REMOVED lines=29> */
	.type		__unnamed_1,@object
	.size		__unnamed_1,(__unnamed_7 - __unnamed_1)
__unnamed_1:
        /* <DEDUP_REMOVED lines=28> */
        /*1171*/ 	.byte	0x32, 0x34, 0x35, 0x37, 0x36, 0x3e, 0x3e, 0x3e, 0x3e, 0x3e, 0x20, 0x26, 0x5d, 0x00
	.type		__unnamed_7,@object
	.size		__unnamed_7,(.L_6 - __unnamed_7)
__unnamed_7:
        /* <DEDUP_REMOVED lines=29> */
.L_6:


//--------------------- .nv.shared._ZN7cutlass13device_kernelIN5flash11enable_sm90INS1_16FlashAttnFwdSm90INS1_25CollectiveMainloopFwdSm90ILi2EN4cute5tupleIJNS5_1CILi1EEES8_S8_EEENS6_IJNS7_ILi128EEESA_NS7_ILi192EEEEEELi128ENS_6half_tEfNS_4arch4Sm90ELb0ELb0ELb0ELb0ELb0ELb0ELb0ELb1ELb1ELb1ELb1ELb0EEENS1_21CollectiveEpilogueFwdINS6_IJSA_SA_SA_EEES9_SD_SF_Li256ELb0ELb1ELb1ELb0EEENS1_19SingleTileSchedulerILb0ELb1ELb1ELi128EEEEEEEEEvNT_6ParamsE --------------------------
	.section	.nv.shared._ZN7cutlass13device_kernelIN5flash11enable_sm90INS1_16FlashAttnFwdSm90INS1_25CollectiveMainloopFwdSm90ILi2EN4cute5tupleIJNS5_1CILi1EEES8_S8_EEENS6_IJNS7_ILi128EEESA_NS7_ILi192EEEEEELi128ENS_6half_tEfNS_4arch4Sm90ELb0ELb0ELb0ELb0ELb0ELb0ELb0ELb1ELb1ELb1ELb1ELb0EEENS1_21CollectiveEpilogueFwdINS6_IJSA_SA_SA_EEES9_SD_SF_Li256ELb0ELb1ELb1ELb0EEENS1_19SingleTileSchedulerILb0ELb1ELb1ELi128EEEEEEEEEvNT_6ParamsE,"aw",@nobits
	.sectionflags	@""
	.align	16
	.zero		1024


//--------------------- .nv.shared.reserved.0     --------------------------
	.section	.nv.shared.reserved.0,"aw",@nobits
	.weak		__nv_reservedSMEM_offset_0_alias
	.size		__nv_reservedSMEM_offset_0_alias, 0, 0
	.other		__nv_reservedSMEM_offset_0_alias,@"STO_CUDA_RESERVED_SHARED STV_DEFAULT"
__nv_reservedSMEM_offset_0_alias:
	.zero		0


//--------------------- .nv.global                --------------------------
	.section	.nv.global,"aw",@nobits
.nv.global:
	.type		_ZN76_INTERNAL_37f5b911_40_flash_fwd_hdim192_128_fp16_split_sm90_cu_c784774a_33054cute1_E,@object
	.size		_ZN76_INTERNAL_37f5b911_40_flash_fwd_hdim192_128_fp16_split_sm90_cu_c784774a_33054cute1_E,(_ZN76_INTERNAL_37f5b911_40_flash_fwd_hdim192_128_fp16_split_sm90_cu_c784774a_33054cuda3std3__45__cpo6cbeginE - _ZN76_INTERNAL_37f5b911_40_flash_fwd_hdim192_128_fp16_split_sm90_cu_c784774a_33054cute1_E)
_ZN76_INTERNAL_37f5b911_40_flash_fwd_hdim192_128_fp16_split_sm90_cu_c784774a_33054cute1_E:
	.zero		1
	.type		_ZN76_INTERNAL_37f5b911_40_flash_fwd_hdim192_128_fp16_split_sm90_cu_c784774a_33054cuda3std3__45__cpo6cbeginE,@object
	.size		_ZN76_INTERNAL_37f5b911_40_flash_fwd_hdim192_128_fp16_split_sm90_cu_c784774a_33054cuda3std3__45__cpo6cbeginE,(_ZN76_INTERNAL_37f5b911_40_flash_fwd_hdim192_128_fp16_split_sm90_cu_c784774a_33054cuda3std3__48in_placeE - _ZN76_INTERNAL_37f5b911_40_flash_fwd_hdim192_128_fp16_split_sm90_cu_c784774a_33054cuda3std3__45__cpo6cbeginE)
_ZN76_INTERNAL_37f5b911_40_flash_fwd_hdim192_128_fp16_split_sm90_cu_c784774a_33054cuda3std3__45__cpo6cbeginE:
	.zero		1
	.type		_ZN76_INTERNAL_37f5b911_40_flash_fwd_hdim192_128_fp16_split_sm90_cu_c784774a_33054cuda3std3__48in_placeE,@object
	.size		_ZN76_INTERNAL_37f5b911_40_flash_fwd_hdim192_128_fp16_split_sm90_cu_c784774a_33054cuda3std3__48in_placeE,(_ZN76_INTERNAL_37f5b911_40_flash_fwd_hdim192_128_fp16_split_sm90_cu_c784774a_33054cuda3std6ranges3__45__cpo9iter_moveE - _ZN76_INTERNAL_37f5b911_40_flash_fwd_hdim192_128_fp16_split_sm90_cu_c784774a_33054cuda3std3__48in_placeE)
_ZN76_INTERNAL_37f5b911_40_flash_fwd_hdim192_128_fp16_split_sm90_cu_c784774a_33054cuda3std3__48in_placeE:
	.zero		1
	.type		_ZN76_INTERNAL_37f5b911_40_flash_fwd_hdim192_128_fp16_split_sm90_cu_c784774a_33054cuda3std6ranges3__45__cpo9iter_moveE,@object
	.size		_ZN76_INTERNAL_37f5b911_40_flash_fwd_hdim192_128_fp16_split_sm90_cu_c784774a_33054cuda3std6ranges3__45__cpo9iter_moveE,(_ZN76_INTERNAL_37f5b911_40_flash_fwd_hdim192_128_fp16_split_sm90_cu_c784774a_33054cuda3std3__45__cpo5beginE - _ZN76_INTERNAL_37f5b911_40_flash_fwd_hdim192_128_fp16_split_sm90_cu_c784774a_33054cuda3std6ranges3__45__cpo9iter_moveE)
_ZN76_INTERNAL_37f5b911_40_flash_fwd_hdim192_128_fp16_split_sm90_cu_c784774a_33054cuda3std6ranges3__45__cpo9iter_moveE:
	.zero		1
	.type		_ZN76_INTERNAL_37f5b911_40_flash_fwd_hdim192_128_fp16_split_sm90_cu_c784774a_33054cuda3std3__45__cpo5beginE,@object
	.size		_ZN76_INTERNAL_37f5b911_40_flash_fwd_hdim192_128_fp16_split_sm90_cu_c784774a_33054cuda3std3__45__cpo5beginE,(_ZN76_INTERNAL_37f5b911_40_flash_fwd_hdim192_128_fp16_split_sm90_cu_c784774a_33054cuda3std3__478_GLOBAL__N__37f5b911_40_flash_fwd_hdim192_128_fp16_split_sm90_cu_c784774a_33056ignoreE - _ZN76_INTERNAL_37f5b911_40_flash_fwd_hdim192_128_fp16_split_sm90_cu_c784774a_33054cuda3std3__45__cpo5beginE)
_ZN76_INTERNAL_37f5b911_40_flash_fwd_hdim192_128_fp16_split_sm90_cu_c784774a_33054cuda3std3__45__cpo5beginE:
	.zero		1
	.type		_ZN76_INTERNAL_37f5b911_40_flash_fwd_hdim192_128_fp16_split_sm90_cu_c784774a_33054cuda3std3__478_GLOBAL__N__37f5b911_40_flash_fwd_hdim192_128_fp16_split_sm90_cu_c784774a_33056ignoreE,@object
	.size		_ZN76_INTERNAL_37f5b911_40_flash_fwd_hdim192_128_fp16_split_sm90_cu_c784774a_33054cuda3std3__478_GLOBAL__N__37f5b911_40_flash_fwd_hdim192_128_fp16_split_sm90_cu_c784774a_33056ignoreE,(_ZN76_INTERNAL_37f5b911_40_flash_fwd_hdim192_128_fp16_split_sm90_cu_c784774a_33054cute7productE - _ZN76_INTERNAL_37f5b911_40_flash_fwd_hdim192_128_fp16_split_sm90_cu_c784774a_33054cuda3std3__478_GLOBAL__N__37f5b911_40_flash_fwd_hdim192_128_fp16_split_sm90_cu_c784774a_33056ignoreE)
_ZN76_INTERNAL_37f5b911_40_flash_fwd_hdim192_128_fp16_split_sm90_cu_c784774a_33054cuda3std3__478_GLOBAL__N__37f5b911_40_flash_fwd_hdim192_128_fp16_split_sm90_cu_c784774a_33056ignoreE:
	.zero		1
	.type		_ZN76_INTERNAL_37f5b911_40_flash_fwd_hdim192_128_fp16_split_sm90_cu_c784774a_33054cute7productE,@object
	.size		_ZN76_INTERNAL_37f5b911_40_flash_fwd_hdim192_128_fp16_split_sm90_cu_c784774a_33054cute7productE,(_ZN76_INTERNAL_37f5b911_40_flash_fwd_hdim192_128_fp16_split_sm90_cu_c784774a_33054cuda3std3__45__cpo3endE - _ZN76_INTERNAL_37f5b911_40_flash_fwd_hdim192_128_fp16_split_sm90_cu_c784774a_33054cute7productE)
_ZN76_INTERNAL_37f5b911_40_flash_fwd_hdim192_128_fp16_split_sm90_cu_c784774a_33054cute7productE:
	.zero		1
	.type		_ZN76_INTERNAL_37f5b911_40_flash_fwd_hdim192_128_fp16_split_sm90_cu_c784774a_33054cuda3std3__45__cpo3endE,@object
	.size		_ZN76_INTERNAL_37f5b911_40_flash_fwd_hdim192_128_fp16_split_sm90_cu_c784774a_33054cuda3std3__45__cpo3endE,(_ZN76_INTERNAL_37f5b911_40_flash_fwd_hdim192_128_fp16_split_sm90_cu_c784774a_33054cuda3std3__419piecewise_constructE - _ZN76_INTERNAL_37f5b911_40_flash_fwd_hdim192_128_fp16_split_sm90_cu_c784774a_33054cuda3std3__45__cpo3endE)
_ZN76_INTERNAL_37f5b911_40_flash_fwd_hdim192_128_fp16_split_sm90_cu_c784774a_33054cuda3std3__45__cpo3endE:
	.zero		1
	.type		_ZN76_INTERNAL_37f5b911_40_flash_fwd_hdim192_128_fp16_split_sm90_cu_c784774a_33054cuda3std3__419piecewise_constructE,@object
	.size		_ZN76_INTERNAL_37f5b911_40_flash_fwd_hdim192_128_fp16_split_sm90_cu_c784774a_33054cuda3std3__419piecewise_constructE,(_ZN76_INTERNAL_37f5b911_40_flash_fwd_hdim192_128_fp16_split_sm90_cu_c784774a_33054cuda3std3__45__cpo4cendE - _ZN76_INTERNAL_37f5b911_40_flash_fwd_hdim192_128_fp16_split_sm90_cu_c784774a_33054cuda3std3__419piecewise_constructE)
_ZN76_INTERNAL_37f5b911_40_flash_fwd_hdim192_128_fp16_split_sm90_cu_c784774a_33054cuda3std3__419piecewise_constructE:
	.zero		1
	.type		_ZN76_INTERNAL_37f5b911_40_flash_fwd_hdim192_128_fp16_split_sm90_cu_c784774a_33054cuda3std3__45__cpo4cendE,@object
	.size		_ZN76_INTERNAL_37f5b911_40_flash_fwd_hdim192_128_fp16_split_sm90_cu_c784774a_33054cuda3std3__45__cpo4cendE,(_ZN76_INTERNAL_37f5b911_40_flash_fwd_hdim192_128_fp16_split_sm90_cu_c784774a_33054cuda3std6ranges3__45__cpo4swapE - _ZN76_INTERNAL_37f5b911_40_flash_fwd_hdim192_128_fp16_split_sm90_cu_c784774a_33054cuda3std3__45__cpo4cendE)
_ZN76_INTERNAL_37f5b911_40_flash_fwd_hdim192_128_fp16_split_sm90_cu_c784774a_33054cuda3std3__45__cpo4cendE:
	.zero		1
	.type		_ZN76_INTERNAL_37f5b911_40_flash_fwd_hdim192_128_fp16_split_sm90_cu_c784774a_33054cuda3std6ranges3__45__cpo4swapE,@object
	.size		_ZN76_INTERNAL_37f5b911_40_flash_fwd_hdim192_128_fp16_split_sm90_cu_c784774a_33054cuda3std6ranges3__45__cpo4swapE,(.L_18 - _ZN76_INTERNAL_37f5b911_40_flash_fwd_hdim192_128_fp16_split_sm90_cu_c784774a_33054cuda3std6ranges3__45__cpo4swapE)
_ZN76_INTERNAL_37f5b911_40_flash_fwd_hdim192_128_fp16_split_sm90_cu_c784774a_33054cuda3std6ranges3__45__cpo4swapE:
	.zero		1
.L_18:


//--------------------- .nv.shared._ZN7cutlass13device_kernelIN5flash11enable_sm90INS1_16FlashAttnFwdSm90INS1_25CollectiveMainloopFwdSm90ILi2EN4cute5tupleIJNS5_1CILi1EEES8_S8_EEENS6_IJNS7_ILi128EEESA_NS7_ILi192EEEEEELi128ENS_6half_tEfNS_4arch4Sm90ELb0ELb0ELb0ELb1ELb0ELb0ELb0ELb1ELb1ELb1ELb1ELb0EEENS1_21CollectiveEpilogueFwdINS6_IJSA_SA_SA_EEES9_SD_SF_Li256ELb1ELb1ELb1ELb0EEENS1_36VarlenDynamicPersistentTileSchedulerILi128ELi128ELi256ELi128ELb1ELb1ELb1ELb0ELb1ELb1EEEEEEEEEvNT_6ParamsE --------------------------
	.section	.nv.shared._ZN7cutlass13device_kernelIN5flash11enable_sm90INS1_16FlashAttnFwdSm90INS1_25CollectiveMainloopFwdSm90ILi2EN4cute5tupleIJNS5_1CILi1EEES8_S8_EEENS6_IJNS7_ILi128EEESA_NS7_ILi192EEEEEELi128ENS_6half_tEfNS_4arch4Sm90ELb0ELb0ELb0ELb1ELb0ELb0ELb0ELb1ELb1ELb1ELb1ELb0EEENS1_21CollectiveEpilogueFwdINS6_IJSA_SA_SA_EEES9_SD_SF_Li256ELb1ELb1ELb1ELb0EEENS1_36VarlenDynamicPersistentTileSchedulerILi128ELi128ELi256ELi128ELb1ELb1ELb1ELb0ELb1ELb1EEEEEEEEEvNT_6ParamsE,"aw",@nobits
	.sectionflags	@""
	.align	16
	.zero		1024


//--------------------- .nv.shared._ZN7cutlass13device_kernelIN5flash11enable_sm90INS1_16FlashAttnFwdSm90INS1_25CollectiveMainloopFwdSm90ILi2EN4cute5tupleIJNS5_1CILi1EEES8_S8_EEENS6_IJNS7_ILi128EEESA_NS7_ILi192EEEEEELi128ENS_6half_tEfNS_4arch4Sm90ELb0ELb0ELb0ELb1ELb0ELb1ELb0ELb1ELb1ELb1ELb1ELb0EEENS1_21CollectiveEpilogueFwdINS6_IJSA_SA_SA_EEES9_SD_SF_Li256ELb1ELb1ELb1ELb0EEENS1_36VarlenDynamicPersistentTileSchedulerILi128ELi128ELi256ELi128ELb1ELb1ELb1ELb0ELb1ELb1EEEEEEEEEvNT_6ParamsE --------------------------
	.section	.nv.shared._ZN7cutlass13device_kernelIN5flash11enable_sm90INS1_16FlashAttnFwdSm90INS1_25CollectiveMainloopFwdSm90ILi2EN4cute5tupleIJNS5_1CILi1EEES8_S8_EEENS6_IJNS7_ILi128EEESA_NS7_ILi192EEEEEELi128ENS_6half_tEfNS_4arch4Sm90ELb0ELb0ELb0ELb1ELb0ELb1ELb0ELb1ELb1ELb1ELb1ELb0EEENS1_21CollectiveEpilogueFwdINS6_IJSA_SA_SA_EEES9_SD_SF_Li256ELb1ELb1ELb1ELb0EEENS1_36VarlenDynamicPersistentTileSchedulerILi128ELi128ELi256ELi128ELb1ELb1ELb1ELb0ELb1ELb1EEEEEEEEEvNT_6ParamsE,"aw",@nobits
	.sectionflags	@""
	.align	16
	.zero		1024


//--------------------- .nv.shared._ZN7cutlass13device_kernelIN5flash11enable_sm90INS1_16FlashAttnFwdSm90INS1_25CollectiveMainloopFwdSm90ILi2EN4cute5tupleIJNS5_1CILi1EEES8_S8_EEENS6_IJNS7_ILi128EEENS7_ILi96EEENS7_ILi192EEEEEELi128ENS_6half_tEfNS_4arch4Sm90ELb0ELb1ELb0ELb0ELb0ELb0ELb0ELb1ELb1ELb1ELb1ELb0EEENS1_21CollectiveEpilogueFwdINS6_IJSA_SA_SB_EEES9_SE_SG_Li256ELb0ELb1ELb1ELb0EEENS1_19SingleTileSchedulerILb0ELb1ELb1ELi128EEEEEEEEEvNT_6ParamsE --------------------------
	.section	.nv.shared._ZN7cutlass13device_kernelIN5flash11enable_sm90INS1_16FlashAttnFwdSm90INS1_25CollectiveMainloopFwdSm90ILi2EN4cute5tupleIJNS5_1CILi1EEES8_S8_EEENS6_IJNS7_ILi128EEENS7_ILi96EEENS7_ILi192EEEEEELi128ENS_6half_tEfNS_4arch4Sm90ELb0ELb1ELb0ELb0ELb0ELb0ELb0ELb1ELb1ELb1ELb1ELb0EEENS1_21CollectiveEpilogueFwdINS6_IJSA_SA_SB_EEES9_SE_SG_Li256ELb0ELb1ELb1ELb0EEENS1_19SingleTileSchedulerILb0ELb1ELb1ELi128EEEEEEEEEvNT_6ParamsE,"aw",@nobits
	.sectionflags	@""
	.align	16
	.zero		1024


//--------------------- .nv.shared._ZN7cutlass13device_kernelIN5flash11enable_sm90INS1_16FlashAttnFwdSm90INS1_25CollectiveMainloopFwdSm90ILi2EN4cute5tupleIJNS5_1CILi1EEES8_S8_EEENS6_IJNS7_ILi128EEENS7_ILi96EEENS7_ILi192EEEEEELi128ENS_6half_tEfNS_4arch4Sm90ELb0ELb1ELb0ELb1ELb0ELb0ELb0ELb1ELb1ELb1ELb1ELb0EEENS1_21CollectiveEpilogueFwdINS6_IJSA_SA_SB_EEES9_SE_SG_Li256ELb1ELb1ELb1ELb0EEENS1_36VarlenDynamicPersistentTileSchedulerILi128ELi96ELi256ELi128ELb1ELb1ELb1ELb1ELb0ELb1EEEEEEEEEvNT_6ParamsE --------------------------
	.section	.nv.shared._ZN7cutlass13device_kernelIN5flash11enable_sm90INS1_16FlashAttnFwdSm90INS1_25CollectiveMainloopFwdSm90ILi2EN4cute5tupleIJNS5_1CILi1EEES8_S8_EEENS6_IJNS7_ILi128EEENS7_ILi96EEENS7_ILi192EEEEEELi128ENS_6half_tEfNS_4arch4Sm90ELb0ELb1ELb0ELb1ELb0ELb0ELb0ELb1ELb1ELb1ELb1ELb0EEENS1_21CollectiveEpilogueFwdINS6_IJSA_SA_SB_EEES9_SE_SG_Li256ELb1ELb1ELb1ELb0EEENS1_36VarlenDynamicPersistentTileSchedulerILi128ELi96ELi256ELi128ELb1ELb1ELb1ELb1ELb0ELb1EEEEEEEEEvNT_6ParamsE,"aw",@nobits
	.sectionflags	@""
	.align	16
	.zero		1024


//--------------------- .nv.shared._ZN7cutlass13device_kernelIN5flash11enable_sm90INS1_16FlashAttnFwdSm90INS1_25CollectiveMainloopFwdSm90ILi2EN4cute5tupleIJNS5_1CILi1EEES8_S8_EEENS6_IJNS7_ILi128EEENS7_ILi96EEENS7_ILi192EEEEEELi128ENS_6half_tEfNS_4arch4Sm90ELb0ELb1ELb0ELb1ELb0ELb1ELb0ELb1ELb1ELb1ELb1ELb0EEENS1_21CollectiveEpilogueFwdINS6_IJSA_SA_SB_EEES9_SE_SG_Li256ELb1ELb1ELb1ELb0EEENS1_36VarlenDynamicPersistentTileSchedulerILi128ELi96ELi256ELi128ELb1ELb1ELb1ELb1ELb0ELb1EEEEEEEEEvNT_6ParamsE --------------------------
	.section	.nv.shared._ZN7cutlass13device_kernelIN5flash11enable_sm90INS1_16FlashAttnFwdSm90INS1_25CollectiveMainloopFwdSm90ILi2EN4cute5tupleIJNS5_1CILi1EEES8_S8_EEENS6_IJNS7_ILi128EEENS7_ILi96EEENS7_ILi192EEEEEELi128ENS_6half_tEfNS_4arch4Sm90ELb0ELb1ELb0ELb1ELb0ELb1ELb0ELb1ELb1ELb1ELb1ELb0EEENS1_21CollectiveEpilogueFwdINS6_IJSA_SA_SB_EEES9_SE_SG_Li256ELb1ELb1ELb1ELb0EEENS1_36VarlenDynamicPersistentTileSchedulerILi128ELi96ELi256ELi128ELb1ELb1ELb1ELb1ELb0ELb1EEEEEEEEEvNT_6ParamsE,"aw",@nobits
	.sectionflags	@""
	.align	16
	.zero		1024


//--------------------- .nv.shared._ZN7cutlass13device_kernelIN5flash11enable_sm90INS1_16FlashAttnFwdSm90INS1_25CollectiveMainloopFwdSm90ILi2EN4cute5tupleIJNS5_1CILi1EEES8_S8_EEENS6_IJNS7_ILi128EEESA_NS7_ILi192EEEEEELi128ENS_6half_tEfNS_4arch4Sm90ELb1ELb0ELb0ELb0ELb0ELb0ELb0ELb1ELb1ELb1ELb1ELb0EEENS1_21CollectiveEpilogueFwdINS6_IJSA_SA_SA_EEES9_SD_SF_Li256ELb0ELb1ELb1ELb0EEENS1_19SingleTileSchedulerILb0ELb1ELb1ELi128EEEEEEEEEvNT_6ParamsE --------------------------
	.section	.nv.shared._ZN7cutlass13device_kernelIN5flash11enable_sm90INS1_16FlashAttnFwdSm90INS1_25CollectiveMainloopFwdSm90ILi2EN4cute5tupleIJNS5_1CILi1EEES8_S8_EEENS6_IJNS7_ILi128EEESA_NS7_ILi192EEEEEELi128ENS_6half_tEfNS_4arch4Sm90ELb1ELb0ELb0ELb0ELb0ELb0ELb0ELb1ELb1ELb1ELb1ELb0EEENS1_21CollectiveEpilogueFwdINS6_IJSA_SA_SA_EEES9_SD_SF_Li256ELb0ELb1ELb1ELb0EEENS1_19SingleTileSchedulerILb0ELb1ELb1ELi128EEEEEEEEEvNT_6ParamsE,"aw",@nobits
	.sectionflags	@""
	.align	16
	.zero		1024


//--------------------- .nv.shared._ZN7cutlass13device_kernelIN5flash11enable_sm90INS1_16FlashAttnFwdSm90INS1_25CollectiveMainloopFwdSm90ILi2EN4cute5tupleIJNS5_1CILi1EEES8_S8_EEENS6_IJNS7_ILi128EEESA_NS7_ILi192EEEEEELi128ENS_6half_tEfNS_4arch4Sm90ELb1ELb0ELb0ELb1ELb0ELb0ELb0ELb1ELb1ELb1ELb1ELb0EEENS1_21CollectiveEpilogueFwdINS6_IJSA_SA_SA_EEES9_SD_SF_Li256ELb1ELb1ELb1ELb0EEENS1_36VarlenDynamicPersistentTileSchedulerILi128ELi128ELi256ELi128ELb1ELb1ELb1ELb1ELb1ELb1EEEEEEEEEvNT_6ParamsE --------------------------
	.section	.nv.shared._ZN7cutlass13device_kernelIN5flash11enable_sm90INS1_16FlashAttnFwdSm90INS1_25CollectiveMainloopFwdSm90ILi2EN4cute5tupleIJNS5_1CILi1EEES8_S8_EEENS6_IJNS7_ILi128EEESA_NS7_ILi192EEEEEELi128ENS_6half_tEfNS_4arch4Sm90ELb1ELb0ELb0ELb1ELb0ELb0ELb0ELb1ELb1ELb1ELb1ELb0EEENS1_21CollectiveEpilogueFwdINS6_IJSA_SA_SA_EEES9_SD_SF_Li256ELb1ELb1ELb1ELb0EEENS1_36VarlenDynamicPersistentTileSchedulerILi128ELi128ELi256ELi128ELb1ELb1ELb1ELb1ELb1ELb1EEEEEEEEEvNT_6ParamsE,"aw",@nobits
	.sectionflags	@""
	.align	16
	.zero		1024


//--------------------- .nv.shared._ZN7cutlass13device_kernelIN5flash11enable_sm90INS1_16FlashAttnFwdSm90INS1_25CollectiveMainloopFwdSm90ILi2EN4cute5tupleIJNS5_1CILi1EEES8_S8_EEENS6_IJNS7_ILi128EEESA_NS7_ILi192EEEEEELi128ENS_6half_tEfNS_4arch4Sm90ELb1ELb0ELb0ELb1ELb0ELb1ELb0ELb1ELb1ELb1ELb1ELb0EEENS1_21CollectiveEpilogueFwdINS6_IJSA_SA_SA_EEES9_SD_SF_Li256ELb1ELb1ELb1ELb0EEENS1_36VarlenDynamicPersistentTileSchedulerILi128ELi128ELi256ELi128ELb1ELb1ELb1ELb1ELb1ELb1EEEEEEEEEvNT_6ParamsE --------------------------
	.section	.nv.shared._ZN7cutlass13device_kernelIN5flash11enable_sm90INS1_16FlashAttnFwdSm90INS1_25CollectiveMainloopFwdSm90ILi2EN4cute5tupleIJNS5_1CILi1EEES8_S8_EEENS6_IJNS7_ILi128EEESA_NS7_ILi192EEEEEELi128ENS_6half_tEfNS_4arch4Sm90ELb1ELb0ELb0ELb1ELb0ELb1ELb0ELb1ELb1ELb1ELb1ELb0EEENS1_21CollectiveEpilogueFwdINS6_IJSA_SA_SA_EEES9_SD_SF_Li256ELb1ELb1ELb1ELb0EEENS1_36VarlenDynamicPersistentTileSchedulerILi128ELi128ELi256ELi128ELb1ELb1ELb1ELb1ELb1ELb1EEEEEEEEEvNT_6ParamsE,"aw",@nobits
	.sectionflags	@""
	.align	16
	.zero		1024


//--------------------- .nv.constant0._ZN7cutlass13device_kernelIN5flash11enable_sm90INS1_16FlashAttnFwdSm90INS1_25CollectiveMainloopFwdSm90ILi2EN4cute5tupleIJNS5_1CILi1EEES8_S8_EEENS6_IJNS7_ILi128EEESA_NS7_ILi192EEEEEELi128ENS_6half_tEfNS_4arch4Sm90ELb0ELb0ELb0ELb0ELb0ELb0ELb0ELb1ELb1ELb1ELb1ELb0EEENS1_21CollectiveEpilogueFwdINS6_IJSA_SA_SA_EEES9_SD_SF_Li256ELb0ELb1ELb1ELb0EEENS1_19SingleTileSchedulerILb0ELb1ELb1ELi128EEEEEEEEEvNT_6ParamsE --------------------------
	.section	.nv.constant0._ZN7cutlass13device_kernelIN5flash11enable_sm90INS1_16FlashAttnFwdSm90INS1_25CollectiveMainloopFwdSm90ILi2EN4cute5tupleIJNS5_1CILi1EEES8_S8_EEENS6_IJNS7_ILi128EEESA_NS7_ILi192EEEEEELi128ENS_6half_tEfNS_4arch4Sm90ELb0ELb0ELb0ELb0ELb0ELb0ELb0ELb1ELb1ELb1ELb1ELb0EEENS1_21CollectiveEpilogueFwdINS6_IJSA_SA_SA_EEES9_SD_SF_Li256ELb0ELb1ELb1ELb0EEENS1_19SingleTileSchedulerILb0ELb1ELb1ELi128EEEEEEEEEvNT_6ParamsE,"a",@progbits
	.sectionflags	@""
	.align	4
.nv.constant0._ZN7cutlass13device_kernelIN5flash11enable_sm90INS1_16FlashAttnFwdSm90INS1_25CollectiveMainloopFwdSm90ILi2EN4cute5tupleIJNS5_1CILi1EEES8_S8_EEENS6_IJNS7_ILi128EEESA_NS7_ILi192EEEEEELi128ENS_6half_tEfNS_4arch4Sm90ELb0ELb0ELb0ELb0ELb0ELb0ELb0ELb1ELb1ELb1ELb1ELb0EEENS1_21CollectiveEpilogueFwdINS6_IJSA_SA_SA_EEES9_SD_SF_Li256ELb0ELb1ELb1ELb0EEENS1_19SingleTileSchedulerILb0ELb1ELb1ELi128EEEEEEEEEvNT_6ParamsE:
	.zero		3200


//--------------------- .nv.constant0._ZN7cutlass13device_kernelIN5flash11enable_sm90INS1_16FlashAttnFwdSm90INS1_25CollectiveMainloopFwdSm90ILi2EN4cute5tupleIJNS5_1CILi1EEES8_S8_EEENS6_IJNS7_ILi128EEESA_NS7_ILi192EEEEEELi128ENS_6half_tEfNS_4arch4Sm90ELb0ELb0ELb0ELb1ELb0ELb0ELb0ELb1ELb1ELb1ELb1ELb0EEENS1_21CollectiveEpilogueFwdINS6_IJSA_SA_SA_EEES9_SD_SF_Li256ELb1ELb1ELb1ELb0EEENS1_36VarlenDynamicPersistentTileSchedulerILi128ELi128ELi256ELi128ELb1ELb1ELb1ELb0ELb1ELb1EEEEEEEEEvNT_6ParamsE --------------------------
	.section	.nv.constant0._ZN7cutlass13device_kernelIN5flash11enable_sm90INS1_16FlashAttnFwdSm90INS1_25CollectiveMainloopFwdSm90ILi2EN4cute5tupleIJNS5_1CILi1EEES8_S8_EEENS6_IJNS7_ILi128EEESA_NS7_ILi192EEEEEELi128ENS_6half_tEfNS_4arch4Sm90ELb0ELb0ELb0ELb1ELb0ELb0ELb0ELb1ELb1ELb1ELb1ELb0EEENS1_21CollectiveEpilogueFwdINS6_IJSA_SA_SA_EEES9_SD_SF_Li256ELb1ELb1ELb1ELb0EEENS1_36VarlenDynamicPersistentTileSchedulerILi128ELi128ELi256ELi128ELb1ELb1ELb1ELb0ELb1ELb1EEEEEEEEEvNT_6ParamsE,"a",@progbits
	.sectionflags	@""
	.align	4
.nv.constant0._ZN7cutlass13device_kernelIN5flash11enable_sm90INS1_16FlashAttnFwdSm90INS1_25CollectiveMainloopFwdSm90ILi2EN4cute5tupleIJNS5_1CILi1EEES8_S8_EEENS6_IJNS7_ILi128EEESA_NS7_ILi192EEEEEELi128ENS_6half_tEfNS_4arch4Sm90ELb0ELb0ELb0ELb1ELb0ELb0ELb0ELb1ELb1ELb1ELb1ELb0EEENS1_21CollectiveEpilogueFwdINS6_IJSA_SA_SA_EEES9_SD_SF_Li256ELb1ELb1ELb1ELb0EEENS1_36VarlenDynamicPersistentTileSchedulerILi128ELi128ELi256ELi128ELb1ELb1ELb1ELb0ELb1ELb1EEEEEEEEEvNT_6ParamsE:
	.zero		3328


//--------------------- .nv.constant0._ZN7cutlass13device_kernelIN5flash11enable_sm90INS1_16FlashAttnFwdSm90INS1_25CollectiveMainloopFwdSm90ILi2EN4cute5tupleIJNS5_1CILi1EEES8_S8_EEENS6_IJNS7_ILi128EEESA_NS7_ILi192EEEEEELi128ENS_6half_tEfNS_4arch4Sm90ELb0ELb0ELb0ELb1ELb0ELb1ELb0ELb1ELb1ELb1ELb1ELb0EEENS1_21CollectiveEpilogueFwdINS6_IJSA_SA_SA_EEES9_SD_SF_Li256ELb1ELb1ELb1ELb0EEENS1_36VarlenDynamicPersistentTileSchedulerILi128ELi128ELi256ELi128ELb1ELb1ELb1ELb0ELb1ELb1EEEEEEEEEvNT_6ParamsE --------------------------
	.section	.nv.constant0._ZN7cutlass13device_kernelIN5flash11enable_sm90INS1_16FlashAttnFwdSm90INS1_25CollectiveMainloopFwdSm90ILi2EN4cute5tupleIJNS5_1CILi1EEES8_S8_EEENS6_IJNS7_ILi128EEESA_NS7_ILi192EEEEEELi128ENS_6half_tEfNS_4arch4Sm90ELb0ELb0ELb0ELb1ELb0ELb1ELb0ELb1ELb1ELb1ELb1ELb0EEENS1_21CollectiveEpilogueFwdINS6_IJSA_SA_SA_EEES9_SD_SF_Li256ELb1ELb1ELb1ELb0EEENS1_36VarlenDynamicPersistentTileSchedulerILi128ELi128ELi256ELi128ELb1ELb1ELb1ELb0ELb1ELb1EEEEEEEEEvNT_6ParamsE,"a",@progbits
	.sectionflags	@""
	.align	4
.nv.constant0._ZN7cutlass13device_kernelIN5flash11enable_sm90INS1_16FlashAttnFwdSm90INS1_25CollectiveMainloopFwdSm90ILi2EN4cute5tupleIJNS5_1CILi1EEES8_S8_EEENS6_IJNS7_ILi128EEESA_NS7_ILi192EEEEEELi128ENS_6half_tEfNS_4arch4Sm90ELb0ELb0ELb0ELb1ELb0ELb1ELb0ELb1ELb1ELb1ELb1ELb0EEENS1_21CollectiveEpilogueFwdINS6_IJSA_SA_SA_EEES9_SD_SF_Li256ELb1ELb1ELb1ELb0EEENS1_36VarlenDynamicPersistentTileSchedulerILi128ELi128ELi256ELi128ELb1ELb1ELb1ELb0ELb1ELb1EEEEEEEEEvNT_6ParamsE:
	.zero		3328


//--------------------- .nv.constant0._ZN7cutlass13device_kernelIN5flash11enable_sm90INS1_16FlashAttnFwdSm90INS1_25CollectiveMainloopFwdSm90ILi2EN4cute5tupleIJNS5_1CILi1EEES8_S8_EEENS6_IJNS7_ILi128EEENS7_ILi96EEENS7_ILi192EEEEEELi128ENS_6half_tEfNS_4arch4Sm90ELb0ELb1ELb0ELb0ELb0ELb0ELb0ELb1ELb1ELb1ELb1ELb0EEENS1_21CollectiveEpilogueFwdINS6_IJSA_SA_SB_EEES9_SE_SG_Li256ELb0ELb1ELb1ELb0EEENS1_19SingleTileSchedulerILb0ELb1ELb1ELi128EEEEEEEEEvNT_6ParamsE --------------------------
	.section	.nv.constant0._ZN7cutlass13device_kernelIN5flash11enable_sm90INS1_16FlashAttnFwdSm90INS1_25CollectiveMainloopFwdSm90ILi2EN4cute5tupleIJNS5_1CILi1EEES8_S8_EEENS6_IJNS7_ILi128EEENS7_ILi96EEENS7_ILi192EEEEEELi128ENS_6half_tEfNS_4arch4Sm90ELb0ELb1ELb0ELb0ELb0ELb0ELb0ELb1ELb1ELb1ELb1ELb0EEENS1_21CollectiveEpilogueFwdINS6_IJSA_SA_SB_EEES9_SE_SG_Li256ELb0ELb1ELb1ELb0EEENS1_19SingleTileSchedulerILb0ELb1ELb1ELi128EEEEEEEEEvNT_6ParamsE,"a",@progbits
	.sectionflags	@""
	.align	4
.nv.constant0._ZN7cutlass13device_kernelIN5flash11enable_sm90INS1_16FlashAttnFwdSm90INS1_25CollectiveMainloopFwdSm90ILi2EN4cute5tupleIJNS5_1CILi1EEES8_S8_EEENS6_IJNS7_ILi128EEENS7_ILi96EEENS7_ILi192EEEEEELi128ENS_6half_tEfNS_4arch4Sm90ELb0ELb1ELb0ELb0ELb0ELb0ELb0ELb1ELb1ELb1ELb1ELb0EEENS1_21CollectiveEpilogueFwdINS6_IJSA_SA_SB_EEES9_SE_SG_Li256ELb0ELb1ELb1ELb0EEENS1_19SingleTileSchedulerILb0ELb1ELb1ELi128EEEEEEEEEvNT_6ParamsE:
	.zero		3200


//--------------------- .nv.constant0._ZN7cutlass13device_kernelIN5flash11enable_sm90INS1_16FlashAttnFwdSm90INS1_25CollectiveMainloopFwdSm90ILi2EN4cute5tupleIJNS5_1CILi1EEES8_S8_EEENS6_IJNS7_ILi128EEENS7_ILi96EEENS7_ILi192EEEEEELi128ENS_6half_tEfNS_4arch4Sm90ELb0ELb1ELb0ELb1ELb0ELb0ELb0ELb1ELb1ELb1ELb1ELb0EEENS1_21CollectiveEpilogueFwdINS6_IJSA_SA_SB_EEES9_SE_SG_Li256ELb1ELb1ELb1ELb0EEENS1_36VarlenDynamicPersistentTileSchedulerILi128ELi96ELi256ELi128ELb1ELb1ELb1ELb1ELb0ELb1EEEEEEEEEvNT_6ParamsE --------------------------
	.section	.nv.constant0._ZN7cutlass13device_kernelIN5flash11enable_sm90INS1_16FlashAttnFwdSm90INS1_25CollectiveMainloopFwdSm90ILi2EN4cute5tupleIJNS5_1CILi1EEES8_S8_EEENS6_IJNS7_ILi128EEENS7_ILi96EEENS7_ILi192EEEEEELi128ENS_6half_tEfNS_4arch4Sm90ELb0ELb1ELb0ELb1ELb0ELb0ELb0ELb1ELb1ELb1ELb1ELb0EEENS1_21CollectiveEpilogueFwdINS6_IJSA_SA_SB_EEES9_SE_SG_Li256ELb1ELb1ELb1ELb0EEENS1_36VarlenDynamicPersistentTileSchedulerILi128ELi96ELi256ELi128ELb1ELb1ELb1ELb1ELb0ELb1EEEEEEEEEvNT_6ParamsE,"a",@progbits
	.sectionflags	@""
	.align	4
.nv.constant0._ZN7cutlass13device_kernelIN5flash11enable_sm90INS1_16FlashAttnFwdSm90INS1_25CollectiveMainloopFwdSm90ILi2EN4cute5tupleIJNS5_1CILi1EEES8_S8_EEENS6_IJNS7_ILi128EEENS7_ILi96EEENS7_ILi192EEEEEELi128ENS_6half_tEfNS_4arch4Sm90ELb0ELb1ELb0ELb1ELb0ELb0ELb0ELb1ELb1ELb1ELb1ELb0EEENS1_21CollectiveEpilogueFwdINS6_IJSA_SA_SB_EEES9_SE_SG_Li256ELb1ELb1ELb1ELb0EEENS1_36VarlenDynamicPersistentTileSchedulerILi128ELi96ELi256ELi128ELb1ELb1ELb1ELb1ELb0ELb1EEEEEEEEEvNT_6ParamsE:
	.zero		3328


//--------------------- .nv.constant0._ZN7cutlass13device_kernelIN5flash11enable_sm90INS1_16FlashAttnFwdSm90INS1_25CollectiveMainloopFwdSm90ILi2EN4cute5tupleIJNS5_1CILi1EEES8_S8_EEENS6_IJNS7_ILi128EEENS7_ILi96EEENS7_ILi192EEEEEELi128ENS_6half_tEfNS_4arch4Sm90ELb0ELb1ELb0ELb1ELb0ELb1ELb0ELb1ELb1ELb1ELb1ELb0EEENS1_21CollectiveEpilogueFwdINS6_IJSA_SA_SB_EEES9_SE_SG_Li256ELb1ELb1ELb1ELb0EEENS1_36VarlenDynamicPersistentTileSchedulerILi128ELi96ELi256ELi128ELb1ELb1ELb1ELb1ELb0ELb1EEEEEEEEEvNT_6ParamsE --------------------------
	.section	.nv.constant0._ZN7cutlass13device_kernelIN5flash11enable_sm90INS1_16FlashAttnFwdSm90INS1_25CollectiveMainloopFwdSm90ILi2EN4cute5tupleIJNS5_1CILi1EEES8_S8_EEENS6_IJNS7_ILi128EEENS7_ILi96EEENS7_ILi192EEEEEELi128ENS_6half_tEfNS_4arch4Sm90ELb0ELb1ELb0ELb1ELb0ELb1ELb0ELb1ELb1ELb1ELb1ELb0EEENS1_21CollectiveEpilogueFwdINS6_IJSA_SA_SB_EEES9_SE_SG_Li256ELb1ELb1ELb1ELb0EEENS1_36VarlenDynamicPersistentTileSchedulerILi128ELi96ELi256ELi128ELb1ELb1ELb1ELb1ELb0ELb1EEEEEEEEEvNT_6ParamsE,"a",@progbits
	.sectionflags	@""
	.align	4
.nv.constant0._ZN7cutlass13device_kernelIN5flash11enable_sm90INS1_16FlashAttnFwdSm90INS1_25CollectiveMainloopFwdSm90ILi2EN4cute5tupleIJNS5_1CILi1EEES8_S8_EEENS6_IJNS7_ILi128EEENS7_ILi96EEENS7_ILi192EEEEEELi128ENS_6half_tEfNS_4arch4Sm90ELb0ELb1ELb0ELb1ELb0ELb1ELb0ELb1ELb1ELb1ELb1ELb0EEENS1_21CollectiveEpilogueFwdINS6_IJSA_SA_SB_EEES9_SE_SG_Li256ELb1ELb1ELb1ELb0EEENS1_36VarlenDynamicPersistentTileSchedulerILi128ELi96ELi256ELi128ELb1ELb1ELb1ELb1ELb0ELb1EEEEEEEEEvNT_6ParamsE:
	.zero		3328


//--------------------- .nv.constant0._ZN7cutlass13device_kernelIN5flash11enable_sm90INS1_16FlashAttnFwdSm90INS1_25CollectiveMainloopFwdSm90ILi2EN4cute5tupleIJNS5_1CILi1EEES8_S8_EEENS6_IJNS7_ILi128EEESA_NS7_ILi192EEEEEELi128ENS_6half_tEfNS_4arch4Sm90ELb1ELb0ELb0ELb0ELb0ELb0ELb0ELb1ELb1ELb1ELb1ELb0EEENS1_21CollectiveEpilogueFwdINS6_IJSA_SA_SA_EEES9_SD_SF_Li256ELb0ELb1ELb1ELb0EEENS1_19SingleTileSchedulerILb0ELb1ELb1ELi128EEEEEEEEEvNT_6ParamsE --------------------------
	.section	.nv.constant0._ZN7cutlass13device_kernelIN5flash11enable_sm90INS1_16FlashAttnFwdSm90INS1_25CollectiveMainloopFwdSm90ILi2EN4cute5tupleIJNS5_1CILi1EEES8_S8_EEENS6_IJNS7_ILi128EEESA_NS7_ILi192EEEEEELi128ENS_6half_tEfNS_4arch4Sm90ELb1ELb0ELb0ELb0ELb0ELb0ELb0ELb1ELb1ELb1ELb1ELb0EEENS1_21CollectiveEpilogueFwdINS6_IJSA_SA_SA_EEES9_SD_SF_Li256ELb0ELb1ELb1ELb0EEENS1_19SingleTileSchedulerILb0ELb1ELb1ELi128EEEEEEEEEvNT_6ParamsE,"a",@progbits
	.sectionflags	@""
	.align	4
.nv.constant0._ZN7cutlass13device_kernelIN5flash11enable_sm90INS1_16FlashAttnFwdSm90INS1_25CollectiveMainloopFwdSm90ILi2EN4cute5tupleIJNS5_1CILi1EEES8_S8_EEENS6_IJNS7_ILi128EEESA_NS7_ILi192EEEEEELi128ENS_6half_tEfNS_4arch4Sm90ELb1ELb0ELb0ELb0ELb0ELb0ELb0ELb1ELb1ELb1ELb1ELb0EEENS1_21CollectiveEpilogueFwdINS6_IJSA_SA_SA_EEES9_SD_SF_Li256ELb0ELb1ELb1ELb0EEENS1_19SingleTileSchedulerILb0ELb1ELb1ELi128EEEEEEEEEvNT_6ParamsE:
	.zero		3200


//--------------------- .nv.constant0._ZN7cutlass13device_kernelIN5flash11enable_sm90INS1_16FlashAttnFwdSm90INS1_25CollectiveMainloopFwdSm90ILi2EN4cute5tupleIJNS5_1CILi1EEES8_S8_EEENS6_IJNS7_ILi128EEESA_NS7_ILi192EEEEEELi128ENS_6half_tEfNS_4arch4Sm90ELb1ELb0ELb0ELb1ELb0ELb0ELb0ELb1ELb1ELb1ELb1ELb0EEENS1_21CollectiveEpilogueFwdINS6_IJSA_SA_SA_EEES9_SD_SF_Li256ELb1ELb1ELb1ELb0EEENS1_36VarlenDynamicPersistentTileSchedulerILi128ELi128ELi256ELi128ELb1ELb1ELb1ELb1ELb1ELb1EEEEEEEEEvNT_6ParamsE --------------------------
	.section	.nv.constant0._ZN7cutlass13device_kernelIN5flash11enable_sm90INS1_16FlashAttnFwdSm90INS1_25CollectiveMainloopFwdSm90ILi2EN4cute5tupleIJNS5_1CILi1EEES8_S8_EEENS6_IJNS7_ILi128EEESA_NS7_ILi192EEEEEELi128ENS_6half_tEfNS_4arch4Sm90ELb1ELb0ELb0ELb1ELb0ELb0ELb0ELb1ELb1ELb1ELb1ELb0EEENS1_21CollectiveEpilogueFwdINS6_IJSA_SA_SA_EEES9_SD_SF_Li256ELb1ELb1ELb1ELb0EEENS1_36VarlenDynamicPersistentTileSchedulerILi128ELi128ELi256ELi128ELb1ELb1ELb1ELb1ELb1ELb1EEEEEEEEEvNT_6ParamsE,"a",@progbits
	.sectionflags	@""
	.align	4
.nv.constant0._ZN7cutlass13device_kernelIN5flash11enable_sm90INS1_16FlashAttnFwdSm90INS1_25CollectiveMainloopFwdSm90ILi2EN4cute5tupleIJNS5_1CILi1EEES8_S8_EEENS6_IJNS7_ILi128EEESA_NS7_ILi192EEEEEELi128ENS_6half_tEfNS_4arch4Sm90ELb1ELb0ELb0ELb1ELb0ELb0ELb0ELb1ELb1ELb1ELb1ELb0EEENS1_21CollectiveEpilogueFwdINS6_IJSA_SA_SA_EEES9_SD_SF_Li256ELb1ELb1ELb1ELb0EEENS1_36VarlenDynamicPersistentTileSchedulerILi128ELi128ELi256ELi128ELb1ELb1ELb1ELb1ELb1ELb1EEEEEEEEEvNT_6ParamsE:
	.zero		3328


//--------------------- .nv.constant0._ZN7cutlass13device_kernelIN5flash11enable_sm90INS1_16FlashAttnFwdSm90INS1_25CollectiveMainloopFwdSm90ILi2EN4cute5tupleIJNS5_1CILi1EEES8_S8_EEENS6_IJNS7_ILi128EEESA_NS7_ILi192EEEEEELi128ENS_6half_tEfNS_4arch4Sm90ELb1ELb0ELb0ELb1ELb0ELb1ELb0ELb1ELb1ELb1ELb1ELb0EEENS1_21CollectiveEpilogueFwdINS6_IJSA_SA_SA_EEES9_SD_SF_Li256ELb1ELb1ELb1ELb0EEENS1_36VarlenDynamicPersistentTileSchedulerILi128ELi128ELi256ELi128ELb1ELb1ELb1ELb1ELb1ELb1EEEEEEEEEvNT_6ParamsE --------------------------
	.section	.nv.constant0._ZN7cutlass13device_kernelIN5flash11enable_sm90INS1_16FlashAttnFwdSm90INS1_25CollectiveMainloopFwdSm90ILi2EN4cute5tupleIJNS5_1CILi1EEES8_S8_EEENS6_IJNS7_ILi128EEESA_NS7_ILi192EEEEEELi128ENS_6half_tEfNS_4arch4Sm90ELb1ELb0ELb0ELb1ELb0ELb1ELb0ELb1ELb1ELb1ELb1ELb0EEENS1_21CollectiveEpilogueFwdINS6_IJSA_SA_SA_EEES9_SD_SF_Li256ELb1ELb1ELb1ELb0EEENS1_36VarlenDynamicPersistentTileSchedulerILi128ELi128ELi256ELi128ELb1ELb1ELb1ELb1ELb1ELb1EEEEEEEEEvNT_6ParamsE,"a",@progbits
	.sectionflags	@""
	.align	4
.nv.constant0._ZN7cutlass13device_kernelIN5flash11enable_sm90INS1_16FlashAttnFwdSm90INS1_25CollectiveMainloopFwdSm90ILi2EN4cute5tupleIJNS5_1CILi1EEES8_S8_EEENS6_IJNS7_ILi128EEESA_NS7_ILi192EEEEEELi128ENS_6half_tEfNS_4arch4Sm90ELb1ELb0ELb0ELb1ELb0ELb1ELb0ELb1ELb1ELb1ELb1ELb0EEENS1_21CollectiveEpilogueFwdINS6_IJSA_SA_SA_EEES9_SD_SF_Li256ELb1ELb1ELb1ELb0EEENS1_36VarlenDynamicPersistentTileSchedulerILi128ELi128ELi256ELi128ELb1ELb1ELb1ELb1ELb1ELb1EEEEEEEEEvNT_6ParamsE:
	.zero		3328


//--------------------- SYMBOLS --------------------------

	.type		.nv.reservedSmem.offset0,@object
	.size		.nv.reservedSmem.offset0,0x4
	.type		__assertfail,@function
